//
// Generated by NVIDIA NVVM Compiler
//
// Compiler Build ID: CL-36424714
// Cuda compilation tools, release 13.0, V13.0.88
// Based on NVVM 20.0.0
//

.version 9.0
.target sm_100
.address_size 64

	// .globl	_Z7EncryptP8aesBlockyPj
.extern .func  (.param .b64 func_retval0) malloc
(
	.param .b64 malloc_param_0
)
;
.shared .align 1 .b8 _ZZ7AES_128P8aesBlockPjiE11matrizCajaS[256];
.shared .align 4 .b8 _ZZ7AES_128P8aesBlockPjiE2T1[1024];
.shared .align 4 .b8 _ZZ7AES_128P8aesBlockPjiE2T2[1024];
.shared .align 4 .b8 _ZZ7AES_128P8aesBlockPjiE2T3[1024];
.shared .align 4 .b8 _ZZ7AES_128P8aesBlockPjiE2T4[1024];
// _ZZ14AES_128DecryptP8aesBlockPjiE11matrizCajaS has been demoted
// _ZZ14AES_128DecryptP8aesBlockPjiE2T1 has been demoted
// _ZZ14AES_128DecryptP8aesBlockPjiE2T2 has been demoted
// _ZZ14AES_128DecryptP8aesBlockPjiE2T3 has been demoted
// _ZZ14AES_128DecryptP8aesBlockPjiE2T4 has been demoted

.visible .entry _Z7EncryptP8aesBlockyPj(
	.param .u64 .ptr .align 1 _Z7EncryptP8aesBlockyPj_param_0,
	.param .u64 _Z7EncryptP8aesBlockyPj_param_1,
	.param .u64 .ptr .align 1 _Z7EncryptP8aesBlockyPj_param_2
)
{
	.local .align 16 .b8 	__local_depot0[4352];
	.reg .b64 	%SP;
	.reg .b64 	%SPL;
	.reg .pred 	%p<6>;
	.reg .b16 	%rs<5>;
	.reg .b32 	%r<2019>;
	.reg .b64 	%rd<41>;

	mov.u64 	%SPL, __local_depot0;
	ld.param.u64 	%rd19, [_Z7EncryptP8aesBlockyPj_param_1];
	add.u64 	%rd40, %SPL, 0;
	mov.u32 	%r14, %ntid.x;
	mov.u32 	%r15, %ctaid.x;
	mov.u32 	%r1, %tid.x;
	mad.lo.s32 	%r16, %r14, %r15, %r1;
	cvt.s64.s32 	%rd2, %r16;
	shr.u64 	%rd21, %rd19, 4;
	setp.le.u64 	%p1, %rd21, %rd2;
	@%p1 bra 	$L__BB0_5;
	cvt.u32.u64 	%r17, %rd2;
	setp.ne.s32 	%p2, %r1, 0;
	setp.ne.s32 	%p3, %r17, 0;
	and.pred  	%p4, %p2, %p3;
	@%p4 bra 	$L__BB0_4;
	add.u64 	%rd23, %SPL, 256;
	add.u64 	%rd25, %SPL, 1280;
	add.u64 	%rd27, %SPL, 2304;
	add.u64 	%rd29, %SPL, 3328;
	mov.b32 	%r24, 1990973438;
	mov.b32 	%r25, 728170800;
	mov.b32 	%r26, -982553614;
	mov.b32 	%r27, 2071428195;
	st.local.v4.b32 	[%rd40], {%r27, %r26, %r25, %r24};
	mov.b32 	%r28, -1066228580;
	mov.b32 	%r29, -1348283219;
	mov.b32 	%r30, -263759366;
	mov.b32 	%r31, 2110358218;
	st.local.v4.b32 	[%rd40+16], {%r31, %r30, %r29, %r28};
	mov.b32 	%r32, 355588209;
	mov.b32 	%r33, -236608204;
	mov.b32 	%r34, -856211658;
	mov.b32 	%r35, 647232951;
	st.local.v4.b32 	[%rd40+32], {%r35, %r34, %r33, %r32};
	mov.b32 	%r36, 1974609899;
	mov.b32 	%r37, -494923257;
	mov.b32 	%r38, -1710909928;
	mov.b32 	%r39, -1021065468;
	st.local.v4.b32 	[%rd40+48], {%r39, %r38, %r37, %r36};
	mov.b32 	%r40, -2077236439;
	mov.b32 	%r41, -1277805742;
	mov.b32 	%r42, -1604686309;
	mov.b32 	%r43, 439124745;
	st.local.v4.b32 	[%rd40+64], {%r43, %r42, %r41, %r40};
	mov.b32 	%r44, -816296886;
	mov.b32 	%r45, 968805226;
	mov.b32 	%r46, 1538391072;
	mov.b32 	%r47, -318713517;
	st.local.v4.b32 	[%rd40+80], {%r47, %r46, %r45, %r44};
	mov.b32 	%r48, -1465959344;
	mov.b32 	%r49, 2130901317;
	mov.b32 	%r50, -2060235453;
	mov.b32 	%r51, -72683568;
	st.local.v4.b32 	[%rd40+96], {%r51, %r50, %r49, %r48};
	mov.b32 	%r52, -755761392;
	mov.b32 	%r53, 567981756;
	mov.b32 	%r54, -180839022;
	mov.b32 	%r55, -1891589295;
	st.local.v4.b32 	[%rd40+112], {%r55, %r54, %r53, %r52};
	mov.b32 	%r56, 1931042148;
	mov.b32 	%r57, 1031710660;
	mov.b32 	%r58, 390371167;
	mov.b32 	%r59, -334295859;
	st.local.v4.b32 	[%rd40+128], {%r59, %r58, %r57, %r56};
	mov.b32 	%r60, -620011810;
	mov.b32 	%r61, 347663942;
	mov.b32 	%r62, -2003817950;
	mov.b32 	%r63, -598769312;
	st.local.v4.b32 	[%rd40+144], {%r63, %r62, %r61, %r60};
	mov.b32 	%r64, 2045023633;
	mov.b32 	%r65, 1655493570;
	mov.b32 	%r66, 1545864777;
	mov.b32 	%r67, 171586272;
	st.local.v4.b32 	[%rd40+160], {%r67, %r66, %r65, %r64};
	mov.b32 	%r68, 145652325;
	mov.b32 	%r69, -353085844;
	mov.b32 	%r70, -1454451315;
	mov.b32 	%r71, 1832372455;
	st.local.v4.b32 	[%rd40+176], {%r71, %r70, %r69, %r68};
	mov.b32 	%r72, -1970553525;
	mov.b32 	%r73, 527752680;
	mov.b32 	%r74, -961239524;
	mov.b32 	%r75, 774207674;
	st.local.v4.b32 	[%rd40+192], {%r75, %r74, %r73, %r72};
	mov.b32 	%r76, -1642217082;
	mov.b32 	%r77, -1185467039;
	mov.b32 	%r78, 251003720;
	mov.b32 	%r79, 1723154032;
	st.local.v4.b32 	[%rd40+208], {%r79, %r78, %r77, %r76};
	mov.b32 	%r80, -551004722;
	mov.b32 	%r81, -377020773;
	mov.b32 	%r82, -1802577559;
	mov.b32 	%r83, 295237857;
	st.local.v4.b32 	[%rd40+224], {%r83, %r82, %r81, %r80};
	mov.b32 	%r84, 381375664;
	mov.b32 	%r85, 254646593;
	mov.b32 	%r86, 1749214911;
	mov.b32 	%r87, 227123596;
	st.local.v4.b32 	[%rd40+240], {%r87, %r86, %r85, %r84};
	mov.b32 	%r88, -159679603;
	mov.b32 	%r89, -294160487;
	mov.b32 	%r90, -126059388;
	mov.b32 	%r91, -966564955;
	st.local.v4.u32 	[%rd23], {%r91, %r90, %r89, %r88};
	add.s64 	%rd39, %rd23, 16;
	mov.b32 	%r92, -1849309868;
	mov.b32 	%r93, -563122255;
	mov.b32 	%r94, -697603139;
	mov.b32 	%r95, -855539;
	st.local.v4.u32 	[%rd23+16], {%r95, %r94, %r93, %r92};
	mov.b32 	%r96, 1445669757;
	mov.b32 	%r97, -832084055;
	mov.b32 	%r98, 33620227;
	mov.b32 	%r99, 1613770832;
	st.local.v4.u32 	[%rd23+32], {%r99, %r98, %r97, %r96};
	mov.b32 	%r100, -327780710;
	mov.b32 	%r101, 1303096294;
	mov.b32 	%r102, -1244145822;
	mov.b32 	%r103, -402719207;
	st.local.v4.u32 	[%rd23+48], {%r103, %r102, %r101, %r100};
	mov.b32 	%r104, -92439161;
	mov.b32 	%r105, -1983264448;
	mov.b32 	%r106, 528646813;
	mov.b32 	%r107, -1882535355;
	st.local.v4.u32 	[%rd23+64], {%r107, %r106, %r105, %r104};
	mov.b32 	%r108, -68095989;
	mov.b32 	%r109, -1907931191;
	mov.b32 	%r110, -1302767125;
	mov.b32 	%r111, -268764651;
	st.local.v4.u32 	[%rd23+80], {%r111, %r110, %r109, %r108};
	mov.b32 	%r112, 1169141738;
	mov.b32 	%r113, 1604494077;
	mov.b32 	%r114, -1277897625;
	mov.b32 	%r115, 1101901292;
	st.local.v4.u32 	[%rd23+96], {%r115, %r114, %r113, %r112};
	mov.b32 	%r116, -1681866661;
	mov.b32 	%r117, -462261610;
	mov.b32 	%r118, 1403299063;
	mov.b32 	%r119, 597466303;
	st.local.v4.u32 	[%rd23+112], {%r119, %r118, %r117, %r116};
	mov.b32 	%r120, 1277568618;
	mov.b32 	%r121, 1033081774;
	mov.b32 	%r122, -503448292;
	mov.b32 	%r123, 1974974402;
	st.local.v4.u32 	[%rd23+128], {%r123, %r122, %r121, %r120};
	mov.b32 	%r124, -2083730353;
	mov.b32 	%r125, -168298750;
	mov.b32 	%r126, 2118074177;
	mov.b32 	%r127, 1815492186;
	st.local.v4.u32 	[%rd23+144], {%r127, %r126, %r125, %r124};
	mov.b32 	%r128, -101584632;
	mov.b32 	%r129, -773462732;
	mov.b32 	%r130, 1369810420;
	mov.b32 	%r131, 1748251740;
	st.local.v4.u32 	[%rd23+160], {%r131, %r130, %r129, %r128};
	mov.b32 	%r132, 706024767;
	mov.b32 	%r133, 1647391059;
	mov.b32 	%r134, -1411852173;
	mov.b32 	%r135, -495881837;
	st.local.v4.u32 	[%rd23+176], {%r135, %r134, %r133, %r132};
	mov.b32 	%r136, -1648114850;
	mov.b32 	%r137, 1176707941;
	mov.b32 	%r138, -1782069422;
	mov.b32 	%r139, 134480908;
	st.local.v4.u32 	[%rd23+192], {%r139, %r138, %r137, %r136};
	mov.b32 	%r140, 798661301;
	mov.b32 	%r141, 168101135;
	mov.b32 	%r142, 932615841;
	mov.b32 	%r143, 806885416;
	st.local.v4.u32 	[%rd23+208], {%r143, %r142, %r141, %r140};
	mov.b32 	%r144, -538779075;
	mov.b32 	%r145, 461406363;
	mov.b32 	%r146, 605164086;
	mov.b32 	%r147, 235341577;
	st.local.v4.u32 	[%rd23+224], {%r147, %r146, %r145, %r144};
	mov.b32 	%r148, -361400929;
	mov.b32 	%r149, 2142417613;
	mov.b32 	%r150, 1311188841;
	mov.b32 	%r151, -840176858;
	st.local.v4.u32 	[%rd23+240], {%r151, %r150, %r149, %r148};
	mov.b32 	%r152, 874125870;
	mov.b32 	%r153, 1479289972;
	mov.b32 	%r154, 495158174;
	mov.b32 	%r155, 302582043;
	st.local.v4.u32 	[%rd23+256], {%r155, %r154, %r153, %r152};
	mov.b32 	%r156, 1537253627;
	mov.b32 	%r157, -1269146898;
	mov.b32 	%r158, -596742478;
	mov.b32 	%r159, 907746093;
	st.local.v4.u32 	[%rd23+272], {%r159, %r158, %r157, %r156};
	mov.b32 	%r160, 2108928974;
	mov.b32 	%r161, -1210657183;
	mov.b32 	%r162, 1983593293;
	mov.b32 	%r163, -1538108682;
	st.local.v4.u32 	[%rd23+288], {%r163, %r162, %r161, %r160};
	mov.b32 	%r164, 327451799;
	mov.b32 	%r165, 1580150641;
	mov.b32 	%r166, -572267714;
	mov.b32 	%r167, 1378429307;
	st.local.v4.u32 	[%rd23+304], {%r167, %r166, %r165, %r164};
	mov.b32 	%r168, -1041371860;
	mov.b32 	%r169, 0;
	mov.b32 	%r170, -1177431704;
	mov.b32 	%r171, -1504488459;
	st.local.v4.u32 	[%rd23+320], {%r171, %r170, %r169, %r168};
	mov.b32 	%r172, -1235526675;
	mov.b32 	%r173, 2041688520;
	mov.b32 	%r174, -469959649;
	mov.b32 	%r175, 1075847264;
	st.local.v4.u32 	[%rd23+336], {%r175, %r174, %r173, %r172};
	mov.b32 	%r176, 1916352843;
	mov.b32 	%r177, 1740553945;
	mov.b32 	%r178, -1916023994;
	mov.b32 	%r179, -731223362;
	st.local.v4.u32 	[%rd23+352], {%r179, %r178, %r177, %r176};
	mov.b32 	%r180, -2049978550;
	mov.b32 	%r181, -1336387352;
	mov.b32 	%r182, -1739830060;
	mov.b32 	%r183, -1807070498;
	st.local.v4.u32 	[%rd23+368], {%r183, %r182, %r181, %r180};
	mov.b32 	%r184, -302253290;
	mov.b32 	%r185, 1336584933;
	mov.b32 	%r186, -974131414;
	mov.b32 	%r187, -1143943061;
	st.local.v4.u32 	[%rd23+384], {%r187, %r186, %r185, %r184};
	mov.b32 	%r188, 293963156;
	mov.b32 	%r189, 1714631509;
	mov.b32 	%r190, -1706209833;
	mov.b32 	%r191, -2042412091;
	st.local.v4.u32 	[%rd23+400], {%r191, %r190, %r189, %r188};
	mov.b32 	%r192, -25198719;
	mov.b32 	%r193, 67240454;
	mov.b32 	%r194, -369493744;
	mov.b32 	%r195, -1975171633;
	st.local.v4.u32 	[%rd23+416], {%r195, %r194, %r193, %r192};
	mov.b32 	%r196, 1269344483;
	mov.b32 	%r197, 631218106;
	mov.b32 	%r198, 2017213508;
	mov.b32 	%r199, -1605349136;
	st.local.v4.u32 	[%rd23+432], {%r199, %r198, %r197, %r196};
	mov.b32 	%r200, 93294474;
	mov.b32 	%r201, -2143272768;
	mov.b32 	%r202, 1571005438;
	mov.b32 	%r203, -1571728909;
	st.local.v4.u32 	[%rd23+448], {%r203, %r202, %r201, %r200};
	mov.b32 	%r204, -235539196;
	mov.b32 	%r205, 1882732616;
	mov.b32 	%r206, 563977660;
	mov.b32 	%r207, 1066570413;
	st.local.v4.u32 	[%rd23+464], {%r207, %r206, %r205, %r204};
	mov.b32 	%r208, 1109467491;
	mov.b32 	%r209, -1344611723;
	mov.b32 	%r210, 2008463041;
	mov.b32 	%r211, 1673313503;
	st.local.v4.u32 	[%rd23+480], {%r211, %r210, %r209, %r208};
	mov.b32 	%r212, -1076702611;
	mov.b32 	%r213, -34344178;
	mov.b32 	%r214, -436207846;
	mov.b32 	%r215, 537923632;
	st.local.v4.u32 	[%rd23+496], {%r215, %r214, %r213, %r212};
	mov.b32 	%r216, -1007883217;
	mov.b32 	%r217, 638784309;
	mov.b32 	%r218, 403442708;
	mov.b32 	%r219, -2117218996;
	st.local.v4.u32 	[%rd23+512], {%r219, %r218, %r217, %r216};
	mov.b32 	%r220, 773265209;
	mov.b32 	%r221, -2008791860;
	mov.b32 	%r222, 899127202;
	mov.b32 	%r223, -1101045791;
	st.local.v4.u32 	[%rd23+528], {%r223, %r222, %r221, %r220};
	mov.b32 	%r224, 2050833735;
	mov.b32 	%r225, -58818942;
	mov.b32 	%r226, 1437050866;
	mov.b32 	%r227, -1815821225;
	st.local.v4.u32 	[%rd23+544], {%r227, %r226, %r225, %r224};
	mov.b32 	%r228, -428641387;
	mov.b32 	%r229, 840505643;
	mov.b32 	%r230, -1168286233;
	mov.b32 	%r231, -932944724;
	st.local.v4.u32 	[%rd23+560], {%r231, %r230, %r229, %r228};
	mov.b32 	%r232, -1545806721;
	mov.b32 	%r233, -1638969391;
	mov.b32 	%r234, 427917720;
	mov.b32 	%r235, -1067425632;
	st.local.v4.u32 	[%rd23+576], {%r235, %r234, %r233, %r232};
	mov.b32 	%r236, 193497219;
	mov.b32 	%r237, 999329963;
	mov.b32 	%r238, 1412049534;
	mov.b32 	%r239, 1143087718;
	st.local.v4.u32 	[%rd23+592], {%r239, %r238, %r237, %r236};
	mov.b32 	%r240, 672404540;
	mov.b32 	%r241, 1807268051;
	mov.b32 	%r242, -940642775;
	mov.b32 	%r243, -1941551414;
	st.local.v4.u32 	[%rd23+608], {%r243, %r242, %r241, %r240};
	mov.b32 	%r244, -1378100362;
	mov.b32 	%r245, 369822493;
	mov.b32 	%r246, -1134666014;
	mov.b32 	%r247, -1478566279;
	st.local.v4.u32 	[%rd23+624], {%r247, %r246, %r245, %r244};
	mov.b32 	%r248, 336202270;
	mov.b32 	%r249, 1949973070;
	mov.b32 	%r250, 1681011286;
	mov.b32 	%r251, -606019525;
	st.local.v4.u32 	[%rd23+640], {%r251, %r250, %r249, %r248};
	mov.b32 	%r252, -1201906460;
	mov.b32 	%r253, 1210328172;
	mov.b32 	%r254, 201721354;
	mov.b32 	%r255, -1840690725;
	st.local.v4.u32 	[%rd23+656], {%r255, %r254, %r253, %r252};
	mov.b32 	%r256, -1000185178;
	mov.b32 	%r257, 1135389935;
	mov.b32 	%r258, -1110191250;
	mov.b32 	%r259, -1614626211;
	st.local.v4.u32 	[%rd23+672], {%r259, %r258, %r257, %r256};
	mov.b32 	%r260, -226920053;
	mov.b32 	%r261, -739974089;
	mov.b32 	%r262, 831886756;
	mov.b32 	%r263, 965841320;
	st.local.v4.u32 	[%rd23+688], {%r263, %r262, %r261, %r260};
	mov.b32 	%r264, -630362697;
	mov.b32 	%r265, 1849112409;
	mov.b32 	%r266, -1949775805;
	mov.b32 	%r267, -706222286;
	st.local.v4.u32 	[%rd23+704], {%r267, %r266, %r265, %r264};
	mov.b32 	%r268, 1235855840;
	mov.b32 	%r269, -1672589614;
	mov.b32 	%r270, -1311386268;
	mov.b32 	%r271, 26054028;
	st.local.v4.u32 	[%rd23+720], {%r271, %r270, %r269, %r268};
	mov.b32 	%r272, -806688219;
	mov.b32 	%r273, -202050553;
	mov.b32 	%r274, -1403627782;
	mov.b32 	%r275, -663982924;
	st.local.v4.u32 	[%rd23+736], {%r275, %r274, %r273, %r272};
	mov.b32 	%r276, 268961816;
	mov.b32 	%r277, 1202630377;
	mov.b32 	%r278, -193299826;
	mov.b32 	%r279, -899324497;
	st.local.v4.u32 	[%rd23+752], {%r279, %r278, %r277, %r276};
	mov.b32 	%r280, 1546530418;
	mov.b32 	%r281, 1243948399;
	mov.b32 	%r282, -260540280;
	mov.b32 	%r283, 1874508501;
	st.local.v4.u32 	[%rd23+768], {%r283, %r282, %r281, %r280};
	mov.b32 	%r284, -1748580783;
	mov.b32 	%r285, 1941222599;
	mov.b32 	%r286, 1470539505;
	mov.b32 	%r287, 941366308;
	st.local.v4.u32 	[%rd23+784], {%r287, %r286, %r285, %r284};
	mov.b32 	%r288, 1042226977;
	mov.b32 	%r289, -395021156;
	mov.b32 	%r290, -1579295364;
	mov.b32 	%r291, -873928669;
	st.local.v4.u32 	[%rd23+800], {%r291, %r290, %r289, %r288};
	mov.b32 	%r292, 260737669;
	mov.b32 	%r293, 227249030;
	mov.b32 	%r294, 1639824860;
	mov.b32 	%r295, -1773450275;
	st.local.v4.u32 	[%rd23+816], {%r295, %r294, %r293, %r292};
	mov.b32 	%r296, -865704278;
	mov.b32 	%r297, 1907733956;
	mov.b32 	%r298, 2084453954;
	mov.b32 	%r299, -529502064;
	st.local.v4.u32 	[%rd23+832], {%r299, %r298, %r297, %r296};
	mov.b32 	%r300, 470683154;
	mov.b32 	%r301, -134810111;
	mov.b32 	%r302, 100860677;
	mov.b32 	%r303, -1874310952;
	st.local.v4.u32 	[%rd23+848], {%r303, %r302, %r301, %r300};
	mov.b32 	%r304, 1773779408;
	mov.b32 	%r305, -1370007559;
	mov.b32 	%r306, 1781871967;
	mov.b32 	%r307, -1033805405;
	st.local.v4.u32 	[%rd23+864], {%r307, %r306, %r305, %r304};
	mov.b32 	%r308, 664706745;
	mov.b32 	%r309, 974986535;
	mov.b32 	%r310, -1715355304;
	mov.b32 	%r311, 394692241;
	st.local.v4.u32 	[%rd23+880], {%r311, %r310, %r309, %r308};
	mov.b32 	%r312, 571543859;
	mov.b32 	%r313, 731420851;
	mov.b32 	%r314, -336005101;
	mov.b32 	%r315, -639508168;
	st.local.v4.u32 	[%rd23+896], {%r315, %r314, %r313, %r312};
	mov.b32 	%r316, 865375399;
	mov.b32 	%r317, 126783113;
	mov.b32 	%r318, -1445340816;
	mov.b32 	%r319, -764843589;
	st.local.v4.u32 	[%rd23+912], {%r319, %r318, %r317, %r316};
	mov.b32 	%r320, -907417312;
	mov.b32 	%r321, 361203602;
	mov.b32 	%r322, 1008606754;
	mov.b32 	%r323, 765172662;
	st.local.v4.u32 	[%rd23+928], {%r323, %r322, %r321, %r320};
	mov.b32 	%r324, -1512054918;
	mov.b32 	%r325, 1344809080;
	mov.b32 	%r326, -1437248001;
	mov.b32 	%r327, -2016489911;
	st.local.v4.u32 	[%rd23+944], {%r327, %r326, %r325, %r324};
	mov.b32 	%r328, 437062935;
	mov.b32 	%r329, 160008576;
	mov.b32 	%r330, 1503764984;
	mov.b32 	%r331, 59542671;
	st.local.v4.u32 	[%rd23+960], {%r331, %r330, %r329, %r328};
	mov.b32 	%r332, -798463816;
	mov.b32 	%r333, -2076032314;
	mov.b32 	%r334, -672733647;
	mov.b32 	%r335, 1707065306;
	st.local.v4.u32 	[%rd23+976], {%r335, %r334, %r333, %r332};
	mov.b32 	%r336, 504303377;
	mov.b32 	%r337, 1512910199;
	mov.b32 	%r338, 697932208;
	mov.b32 	%r339, -2109652541;
	st.local.v4.u32 	[%rd23+992], {%r339, %r338, %r337, %r336};
	mov.b32 	%r340, 739644986;
	mov.b32 	%r341, 1841019862;
	mov.b32 	%r342, -1470868228;
	mov.b32 	%r343, 2075177163;
	st.local.v4.u32 	[%rd23+1008], {%r343, %r342, %r341, %r340};
	mov.b32 	%r344, -1913226373;
	mov.b32 	%r345, -1712425097;
	mov.b32 	%r346, -2064089988;
	mov.b32 	%r347, -1513725085;
	st.local.v4.u32 	[%rd25], {%r347, %r346, %r345, %r344};
	add.s64 	%rd38, %rd25, 16;
	mov.b32 	%r348, 1418839493;
	mov.b32 	%r349, -1310822545;
	mov.b32 	%r350, -1110021269;
	mov.b32 	%r351, 234877682;
	st.local.v4.u32 	[%rd25+16], {%r351, %r350, %r349, %r348};
	mov.b32 	%r352, 2102799147;
	mov.b32 	%r353, -1446090905;
	mov.b32 	%r354, 50462977;
	mov.b32 	%r355, 1348481072;
	st.local.v4.u32 	[%rd25+32], {%r355, %r354, %r353, %r352};
	mov.b32 	%r356, -1695779210;
	mov.b32 	%r357, -431117397;
	mov.b32 	%r358, 1656084439;
	mov.b32 	%r359, 434634494;
	st.local.v4.u32 	[%rd25+48], {%r359, %r358, %r357, %r356};
	mov.b32 	%r360, -2013627011;
	mov.b32 	%r361, 1082771913;
	mov.b32 	%r362, -1658879358;
	mov.b32 	%r363, 1167051466;
	st.local.v4.u32 	[%rd25+64], {%r363, %r362, %r361, %r360};
	mov.b32 	%r364, 201060592;
	mov.b32 	%r365, -913422521;
	mov.b32 	%r366, -340633255;
	mov.b32 	%r367, 368048890;
	st.local.v4.u32 	[%rd25+80], {%r367, %r366, %r365, %r364};
	mov.b32 	%r368, -364531793;
	mov.b32 	%r369, -44064094;
	mov.b32 	%r370, 1739838676;
	mov.b32 	%r371, -331240019;
	st.local.v4.u32 	[%rd25+96], {%r371, %r370, %r369, %r368};
	mov.b32 	%r372, 1536934080;
	mov.b32 	%r373, -1763413390;
	mov.b32 	%r374, -145513308;
	mov.b32 	%r375, -1088185188;
	st.local.v4.u32 	[%rd25+112], {%r375, %r374, %r373, %r372};
	mov.b32 	%r376, 1783375398;
	mov.b32 	%r377, -1371696237;
	mov.b32 	%r378, 484572669;
	mov.b32 	%r379, -1032472649;
	st.local.v4.u32 	[%rd25+128], {%r379, %r378, %r377, %r376};
	mov.b32 	%r380, 1334037708;
	mov.b32 	%r381, 49674231;
	mov.b32 	%r382, 1098792767;
	mov.b32 	%r383, 1517041206;
	st.local.v4.u32 	[%rd25+144], {%r383, %r382, %r381, %r380};
	mov.b32 	%r384, 150598129;
	mov.b32 	%r385, 886171109;
	mov.b32 	%r386, -195975771;
	mov.b32 	%r387, 1550332980;
	st.local.v4.u32 	[%rd25+160], {%r387, %r386, %r385, %r384};
	mov.b32 	%r388, 1059722517;
	mov.b32 	%r389, 1398944049;
	mov.b32 	%r390, 1940642008;
	mov.b32 	%r391, -1813876367;
	st.local.v4.u32 	[%rd25+176], {%r391, %r390, %r389, %r388};
	mov.b32 	%r392, 1587397571;
	mov.b32 	%r393, 1699095331;
	mov.b32 	%r394, 1385547719;
	mov.b32 	%r395, 201851908;
	st.local.v4.u32 	[%rd25+192], {%r395, %r394, %r393, %r392};
	mov.b32 	%r396, -1255171430;
	mov.b32 	%r397, 252314885;
	mov.b32 	%r398, -1590192490;
	mov.b32 	%r399, 674240536;
	st.local.v4.u32 	[%rd25+208], {%r399, %r398, %r397, %r396};
	mov.b32 	%r400, 1038082786;
	mov.b32 	%r401, -1692696448;
	mov.b32 	%r402, 908333586;
	mov.b32 	%r403, 151914247;
	st.local.v4.u32 	[%rd25+224], {%r403, %r402, %r401, %r400};
	mov.b32 	%r404, -1612024459;
	mov.b32 	%r405, -847269198;
	mov.b32 	%r406, 1766729511;
	mov.b32 	%r407, 651029483;
	st.local.v4.u32 	[%rd25+240], {%r407, %r406, %r405, %r404};
	mov.b32 	%r408, 775166490;
	mov.b32 	%r409, 1951935532;
	mov.b32 	%r410, -1642232957;
	mov.b32 	%r411, 454166793;
	st.local.v4.u32 	[%rd25+256], {%r411, %r410, %r409, %r408};
	mov.b32 	%r412, -77881184;
	mov.b32 	%r413, -290170278;
	mov.b32 	%r414, -1294176658;
	mov.b32 	%r415, 758520603;
	st.local.v4.u32 	[%rd25+272], {%r415, %r414, %r413, %r412};
	mov.b32 	%r416, -830622797;
	mov.b32 	%r417, 1639438038;
	mov.b32 	%r418, 1299594043;
	mov.b32 	%r419, -157003182;
	st.local.v4.u32 	[%rd25+288], {%r419, %r418, %r417, %r416};
	mov.b32 	%r420, -1760328572;
	mov.b32 	%r421, 1901997871;
	mov.b32 	%r422, 1054729187;
	mov.b32 	%r423, 2068982057;
	st.local.v4.u32 	[%rd25+304], {%r423, %r422, %r421, %r420};
	mov.b32 	%r424, 750906861;
	mov.b32 	%r425, 1757008337;
	mov.b32 	%r426, -173649069;
	st.local.v4.u32 	[%rd25+320], {%r426, %r425, %r169, %r424};
	mov.b32 	%r427, -306816165;
	mov.b32 	%r428, -931548751;
	mov.b32 	%r429, 535035132;
	mov.b32 	%r430, 1614815264;
	st.local.v4.u32 	[%rd25+336], {%r430, %r429, %r428, %r427};
	mov.b32 	%r431, 1265776953;
	mov.b32 	%r432, -647512386;
	mov.b32 	%r433, 1183697867;
	mov.b32 	%r434, -1093375382;
	st.local.v4.u32 	[%rd25+352], {%r434, %r433, %r432, %r431};
	mov.b32 	%r435, 1250283471;
	mov.b32 	%r436, -391096232;
	mov.b32 	%r437, -728216500;
	mov.b32 	%r438, -560706998;
	st.local.v4.u32 	[%rd25+368], {%r438, %r437, %r436, %r435};
	mov.b32 	%r439, 384695291;
	mov.b32 	%r440, -447763798;
	mov.b32 	%r441, 717615087;
	mov.b32 	%r442, 1807470800;
	st.local.v4.u32 	[%rd25+384], {%r442, %r441, %r440, %r439};
	mov.b32 	%r443, -1810791035;
	mov.b32 	%r444, 1432761139;
	mov.b32 	%r445, -677753523;
	mov.b32 	%r446, -981056701;
	st.local.v4.u32 	[%rd25+400], {%r446, %r445, %r444, %r443};
	mov.b32 	%r447, -2114027649;
	mov.b32 	%r448, 100925954;
	mov.b32 	%r449, 283769337;
	mov.b32 	%r450, -813021883;
	st.local.v4.u32 	[%rd25+416], {%r450, %r449, %r448, %r447};
	mov.b32 	%r451, -481580888;
	mov.b32 	%r452, -1171939425;
	mov.b32 	%r453, 1148730428;
	mov.b32 	%r454, -257929136;
	st.local.v4.u32 	[%rd25+432], {%r454, %r453, %r452, %r451};
	mov.b32 	%r455, -1979347057;
	mov.b32 	%r456, -1065336768;
	mov.b32 	%r457, -27417693;
	mov.b32 	%r458, -207466159;
	st.local.v4.u32 	[%rd25+448], {%r458, %r457, %r456, %r455};
	mov.b32 	%r459, 82966005;
	mov.b32 	%r460, 1215313976;
	mov.b32 	%r461, -1138647651;
	mov.b32 	%r462, -1388342638;
	st.local.v4.u32 	[%rd25+464], {%r462, %r461, %r460, %r459};
	mov.b32 	%r463, 1665278241;
	mov.b32 	%r464, 1974459098;
	mov.b32 	%r465, -1049119050;
	mov.b32 	%r466, -547111748;
	st.local.v4.u32 	[%rd25+480], {%r466, %r465, %r464, %r463};
	mov.b32 	%r467, 1841287890;
	mov.b32 	%r468, 251524083;
	mov.b32 	%r469, 451280895;
	mov.b32 	%r470, 807407632;
	st.local.v4.u32 	[%rd25+496], {%r470, %r469, %r468, %r467};
	mov.b32 	%r471, 801369324;
	mov.b32 	%r472, 891687699;
	mov.b32 	%r473, 337120268;
	mov.b32 	%r474, 1283575245;
	st.local.v4.u32 	[%rd25+512], {%r474, %r473, %r472, %r471};
	mov.b32 	%r475, 959321879;
	mov.b32 	%r476, -863484860;
	mov.b32 	%r477, -1573546089;
	mov.b32 	%r478, -507617441;
	st.local.v4.u32 	[%rd25+528], {%r478, %r477, %r476, %r475};
	mov.b32 	%r479, 1199193405;
	mov.b32 	%r480, -2097381762;
	mov.b32 	%r481, -229267545;
	mov.b32 	%r482, 1469301956;
	st.local.v4.u32 	[%rd25+544], {%r482, %r481, %r480, %r479};
	mov.b32 	%r483, -1780059277;
	mov.b32 	%r484, 724703513;
	mov.b32 	%r485, -407216803;
	mov.b32 	%r486, -1396153244;
	st.local.v4.u32 	[%rd25+560], {%r486, %r485, %r484, %r483};
	mov.b32 	%r487, 2141445340;
	mov.b32 	%r488, -778154161;
	mov.b32 	%r489, -1743158911;
	mov.b32 	%r490, -1598005152;
	st.local.v4.u32 	[%rd25+576], {%r490, %r489, %r488, %r487};
	mov.b32 	%r491, -2096396152;
	mov.b32 	%r492, -1422159728;
	mov.b32 	%r493, 2119445034;
	mov.b32 	%r494, 1715741218;
	st.local.v4.u32 	[%rd25+592], {%r494, %r493, %r492, %r491};
	mov.b32 	%r495, 1009259540;
	mov.b32 	%r496, -747915080;
	mov.b32 	%r497, 700968686;
	mov.b32 	%r498, -896776634;
	st.local.v4.u32 	[%rd25+608], {%r498, %r497, %r496, %r495};
	mov.b32 	%r499, 1991105499;
	mov.b32 	%r500, 487983883;
	mov.b32 	%r501, -490971554;
	mov.b32 	%r502, 2041044702;
	st.local.v4.u32 	[%rd25+624], {%r502, %r501, %r500, %r499};
	mov.b32 	%r503, 504629770;
	mov.b32 	%r504, 1316239930;
	mov.b32 	%r505, 1449407026;
	mov.b32 	%r506, 1004265696;
	st.local.v4.u32 	[%rd25+640], {%r506, %r505, %r504, %r503};
	mov.b32 	%r507, -457679780;
	mov.b32 	%r508, 1816667172;
	mov.b32 	%r509, 168560134;
	mov.b32 	%r510, -611169975;
	st.local.v4.u32 	[%rd25+656], {%r510, %r509, %r508, %r507};
	mov.b32 	%r511, -1497079198;
	mov.b32 	%r512, -280777556;
	mov.b32 	%r513, 1857934291;
	mov.b32 	%r514, 1570751170;
	st.local.v4.u32 	[%rd25+672], {%r514, %r513, %r512, %r511};
	mov.b32 	%r515, -1947043463;
	mov.b32 	%r516, 936633572;
	mov.b32 	%r517, -1540254315;
	mov.b32 	%r518, -1472622191;
	st.local.v4.u32 	[%rd25+688], {%r518, %r517, %r516, %r515};
	mov.b32 	%r519, -1210421907;
	mov.b32 	%r520, 1500395319;
	mov.b32 	%r521, 1133234376;
	mov.b32 	%r522, 852879335;
	st.local.v4.u32 	[%rd25+704], {%r522, %r521, %r520, %r519};
	mov.b32 	%r523, -532043351;
	mov.b32 	%r524, -761508274;
	mov.b32 	%r525, 1689376213;
	mov.b32 	%r526, -1946055283;
	st.local.v4.u32 	[%rd25+720], {%r526, %r525, %r524, %r523};
	mov.b32 	%r527, 634383082;
	mov.b32 	%r528, 133428468;
	mov.b32 	%r529, -89369002;
	mov.b32 	%r530, -1260884884;
	st.local.v4.u32 	[%rd25+736], {%r530, %r529, %r528, %r527};
	mov.b32 	%r531, 403703816;
	mov.b32 	%r532, -381178194;
	mov.b32 	%r533, -1896580486;
	mov.b32 	%r534, -1345690267;
	st.local.v4.u32 	[%rd25+752], {%r534, %r533, %r532, %r531};
	mov.b32 	%r535, 1918643758;
	mov.b32 	%r536, 1867130149;
	mov.b32 	%r537, -1997506440;
	mov.b32 	%r538, -714097990;
	st.local.v4.u32 	[%rd25+768], {%r538, %r537, %r536, %r535};
	mov.b32 	%r539, 1368901318;
	mov.b32 	%r540, -948718412;
	mov.b32 	%r541, -245913946;
	mov.b32 	%r542, 607656988;
	st.local.v4.u32 	[%rd25+784], {%r542, %r541, %r540, %r539};
	mov.b32 	%r543, 557719327;
	mov.b32 	%r544, -1662487436;
	mov.b32 	%r545, 2090982877;
	mov.b32 	%r546, 600565992;
	st.local.v4.u32 	[%rd25+800], {%r546, %r545, %r544, %r543};
	mov.b32 	%r547, -2062579062;
	mov.b32 	%r548, -2045932661;
	mov.b32 	%r549, -597574211;
	mov.b32 	%r550, -577352885;
	st.local.v4.u32 	[%rd25+816], {%r550, %r549, %r548, %r547};
	mov.b32 	%r551, -1429445018;
	mov.b32 	%r552, -999180875;
	mov.b32 	%r553, 1115438654;
	mov.b32 	%r554, -1864339344;
	st.local.v4.u32 	[%rd25+832], {%r554, %r553, %r552, %r551};
	mov.b32 	%r555, 303828494;
	mov.b32 	%r556, 33027830;
	mov.b32 	%r557, 84280067;
	mov.b32 	%r558, -661632952;
	st.local.v4.u32 	[%rd25+848], {%r558, %r557, %r556, %r555};
	mov.b32 	%r559, -798377543;
	mov.b32 	%r560, -106014889;
	mov.b32 	%r561, 1600795957;
	mov.b32 	%r562, -1547542175;
	st.local.v4.u32 	[%rd25+864], {%r562, %r561, %r560, %r559};
	mov.b32 	%r563, -1188585826;
	mov.b32 	%r564, 658119965;
	mov.b32 	%r565, 1486471617;
	mov.b32 	%r566, -1860729210;
	st.local.v4.u32 	[%rd25+880], {%r566, %r565, %r564, %r563};
	mov.b32 	%r567, 857870609;
	mov.b32 	%r568, -1288988520;
	mov.b32 	%r569, 334231800;
	mov.b32 	%r570, 953803233;
	st.local.v4.u32 	[%rd25+896], {%r570, %r569, %r568, %r567};
	mov.b32 	%r571, -1489791852;
	mov.b32 	%r572, -1995993458;
	mov.b32 	%r573, 1890179545;
	mov.b32 	%r574, -1143838359;
	st.local.v4.u32 	[%rd25+912], {%r574, %r573, %r572, %r571};
	mov.b32 	%r575, 550103529;
	mov.b32 	%r576, -1844082809;
	mov.b32 	%r577, 574365214;
	mov.b32 	%r578, -1238525029;
	st.local.v4.u32 	[%rd25+928], {%r578, %r577, %r576, %r575};
	mov.b32 	%r579, 2057691103;
	mov.b32 	%r580, 2018519080;
	mov.b32 	%r581, -5614251;
	mov.b32 	%r582, 1233637070;
	st.local.v4.u32 	[%rd25+944], {%r582, %r581, %r580, %r579};
	mov.b32 	%r583, 387583245;
	mov.b32 	%r584, -2146858615;
	mov.b32 	%r585, -128343647;
	mov.b32 	%r586, -1895592820;
	st.local.v4.u32 	[%rd25+960], {%r586, %r585, %r584, %r583};
	mov.b32 	%r587, -1194301336;
	mov.b32 	%r588, -964410814;
	mov.b32 	%r589, 836232934;
	mov.b32 	%r590, -630865985;
	st.local.v4.u32 	[%rd25+976], {%r590, %r589, %r588, %r587};
	mov.b32 	%r591, 287182607;
	mov.b32 	%r592, 2002398509;
	mov.b32 	%r593, -1339450983;
	mov.b32 	%r594, -1014873791;
	st.local.v4.u32 	[%rd25+992], {%r594, %r593, %r592, %r591};
	mov.b32 	%r595, 975967766;
	mov.b32 	%r596, -697451589;
	mov.b32 	%r597, -56077228;
	mov.b32 	%r598, -881086288;
	st.local.v4.u32 	[%rd25+1008], {%r598, %r597, %r596, %r595};
	mov.b32 	%r599, 2072901243;
	mov.b32 	%r600, 2006576759;
	mov.b32 	%r601, 2089089148;
	mov.b32 	%r602, 1671808611;
	st.local.v4.u32 	[%rd27], {%r602, %r601, %r600, %r599};
	add.s64 	%rd37, %rd27, 16;
	mov.b32 	%r603, -984313403;
	mov.b32 	%r604, 1873927791;
	mov.b32 	%r605, 1807603307;
	mov.b32 	%r606, -233963534;
	st.local.v4.u32 	[%rd27+16], {%r606, %r605, %r604, %r603};
	mov.b32 	%r607, 729634347;
	mov.b32 	%r608, 1739181671;
	mov.b32 	%r609, 16974337;
	mov.b32 	%r610, 810573872;
	st.local.v4.u32 	[%rd27+32], {%r610, %r609, %r608, %r607};
	mov.b32 	%r611, 1989864566;
	mov.b32 	%r612, -1410970197;
	mov.b32 	%r613, -681396777;
	mov.b32 	%r614, -31856642;
	st.local.v4.u32 	[%rd27+48], {%r614, %r613, %r612, %r611};
	mov.b32 	%r615, 2106063485;
	mov.b32 	%r616, -918517303;
	mov.b32 	%r617, -2103631998;
	mov.b32 	%r618, -901410870;
	st.local.v4.u32 	[%rd27+64], {%r618, %r617, %r616, %r615};
	mov.b32 	%r619, -267650064;
	mov.b32 	%r620, 1204391495;
	mov.b32 	%r621, 1508618841;
	mov.b32 	%r622, -99225606;
	st.local.v4.u32 	[%rd27+80], {%r622, %r621, %r620, %r619};
	mov.b32 	%r623, -1343601233;
	mov.b32 	%r624, -1560453214;
	mov.b32 	%r625, -731401260;
	mov.b32 	%r626, -1377025619;
	st.local.v4.u32 	[%rd27+96], {%r626, %r625, %r624, %r623};
	mov.b32 	%r627, -1067738176;
	mov.b32 	%r628, 1922491506;
	mov.b32 	%r629, -1527295068;
	mov.b32 	%r630, -1665195108;
	st.local.v4.u32 	[%rd27+112], {%r630, %r629, %r628, %r627};
	mov.b32 	%r631, 644500518;
	mov.b32 	%r632, -1817297517;
	mov.b32 	%r633, -48438787;
	mov.b32 	%r634, -1211992649;
	st.local.v4.u32 	[%rd27+128], {%r634, %r633, %r632, %r631};
	mov.b32 	%r635, -867204148;
	mov.b32 	%r636, -150800905;
	mov.b32 	%r637, 1061256767;
	mov.b32 	%r638, 911895606;
	st.local.v4.u32 	[%rd27+144], {%r638, %r637, %r636, %r635};
	mov.b32 	%r639, -251069967;
	mov.b32 	%r640, -449523227;
	mov.b32 	%r641, -1510714971;
	mov.b32 	%r642, 878471220;
	st.local.v4.u32 	[%rd27+160], {%r642, %r641, %r640, %r639};
	mov.b32 	%r643, 356461077;
	mov.b32 	%r644, 827548209;
	mov.b32 	%r645, -663508008;
	mov.b32 	%r646, 1905517169;
	st.local.v4.u32 	[%rd27+176], {%r646, %r645, %r644, %r643};
	mov.b32 	%r647, -1017209405;
	mov.b32 	%r648, 593839651;
	mov.b32 	%r649, -950889017;
	mov.b32 	%r650, 67897348;
	st.local.v4.u32 	[%rd27+192], {%r650, %r649, %r648, %r647};
	mov.b32 	%r651, -1699401830;
	mov.b32 	%r652, 84871685;
	mov.b32 	%r653, -1767819370;
	mov.b32 	%r654, 405286936;
	st.local.v4.u32 	[%rd27+208], {%r654, %r653, %r652, %r651};
	mov.b32 	%r655, -499261470;
	mov.b32 	%r656, -2137318528;
	mov.b32 	%r657, 305538066;
	mov.b32 	%r658, 118033927;
	st.local.v4.u32 	[%rd27+224], {%r658, %r657, %r656, %r655};
	mov.b32 	%r659, 1973414517;
	mov.b32 	%r660, -1295155278;
	mov.b32 	%r661, 661212711;
	mov.b32 	%r662, -349778453;
	st.local.v4.u32 	[%rd27+240], {%r662, %r661, %r660, %r659};
	mov.b32 	%r663, 439235610;
	mov.b32 	%r664, 745822252;
	mov.b32 	%r665, -2086789757;
	mov.b32 	%r666, 152769033;
	st.local.v4.u32 	[%rd27+256], {%r666, %r665, %r664, %r663};
	mov.b32 	%r667, -1594139744;
	mov.b32 	%r668, 1525593178;
	mov.b32 	%r669, 1857215598;
	mov.b32 	%r670, 455947803;
	st.local.v4.u32 	[%rd27+272], {%r670, %r669, %r668, %r667};
	mov.b32 	%r671, -1278313037;
	mov.b32 	%r672, -698239018;
	mov.b32 	%r673, 994932283;
	mov.b32 	%r674, 1391895634;
	st.local.v4.u32 	[%rd27+288], {%r674, %r673, %r672, %r671};
	mov.b32 	%r675, -2070473852;
	mov.b32 	%r676, 795958831;
	mov.b32 	%r677, -482419229;
	mov.b32 	%r678, 695947817;
	st.local.v4.u32 	[%rd27+304], {%r678, %r677, %r676, %r675};
	mov.b32 	%r679, -315833875;
	mov.b32 	%r680, -781665839;
	mov.b32 	%r681, 1408607827;
	st.local.v4.u32 	[%rd27+320], {%r681, %r680, %r169, %r679};
	mov.b32 	%r682, 1542305371;
	mov.b32 	%r683, -1312261711;
	mov.b32 	%r684, -65018884;
	mov.b32 	%r685, 543178784;
	st.local.v4.u32 	[%rd27+336], {%r685, %r684, %r683, %r682};
	mov.b32 	%r686, 961245753;
	mov.b32 	%r687, -1093048386;
	mov.b32 	%r688, -884568629;
	mov.b32 	%r689, 1790891114;
	st.local.v4.u32 	[%rd27+352], {%r689, %r688, %r687, %r686};
	mov.b32 	%r690, -817199665;
	mov.b32 	%r691, 1491644504;
	mov.b32 	%r692, 1289001036;
	mov.b32 	%r693, 1256100938;
	st.local.v4.u32 	[%rd27+368], {%r693, %r692, %r691, %r690};
	mov.b32 	%r694, -82383365;
	mov.b32 	%r695, -1427812438;
	mov.b32 	%r696, -282409489;
	mov.b32 	%r697, -798245936;
	st.local.v4.u32 	[%rd27+384], {%r697, %r696, %r695, %r694};
	mov.b32 	%r698, -2053893755;
	mov.b32 	%r699, 861234739;
	mov.b32 	%r700, 1305975373;
	mov.b32 	%r701, 1137018435;
	st.local.v4.u32 	[%rd27+400], {%r701, %r700, %r699, %r698};
	mov.b32 	%r702, 2139225727;
	mov.b32 	%r703, 33948674;
	mov.b32 	%r704, -116332039;
	mov.b32 	%r705, 1171229253;
	st.local.v4.u32 	[%rd27+416], {%r705, %r704, %r703, %r702};
	mov.b32 	%r706, -1461498968;
	mov.b32 	%r707, -1615190625;
	mov.b32 	%r708, 1011120188;
	mov.b32 	%r709, 1357946960;
	st.local.v4.u32 	[%rd27+432], {%r709, %r708, %r707, %r706};
	mov.b32 	%r710, -1886780017;
	mov.b32 	%r711, 1086357568;
	mov.b32 	%r712, -1543610973;
	mov.b32 	%r713, 1374921297;
	st.local.v4.u32 	[%rd27+448], {%r713, %r712, %r711, %r710};
	mov.b32 	%r714, -184225291;
	mov.b32 	%r715, 944271416;
	mov.b32 	%r716, -1648615011;
	mov.b32 	%r717, -1834139758;
	st.local.v4.u32 	[%rd27+464], {%r717, %r716, %r715, %r714};
	mov.b32 	%r718, 560153121;
	mov.b32 	%r719, -629821478;
	mov.b32 	%r720, -1228834890;
	mov.b32 	%r721, -1126210628;
	st.local.v4.u32 	[%rd27+480], {%r721, %r720, %r719, %r718};
	mov.b32 	%r722, -764559406;
	mov.b32 	%r723, -217121293;
	mov.b32 	%r724, -15014401;
	mov.b32 	%r725, 271589392;
	st.local.v4.u32 	[%rd27+496], {%r725, %r724, %r723, %r722};
	mov.b32 	%r726, -332413972;
	mov.b32 	%r727, 322250259;
	mov.b32 	%r728, 202643468;
	mov.b32 	%r729, -850624051;
	st.local.v4.u32 	[%rd27+512], {%r729, %r728, %r727, %r726};
	mov.b32 	%r730, 389623319;
	mov.b32 	%r731, 1154254916;
	mov.b32 	%r732, -1750977129;
	mov.b32 	%r733, 1608629855;
	st.local.v4.u32 	[%rd27+528], {%r733, %r732, %r731, %r730};
	mov.b32 	%r734, 1028094525;
	mov.b32 	%r735, 2122513534;
	mov.b32 	%r736, -1477290585;
	mov.b32 	%r737, -1000893500;
	st.local.v4.u32 	[%rd27+544], {%r737, %r736, %r735, %r734};
	mov.b32 	%r738, 1939203699;
	mov.b32 	%r739, 422261273;
	mov.b32 	%r740, 1575467613;
	mov.b32 	%r741, 1689045092;
	st.local.v4.u32 	[%rd27+560], {%r741, %r740, %r739, %r738};
	mov.b32 	%r742, -595614756;
	mov.b32 	%r743, 1339137615;
	mov.b32 	%r744, -2120738431;
	mov.b32 	%r745, 1621147744;
	st.local.v4.u32 	[%rd27+576], {%r745, %r744, %r743, %r742};
	mov.b32 	%r746, -2004677752;
	mov.b32 	%r747, -1867826288;
	mov.b32 	%r748, 712922154;
	mov.b32 	%r749, 577127458;
	st.local.v4.u32 	[%rd27+592], {%r749, %r748, %r747, %r746};
	mov.b32 	%r750, 339486740;
	mov.b32 	%r751, -1194103880;
	mov.b32 	%r752, -299251730;
	mov.b32 	%r753, 1187679302;
	st.local.v4.u32 	[%rd27+608], {%r753, %r752, %r751, %r750};
	mov.b32 	%r754, -612979237;
	mov.b32 	%r755, 186455563;
	mov.b32 	%r756, 1591917662;
	mov.b32 	%r757, -562452514;
	st.local.v4.u32 	[%rd27+624], {%r757, %r756, %r755, %r754};
	mov.b32 	%r758, 169743370;
	mov.b32 	%r759, 978220090;
	mov.b32 	%r760, 844522546;
	mov.b32 	%r761, -532948000;
	st.local.v4.u32 	[%rd27+640], {%r761, %r760, %r759, %r758};
	mov.b32 	%r762, 1558493276;
	mov.b32 	%r763, 611076132;
	mov.b32 	%r764, 101321734;
	mov.b32 	%r765, 1239126601;
	st.local.v4.u32 	[%rd27+656], {%r765, %r764, %r763, %r762};
	mov.b32 	%r766, 1655096418;
	mov.b32 	%r767, -1393605716;
	mov.b32 	%r768, -747717165;
	mov.b32 	%r769, -1034051646;
	st.local.v4.u32 	[%rd27+672], {%r769, %r768, %r767, %r766};
	mov.b32 	%r770, 2039214713;
	mov.b32 	%r771, -466103324;
	mov.b32 	%r772, -1784401515;
	mov.b32 	%r773, -1851246191;
	st.local.v4.u32 	[%rd27+688], {%r773, %r772, %r771, %r770};
	mov.b32 	%r774, 1840765549;
	mov.b32 	%r775, 928607799;
	mov.b32 	%r776, -935097400;
	mov.b32 	%r777, -416098841;
	st.local.v4.u32 	[%rd27+704], {%r777, %r776, %r775, %r774};
	mov.b32 	%r778, -1444918871;
	mov.b32 	%r779, 1322425422;
	mov.b32 	%r780, -714821163;
	mov.b32 	%r781, -1920204403;
	st.local.v4.u32 	[%rd27+720], {%r781, %r780, %r779, %r778};
	mov.b32 	%r782, -366620694;
	mov.b32 	%r783, -200805388;
	mov.b32 	%r784, 1459268694;
	mov.b32 	%r785, 1823791212;
	st.local.v4.u32 	[%rd27+736], {%r785, %r784, %r783, %r782};
	mov.b32 	%r786, 135794696;
	mov.b32 	%r787, -1360443474;
	mov.b32 	%r788, 2056189050;
	mov.b32 	%r789, 1706019429;
	st.local.v4.u32 	[%rd27+752], {%r789, %r788, %r787, %r786};
	mov.b32 	%r790, 779246638;
	mov.b32 	%r791, 628050469;
	mov.b32 	%r792, 2022240376;
	mov.b32 	%r793, -1160417350;
	st.local.v4.u32 	[%rd27+768], {%r793, %r792, %r791, %r790};
	mov.b32 	%r794, -967731258;
	mov.b32 	%r795, -1261997132;
	mov.b32 	%r796, -1494132826;
	mov.b32 	%r797, 472135708;
	st.local.v4.u32 	[%rd27+784], {%r797, %r796, %r795, %r794};
	mov.b32 	%r798, 522272287;
	mov.b32 	%r799, 1956440180;
	mov.b32 	%r800, -579034659;
	mov.b32 	%r801, -400307224;
	st.local.v4.u32 	[%rd27+800], {%r801, %r800, %r799, %r798};
	mov.b32 	%r802, -1970991222;
	mov.b32 	%r803, -1954148981;
	mov.b32 	%r804, -1109630531;
	mov.b32 	%r805, 1272813131;
	st.local.v4.u32 	[%rd27+816], {%r805, %r804, %r803, %r802};
	mov.b32 	%r806, 1722469478;
	mov.b32 	%r807, -1245417035;
	mov.b32 	%r808, 1044544574;
	mov.b32 	%r809, 1888542832;
	st.local.v4.u32 	[%rd27+832], {%r809, %r808, %r807, %r806};
	mov.b32 	%r810, 236067854;
	mov.b32 	%r811, -167643146;
	mov.b32 	%r812, 50660867;
	mov.b32 	%r813, 1222152264;
	st.local.v4.u32 	[%rd27+848], {%r813, %r812, %r811, %r810};
	mov.b32 	%r814, -1177523783;
	mov.b32 	%r815, 1475980887;
	mov.b32 	%r816, 895445557;
	mov.b32 	%r817, 1638122081;
	st.local.v4.u32 	[%rd27+864], {%r817, %r816, %r815, %r814};
	mov.b32 	%r818, -1632032866;
	mov.b32 	%r819, 489110045;
	mov.b32 	%r820, -1051158079;
	mov.b32 	%r821, -2037311610;
	st.local.v4.u32 	[%rd27+880], {%r821, %r820, %r819, %r818};
	mov.b32 	%r822, 288563729;
	mov.b32 	%r823, -1733088360;
	mov.b32 	%r824, -132912136;
	mov.b32 	%r825, -516367903;
	st.local.v4.u32 	[%rd27+896], {%r825, %r824, %r823, %r822};
	mov.b32 	%r826, -1800981612;
	mov.b32 	%r827, -1903622258;
	mov.b32 	%r828, -646927911;
	mov.b32 	%r829, 1773916777;
	st.local.v4.u32 	[%rd27+912], {%r829, %r828, %r827, %r826};
	mov.b32 	%r830, -383727127;
	mov.b32 	%r831, -2020469369;
	mov.b32 	%r832, 505560094;
	mov.b32 	%r833, -1682559589;
	st.local.v4.u32 	[%rd27+928], {%r833, %r832, %r831, %r830};
	mov.b32 	%r834, -545610273;
	mov.b32 	%r835, 678973480;
	mov.b32 	%r836, 1442818645;
	mov.b32 	%r837, -834041906;
	st.local.v4.u32 	[%rd27+944], {%r837, %r836, %r835, %r834};
	mov.b32 	%r838, 219617805;
	mov.b32 	%r839, -1988097655;
	mov.b32 	%r840, -1577559647;
	mov.b32 	%r841, -1936784500;
	st.local.v4.u32 	[%rd27+960], {%r841, %r840, %r839, %r838};
	mov.b32 	%r842, 1756942440;
	mov.b32 	%r843, 1120306242;
	mov.b32 	%r844, -432941082;
	mov.b32 	%r845, -1076206145;
	st.local.v4.u32 	[%rd27+976], {%r845, %r844, %r843, %r842};
	mov.b32 	%r846, 252780047;
	mov.b32 	%r847, 762796589;
	mov.b32 	%r848, -1716508263;
	mov.b32 	%r849, 1103331905;
	st.local.v4.u32 	[%rd27+992], {%r849, %r848, %r847, %r846};
	mov.b32 	%r850, 372911126;
	mov.b32 	%r851, -1143575109;
	mov.b32 	%r852, 1425844308;
	mov.b32 	%r853, -1328841808;
	st.local.v4.u32 	[%rd27+1008], {%r853, %r852, %r851, %r850};
	mov.b32 	%r854, 2071694838;
	mov.b32 	%r855, 2004326894;
	mov.b32 	%r856, 2088535288;
	mov.b32 	%r857, 1667474886;
	st.local.v4.u32 	[%rd29], {%r857, %r856, %r855, %r854};
	add.s64 	%rd36, %rd29, 16;
	mov.b32 	%r858, -976923503;
	mov.b32 	%r859, 1869591006;
	mov.b32 	%r860, 1802223062;
	mov.b32 	%r861, -219017729;
	st.local.v4.u32 	[%rd29+16], {%r861, %r860, %r859, %r858};
	mov.b32 	%r862, 724270422;
	mov.b32 	%r863, 1734846926;
	mov.b32 	%r864, 16843522;
	mov.b32 	%r865, 808472672;
	st.local.v4.u32 	[%rd29+32], {%r865, %r864, %r863, %r862};
	mov.b32 	%r866, 1987484396;
	mov.b32 	%r867, -1414797747;
	mov.b32 	%r868, -673750347;
	mov.b32 	%r869, -16901657;
	st.local.v4.u32 	[%rd29+48], {%r869, %r868, %r867, %r866};
	mov.b32 	%r870, 2105378810;
	mov.b32 	%r871, -909557623;
	mov.b32 	%r872, -2105369313;
	mov.b32 	%r873, -892713585;
	st.local.v4.u32 	[%rd29+64], {%r873, %r872, %r871, %r870};
	mov.b32 	%r874, -252703749;
	mov.b32 	%r875, 1195886990;
	mov.b32 	%r876, 1499065266;
	mov.b32 	%r877, -84273681;
	st.local.v4.u32 	[%rd29+80], {%r877, %r876, %r875, %r874};
	mov.b32 	%r878, -1347425723;
	mov.b32 	%r879, -1566376609;
	mov.b32 	%r880, -724277325;
	mov.b32 	%r881, -1381110719;
	st.local.v4.u32 	[%rd29+96], {%r881, %r880, %r879, %r878};
	mov.b32 	%r882, -1061135461;
	mov.b32 	%r883, 1920112356;
	mov.b32 	%r884, -1532692653;
	mov.b32 	%r885, -1667449053;
	st.local.v4.u32 	[%rd29+112], {%r885, %r884, %r883, %r882};
	mov.b32 	%r886, 640051788;
	mov.b32 	%r887, -1819038147;
	mov.b32 	%r888, -33743647;
	mov.b32 	%r889, -1212693899;
	st.local.v4.u32 	[%rd29+128], {%r889, %r888, %r887, %r886};
	mov.b32 	%r890, -859025533;
	mov.b32 	%r891, -134806795;
	mov.b32 	%r892, 1061110142;
	mov.b32 	%r893, 909531756;
	st.local.v4.u32 	[%rd29+144], {%r893, %r892, %r891, %r890};
	mov.b32 	%r894, -235861767;
	mov.b32 	%r895, -437963567;
	mov.b32 	%r896, -1515850671;
	mov.b32 	%r897, 875846760;
	st.local.v4.u32 	[%rd29+160], {%r897, %r896, %r895, %r894};
	mov.b32 	%r898, 353713962;
	mov.b32 	%r899, 825316194;
	mov.b32 	%r900, -656903253;
	mov.b32 	%r901, 1903268834;
	st.local.v4.u32 	[%rd29+176], {%r901, %r900, %r899, %r898};
	mov.b32 	%r902, -1010606435;
	mov.b32 	%r903, 589522246;
	mov.b32 	%r904, -943238507;
	mov.b32 	%r905, 67374088;
	st.local.v4.u32 	[%rd29+192], {%r905, %r904, %r903, %r902};
	mov.b32 	%r906, -1701137105;
	mov.b32 	%r907, 84217610;
	mov.b32 	%r908, -1768513225;
	mov.b32 	%r909, 404236336;
	st.local.v4.u32 	[%rd29+208], {%r909, %r908, %r907, %r906};
	mov.b32 	%r910, -488489505;
	mov.b32 	%r911, -2139055333;
	mov.b32 	%r912, 303183396;
	mov.b32 	%r913, 117901582;
	st.local.v4.u32 	[%rd29+224], {%r913, %r912, %r911, %r910};
	mov.b32 	%r914, 1970642922;
	mov.b32 	%r915, -1296904833;
	mov.b32 	%r916, 656894286;
	mov.b32 	%r917, -336910643;
	st.local.v4.u32 	[%rd29+240], {%r917, %r916, %r915, %r914};
	mov.b32 	%r918, 437923380;
	mov.b32 	%r919, 741110872;
	mov.b32 	%r920, -2088526307;
	mov.b32 	%r921, 151591698;
	st.local.v4.u32 	[%rd29+256], {%r921, %r920, %r919, %r918};
	mov.b32 	%r922, -1600062629;
	mov.b32 	%r923, 1515908788;
	mov.b32 	%r924, 1852748508;
	mov.b32 	%r925, 454765878;
	st.local.v4.u32 	[%rd29+272], {%r925, %r924, %r923, %r922};
	mov.b32 	%r926, -1280061827;
	mov.b32 	%r927, -690593353;
	mov.b32 	%r928, 993742198;
	mov.b32 	%r929, 1381168804;
	st.local.v4.u32 	[%rd29+288], {%r929, %r928, %r927, %r926};
	mov.b32 	%r930, -2071685357;
	mov.b32 	%r931, 791638366;
	mov.b32 	%r932, -471646499;
	mov.b32 	%r933, 690584402;
	st.local.v4.u32 	[%rd29+304], {%r933, %r932, %r931, %r930};
	mov.b32 	%r934, -303223615;
	mov.b32 	%r935, -774805319;
	mov.b32 	%r936, 1398011302;
	st.local.v4.u32 	[%rd29+320], {%r936, %r935, %r169, %r934};
	mov.b32 	%r937, 1532751286;
	mov.b32 	%r938, -1313748871;
	mov.b32 	%r939, -50585629;
	mov.b32 	%r940, 538992704;
	st.local.v4.u32 	[%rd29+336], {%r940, %r939, %r938, %r937};
	mov.b32 	%r941, 960056178;
	mov.b32 	%r942, -1094788761;
	mov.b32 	%r943, -875870579;
	mov.b32 	%r944, 1785380564;
	st.local.v4.u32 	[%rd29+352], {%r944, %r943, %r942, %r941};
	mov.b32 	%r945, -808498555;
	mov.b32 	%r946, 1482221744;
	mov.b32 	%r947, 1280103576;
	mov.b32 	%r948, 1246420628;
	st.local.v4.u32 	[%rd29+368], {%r948, %r947, %r946, %r945};
	mov.b32 	%r949, -67430675;
	mov.b32 	%r950, -1431640753;
	mov.b32 	%r951, -269538619;
	mov.b32 	%r952, -791647301;
	st.local.v4.u32 	[%rd29+384], {%r952, %r951, %r950, %r949};
	mov.b32 	%r953, -2054843375;
	mov.b32 	%r954, 859002214;
	mov.b32 	%r955, 1296947098;
	mov.b32 	%r956, 1128514950;
	st.local.v4.u32 	[%rd29+400], {%r956, %r955, %r954, %r953};
	mov.b32 	%r957, 2139062782;
	mov.b32 	%r958, 33687044;
	mov.b32 	%r959, -101117719;
	mov.b32 	%r960, 1162203018;
	st.local.v4.u32 	[%rd29+416], {%r960, %r959, %r958, %r957};
	mov.b32 	%r961, -1465326773;
	mov.b32 	%r962, -1616922075;
	mov.b32 	%r963, 1010582648;
	mov.b32 	%r964, 1347481760;
	st.local.v4.u32 	[%rd29+432], {%r964, %r963, %r962, %r961};
	mov.b32 	%r965, -1886418427;
	mov.b32 	%r966, 1077985408;
	mov.b32 	%r967, -1549533603;
	mov.b32 	%r968, 1364325282;
	st.local.v4.u32 	[%rd29+448], {%r968, %r967, %r966, %r965};
	mov.b32 	%r969, -168491791;
	mov.b32 	%r970, 943212656;
	mov.b32 	%r971, -1650607071;
	mov.b32 	%r972, -1835881153;
	st.local.v4.u32 	[%rd29+464], {%r972, %r971, %r970, %r969};
	mov.b32 	%r973, 555836226;
	mov.b32 	%r974, -623217233;
	mov.b32 	%r975, -1229536905;
	mov.b32 	%r976, -1128472733;
	st.local.v4.u32 	[%rd29+480], {%r976, %r975, %r974, %r973};
	mov.b32 	%r977, -757961281;
	mov.b32 	%r978, -202174723;
	mov.b32 	%r979, -58651;
	mov.b32 	%r980, 269496352;
	st.local.v4.u32 	[%rd29+496], {%r980, %r979, %r978, %r977};
	mov.b32 	%r981, -320065597;
	mov.b32 	%r982, 320025894;
	mov.b32 	%r983, 202118168;
	mov.b32 	%r984, -842183551;
	st.local.v4.u32 	[%rd29+512], {%r984, %r983, %r982, %r981};
	mov.b32 	%r985, 387397934;
	mov.b32 	%r986, 1145359496;
	mov.b32 	%r987, -1751670219;
	mov.b32 	%r988, 1600119230;
	st.local.v4.u32 	[%rd29+528], {%r988, %r987, %r986, %r985};
	mov.b32 	%r989, 1027426170;
	mov.b32 	%r990, 2122220284;
	mov.b32 	%r991, -1482165675;
	mov.b32 	%r992, -993765485;
	st.local.v4.u32 	[%rd29+544], {%r992, %r991, %r990, %r989};
	mov.b32 	%r993, 1936954854;
	mov.b32 	%r994, 421079858;
	mov.b32 	%r995, 1566435258;
	mov.b32 	%r996, 1684319432;
	st.local.v4.u32 	[%rd29+560], {%r996, %r995, %r994, %r993};
	mov.b32 	%r997, -589529181;
	mov.b32 	%r998, 1330631070;
	mov.b32 	%r999, -2122213351;
	mov.b32 	%r1000, 1616945344;
	st.local.v4.u32 	[%rd29+576], {%r1000, %r999, %r998, %r997};
	mov.b32 	%r1001, -2004319477;
	mov.b32 	%r1002, -1869567173;
	mov.b32 	%r1003, 707427924;
	mov.b32 	%r1004, 572679748;
	st.local.v4.u32 	[%rd29+592], {%r1004, %r1003, %r1002, %r1001};
	mov.b32 	%r1005, 336870440;
	mov.b32 	%r1006, -1195846805;
	mov.b32 	%r1007, -286381625;
	mov.b32 	%r1008, 1179044492;
	st.local.v4.u32 	[%rd29+608], {%r1008, %r1007, %r1006, %r1005};
	mov.b32 	%r1009, -606374227;
	mov.b32 	%r1010, 185277718;
	mov.b32 	%r1011, 1583276732;
	mov.b32 	%r1012, -555845209;
	st.local.v4.u32 	[%rd29+624], {%r1012, %r1011, %r1010, %r1009};
	mov.b32 	%r1013, 168435220;
	mov.b32 	%r1014, 976899700;
	mov.b32 	%r1015, 842159716;
	mov.b32 	%r1016, -522175525;
	st.local.v4.u32 	[%rd29+640], {%r1016, %r1015, %r1014, %r1013};
	mov.b32 	%r1017, 1549591736;
	mov.b32 	%r1018, 606366792;
	mov.b32 	%r1019, 101059084;
	mov.b32 	%r1020, 1229577106;
	st.local.v4.u32 	[%rd29+656], {%r1020, %r1019, %r1018, %r1017};
	mov.b32 	%r1021, 1650632388;
	mov.b32 	%r1022, -1397952701;
	mov.b32 	%r1023, -741118275;
	mov.b32 	%r1024, -1027449441;
	st.local.v4.u32 	[%rd29+672], {%r1024, %r1023, %r1022, %r1021};
	mov.b32 	%r1025, 2038008818;
	mov.b32 	%r1026, -454805549;
	mov.b32 	%r1027, -1785355215;
	mov.b32 	%r1028, -1852725191;
	st.local.v4.u32 	[%rd29+688], {%r1028, %r1027, %r1026, %r1025};
	mov.b32 	%r1029, 1835907034;
	mov.b32 	%r1030, 926374254;
	mov.b32 	%r1031, -926399605;
	mov.b32 	%r1032, -404278571;
	st.local.v4.u32 	[%rd29+704], {%r1032, %r1031, %r1030, %r1029};
	mov.b32 	%r1033, -1448484791;
	mov.b32 	%r1034, 1313788572;
	mov.b32 	%r1035, -707435343;
	mov.b32 	%r1036, -1920103423;
	st.local.v4.u32 	[%rd29+720], {%r1036, %r1035, %r1034, %r1033};
	mov.b32 	%r1037, -353753649;
	mov.b32 	%r1038, -185333773;
	mov.b32 	%r1039, 1448540844;
	mov.b32 	%r1040, 1819063512;
	st.local.v4.u32 	[%rd29+736], {%r1040, %r1039, %r1038, %r1037};
	mov.b32 	%r1041, 134748176;
	mov.b32 	%r1042, -1364268729;
	mov.b32 	%r1043, 2054852340;
	mov.b32 	%r1044, 1701162954;
	st.local.v4.u32 	[%rd29+752], {%r1044, %r1043, %r1042, %r1041};
	mov.b32 	%r1045, 774795868;
	mov.b32 	%r1046, 623210314;
	mov.b32 	%r1047, 2021165296;
	mov.b32 	%r1048, -1162160785;
	st.local.v4.u32 	[%rd29+768], {%r1048, %r1047, %r1046, %r1045};
	mov.b32 	%r1049, -960081513;
	mov.b32 	%r1050, -1263220877;
	mov.b32 	%r1051, -1499008681;
	mov.b32 	%r1052, 471606328;
	st.local.v4.u32 	[%rd29+784], {%r1052, %r1051, %r1050, %r1049};
	mov.b32 	%r1053, 522133822;
	mov.b32 	%r1054, 1953799400;
	mov.b32 	%r1055, -572687199;
	mov.b32 	%r1056, -387439669;
	st.local.v4.u32 	[%rd29+800], {%r1056, %r1055, %r1054, %r1053};
	mov.b32 	%r1057, -1970633457;
	mov.b32 	%r1058, -1953790451;
	mov.b32 	%r1059, -1111630751;
	mov.b32 	%r1060, 1263263126;
	st.local.v4.u32 	[%rd29+816], {%r1060, %r1059, %r1058, %r1057};
	mov.b32 	%r1061, 1718004428;
	mov.b32 	%r1062, -1246378895;
	mov.b32 	%r1063, 1044267644;
	mov.b32 	%r1064, 1886425312;
	st.local.v4.u32 	[%rd29+832], {%r1064, %r1063, %r1062, %r1061};
	mov.b32 	%r1065, 235803164;
	mov.b32 	%r1066, -151649801;
	mov.b32 	%r1067, 50529542;
	mov.b32 	%r1068, 1212733584;
	st.local.v4.u32 	[%rd29+848], {%r1068, %r1067, %r1066, %r1065};
	mov.b32 	%r1069, -1179004823;
	mov.b32 	%r1070, 1465383342;
	mov.b32 	%r1071, 892690282;
	mov.b32 	%r1072, 1633788866;
	st.local.v4.u32 	[%rd29+864], {%r1072, %r1071, %r1070, %r1069};
	mov.b32 	%r1073, -1633765081;
	mov.b32 	%r1074, 488449850;
	mov.b32 	%r1075, -1044293479;
	mov.b32 	%r1076, -2038001385;
	st.local.v4.u32 	[%rd29+880], {%r1076, %r1075, %r1074, %r1073};
	mov.b32 	%r1077, 286339874;
	mov.b32 	%r1078, -1734823125;
	mov.b32 	%r1079, -117959701;
	mov.b32 	%r1080, -505333543;
	st.local.v4.u32 	[%rd29+896], {%r1080, %r1079, %r1078, %r1077};
	mov.b32 	%r1081, -1802197197;
	mov.b32 	%r1082, -1903261433;
	mov.b32 	%r1083, -640061271;
	mov.b32 	%r1084, 1768537042;
	st.local.v4.u32 	[%rd29+912], {%r1084, %r1083, %r1082, %r1081};
	mov.b32 	%r1085, -370597687;
	mov.b32 	%r1086, -2021158379;
	mov.b32 	%r1087, 505291324;
	mov.b32 	%r1088, -1684294099;
	st.local.v4.u32 	[%rd29+928], {%r1088, %r1087, %r1086, %r1085};
	mov.b32 	%r1089, -539002203;
	mov.b32 	%r1090, 673740880;
	mov.b32 	%r1091, 1431699370;
	mov.b32 	%r1092, -825341561;
	st.local.v4.u32 	[%rd29+944], {%r1092, %r1091, %r1090, %r1089};
	mov.b32 	%r1093, 218961690;
	mov.b32 	%r1094, -1987477495;
	mov.b32 	%r1095, -1583220647;
	mov.b32 	%r1096, -1936945405;
	st.local.v4.u32 	[%rd29+960], {%r1096, %r1095, %r1094, %r1093};
	mov.b32 	%r1097, 1751693520;
	mov.b32 	%r1098, 1111672452;
	mov.b32 	%r1099, -421121577;
	mov.b32 	%r1100, -1077945755;
	st.local.v4.u32 	[%rd29+976], {%r1100, %r1099, %r1098, %r1097};
	mov.b32 	%r1101, 252645662;
	mov.b32 	%r1102, 757954394;
	mov.b32 	%r1103, -1717981143;
	mov.b32 	%r1104, 1094828930;
	st.local.v4.u32 	[%rd29+992], {%r1104, %r1103, %r1102, %r1101};
	mov.b32 	%r1105, 370555436;
	mov.b32 	%r1106, -1145317779;
	mov.b32 	%r1107, 1414855848;
	mov.b32 	%r1108, -1330590853;
	st.local.v4.u32 	[%rd29+1008], {%r1108, %r1107, %r1106, %r1105};
	mov.u32 	%r1109, _ZZ7AES_128P8aesBlockPjiE11matrizCajaS;
	add.s32 	%r2017, %r1109, 3;
	mov.u32 	%r1110, _ZZ7AES_128P8aesBlockPjiE2T1;
	add.s32 	%r2016, %r1110, 16;
	mov.u32 	%r1111, _ZZ7AES_128P8aesBlockPjiE2T4;
	add.s32 	%r2015, %r1111, 16;
	mov.u32 	%r1112, _ZZ7AES_128P8aesBlockPjiE2T2;
	add.s32 	%r2014, %r1112, 16;
	mov.u32 	%r1113, _ZZ7AES_128P8aesBlockPjiE2T3;
	add.s32 	%r2013, %r1113, 16;
	mov.b32 	%r2018, 7;
$L__BB0_3:
	ld.local.v2.b32 	{%r1114, %r1115}, [%rd40];
	bfe.u32 	%r1116, %r1115, 24, 8;
	bfe.u32 	%r1117, %r1115, 16, 8;
	bfe.u32 	%r1118, %r1115, 8, 8;
	bfe.u32 	%r1119, %r1115, 0, 8;
	bfe.u32 	%r1120, %r1114, 24, 8;
	bfe.u32 	%r1121, %r1114, 16, 8;
	bfe.u32 	%r1122, %r1114, 8, 8;
	bfe.u32 	%r1123, %r1114, 0, 8;
	st.shared.u8 	[%r2017+-3], %r1123;
	ld.local.v4.u32 	{%r1124, %r1125, %r1126, %r1127}, [%rd39+-16];
	st.shared.u32 	[%r2016+-16], %r1124;
	ld.local.v4.u32 	{%r1128, %r1129, %r1130, %r1131}, [%rd38+-16];
	st.shared.u32 	[%r2014+-16], %r1128;
	ld.local.v4.u32 	{%r1132, %r1133, %r1134, %r1135}, [%rd37+-16];
	st.shared.u32 	[%r2013+-16], %r1132;
	ld.local.v4.u32 	{%r1136, %r1137, %r1138, %r1139}, [%rd36+-16];
	st.shared.u32 	[%r2015+-16], %r1136;
	st.shared.u8 	[%r2017+-2], %r1122;
	st.shared.u32 	[%r2016+-12], %r1125;
	st.shared.u32 	[%r2014+-12], %r1129;
	st.shared.u32 	[%r2013+-12], %r1133;
	st.shared.u32 	[%r2015+-12], %r1137;
	st.shared.u8 	[%r2017+-1], %r1121;
	st.shared.u32 	[%r2016+-8], %r1126;
	st.shared.u32 	[%r2014+-8], %r1130;
	st.shared.u32 	[%r2013+-8], %r1134;
	st.shared.u32 	[%r2015+-8], %r1138;
	st.shared.u8 	[%r2017], %r1120;
	st.shared.u32 	[%r2016+-4], %r1127;
	st.shared.u32 	[%r2014+-4], %r1131;
	st.shared.u32 	[%r2013+-4], %r1135;
	st.shared.u32 	[%r2015+-4], %r1139;
	st.shared.u8 	[%r2017+1], %r1119;
	ld.local.v4.u32 	{%r1140, %r1141, %r1142, %r1143}, [%rd39];
	st.shared.u32 	[%r2016], %r1140;
	ld.local.v4.u32 	{%r1144, %r1145, %r1146, %r1147}, [%rd38];
	st.shared.u32 	[%r2014], %r1144;
	ld.local.v4.u32 	{%r1148, %r1149, %r1150, %r1151}, [%rd37];
	st.shared.u32 	[%r2013], %r1148;
	ld.local.v4.u32 	{%r1152, %r1153, %r1154, %r1155}, [%rd36];
	st.shared.u32 	[%r2015], %r1152;
	st.shared.u8 	[%r2017+2], %r1118;
	st.shared.u32 	[%r2016+4], %r1141;
	st.shared.u32 	[%r2014+4], %r1145;
	st.shared.u32 	[%r2013+4], %r1149;
	st.shared.u32 	[%r2015+4], %r1153;
	st.shared.u8 	[%r2017+3], %r1117;
	st.shared.u32 	[%r2016+8], %r1142;
	st.shared.u32 	[%r2014+8], %r1146;
	st.shared.u32 	[%r2013+8], %r1150;
	st.shared.u32 	[%r2015+8], %r1154;
	st.shared.u8 	[%r2017+4], %r1116;
	st.shared.u32 	[%r2016+12], %r1143;
	st.shared.u32 	[%r2014+12], %r1147;
	st.shared.u32 	[%r2013+12], %r1151;
	st.shared.u32 	[%r2015+12], %r1155;
	add.s32 	%r2018, %r2018, 8;
	add.s64 	%rd40, %rd40, 8;
	add.s64 	%rd39, %rd39, 32;
	add.s64 	%rd38, %rd38, 32;
	add.s64 	%rd37, %rd37, 32;
	add.s64 	%rd36, %rd36, 32;
	add.s32 	%r2017, %r2017, 8;
	add.s32 	%r2016, %r2016, 32;
	add.s32 	%r2015, %r2015, 32;
	add.s32 	%r2014, %r2014, 32;
	add.s32 	%r2013, %r2013, 32;
	setp.ne.s32 	%p5, %r2018, 263;
	@%p5 bra 	$L__BB0_3;
$L__BB0_4:
	ld.param.u64 	%rd35, [_Z7EncryptP8aesBlockyPj_param_2];
	ld.param.u64 	%rd34, [_Z7EncryptP8aesBlockyPj_param_0];
	cvta.to.global.u64 	%rd30, %rd35;
	cvta.to.global.u64 	%rd31, %rd34;
	shl.b64 	%rd32, %rd2, 4;
	add.s64 	%rd33, %rd31, %rd32;
	ld.global.u32 	%r1156, [%rd33];
	ld.global.u32 	%r1157, [%rd33+4];
	ld.global.u32 	%r1158, [%rd33+8];
	ld.global.u32 	%r1159, [%rd33+12];
	ld.global.u32 	%r1160, [%rd30];
	xor.b32  	%r1161, %r1160, %r1156;
	ld.global.u32 	%r1162, [%rd30+4];
	xor.b32  	%r1163, %r1162, %r1157;
	ld.global.u32 	%r1164, [%rd30+8];
	xor.b32  	%r1165, %r1164, %r1158;
	ld.global.u32 	%r1166, [%rd30+12];
	xor.b32  	%r1167, %r1166, %r1159;
	shr.u32 	%r1168, %r1161, 22;
	and.b32  	%r1169, %r1168, 1020;
	mov.u32 	%r1170, _ZZ7AES_128P8aesBlockPjiE2T1;
	add.s32 	%r1171, %r1170, %r1169;
	ld.shared.u32 	%r1172, [%r1171];
	shr.u32 	%r1173, %r1163, 14;
	and.b32  	%r1174, %r1173, 1020;
	mov.u32 	%r1175, _ZZ7AES_128P8aesBlockPjiE2T2;
	add.s32 	%r1176, %r1175, %r1174;
	ld.shared.u32 	%r1177, [%r1176];
	shr.u32 	%r1178, %r1165, 6;
	and.b32  	%r1179, %r1178, 1020;
	mov.u32 	%r1180, _ZZ7AES_128P8aesBlockPjiE2T3;
	add.s32 	%r1181, %r1180, %r1179;
	ld.shared.u32 	%r1182, [%r1181];
	shl.b32 	%r1183, %r1167, 2;
	and.b32  	%r1184, %r1183, 1020;
	mov.u32 	%r1185, _ZZ7AES_128P8aesBlockPjiE2T4;
	add.s32 	%r1186, %r1185, %r1184;
	ld.shared.u32 	%r1187, [%r1186];
	xor.b32  	%r1188, %r1177, %r1172;
	xor.b32  	%r1189, %r1188, %r1182;
	xor.b32  	%r1190, %r1189, %r1187;
	shr.u32 	%r1191, %r1163, 22;
	and.b32  	%r1192, %r1191, 1020;
	add.s32 	%r1193, %r1170, %r1192;
	ld.shared.u32 	%r1194, [%r1193];
	shr.u32 	%r1195, %r1165, 14;
	and.b32  	%r1196, %r1195, 1020;
	add.s32 	%r1197, %r1175, %r1196;
	ld.shared.u32 	%r1198, [%r1197];
	shr.u32 	%r1199, %r1167, 6;
	and.b32  	%r1200, %r1199, 1020;
	add.s32 	%r1201, %r1180, %r1200;
	ld.shared.u32 	%r1202, [%r1201];
	shl.b32 	%r1203, %r1161, 2;
	and.b32  	%r1204, %r1203, 1020;
	add.s32 	%r1205, %r1185, %r1204;
	ld.shared.u32 	%r1206, [%r1205];
	xor.b32  	%r1207, %r1198, %r1194;
	xor.b32  	%r1208, %r1207, %r1202;
	xor.b32  	%r1209, %r1208, %r1206;
	shr.u32 	%r1210, %r1165, 22;
	and.b32  	%r1211, %r1210, 1020;
	add.s32 	%r1212, %r1170, %r1211;
	ld.shared.u32 	%r1213, [%r1212];
	shr.u32 	%r1214, %r1167, 14;
	and.b32  	%r1215, %r1214, 1020;
	add.s32 	%r1216, %r1175, %r1215;
	ld.shared.u32 	%r1217, [%r1216];
	shr.u32 	%r1218, %r1161, 6;
	and.b32  	%r1219, %r1218, 1020;
	add.s32 	%r1220, %r1180, %r1219;
	ld.shared.u32 	%r1221, [%r1220];
	shl.b32 	%r1222, %r1163, 2;
	and.b32  	%r1223, %r1222, 1020;
	add.s32 	%r1224, %r1185, %r1223;
	ld.shared.u32 	%r1225, [%r1224];
	xor.b32  	%r1226, %r1217, %r1213;
	xor.b32  	%r1227, %r1226, %r1221;
	xor.b32  	%r1228, %r1227, %r1225;
	shr.u32 	%r1229, %r1167, 22;
	and.b32  	%r1230, %r1229, 1020;
	add.s32 	%r1231, %r1170, %r1230;
	ld.shared.u32 	%r1232, [%r1231];
	shr.u32 	%r1233, %r1161, 14;
	and.b32  	%r1234, %r1233, 1020;
	add.s32 	%r1235, %r1175, %r1234;
	ld.shared.u32 	%r1236, [%r1235];
	shr.u32 	%r1237, %r1163, 6;
	and.b32  	%r1238, %r1237, 1020;
	add.s32 	%r1239, %r1180, %r1238;
	ld.shared.u32 	%r1240, [%r1239];
	shl.b32 	%r1241, %r1165, 2;
	and.b32  	%r1242, %r1241, 1020;
	add.s32 	%r1243, %r1185, %r1242;
	ld.shared.u32 	%r1244, [%r1243];
	xor.b32  	%r1245, %r1236, %r1232;
	xor.b32  	%r1246, %r1245, %r1240;
	xor.b32  	%r1247, %r1246, %r1244;
	ld.global.u32 	%r1248, [%rd30+16];
	xor.b32  	%r1249, %r1248, %r1190;
	ld.global.u32 	%r1250, [%rd30+20];
	xor.b32  	%r1251, %r1250, %r1209;
	ld.global.u32 	%r1252, [%rd30+24];
	xor.b32  	%r1253, %r1252, %r1228;
	ld.global.u32 	%r1254, [%rd30+28];
	xor.b32  	%r1255, %r1254, %r1247;
	shr.u32 	%r1256, %r1249, 22;
	and.b32  	%r1257, %r1256, 1020;
	add.s32 	%r1258, %r1170, %r1257;
	ld.shared.u32 	%r1259, [%r1258];
	shr.u32 	%r1260, %r1251, 14;
	and.b32  	%r1261, %r1260, 1020;
	add.s32 	%r1262, %r1175, %r1261;
	ld.shared.u32 	%r1263, [%r1262];
	shr.u32 	%r1264, %r1253, 6;
	and.b32  	%r1265, %r1264, 1020;
	add.s32 	%r1266, %r1180, %r1265;
	ld.shared.u32 	%r1267, [%r1266];
	shl.b32 	%r1268, %r1255, 2;
	and.b32  	%r1269, %r1268, 1020;
	add.s32 	%r1270, %r1185, %r1269;
	ld.shared.u32 	%r1271, [%r1270];
	xor.b32  	%r1272, %r1263, %r1259;
	xor.b32  	%r1273, %r1272, %r1267;
	xor.b32  	%r1274, %r1273, %r1271;
	shr.u32 	%r1275, %r1251, 22;
	and.b32  	%r1276, %r1275, 1020;
	add.s32 	%r1277, %r1170, %r1276;
	ld.shared.u32 	%r1278, [%r1277];
	shr.u32 	%r1279, %r1253, 14;
	and.b32  	%r1280, %r1279, 1020;
	add.s32 	%r1281, %r1175, %r1280;
	ld.shared.u32 	%r1282, [%r1281];
	shr.u32 	%r1283, %r1255, 6;
	and.b32  	%r1284, %r1283, 1020;
	add.s32 	%r1285, %r1180, %r1284;
	ld.shared.u32 	%r1286, [%r1285];
	shl.b32 	%r1287, %r1249, 2;
	and.b32  	%r1288, %r1287, 1020;
	add.s32 	%r1289, %r1185, %r1288;
	ld.shared.u32 	%r1290, [%r1289];
	xor.b32  	%r1291, %r1282, %r1278;
	xor.b32  	%r1292, %r1291, %r1286;
	xor.b32  	%r1293, %r1292, %r1290;
	shr.u32 	%r1294, %r1253, 22;
	and.b32  	%r1295, %r1294, 1020;
	add.s32 	%r1296, %r1170, %r1295;
	ld.shared.u32 	%r1297, [%r1296];
	shr.u32 	%r1298, %r1255, 14;
	and.b32  	%r1299, %r1298, 1020;
	add.s32 	%r1300, %r1175, %r1299;
	ld.shared.u32 	%r1301, [%r1300];
	shr.u32 	%r1302, %r1249, 6;
	and.b32  	%r1303, %r1302, 1020;
	add.s32 	%r1304, %r1180, %r1303;
	ld.shared.u32 	%r1305, [%r1304];
	shl.b32 	%r1306, %r1251, 2;
	and.b32  	%r1307, %r1306, 1020;
	add.s32 	%r1308, %r1185, %r1307;
	ld.shared.u32 	%r1309, [%r1308];
	xor.b32  	%r1310, %r1301, %r1297;
	xor.b32  	%r1311, %r1310, %r1305;
	xor.b32  	%r1312, %r1311, %r1309;
	shr.u32 	%r1313, %r1255, 22;
	and.b32  	%r1314, %r1313, 1020;
	add.s32 	%r1315, %r1170, %r1314;
	ld.shared.u32 	%r1316, [%r1315];
	shr.u32 	%r1317, %r1249, 14;
	and.b32  	%r1318, %r1317, 1020;
	add.s32 	%r1319, %r1175, %r1318;
	ld.shared.u32 	%r1320, [%r1319];
	shr.u32 	%r1321, %r1251, 6;
	and.b32  	%r1322, %r1321, 1020;
	add.s32 	%r1323, %r1180, %r1322;
	ld.shared.u32 	%r1324, [%r1323];
	shl.b32 	%r1325, %r1253, 2;
	and.b32  	%r1326, %r1325, 1020;
	add.s32 	%r1327, %r1185, %r1326;
	ld.shared.u32 	%r1328, [%r1327];
	xor.b32  	%r1329, %r1320, %r1316;
	xor.b32  	%r1330, %r1329, %r1324;
	xor.b32  	%r1331, %r1330, %r1328;
	ld.global.u32 	%r1332, [%rd30+32];
	xor.b32  	%r1333, %r1332, %r1274;
	ld.global.u32 	%r1334, [%rd30+36];
	xor.b32  	%r1335, %r1334, %r1293;
	ld.global.u32 	%r1336, [%rd30+40];
	xor.b32  	%r1337, %r1336, %r1312;
	ld.global.u32 	%r1338, [%rd30+44];
	xor.b32  	%r1339, %r1338, %r1331;
	shr.u32 	%r1340, %r1333, 22;
	and.b32  	%r1341, %r1340, 1020;
	add.s32 	%r1342, %r1170, %r1341;
	ld.shared.u32 	%r1343, [%r1342];
	shr.u32 	%r1344, %r1335, 14;
	and.b32  	%r1345, %r1344, 1020;
	add.s32 	%r1346, %r1175, %r1345;
	ld.shared.u32 	%r1347, [%r1346];
	shr.u32 	%r1348, %r1337, 6;
	and.b32  	%r1349, %r1348, 1020;
	add.s32 	%r1350, %r1180, %r1349;
	ld.shared.u32 	%r1351, [%r1350];
	shl.b32 	%r1352, %r1339, 2;
	and.b32  	%r1353, %r1352, 1020;
	add.s32 	%r1354, %r1185, %r1353;
	ld.shared.u32 	%r1355, [%r1354];
	xor.b32  	%r1356, %r1347, %r1343;
	xor.b32  	%r1357, %r1356, %r1351;
	xor.b32  	%r1358, %r1357, %r1355;
	shr.u32 	%r1359, %r1335, 22;
	and.b32  	%r1360, %r1359, 1020;
	add.s32 	%r1361, %r1170, %r1360;
	ld.shared.u32 	%r1362, [%r1361];
	shr.u32 	%r1363, %r1337, 14;
	and.b32  	%r1364, %r1363, 1020;
	add.s32 	%r1365, %r1175, %r1364;
	ld.shared.u32 	%r1366, [%r1365];
	shr.u32 	%r1367, %r1339, 6;
	and.b32  	%r1368, %r1367, 1020;
	add.s32 	%r1369, %r1180, %r1368;
	ld.shared.u32 	%r1370, [%r1369];
	shl.b32 	%r1371, %r1333, 2;
	and.b32  	%r1372, %r1371, 1020;
	add.s32 	%r1373, %r1185, %r1372;
	ld.shared.u32 	%r1374, [%r1373];
	xor.b32  	%r1375, %r1366, %r1362;
	xor.b32  	%r1376, %r1375, %r1370;
	xor.b32  	%r1377, %r1376, %r1374;
	shr.u32 	%r1378, %r1337, 22;
	and.b32  	%r1379, %r1378, 1020;
	add.s32 	%r1380, %r1170, %r1379;
	ld.shared.u32 	%r1381, [%r1380];
	shr.u32 	%r1382, %r1339, 14;
	and.b32  	%r1383, %r1382, 1020;
	add.s32 	%r1384, %r1175, %r1383;
	ld.shared.u32 	%r1385, [%r1384];
	shr.u32 	%r1386, %r1333, 6;
	and.b32  	%r1387, %r1386, 1020;
	add.s32 	%r1388, %r1180, %r1387;
	ld.shared.u32 	%r1389, [%r1388];
	shl.b32 	%r1390, %r1335, 2;
	and.b32  	%r1391, %r1390, 1020;
	add.s32 	%r1392, %r1185, %r1391;
	ld.shared.u32 	%r1393, [%r1392];
	xor.b32  	%r1394, %r1385, %r1381;
	xor.b32  	%r1395, %r1394, %r1389;
	xor.b32  	%r1396, %r1395, %r1393;
	shr.u32 	%r1397, %r1339, 22;
	and.b32  	%r1398, %r1397, 1020;
	add.s32 	%r1399, %r1170, %r1398;
	ld.shared.u32 	%r1400, [%r1399];
	shr.u32 	%r1401, %r1333, 14;
	and.b32  	%r1402, %r1401, 1020;
	add.s32 	%r1403, %r1175, %r1402;
	ld.shared.u32 	%r1404, [%r1403];
	shr.u32 	%r1405, %r1335, 6;
	and.b32  	%r1406, %r1405, 1020;
	add.s32 	%r1407, %r1180, %r1406;
	ld.shared.u32 	%r1408, [%r1407];
	shl.b32 	%r1409, %r1337, 2;
	and.b32  	%r1410, %r1409, 1020;
	add.s32 	%r1411, %r1185, %r1410;
	ld.shared.u32 	%r1412, [%r1411];
	xor.b32  	%r1413, %r1404, %r1400;
	xor.b32  	%r1414, %r1413, %r1408;
	xor.b32  	%r1415, %r1414, %r1412;
	ld.global.u32 	%r1416, [%rd30+48];
	xor.b32  	%r1417, %r1416, %r1358;
	ld.global.u32 	%r1418, [%rd30+52];
	xor.b32  	%r1419, %r1418, %r1377;
	ld.global.u32 	%r1420, [%rd30+56];
	xor.b32  	%r1421, %r1420, %r1396;
	ld.global.u32 	%r1422, [%rd30+60];
	xor.b32  	%r1423, %r1422, %r1415;
	shr.u32 	%r1424, %r1417, 22;
	and.b32  	%r1425, %r1424, 1020;
	add.s32 	%r1426, %r1170, %r1425;
	ld.shared.u32 	%r1427, [%r1426];
	shr.u32 	%r1428, %r1419, 14;
	and.b32  	%r1429, %r1428, 1020;
	add.s32 	%r1430, %r1175, %r1429;
	ld.shared.u32 	%r1431, [%r1430];
	shr.u32 	%r1432, %r1421, 6;
	and.b32  	%r1433, %r1432, 1020;
	add.s32 	%r1434, %r1180, %r1433;
	ld.shared.u32 	%r1435, [%r1434];
	shl.b32 	%r1436, %r1423, 2;
	and.b32  	%r1437, %r1436, 1020;
	add.s32 	%r1438, %r1185, %r1437;
	ld.shared.u32 	%r1439, [%r1438];
	xor.b32  	%r1440, %r1431, %r1427;
	xor.b32  	%r1441, %r1440, %r1435;
	xor.b32  	%r1442, %r1441, %r1439;
	shr.u32 	%r1443, %r1419, 22;
	and.b32  	%r1444, %r1443, 1020;
	add.s32 	%r1445, %r1170, %r1444;
	ld.shared.u32 	%r1446, [%r1445];
	shr.u32 	%r1447, %r1421, 14;
	and.b32  	%r1448, %r1447, 1020;
	add.s32 	%r1449, %r1175, %r1448;
	ld.shared.u32 	%r1450, [%r1449];
	shr.u32 	%r1451, %r1423, 6;
	and.b32  	%r1452, %r1451, 1020;
	add.s32 	%r1453, %r1180, %r1452;
	ld.shared.u32 	%r1454, [%r1453];
	shl.b32 	%r1455, %r1417, 2;
	and.b32  	%r1456, %r1455, 1020;
	add.s32 	%r1457, %r1185, %r1456;
	ld.shared.u32 	%r1458, [%r1457];
	xor.b32  	%r1459, %r1450, %r1446;
	xor.b32  	%r1460, %r1459, %r1454;
	xor.b32  	%r1461, %r1460, %r1458;
	shr.u32 	%r1462, %r1421, 22;
	and.b32  	%r1463, %r1462, 1020;
	add.s32 	%r1464, %r1170, %r1463;
	ld.shared.u32 	%r1465, [%r1464];
	shr.u32 	%r1466, %r1423, 14;
	and.b32  	%r1467, %r1466, 1020;
	add.s32 	%r1468, %r1175, %r1467;
	ld.shared.u32 	%r1469, [%r1468];
	shr.u32 	%r1470, %r1417, 6;
	and.b32  	%r1471, %r1470, 1020;
	add.s32 	%r1472, %r1180, %r1471;
	ld.shared.u32 	%r1473, [%r1472];
	shl.b32 	%r1474, %r1419, 2;
	and.b32  	%r1475, %r1474, 1020;
	add.s32 	%r1476, %r1185, %r1475;
	ld.shared.u32 	%r1477, [%r1476];
	xor.b32  	%r1478, %r1469, %r1465;
	xor.b32  	%r1479, %r1478, %r1473;
	xor.b32  	%r1480, %r1479, %r1477;
	shr.u32 	%r1481, %r1423, 22;
	and.b32  	%r1482, %r1481, 1020;
	add.s32 	%r1483, %r1170, %r1482;
	ld.shared.u32 	%r1484, [%r1483];
	shr.u32 	%r1485, %r1417, 14;
	and.b32  	%r1486, %r1485, 1020;
	add.s32 	%r1487, %r1175, %r1486;
	ld.shared.u32 	%r1488, [%r1487];
	shr.u32 	%r1489, %r1419, 6;
	and.b32  	%r1490, %r1489, 1020;
	add.s32 	%r1491, %r1180, %r1490;
	ld.shared.u32 	%r1492, [%r1491];
	shl.b32 	%r1493, %r1421, 2;
	and.b32  	%r1494, %r1493, 1020;
	add.s32 	%r1495, %r1185, %r1494;
	ld.shared.u32 	%r1496, [%r1495];
	xor.b32  	%r1497, %r1488, %r1484;
	xor.b32  	%r1498, %r1497, %r1492;
	xor.b32  	%r1499, %r1498, %r1496;
	ld.global.u32 	%r1500, [%rd30+64];
	xor.b32  	%r1501, %r1500, %r1442;
	ld.global.u32 	%r1502, [%rd30+68];
	xor.b32  	%r1503, %r1502, %r1461;
	ld.global.u32 	%r1504, [%rd30+72];
	xor.b32  	%r1505, %r1504, %r1480;
	ld.global.u32 	%r1506, [%rd30+76];
	xor.b32  	%r1507, %r1506, %r1499;
	shr.u32 	%r1508, %r1501, 22;
	and.b32  	%r1509, %r1508, 1020;
	add.s32 	%r1510, %r1170, %r1509;
	ld.shared.u32 	%r1511, [%r1510];
	shr.u32 	%r1512, %r1503, 14;
	and.b32  	%r1513, %r1512, 1020;
	add.s32 	%r1514, %r1175, %r1513;
	ld.shared.u32 	%r1515, [%r1514];
	shr.u32 	%r1516, %r1505, 6;
	and.b32  	%r1517, %r1516, 1020;
	add.s32 	%r1518, %r1180, %r1517;
	ld.shared.u32 	%r1519, [%r1518];
	shl.b32 	%r1520, %r1507, 2;
	and.b32  	%r1521, %r1520, 1020;
	add.s32 	%r1522, %r1185, %r1521;
	ld.shared.u32 	%r1523, [%r1522];
	xor.b32  	%r1524, %r1515, %r1511;
	xor.b32  	%r1525, %r1524, %r1519;
	xor.b32  	%r1526, %r1525, %r1523;
	shr.u32 	%r1527, %r1503, 22;
	and.b32  	%r1528, %r1527, 1020;
	add.s32 	%r1529, %r1170, %r1528;
	ld.shared.u32 	%r1530, [%r1529];
	shr.u32 	%r1531, %r1505, 14;
	and.b32  	%r1532, %r1531, 1020;
	add.s32 	%r1533, %r1175, %r1532;
	ld.shared.u32 	%r1534, [%r1533];
	shr.u32 	%r1535, %r1507, 6;
	and.b32  	%r1536, %r1535, 1020;
	add.s32 	%r1537, %r1180, %r1536;
	ld.shared.u32 	%r1538, [%r1537];
	shl.b32 	%r1539, %r1501, 2;
	and.b32  	%r1540, %r1539, 1020;
	add.s32 	%r1541, %r1185, %r1540;
	ld.shared.u32 	%r1542, [%r1541];
	xor.b32  	%r1543, %r1534, %r1530;
	xor.b32  	%r1544, %r1543, %r1538;
	xor.b32  	%r1545, %r1544, %r1542;
	shr.u32 	%r1546, %r1505, 22;
	and.b32  	%r1547, %r1546, 1020;
	add.s32 	%r1548, %r1170, %r1547;
	ld.shared.u32 	%r1549, [%r1548];
	shr.u32 	%r1550, %r1507, 14;
	and.b32  	%r1551, %r1550, 1020;
	add.s32 	%r1552, %r1175, %r1551;
	ld.shared.u32 	%r1553, [%r1552];
	shr.u32 	%r1554, %r1501, 6;
	and.b32  	%r1555, %r1554, 1020;
	add.s32 	%r1556, %r1180, %r1555;
	ld.shared.u32 	%r1557, [%r1556];
	shl.b32 	%r1558, %r1503, 2;
	and.b32  	%r1559, %r1558, 1020;
	add.s32 	%r1560, %r1185, %r1559;
	ld.shared.u32 	%r1561, [%r1560];
	xor.b32  	%r1562, %r1553, %r1549;
	xor.b32  	%r1563, %r1562, %r1557;
	xor.b32  	%r1564, %r1563, %r1561;
	shr.u32 	%r1565, %r1507, 22;
	and.b32  	%r1566, %r1565, 1020;
	add.s32 	%r1567, %r1170, %r1566;
	ld.shared.u32 	%r1568, [%r1567];
	shr.u32 	%r1569, %r1501, 14;
	and.b32  	%r1570, %r1569, 1020;
	add.s32 	%r1571, %r1175, %r1570;
	ld.shared.u32 	%r1572, [%r1571];
	shr.u32 	%r1573, %r1503, 6;
	and.b32  	%r1574, %r1573, 1020;
	add.s32 	%r1575, %r1180, %r1574;
	ld.shared.u32 	%r1576, [%r1575];
	shl.b32 	%r1577, %r1505, 2;
	and.b32  	%r1578, %r1577, 1020;
	add.s32 	%r1579, %r1185, %r1578;
	ld.shared.u32 	%r1580, [%r1579];
	xor.b32  	%r1581, %r1572, %r1568;
	xor.b32  	%r1582, %r1581, %r1576;
	xor.b32  	%r1583, %r1582, %r1580;
	ld.global.u32 	%r1584, [%rd30+80];
	xor.b32  	%r1585, %r1584, %r1526;
	ld.global.u32 	%r1586, [%rd30+84];
	xor.b32  	%r1587, %r1586, %r1545;
	ld.global.u32 	%r1588, [%rd30+88];
	xor.b32  	%r1589, %r1588, %r1564;
	ld.global.u32 	%r1590, [%rd30+92];
	xor.b32  	%r1591, %r1590, %r1583;
	shr.u32 	%r1592, %r1585, 22;
	and.b32  	%r1593, %r1592, 1020;
	add.s32 	%r1594, %r1170, %r1593;
	ld.shared.u32 	%r1595, [%r1594];
	shr.u32 	%r1596, %r1587, 14;
	and.b32  	%r1597, %r1596, 1020;
	add.s32 	%r1598, %r1175, %r1597;
	ld.shared.u32 	%r1599, [%r1598];
	shr.u32 	%r1600, %r1589, 6;
	and.b32  	%r1601, %r1600, 1020;
	add.s32 	%r1602, %r1180, %r1601;
	ld.shared.u32 	%r1603, [%r1602];
	shl.b32 	%r1604, %r1591, 2;
	and.b32  	%r1605, %r1604, 1020;
	add.s32 	%r1606, %r1185, %r1605;
	ld.shared.u32 	%r1607, [%r1606];
	xor.b32  	%r1608, %r1599, %r1595;
	xor.b32  	%r1609, %r1608, %r1603;
	xor.b32  	%r1610, %r1609, %r1607;
	shr.u32 	%r1611, %r1587, 22;
	and.b32  	%r1612, %r1611, 1020;
	add.s32 	%r1613, %r1170, %r1612;
	ld.shared.u32 	%r1614, [%r1613];
	shr.u32 	%r1615, %r1589, 14;
	and.b32  	%r1616, %r1615, 1020;
	add.s32 	%r1617, %r1175, %r1616;
	ld.shared.u32 	%r1618, [%r1617];
	shr.u32 	%r1619, %r1591, 6;
	and.b32  	%r1620, %r1619, 1020;
	add.s32 	%r1621, %r1180, %r1620;
	ld.shared.u32 	%r1622, [%r1621];
	shl.b32 	%r1623, %r1585, 2;
	and.b32  	%r1624, %r1623, 1020;
	add.s32 	%r1625, %r1185, %r1624;
	ld.shared.u32 	%r1626, [%r1625];
	xor.b32  	%r1627, %r1618, %r1614;
	xor.b32  	%r1628, %r1627, %r1622;
	xor.b32  	%r1629, %r1628, %r1626;
	shr.u32 	%r1630, %r1589, 22;
	and.b32  	%r1631, %r1630, 1020;
	add.s32 	%r1632, %r1170, %r1631;
	ld.shared.u32 	%r1633, [%r1632];
	shr.u32 	%r1634, %r1591, 14;
	and.b32  	%r1635, %r1634, 1020;
	add.s32 	%r1636, %r1175, %r1635;
	ld.shared.u32 	%r1637, [%r1636];
	shr.u32 	%r1638, %r1585, 6;
	and.b32  	%r1639, %r1638, 1020;
	add.s32 	%r1640, %r1180, %r1639;
	ld.shared.u32 	%r1641, [%r1640];
	shl.b32 	%r1642, %r1587, 2;
	and.b32  	%r1643, %r1642, 1020;
	add.s32 	%r1644, %r1185, %r1643;
	ld.shared.u32 	%r1645, [%r1644];
	xor.b32  	%r1646, %r1637, %r1633;
	xor.b32  	%r1647, %r1646, %r1641;
	xor.b32  	%r1648, %r1647, %r1645;
	shr.u32 	%r1649, %r1591, 22;
	and.b32  	%r1650, %r1649, 1020;
	add.s32 	%r1651, %r1170, %r1650;
	ld.shared.u32 	%r1652, [%r1651];
	shr.u32 	%r1653, %r1585, 14;
	and.b32  	%r1654, %r1653, 1020;
	add.s32 	%r1655, %r1175, %r1654;
	ld.shared.u32 	%r1656, [%r1655];
	shr.u32 	%r1657, %r1587, 6;
	and.b32  	%r1658, %r1657, 1020;
	add.s32 	%r1659, %r1180, %r1658;
	ld.shared.u32 	%r1660, [%r1659];
	shl.b32 	%r1661, %r1589, 2;
	and.b32  	%r1662, %r1661, 1020;
	add.s32 	%r1663, %r1185, %r1662;
	ld.shared.u32 	%r1664, [%r1663];
	xor.b32  	%r1665, %r1656, %r1652;
	xor.b32  	%r1666, %r1665, %r1660;
	xor.b32  	%r1667, %r1666, %r1664;
	ld.global.u32 	%r1668, [%rd30+96];
	xor.b32  	%r1669, %r1668, %r1610;
	ld.global.u32 	%r1670, [%rd30+100];
	xor.b32  	%r1671, %r1670, %r1629;
	ld.global.u32 	%r1672, [%rd30+104];
	xor.b32  	%r1673, %r1672, %r1648;
	ld.global.u32 	%r1674, [%rd30+108];
	xor.b32  	%r1675, %r1674, %r1667;
	shr.u32 	%r1676, %r1669, 22;
	and.b32  	%r1677, %r1676, 1020;
	add.s32 	%r1678, %r1170, %r1677;
	ld.shared.u32 	%r1679, [%r1678];
	shr.u32 	%r1680, %r1671, 14;
	and.b32  	%r1681, %r1680, 1020;
	add.s32 	%r1682, %r1175, %r1681;
	ld.shared.u32 	%r1683, [%r1682];
	shr.u32 	%r1684, %r1673, 6;
	and.b32  	%r1685, %r1684, 1020;
	add.s32 	%r1686, %r1180, %r1685;
	ld.shared.u32 	%r1687, [%r1686];
	shl.b32 	%r1688, %r1675, 2;
	and.b32  	%r1689, %r1688, 1020;
	add.s32 	%r1690, %r1185, %r1689;
	ld.shared.u32 	%r1691, [%r1690];
	xor.b32  	%r1692, %r1683, %r1679;
	xor.b32  	%r1693, %r1692, %r1687;
	xor.b32  	%r1694, %r1693, %r1691;
	shr.u32 	%r1695, %r1671, 22;
	and.b32  	%r1696, %r1695, 1020;
	add.s32 	%r1697, %r1170, %r1696;
	ld.shared.u32 	%r1698, [%r1697];
	shr.u32 	%r1699, %r1673, 14;
	and.b32  	%r1700, %r1699, 1020;
	add.s32 	%r1701, %r1175, %r1700;
	ld.shared.u32 	%r1702, [%r1701];
	shr.u32 	%r1703, %r1675, 6;
	and.b32  	%r1704, %r1703, 1020;
	add.s32 	%r1705, %r1180, %r1704;
	ld.shared.u32 	%r1706, [%r1705];
	shl.b32 	%r1707, %r1669, 2;
	and.b32  	%r1708, %r1707, 1020;
	add.s32 	%r1709, %r1185, %r1708;
	ld.shared.u32 	%r1710, [%r1709];
	xor.b32  	%r1711, %r1702, %r1698;
	xor.b32  	%r1712, %r1711, %r1706;
	xor.b32  	%r1713, %r1712, %r1710;
	shr.u32 	%r1714, %r1673, 22;
	and.b32  	%r1715, %r1714, 1020;
	add.s32 	%r1716, %r1170, %r1715;
	ld.shared.u32 	%r1717, [%r1716];
	shr.u32 	%r1718, %r1675, 14;
	and.b32  	%r1719, %r1718, 1020;
	add.s32 	%r1720, %r1175, %r1719;
	ld.shared.u32 	%r1721, [%r1720];
	shr.u32 	%r1722, %r1669, 6;
	and.b32  	%r1723, %r1722, 1020;
	add.s32 	%r1724, %r1180, %r1723;
	ld.shared.u32 	%r1725, [%r1724];
	shl.b32 	%r1726, %r1671, 2;
	and.b32  	%r1727, %r1726, 1020;
	add.s32 	%r1728, %r1185, %r1727;
	ld.shared.u32 	%r1729, [%r1728];
	xor.b32  	%r1730, %r1721, %r1717;
	xor.b32  	%r1731, %r1730, %r1725;
	xor.b32  	%r1732, %r1731, %r1729;
	shr.u32 	%r1733, %r1675, 22;
	and.b32  	%r1734, %r1733, 1020;
	add.s32 	%r1735, %r1170, %r1734;
	ld.shared.u32 	%r1736, [%r1735];
	shr.u32 	%r1737, %r1669, 14;
	and.b32  	%r1738, %r1737, 1020;
	add.s32 	%r1739, %r1175, %r1738;
	ld.shared.u32 	%r1740, [%r1739];
	shr.u32 	%r1741, %r1671, 6;
	and.b32  	%r1742, %r1741, 1020;
	add.s32 	%r1743, %r1180, %r1742;
	ld.shared.u32 	%r1744, [%r1743];
	shl.b32 	%r1745, %r1673, 2;
	and.b32  	%r1746, %r1745, 1020;
	add.s32 	%r1747, %r1185, %r1746;
	ld.shared.u32 	%r1748, [%r1747];
	xor.b32  	%r1749, %r1740, %r1736;
	xor.b32  	%r1750, %r1749, %r1744;
	xor.b32  	%r1751, %r1750, %r1748;
	ld.global.u32 	%r1752, [%rd30+112];
	xor.b32  	%r1753, %r1752, %r1694;
	ld.global.u32 	%r1754, [%rd30+116];
	xor.b32  	%r1755, %r1754, %r1713;
	ld.global.u32 	%r1756, [%rd30+120];
	xor.b32  	%r1757, %r1756, %r1732;
	ld.global.u32 	%r1758, [%rd30+124];
	xor.b32  	%r1759, %r1758, %r1751;
	shr.u32 	%r1760, %r1753, 22;
	and.b32  	%r1761, %r1760, 1020;
	add.s32 	%r1762, %r1170, %r1761;
	ld.shared.u32 	%r1763, [%r1762];
	shr.u32 	%r1764, %r1755, 14;
	and.b32  	%r1765, %r1764, 1020;
	add.s32 	%r1766, %r1175, %r1765;
	ld.shared.u32 	%r1767, [%r1766];
	shr.u32 	%r1768, %r1757, 6;
	and.b32  	%r1769, %r1768, 1020;
	add.s32 	%r1770, %r1180, %r1769;
	ld.shared.u32 	%r1771, [%r1770];
	shl.b32 	%r1772, %r1759, 2;
	and.b32  	%r1773, %r1772, 1020;
	add.s32 	%r1774, %r1185, %r1773;
	ld.shared.u32 	%r1775, [%r1774];
	xor.b32  	%r1776, %r1767, %r1763;
	xor.b32  	%r1777, %r1776, %r1771;
	xor.b32  	%r1778, %r1777, %r1775;
	shr.u32 	%r1779, %r1755, 22;
	and.b32  	%r1780, %r1779, 1020;
	add.s32 	%r1781, %r1170, %r1780;
	ld.shared.u32 	%r1782, [%r1781];
	shr.u32 	%r1783, %r1757, 14;
	and.b32  	%r1784, %r1783, 1020;
	add.s32 	%r1785, %r1175, %r1784;
	ld.shared.u32 	%r1786, [%r1785];
	shr.u32 	%r1787, %r1759, 6;
	and.b32  	%r1788, %r1787, 1020;
	add.s32 	%r1789, %r1180, %r1788;
	ld.shared.u32 	%r1790, [%r1789];
	shl.b32 	%r1791, %r1753, 2;
	and.b32  	%r1792, %r1791, 1020;
	add.s32 	%r1793, %r1185, %r1792;
	ld.shared.u32 	%r1794, [%r1793];
	xor.b32  	%r1795, %r1786, %r1782;
	xor.b32  	%r1796, %r1795, %r1790;
	xor.b32  	%r1797, %r1796, %r1794;
	shr.u32 	%r1798, %r1757, 22;
	and.b32  	%r1799, %r1798, 1020;
	add.s32 	%r1800, %r1170, %r1799;
	ld.shared.u32 	%r1801, [%r1800];
	shr.u32 	%r1802, %r1759, 14;
	and.b32  	%r1803, %r1802, 1020;
	add.s32 	%r1804, %r1175, %r1803;
	ld.shared.u32 	%r1805, [%r1804];
	shr.u32 	%r1806, %r1753, 6;
	and.b32  	%r1807, %r1806, 1020;
	add.s32 	%r1808, %r1180, %r1807;
	ld.shared.u32 	%r1809, [%r1808];
	shl.b32 	%r1810, %r1755, 2;
	and.b32  	%r1811, %r1810, 1020;
	add.s32 	%r1812, %r1185, %r1811;
	ld.shared.u32 	%r1813, [%r1812];
	xor.b32  	%r1814, %r1805, %r1801;
	xor.b32  	%r1815, %r1814, %r1809;
	xor.b32  	%r1816, %r1815, %r1813;
	shr.u32 	%r1817, %r1759, 22;
	and.b32  	%r1818, %r1817, 1020;
	add.s32 	%r1819, %r1170, %r1818;
	ld.shared.u32 	%r1820, [%r1819];
	shr.u32 	%r1821, %r1753, 14;
	and.b32  	%r1822, %r1821, 1020;
	add.s32 	%r1823, %r1175, %r1822;
	ld.shared.u32 	%r1824, [%r1823];
	shr.u32 	%r1825, %r1755, 6;
	and.b32  	%r1826, %r1825, 1020;
	add.s32 	%r1827, %r1180, %r1826;
	ld.shared.u32 	%r1828, [%r1827];
	shl.b32 	%r1829, %r1757, 2;
	and.b32  	%r1830, %r1829, 1020;
	add.s32 	%r1831, %r1185, %r1830;
	ld.shared.u32 	%r1832, [%r1831];
	xor.b32  	%r1833, %r1824, %r1820;
	xor.b32  	%r1834, %r1833, %r1828;
	xor.b32  	%r1835, %r1834, %r1832;
	ld.global.u32 	%r1836, [%rd30+128];
	xor.b32  	%r1837, %r1836, %r1778;
	ld.global.u32 	%r1838, [%rd30+132];
	xor.b32  	%r1839, %r1838, %r1797;
	ld.global.u32 	%r1840, [%rd30+136];
	xor.b32  	%r1841, %r1840, %r1816;
	ld.global.u32 	%r1842, [%rd30+140];
	xor.b32  	%r1843, %r1842, %r1835;
	shr.u32 	%r1844, %r1837, 22;
	and.b32  	%r1845, %r1844, 1020;
	add.s32 	%r1846, %r1170, %r1845;
	ld.shared.u32 	%r1847, [%r1846];
	shr.u32 	%r1848, %r1839, 14;
	and.b32  	%r1849, %r1848, 1020;
	add.s32 	%r1850, %r1175, %r1849;
	ld.shared.u32 	%r1851, [%r1850];
	shr.u32 	%r1852, %r1841, 6;
	and.b32  	%r1853, %r1852, 1020;
	add.s32 	%r1854, %r1180, %r1853;
	ld.shared.u32 	%r1855, [%r1854];
	shl.b32 	%r1856, %r1843, 2;
	and.b32  	%r1857, %r1856, 1020;
	add.s32 	%r1858, %r1185, %r1857;
	ld.shared.u32 	%r1859, [%r1858];
	xor.b32  	%r1860, %r1851, %r1847;
	xor.b32  	%r1861, %r1860, %r1855;
	xor.b32  	%r1862, %r1861, %r1859;
	shr.u32 	%r1863, %r1839, 22;
	and.b32  	%r1864, %r1863, 1020;
	add.s32 	%r1865, %r1170, %r1864;
	ld.shared.u32 	%r1866, [%r1865];
	shr.u32 	%r1867, %r1841, 14;
	and.b32  	%r1868, %r1867, 1020;
	add.s32 	%r1869, %r1175, %r1868;
	ld.shared.u32 	%r1870, [%r1869];
	shr.u32 	%r1871, %r1843, 6;
	and.b32  	%r1872, %r1871, 1020;
	add.s32 	%r1873, %r1180, %r1872;
	ld.shared.u32 	%r1874, [%r1873];
	shl.b32 	%r1875, %r1837, 2;
	and.b32  	%r1876, %r1875, 1020;
	add.s32 	%r1877, %r1185, %r1876;
	ld.shared.u32 	%r1878, [%r1877];
	xor.b32  	%r1879, %r1870, %r1866;
	xor.b32  	%r1880, %r1879, %r1874;
	xor.b32  	%r1881, %r1880, %r1878;
	shr.u32 	%r1882, %r1841, 22;
	and.b32  	%r1883, %r1882, 1020;
	add.s32 	%r1884, %r1170, %r1883;
	ld.shared.u32 	%r1885, [%r1884];
	shr.u32 	%r1886, %r1843, 14;
	and.b32  	%r1887, %r1886, 1020;
	add.s32 	%r1888, %r1175, %r1887;
	ld.shared.u32 	%r1889, [%r1888];
	shr.u32 	%r1890, %r1837, 6;
	and.b32  	%r1891, %r1890, 1020;
	add.s32 	%r1892, %r1180, %r1891;
	ld.shared.u32 	%r1893, [%r1892];
	shl.b32 	%r1894, %r1839, 2;
	and.b32  	%r1895, %r1894, 1020;
	add.s32 	%r1896, %r1185, %r1895;
	ld.shared.u32 	%r1897, [%r1896];
	xor.b32  	%r1898, %r1889, %r1885;
	xor.b32  	%r1899, %r1898, %r1893;
	xor.b32  	%r1900, %r1899, %r1897;
	shr.u32 	%r1901, %r1843, 22;
	and.b32  	%r1902, %r1901, 1020;
	add.s32 	%r1903, %r1170, %r1902;
	ld.shared.u32 	%r1904, [%r1903];
	shr.u32 	%r1905, %r1837, 14;
	and.b32  	%r1906, %r1905, 1020;
	add.s32 	%r1907, %r1175, %r1906;
	ld.shared.u32 	%r1908, [%r1907];
	shr.u32 	%r1909, %r1839, 6;
	and.b32  	%r1910, %r1909, 1020;
	add.s32 	%r1911, %r1180, %r1910;
	ld.shared.u32 	%r1912, [%r1911];
	shl.b32 	%r1913, %r1841, 2;
	and.b32  	%r1914, %r1913, 1020;
	add.s32 	%r1915, %r1185, %r1914;
	ld.shared.u32 	%r1916, [%r1915];
	xor.b32  	%r1917, %r1908, %r1904;
	xor.b32  	%r1918, %r1917, %r1912;
	xor.b32  	%r1919, %r1918, %r1916;
	ld.global.u32 	%r1920, [%rd30+144];
	xor.b32  	%r1921, %r1920, %r1862;
	shr.u32 	%r1922, %r1921, 8;
	shr.u32 	%r1923, %r1921, 16;
	shr.u32 	%r1924, %r1921, 24;
	ld.global.u32 	%r1925, [%rd30+148];
	xor.b32  	%r1926, %r1925, %r1881;
	shr.u32 	%r1927, %r1926, 8;
	shr.u32 	%r1928, %r1926, 16;
	shr.u32 	%r1929, %r1926, 24;
	ld.global.u32 	%r1930, [%rd30+152];
	xor.b32  	%r1931, %r1930, %r1900;
	shr.u32 	%r1932, %r1931, 8;
	shr.u32 	%r1933, %r1931, 16;
	shr.u32 	%r1934, %r1931, 24;
	ld.global.u32 	%r1935, [%rd30+156];
	xor.b32  	%r1936, %r1935, %r1919;
	and.b32  	%r1937, %r1921, 255;
	mov.u32 	%r1938, _ZZ7AES_128P8aesBlockPjiE11matrizCajaS;
	add.s32 	%r1939, %r1938, %r1937;
	ld.shared.u8 	%r1940, [%r1939];
	and.b32  	%r1941, %r1922, 255;
	add.s32 	%r1942, %r1938, %r1941;
	ld.shared.u8 	%rs1, [%r1942];
	and.b32  	%r1943, %r1923, 255;
	add.s32 	%r1944, %r1938, %r1943;
	ld.shared.u8 	%r1945, [%r1944];
	add.s32 	%r1946, %r1938, %r1924;
	and.b32  	%r1947, %r1926, 255;
	add.s32 	%r1948, %r1938, %r1947;
	ld.shared.u8 	%r1949, [%r1948];
	and.b32  	%r1950, %r1927, 255;
	add.s32 	%r1951, %r1938, %r1950;
	ld.shared.u8 	%rs2, [%r1951];
	and.b32  	%r1952, %r1928, 255;
	add.s32 	%r1953, %r1938, %r1952;
	ld.shared.u8 	%r1954, [%r1953];
	add.s32 	%r1955, %r1938, %r1929;
	and.b32  	%r1956, %r1931, 255;
	add.s32 	%r1957, %r1938, %r1956;
	ld.shared.u8 	%r1958, [%r1957];
	and.b32  	%r1959, %r1932, 255;
	add.s32 	%r1960, %r1938, %r1959;
	ld.shared.u8 	%rs3, [%r1960];
	and.b32  	%r1961, %r1933, 255;
	add.s32 	%r1962, %r1938, %r1961;
	ld.shared.u8 	%r1963, [%r1962];
	add.s32 	%r1964, %r1938, %r1934;
	and.b32  	%r1965, %r1936, 255;
	add.s32 	%r1966, %r1938, %r1965;
	ld.shared.u8 	%r1967, [%r1966];
	shr.u32 	%r1968, %r1936, 8;
	and.b32  	%r1969, %r1968, 255;
	add.s32 	%r1970, %r1938, %r1969;
	ld.shared.u8 	%rs4, [%r1970];
	shr.u32 	%r1971, %r1936, 16;
	and.b32  	%r1972, %r1971, 255;
	add.s32 	%r1973, %r1938, %r1972;
	ld.shared.u8 	%r1974, [%r1973];
	shr.u32 	%r1975, %r1936, 24;
	add.s32 	%r1976, %r1938, %r1975;
	ld.shared.u8 	%r1977, [%r1976];
	shl.b32 	%r1978, %r1977, 24;
	mul.wide.u16 	%r1979, %rs2, 256;
	or.b32  	%r1980, %r1979, %r1958;
	shl.b32 	%r1981, %r1945, 16;
	or.b32  	%r1982, %r1980, %r1981;
	or.b32  	%r1983, %r1982, %r1978;
	ld.shared.u8 	%r1984, [%r1946];
	shl.b32 	%r1985, %r1984, 24;
	shl.b32 	%r1986, %r1954, 16;
	or.b32  	%r1987, %r1985, %r1986;
	mul.wide.u16 	%r1988, %rs3, 256;
	or.b32  	%r1989, %r1987, %r1988;
	or.b32  	%r1990, %r1989, %r1967;
	ld.global.u32 	%r1991, [%rd30+160];
	xor.b32  	%r1992, %r1991, %r1990;
	ld.shared.u8 	%r1993, [%r1955];
	shl.b32 	%r1994, %r1993, 24;
	shl.b32 	%r1995, %r1963, 16;
	or.b32  	%r1996, %r1994, %r1995;
	mul.wide.u16 	%r1997, %rs4, 256;
	or.b32  	%r1998, %r1996, %r1997;
	or.b32  	%r1999, %r1998, %r1940;
	ld.global.u32 	%r2000, [%rd30+164];
	xor.b32  	%r2001, %r2000, %r1999;
	ld.shared.u8 	%r2002, [%r1964];
	shl.b32 	%r2003, %r2002, 24;
	shl.b32 	%r2004, %r1974, 16;
	or.b32  	%r2005, %r2003, %r2004;
	mul.wide.u16 	%r2006, %rs1, 256;
	or.b32  	%r2007, %r2005, %r2006;
	or.b32  	%r2008, %r2007, %r1949;
	ld.global.u32 	%r2009, [%rd30+168];
	xor.b32  	%r2010, %r2009, %r2008;
	ld.global.u32 	%r2011, [%rd30+172];
	xor.b32  	%r2012, %r2011, %r1983;
	st.global.u32 	[%rd33], %r1992;
	st.global.u32 	[%rd33+4], %r2001;
	st.global.u32 	[%rd33+8], %r2010;
	st.global.u32 	[%rd33+12], %r2012;
$L__BB0_5:
	ret;

}
	// .globl	_Z24OCB128EncryptRandomAccesP8aesBlockS0_S0_yyyPj
.visible .entry _Z24OCB128EncryptRandomAccesP8aesBlockS0_S0_yyyPj(
	.param .u64 .ptr .align 1 _Z24OCB128EncryptRandomAccesP8aesBlockS0_S0_yyyPj_param_0,
	.param .u64 .ptr .align 1 _Z24OCB128EncryptRandomAccesP8aesBlockS0_S0_yyyPj_param_1,
	.param .u64 .ptr .align 1 _Z24OCB128EncryptRandomAccesP8aesBlockS0_S0_yyyPj_param_2,
	.param .u64 _Z24OCB128EncryptRandomAccesP8aesBlockS0_S0_yyyPj_param_3,
	.param .u64 _Z24OCB128EncryptRandomAccesP8aesBlockS0_S0_yyyPj_param_4,
	.param .u64 _Z24OCB128EncryptRandomAccesP8aesBlockS0_S0_yyyPj_param_5,
	.param .u64 .ptr .align 1 _Z24OCB128EncryptRandomAccesP8aesBlockS0_S0_yyyPj_param_6
)
{
	.local .align 16 .b8 	__local_depot1[8704];
	.reg .b64 	%SP;
	.reg .b64 	%SPL;
	.reg .pred 	%p<24>;
	.reg .b16 	%rs<95>;
	.reg .b32 	%r<13239>;
	.reg .b64 	%rd<540>;
	.reg .b64 	%fd<4>;

	mov.u64 	%SPL, __local_depot1;
	ld.param.u64 	%rd135, [_Z24OCB128EncryptRandomAccesP8aesBlockS0_S0_yyyPj_param_0];
	ld.param.u64 	%rd136, [_Z24OCB128EncryptRandomAccesP8aesBlockS0_S0_yyyPj_param_1];
	ld.param.u64 	%rd132, [_Z24OCB128EncryptRandomAccesP8aesBlockS0_S0_yyyPj_param_2];
	ld.param.u64 	%rd134, [_Z24OCB128EncryptRandomAccesP8aesBlockS0_S0_yyyPj_param_4];
	ld.param.u64 	%rd137, [_Z24OCB128EncryptRandomAccesP8aesBlockS0_S0_yyyPj_param_6];
	cvta.to.global.u64 	%rd1, %rd136;
	cvta.to.global.u64 	%rd2, %rd137;
	cvta.to.global.u64 	%rd3, %rd135;
	add.u64 	%rd4, %SPL, 0;
	add.u64 	%rd5, %SPL, 512;
	add.u64 	%rd6, %SPL, 1536;
	add.u64 	%rd7, %SPL, 2560;
	add.u64 	%rd8, %SPL, 3584;
	add.u64 	%rd9, %SPL, 256;
	add.u64 	%rd10, %SPL, 5632;
	add.u64 	%rd11, %SPL, 7680;
	add.u64 	%rd12, %SPL, 4608;
	add.u64 	%rd13, %SPL, 6656;
	mov.u32 	%r86, %ntid.x;
	mov.u32 	%r87, %ctaid.x;
	mov.u32 	%r1, %tid.x;
	mad.lo.s32 	%r88, %r86, %r87, %r1;
	cvt.rn.f64.s32 	%fd1, %r88;
	mul.f64 	%fd2, %fd1, 0d3F90000000000000;
	cvt.rmi.f64.f64 	%fd3, %fd2;
	cvt.rzi.u64.f64 	%rd14, %fd3;
	cvt.s64.s32 	%rd15, %r88;
	shr.u64 	%rd148, %rd134, 4;
	setp.le.u64 	%p1, %rd148, %rd15;
	@%p1 bra 	$L__BB1_31;
	add.s64 	%rd16, %rd5, 32;
	add.s64 	%rd17, %rd6, 32;
	add.s64 	%rd18, %rd7, 32;
	add.s64 	%rd19, %rd8, 32;
	bar.sync 	0;
	add.s64 	%rd149, %rd134, -16;
	shr.u64 	%rd150, %rd149, 4;
	setp.ne.s64 	%p2, %rd150, %rd15;
	@%p2 bra 	$L__BB1_8;
	shl.b64 	%rd410, %rd14, 4;
	add.s64 	%rd411, %rd1, %rd410;
	ld.global.u32 	%r2, [%rd411];
	ld.global.u32 	%r3, [%rd411+4];
	ld.global.u32 	%r4, [%rd411+8];
	ld.global.u32 	%r5, [%rd411+12];
	mov.b32 	%r9924, 1990973438;
	mov.b32 	%r9925, 728170800;
	mov.b32 	%r9926, -982553614;
	mov.b32 	%r9927, 2071428195;
	st.local.v4.b32 	[%rd9], {%r9927, %r9926, %r9925, %r9924};
	mov.b32 	%r9928, -1066228580;
	mov.b32 	%r9929, -1348283219;
	mov.b32 	%r9930, -263759366;
	mov.b32 	%r9931, 2110358218;
	st.local.v4.b32 	[%rd9+16], {%r9931, %r9930, %r9929, %r9928};
	mov.b32 	%r9932, 355588209;
	mov.b32 	%r9933, -236608204;
	mov.b32 	%r9934, -856211658;
	mov.b32 	%r9935, 647232951;
	st.local.v4.b32 	[%rd9+32], {%r9935, %r9934, %r9933, %r9932};
	mov.b32 	%r9936, 1974609899;
	mov.b32 	%r9937, -494923257;
	mov.b32 	%r9938, -1710909928;
	mov.b32 	%r9939, -1021065468;
	st.local.v4.b32 	[%rd9+48], {%r9939, %r9938, %r9937, %r9936};
	mov.b32 	%r9940, -2077236439;
	mov.b32 	%r9941, -1277805742;
	mov.b32 	%r9942, -1604686309;
	mov.b32 	%r9943, 439124745;
	st.local.v4.b32 	[%rd9+64], {%r9943, %r9942, %r9941, %r9940};
	mov.b32 	%r9944, -816296886;
	mov.b32 	%r9945, 968805226;
	mov.b32 	%r9946, 1538391072;
	mov.b32 	%r9947, -318713517;
	st.local.v4.b32 	[%rd9+80], {%r9947, %r9946, %r9945, %r9944};
	mov.b32 	%r9948, -1465959344;
	mov.b32 	%r9949, 2130901317;
	mov.b32 	%r9950, -2060235453;
	mov.b32 	%r9951, -72683568;
	st.local.v4.b32 	[%rd9+96], {%r9951, %r9950, %r9949, %r9948};
	mov.b32 	%r9952, -755761392;
	mov.b32 	%r9953, 567981756;
	mov.b32 	%r9954, -180839022;
	mov.b32 	%r9955, -1891589295;
	st.local.v4.b32 	[%rd9+112], {%r9955, %r9954, %r9953, %r9952};
	mov.b32 	%r9956, 1931042148;
	mov.b32 	%r9957, 1031710660;
	mov.b32 	%r9958, 390371167;
	mov.b32 	%r9959, -334295859;
	st.local.v4.b32 	[%rd9+128], {%r9959, %r9958, %r9957, %r9956};
	mov.b32 	%r9960, -620011810;
	mov.b32 	%r9961, 347663942;
	mov.b32 	%r9962, -2003817950;
	mov.b32 	%r9963, -598769312;
	st.local.v4.b32 	[%rd9+144], {%r9963, %r9962, %r9961, %r9960};
	mov.b32 	%r9964, 2045023633;
	mov.b32 	%r9965, 1655493570;
	mov.b32 	%r9966, 1545864777;
	mov.b32 	%r9967, 171586272;
	st.local.v4.b32 	[%rd9+160], {%r9967, %r9966, %r9965, %r9964};
	mov.b32 	%r9968, 145652325;
	mov.b32 	%r9969, -353085844;
	mov.b32 	%r9970, -1454451315;
	mov.b32 	%r9971, 1832372455;
	st.local.v4.b32 	[%rd9+176], {%r9971, %r9970, %r9969, %r9968};
	mov.b32 	%r9972, -1970553525;
	mov.b32 	%r9973, 527752680;
	mov.b32 	%r9974, -961239524;
	mov.b32 	%r9975, 774207674;
	st.local.v4.b32 	[%rd9+192], {%r9975, %r9974, %r9973, %r9972};
	mov.b32 	%r9976, -1642217082;
	mov.b32 	%r9977, -1185467039;
	mov.b32 	%r9978, 251003720;
	mov.b32 	%r9979, 1723154032;
	st.local.v4.b32 	[%rd9+208], {%r9979, %r9978, %r9977, %r9976};
	mov.b32 	%r9980, -551004722;
	mov.b32 	%r9981, -377020773;
	mov.b32 	%r9982, -1802577559;
	mov.b32 	%r9983, 295237857;
	st.local.v4.b32 	[%rd9+224], {%r9983, %r9982, %r9981, %r9980};
	mov.b32 	%r9984, 381375664;
	mov.b32 	%r9985, 254646593;
	mov.b32 	%r9986, 1749214911;
	mov.b32 	%r9987, 227123596;
	st.local.v4.b32 	[%rd9+240], {%r9987, %r9986, %r9985, %r9984};
	mov.b32 	%r9988, -159679603;
	mov.b32 	%r9989, -294160487;
	mov.b32 	%r9990, -126059388;
	mov.b32 	%r9991, -966564955;
	st.local.v4.u32 	[%rd6], {%r9991, %r9990, %r9989, %r9988};
	add.s64 	%rd507, %rd6, 16;
	mov.b32 	%r9992, -1849309868;
	mov.b32 	%r9993, -563122255;
	mov.b32 	%r9994, -697603139;
	mov.b32 	%r9995, -855539;
	st.local.v4.u32 	[%rd6+16], {%r9995, %r9994, %r9993, %r9992};
	mov.b32 	%r9996, 1445669757;
	mov.b32 	%r9997, -832084055;
	mov.b32 	%r9998, 33620227;
	mov.b32 	%r9999, 1613770832;
	st.local.v4.u32 	[%rd6+32], {%r9999, %r9998, %r9997, %r9996};
	mov.b32 	%r10000, -327780710;
	mov.b32 	%r10001, 1303096294;
	mov.b32 	%r10002, -1244145822;
	mov.b32 	%r10003, -402719207;
	st.local.v4.u32 	[%rd6+48], {%r10003, %r10002, %r10001, %r10000};
	mov.b32 	%r10004, -92439161;
	mov.b32 	%r10005, -1983264448;
	mov.b32 	%r10006, 528646813;
	mov.b32 	%r10007, -1882535355;
	st.local.v4.u32 	[%rd6+64], {%r10007, %r10006, %r10005, %r10004};
	mov.b32 	%r10008, -68095989;
	mov.b32 	%r10009, -1907931191;
	mov.b32 	%r10010, -1302767125;
	mov.b32 	%r10011, -268764651;
	st.local.v4.u32 	[%rd6+80], {%r10011, %r10010, %r10009, %r10008};
	mov.b32 	%r10012, 1169141738;
	mov.b32 	%r10013, 1604494077;
	mov.b32 	%r10014, -1277897625;
	mov.b32 	%r10015, 1101901292;
	st.local.v4.u32 	[%rd6+96], {%r10015, %r10014, %r10013, %r10012};
	mov.b32 	%r10016, -1681866661;
	mov.b32 	%r10017, -462261610;
	mov.b32 	%r10018, 1403299063;
	mov.b32 	%r10019, 597466303;
	st.local.v4.u32 	[%rd6+112], {%r10019, %r10018, %r10017, %r10016};
	mov.b32 	%r10020, 1277568618;
	mov.b32 	%r10021, 1033081774;
	mov.b32 	%r10022, -503448292;
	mov.b32 	%r10023, 1974974402;
	st.local.v4.u32 	[%rd6+128], {%r10023, %r10022, %r10021, %r10020};
	mov.b32 	%r10024, -2083730353;
	mov.b32 	%r10025, -168298750;
	mov.b32 	%r10026, 2118074177;
	mov.b32 	%r10027, 1815492186;
	st.local.v4.u32 	[%rd6+144], {%r10027, %r10026, %r10025, %r10024};
	mov.b32 	%r10028, -101584632;
	mov.b32 	%r10029, -773462732;
	mov.b32 	%r10030, 1369810420;
	mov.b32 	%r10031, 1748251740;
	st.local.v4.u32 	[%rd6+160], {%r10031, %r10030, %r10029, %r10028};
	mov.b32 	%r10032, 706024767;
	mov.b32 	%r10033, 1647391059;
	mov.b32 	%r10034, -1411852173;
	mov.b32 	%r10035, -495881837;
	st.local.v4.u32 	[%rd6+176], {%r10035, %r10034, %r10033, %r10032};
	mov.b32 	%r10036, -1648114850;
	mov.b32 	%r10037, 1176707941;
	mov.b32 	%r10038, -1782069422;
	mov.b32 	%r10039, 134480908;
	st.local.v4.u32 	[%rd6+192], {%r10039, %r10038, %r10037, %r10036};
	mov.b32 	%r10040, 798661301;
	mov.b32 	%r10041, 168101135;
	mov.b32 	%r10042, 932615841;
	mov.b32 	%r10043, 806885416;
	st.local.v4.u32 	[%rd6+208], {%r10043, %r10042, %r10041, %r10040};
	mov.b32 	%r10044, -538779075;
	mov.b32 	%r10045, 461406363;
	mov.b32 	%r10046, 605164086;
	mov.b32 	%r10047, 235341577;
	st.local.v4.u32 	[%rd6+224], {%r10047, %r10046, %r10045, %r10044};
	mov.b32 	%r10048, -361400929;
	mov.b32 	%r10049, 2142417613;
	mov.b32 	%r10050, 1311188841;
	mov.b32 	%r10051, -840176858;
	st.local.v4.u32 	[%rd6+240], {%r10051, %r10050, %r10049, %r10048};
	mov.b32 	%r10052, 874125870;
	mov.b32 	%r10053, 1479289972;
	mov.b32 	%r10054, 495158174;
	mov.b32 	%r10055, 302582043;
	st.local.v4.u32 	[%rd6+256], {%r10055, %r10054, %r10053, %r10052};
	mov.b32 	%r10056, 1537253627;
	mov.b32 	%r10057, -1269146898;
	mov.b32 	%r10058, -596742478;
	mov.b32 	%r10059, 907746093;
	st.local.v4.u32 	[%rd6+272], {%r10059, %r10058, %r10057, %r10056};
	mov.b32 	%r10060, 2108928974;
	mov.b32 	%r10061, -1210657183;
	mov.b32 	%r10062, 1983593293;
	mov.b32 	%r10063, -1538108682;
	st.local.v4.u32 	[%rd6+288], {%r10063, %r10062, %r10061, %r10060};
	mov.b32 	%r10064, 327451799;
	mov.b32 	%r10065, 1580150641;
	mov.b32 	%r10066, -572267714;
	mov.b32 	%r10067, 1378429307;
	st.local.v4.u32 	[%rd6+304], {%r10067, %r10066, %r10065, %r10064};
	mov.b32 	%r10068, -1041371860;
	mov.b32 	%r10069, 0;
	mov.b32 	%r10070, -1177431704;
	mov.b32 	%r10071, -1504488459;
	st.local.v4.u32 	[%rd6+320], {%r10071, %r10070, %r10069, %r10068};
	mov.b32 	%r10072, -1235526675;
	mov.b32 	%r10073, 2041688520;
	mov.b32 	%r10074, -469959649;
	mov.b32 	%r10075, 1075847264;
	st.local.v4.u32 	[%rd6+336], {%r10075, %r10074, %r10073, %r10072};
	mov.b32 	%r10076, 1916352843;
	mov.b32 	%r10077, 1740553945;
	mov.b32 	%r10078, -1916023994;
	mov.b32 	%r10079, -731223362;
	st.local.v4.u32 	[%rd6+352], {%r10079, %r10078, %r10077, %r10076};
	mov.b32 	%r10080, -2049978550;
	mov.b32 	%r10081, -1336387352;
	mov.b32 	%r10082, -1739830060;
	mov.b32 	%r10083, -1807070498;
	st.local.v4.u32 	[%rd6+368], {%r10083, %r10082, %r10081, %r10080};
	mov.b32 	%r10084, -302253290;
	mov.b32 	%r10085, 1336584933;
	mov.b32 	%r10086, -974131414;
	mov.b32 	%r10087, -1143943061;
	st.local.v4.u32 	[%rd6+384], {%r10087, %r10086, %r10085, %r10084};
	mov.b32 	%r10088, 293963156;
	mov.b32 	%r10089, 1714631509;
	mov.b32 	%r10090, -1706209833;
	mov.b32 	%r10091, -2042412091;
	st.local.v4.u32 	[%rd6+400], {%r10091, %r10090, %r10089, %r10088};
	mov.b32 	%r10092, -25198719;
	mov.b32 	%r10093, 67240454;
	mov.b32 	%r10094, -369493744;
	mov.b32 	%r10095, -1975171633;
	st.local.v4.u32 	[%rd6+416], {%r10095, %r10094, %r10093, %r10092};
	mov.b32 	%r10096, 1269344483;
	mov.b32 	%r10097, 631218106;
	mov.b32 	%r10098, 2017213508;
	mov.b32 	%r10099, -1605349136;
	st.local.v4.u32 	[%rd6+432], {%r10099, %r10098, %r10097, %r10096};
	mov.b32 	%r10100, 93294474;
	mov.b32 	%r10101, -2143272768;
	mov.b32 	%r10102, 1571005438;
	mov.b32 	%r10103, -1571728909;
	st.local.v4.u32 	[%rd6+448], {%r10103, %r10102, %r10101, %r10100};
	mov.b32 	%r10104, -235539196;
	mov.b32 	%r10105, 1882732616;
	mov.b32 	%r10106, 563977660;
	mov.b32 	%r10107, 1066570413;
	st.local.v4.u32 	[%rd6+464], {%r10107, %r10106, %r10105, %r10104};
	mov.b32 	%r10108, 1109467491;
	mov.b32 	%r10109, -1344611723;
	mov.b32 	%r10110, 2008463041;
	mov.b32 	%r10111, 1673313503;
	st.local.v4.u32 	[%rd6+480], {%r10111, %r10110, %r10109, %r10108};
	mov.b32 	%r10112, -1076702611;
	mov.b32 	%r10113, -34344178;
	mov.b32 	%r10114, -436207846;
	mov.b32 	%r10115, 537923632;
	st.local.v4.u32 	[%rd6+496], {%r10115, %r10114, %r10113, %r10112};
	mov.b32 	%r10116, -1007883217;
	mov.b32 	%r10117, 638784309;
	mov.b32 	%r10118, 403442708;
	mov.b32 	%r10119, -2117218996;
	st.local.v4.u32 	[%rd6+512], {%r10119, %r10118, %r10117, %r10116};
	mov.b32 	%r10120, 773265209;
	mov.b32 	%r10121, -2008791860;
	mov.b32 	%r10122, 899127202;
	mov.b32 	%r10123, -1101045791;
	st.local.v4.u32 	[%rd6+528], {%r10123, %r10122, %r10121, %r10120};
	mov.b32 	%r10124, 2050833735;
	mov.b32 	%r10125, -58818942;
	mov.b32 	%r10126, 1437050866;
	mov.b32 	%r10127, -1815821225;
	st.local.v4.u32 	[%rd6+544], {%r10127, %r10126, %r10125, %r10124};
	mov.b32 	%r10128, -428641387;
	mov.b32 	%r10129, 840505643;
	mov.b32 	%r10130, -1168286233;
	mov.b32 	%r10131, -932944724;
	st.local.v4.u32 	[%rd6+560], {%r10131, %r10130, %r10129, %r10128};
	mov.b32 	%r10132, -1545806721;
	mov.b32 	%r10133, -1638969391;
	mov.b32 	%r10134, 427917720;
	mov.b32 	%r10135, -1067425632;
	st.local.v4.u32 	[%rd6+576], {%r10135, %r10134, %r10133, %r10132};
	mov.b32 	%r10136, 193497219;
	mov.b32 	%r10137, 999329963;
	mov.b32 	%r10138, 1412049534;
	mov.b32 	%r10139, 1143087718;
	st.local.v4.u32 	[%rd6+592], {%r10139, %r10138, %r10137, %r10136};
	mov.b32 	%r10140, 672404540;
	mov.b32 	%r10141, 1807268051;
	mov.b32 	%r10142, -940642775;
	mov.b32 	%r10143, -1941551414;
	st.local.v4.u32 	[%rd6+608], {%r10143, %r10142, %r10141, %r10140};
	mov.b32 	%r10144, -1378100362;
	mov.b32 	%r10145, 369822493;
	mov.b32 	%r10146, -1134666014;
	mov.b32 	%r10147, -1478566279;
	st.local.v4.u32 	[%rd6+624], {%r10147, %r10146, %r10145, %r10144};
	mov.b32 	%r10148, 336202270;
	mov.b32 	%r10149, 1949973070;
	mov.b32 	%r10150, 1681011286;
	mov.b32 	%r10151, -606019525;
	st.local.v4.u32 	[%rd6+640], {%r10151, %r10150, %r10149, %r10148};
	mov.b32 	%r10152, -1201906460;
	mov.b32 	%r10153, 1210328172;
	mov.b32 	%r10154, 201721354;
	mov.b32 	%r10155, -1840690725;
	st.local.v4.u32 	[%rd6+656], {%r10155, %r10154, %r10153, %r10152};
	mov.b32 	%r10156, -1000185178;
	mov.b32 	%r10157, 1135389935;
	mov.b32 	%r10158, -1110191250;
	mov.b32 	%r10159, -1614626211;
	st.local.v4.u32 	[%rd6+672], {%r10159, %r10158, %r10157, %r10156};
	mov.b32 	%r10160, -226920053;
	mov.b32 	%r10161, -739974089;
	mov.b32 	%r10162, 831886756;
	mov.b32 	%r10163, 965841320;
	st.local.v4.u32 	[%rd6+688], {%r10163, %r10162, %r10161, %r10160};
	mov.b32 	%r10164, -630362697;
	mov.b32 	%r10165, 1849112409;
	mov.b32 	%r10166, -1949775805;
	mov.b32 	%r10167, -706222286;
	st.local.v4.u32 	[%rd6+704], {%r10167, %r10166, %r10165, %r10164};
	mov.b32 	%r10168, 1235855840;
	mov.b32 	%r10169, -1672589614;
	mov.b32 	%r10170, -1311386268;
	mov.b32 	%r10171, 26054028;
	st.local.v4.u32 	[%rd6+720], {%r10171, %r10170, %r10169, %r10168};
	mov.b32 	%r10172, -806688219;
	mov.b32 	%r10173, -202050553;
	mov.b32 	%r10174, -1403627782;
	mov.b32 	%r10175, -663982924;
	st.local.v4.u32 	[%rd6+736], {%r10175, %r10174, %r10173, %r10172};
	mov.b32 	%r10176, 268961816;
	mov.b32 	%r10177, 1202630377;
	mov.b32 	%r10178, -193299826;
	mov.b32 	%r10179, -899324497;
	st.local.v4.u32 	[%rd6+752], {%r10179, %r10178, %r10177, %r10176};
	mov.b32 	%r10180, 1546530418;
	mov.b32 	%r10181, 1243948399;
	mov.b32 	%r10182, -260540280;
	mov.b32 	%r10183, 1874508501;
	st.local.v4.u32 	[%rd6+768], {%r10183, %r10182, %r10181, %r10180};
	mov.b32 	%r10184, -1748580783;
	mov.b32 	%r10185, 1941222599;
	mov.b32 	%r10186, 1470539505;
	mov.b32 	%r10187, 941366308;
	st.local.v4.u32 	[%rd6+784], {%r10187, %r10186, %r10185, %r10184};
	mov.b32 	%r10188, 1042226977;
	mov.b32 	%r10189, -395021156;
	mov.b32 	%r10190, -1579295364;
	mov.b32 	%r10191, -873928669;
	st.local.v4.u32 	[%rd6+800], {%r10191, %r10190, %r10189, %r10188};
	mov.b32 	%r10192, 260737669;
	mov.b32 	%r10193, 227249030;
	mov.b32 	%r10194, 1639824860;
	mov.b32 	%r10195, -1773450275;
	st.local.v4.u32 	[%rd6+816], {%r10195, %r10194, %r10193, %r10192};
	mov.b32 	%r10196, -865704278;
	mov.b32 	%r10197, 1907733956;
	mov.b32 	%r10198, 2084453954;
	mov.b32 	%r10199, -529502064;
	st.local.v4.u32 	[%rd6+832], {%r10199, %r10198, %r10197, %r10196};
	mov.b32 	%r10200, 470683154;
	mov.b32 	%r10201, -134810111;
	mov.b32 	%r10202, 100860677;
	mov.b32 	%r10203, -1874310952;
	st.local.v4.u32 	[%rd6+848], {%r10203, %r10202, %r10201, %r10200};
	mov.b32 	%r10204, 1773779408;
	mov.b32 	%r10205, -1370007559;
	mov.b32 	%r10206, 1781871967;
	mov.b32 	%r10207, -1033805405;
	st.local.v4.u32 	[%rd6+864], {%r10207, %r10206, %r10205, %r10204};
	mov.b32 	%r10208, 664706745;
	mov.b32 	%r10209, 974986535;
	mov.b32 	%r10210, -1715355304;
	mov.b32 	%r10211, 394692241;
	st.local.v4.u32 	[%rd6+880], {%r10211, %r10210, %r10209, %r10208};
	mov.b32 	%r10212, 571543859;
	mov.b32 	%r10213, 731420851;
	mov.b32 	%r10214, -336005101;
	mov.b32 	%r10215, -639508168;
	st.local.v4.u32 	[%rd6+896], {%r10215, %r10214, %r10213, %r10212};
	mov.b32 	%r10216, 865375399;
	mov.b32 	%r10217, 126783113;
	mov.b32 	%r10218, -1445340816;
	mov.b32 	%r10219, -764843589;
	st.local.v4.u32 	[%rd6+912], {%r10219, %r10218, %r10217, %r10216};
	mov.b32 	%r10220, -907417312;
	mov.b32 	%r10221, 361203602;
	mov.b32 	%r10222, 1008606754;
	mov.b32 	%r10223, 765172662;
	st.local.v4.u32 	[%rd6+928], {%r10223, %r10222, %r10221, %r10220};
	mov.b32 	%r10224, -1512054918;
	mov.b32 	%r10225, 1344809080;
	mov.b32 	%r10226, -1437248001;
	mov.b32 	%r10227, -2016489911;
	st.local.v4.u32 	[%rd6+944], {%r10227, %r10226, %r10225, %r10224};
	mov.b32 	%r10228, 437062935;
	mov.b32 	%r10229, 160008576;
	mov.b32 	%r10230, 1503764984;
	mov.b32 	%r10231, 59542671;
	st.local.v4.u32 	[%rd6+960], {%r10231, %r10230, %r10229, %r10228};
	mov.b32 	%r10232, -798463816;
	mov.b32 	%r10233, -2076032314;
	mov.b32 	%r10234, -672733647;
	mov.b32 	%r10235, 1707065306;
	st.local.v4.u32 	[%rd6+976], {%r10235, %r10234, %r10233, %r10232};
	mov.b32 	%r10236, 504303377;
	mov.b32 	%r10237, 1512910199;
	mov.b32 	%r10238, 697932208;
	mov.b32 	%r10239, -2109652541;
	st.local.v4.u32 	[%rd6+992], {%r10239, %r10238, %r10237, %r10236};
	mov.b32 	%r10240, 739644986;
	mov.b32 	%r10241, 1841019862;
	mov.b32 	%r10242, -1470868228;
	mov.b32 	%r10243, 2075177163;
	st.local.v4.u32 	[%rd6+1008], {%r10243, %r10242, %r10241, %r10240};
	mov.b32 	%r10244, -1913226373;
	mov.b32 	%r10245, -1712425097;
	mov.b32 	%r10246, -2064089988;
	mov.b32 	%r10247, -1513725085;
	st.local.v4.u32 	[%rd8], {%r10247, %r10246, %r10245, %r10244};
	add.s64 	%rd505, %rd8, 16;
	mov.b32 	%r10248, 1418839493;
	mov.b32 	%r10249, -1310822545;
	mov.b32 	%r10250, -1110021269;
	mov.b32 	%r10251, 234877682;
	st.local.v4.u32 	[%rd8+16], {%r10251, %r10250, %r10249, %r10248};
	mov.b32 	%r10252, 2102799147;
	mov.b32 	%r10253, -1446090905;
	mov.b32 	%r10254, 50462977;
	mov.b32 	%r10255, 1348481072;
	st.local.v4.u32 	[%rd8+32], {%r10255, %r10254, %r10253, %r10252};
	mov.b32 	%r10256, -1695779210;
	mov.b32 	%r10257, -431117397;
	mov.b32 	%r10258, 1656084439;
	mov.b32 	%r10259, 434634494;
	st.local.v4.u32 	[%rd8+48], {%r10259, %r10258, %r10257, %r10256};
	mov.b32 	%r10260, -2013627011;
	mov.b32 	%r10261, 1082771913;
	mov.b32 	%r10262, -1658879358;
	mov.b32 	%r10263, 1167051466;
	st.local.v4.u32 	[%rd8+64], {%r10263, %r10262, %r10261, %r10260};
	mov.b32 	%r10264, 201060592;
	mov.b32 	%r10265, -913422521;
	mov.b32 	%r10266, -340633255;
	mov.b32 	%r10267, 368048890;
	st.local.v4.u32 	[%rd8+80], {%r10267, %r10266, %r10265, %r10264};
	mov.b32 	%r10268, -364531793;
	mov.b32 	%r10269, -44064094;
	mov.b32 	%r10270, 1739838676;
	mov.b32 	%r10271, -331240019;
	st.local.v4.u32 	[%rd8+96], {%r10271, %r10270, %r10269, %r10268};
	mov.b32 	%r10272, 1536934080;
	mov.b32 	%r10273, -1763413390;
	mov.b32 	%r10274, -145513308;
	mov.b32 	%r10275, -1088185188;
	st.local.v4.u32 	[%rd8+112], {%r10275, %r10274, %r10273, %r10272};
	mov.b32 	%r10276, 1783375398;
	mov.b32 	%r10277, -1371696237;
	mov.b32 	%r10278, 484572669;
	mov.b32 	%r10279, -1032472649;
	st.local.v4.u32 	[%rd8+128], {%r10279, %r10278, %r10277, %r10276};
	mov.b32 	%r10280, 1334037708;
	mov.b32 	%r10281, 49674231;
	mov.b32 	%r10282, 1098792767;
	mov.b32 	%r10283, 1517041206;
	st.local.v4.u32 	[%rd8+144], {%r10283, %r10282, %r10281, %r10280};
	mov.b32 	%r10284, 150598129;
	mov.b32 	%r10285, 886171109;
	mov.b32 	%r10286, -195975771;
	mov.b32 	%r10287, 1550332980;
	st.local.v4.u32 	[%rd8+160], {%r10287, %r10286, %r10285, %r10284};
	mov.b32 	%r10288, 1059722517;
	mov.b32 	%r10289, 1398944049;
	mov.b32 	%r10290, 1940642008;
	mov.b32 	%r10291, -1813876367;
	st.local.v4.u32 	[%rd8+176], {%r10291, %r10290, %r10289, %r10288};
	mov.b32 	%r10292, 1587397571;
	mov.b32 	%r10293, 1699095331;
	mov.b32 	%r10294, 1385547719;
	mov.b32 	%r10295, 201851908;
	st.local.v4.u32 	[%rd8+192], {%r10295, %r10294, %r10293, %r10292};
	mov.b32 	%r10296, -1255171430;
	mov.b32 	%r10297, 252314885;
	mov.b32 	%r10298, -1590192490;
	mov.b32 	%r10299, 674240536;
	st.local.v4.u32 	[%rd8+208], {%r10299, %r10298, %r10297, %r10296};
	mov.b32 	%r10300, 1038082786;
	mov.b32 	%r10301, -1692696448;
	mov.b32 	%r10302, 908333586;
	mov.b32 	%r10303, 151914247;
	st.local.v4.u32 	[%rd8+224], {%r10303, %r10302, %r10301, %r10300};
	mov.b32 	%r10304, -1612024459;
	mov.b32 	%r10305, -847269198;
	mov.b32 	%r10306, 1766729511;
	mov.b32 	%r10307, 651029483;
	st.local.v4.u32 	[%rd8+240], {%r10307, %r10306, %r10305, %r10304};
	mov.b32 	%r10308, 775166490;
	mov.b32 	%r10309, 1951935532;
	mov.b32 	%r10310, -1642232957;
	mov.b32 	%r10311, 454166793;
	st.local.v4.u32 	[%rd8+256], {%r10311, %r10310, %r10309, %r10308};
	mov.b32 	%r10312, -77881184;
	mov.b32 	%r10313, -290170278;
	mov.b32 	%r10314, -1294176658;
	mov.b32 	%r10315, 758520603;
	st.local.v4.u32 	[%rd8+272], {%r10315, %r10314, %r10313, %r10312};
	mov.b32 	%r10316, -830622797;
	mov.b32 	%r10317, 1639438038;
	mov.b32 	%r10318, 1299594043;
	mov.b32 	%r10319, -157003182;
	st.local.v4.u32 	[%rd8+288], {%r10319, %r10318, %r10317, %r10316};
	mov.b32 	%r10320, -1760328572;
	mov.b32 	%r10321, 1901997871;
	mov.b32 	%r10322, 1054729187;
	mov.b32 	%r10323, 2068982057;
	st.local.v4.u32 	[%rd8+304], {%r10323, %r10322, %r10321, %r10320};
	mov.b32 	%r10324, 750906861;
	mov.b32 	%r10325, 1757008337;
	mov.b32 	%r10326, -173649069;
	st.local.v4.u32 	[%rd8+320], {%r10326, %r10325, %r10069, %r10324};
	mov.b32 	%r10327, -306816165;
	mov.b32 	%r10328, -931548751;
	mov.b32 	%r10329, 535035132;
	mov.b32 	%r10330, 1614815264;
	st.local.v4.u32 	[%rd8+336], {%r10330, %r10329, %r10328, %r10327};
	mov.b32 	%r10331, 1265776953;
	mov.b32 	%r10332, -647512386;
	mov.b32 	%r10333, 1183697867;
	mov.b32 	%r10334, -1093375382;
	st.local.v4.u32 	[%rd8+352], {%r10334, %r10333, %r10332, %r10331};
	mov.b32 	%r10335, 1250283471;
	mov.b32 	%r10336, -391096232;
	mov.b32 	%r10337, -728216500;
	mov.b32 	%r10338, -560706998;
	st.local.v4.u32 	[%rd8+368], {%r10338, %r10337, %r10336, %r10335};
	mov.b32 	%r10339, 384695291;
	mov.b32 	%r10340, -447763798;
	mov.b32 	%r10341, 717615087;
	mov.b32 	%r10342, 1807470800;
	st.local.v4.u32 	[%rd8+384], {%r10342, %r10341, %r10340, %r10339};
	mov.b32 	%r10343, -1810791035;
	mov.b32 	%r10344, 1432761139;
	mov.b32 	%r10345, -677753523;
	mov.b32 	%r10346, -981056701;
	st.local.v4.u32 	[%rd8+400], {%r10346, %r10345, %r10344, %r10343};
	mov.b32 	%r10347, -2114027649;
	mov.b32 	%r10348, 100925954;
	mov.b32 	%r10349, 283769337;
	mov.b32 	%r10350, -813021883;
	st.local.v4.u32 	[%rd8+416], {%r10350, %r10349, %r10348, %r10347};
	mov.b32 	%r10351, -481580888;
	mov.b32 	%r10352, -1171939425;
	mov.b32 	%r10353, 1148730428;
	mov.b32 	%r10354, -257929136;
	st.local.v4.u32 	[%rd8+432], {%r10354, %r10353, %r10352, %r10351};
	mov.b32 	%r10355, -1979347057;
	mov.b32 	%r10356, -1065336768;
	mov.b32 	%r10357, -27417693;
	mov.b32 	%r10358, -207466159;
	st.local.v4.u32 	[%rd8+448], {%r10358, %r10357, %r10356, %r10355};
	mov.b32 	%r10359, 82966005;
	mov.b32 	%r10360, 1215313976;
	mov.b32 	%r10361, -1138647651;
	mov.b32 	%r10362, -1388342638;
	st.local.v4.u32 	[%rd8+464], {%r10362, %r10361, %r10360, %r10359};
	mov.b32 	%r10363, 1665278241;
	mov.b32 	%r10364, 1974459098;
	mov.b32 	%r10365, -1049119050;
	mov.b32 	%r10366, -547111748;
	st.local.v4.u32 	[%rd8+480], {%r10366, %r10365, %r10364, %r10363};
	mov.b32 	%r10367, 1841287890;
	mov.b32 	%r10368, 251524083;
	mov.b32 	%r10369, 451280895;
	mov.b32 	%r10370, 807407632;
	st.local.v4.u32 	[%rd8+496], {%r10370, %r10369, %r10368, %r10367};
	mov.b32 	%r10371, 801369324;
	mov.b32 	%r10372, 891687699;
	mov.b32 	%r10373, 337120268;
	mov.b32 	%r10374, 1283575245;
	st.local.v4.u32 	[%rd8+512], {%r10374, %r10373, %r10372, %r10371};
	mov.b32 	%r10375, 959321879;
	mov.b32 	%r10376, -863484860;
	mov.b32 	%r10377, -1573546089;
	mov.b32 	%r10378, -507617441;
	st.local.v4.u32 	[%rd8+528], {%r10378, %r10377, %r10376, %r10375};
	mov.b32 	%r10379, 1199193405;
	mov.b32 	%r10380, -2097381762;
	mov.b32 	%r10381, -229267545;
	mov.b32 	%r10382, 1469301956;
	st.local.v4.u32 	[%rd8+544], {%r10382, %r10381, %r10380, %r10379};
	mov.b32 	%r10383, -1780059277;
	mov.b32 	%r10384, 724703513;
	mov.b32 	%r10385, -407216803;
	mov.b32 	%r10386, -1396153244;
	st.local.v4.u32 	[%rd8+560], {%r10386, %r10385, %r10384, %r10383};
	mov.b32 	%r10387, 2141445340;
	mov.b32 	%r10388, -778154161;
	mov.b32 	%r10389, -1743158911;
	mov.b32 	%r10390, -1598005152;
	st.local.v4.u32 	[%rd8+576], {%r10390, %r10389, %r10388, %r10387};
	mov.b32 	%r10391, -2096396152;
	mov.b32 	%r10392, -1422159728;
	mov.b32 	%r10393, 2119445034;
	mov.b32 	%r10394, 1715741218;
	st.local.v4.u32 	[%rd8+592], {%r10394, %r10393, %r10392, %r10391};
	mov.b32 	%r10395, 1009259540;
	mov.b32 	%r10396, -747915080;
	mov.b32 	%r10397, 700968686;
	mov.b32 	%r10398, -896776634;
	st.local.v4.u32 	[%rd8+608], {%r10398, %r10397, %r10396, %r10395};
	mov.b32 	%r10399, 1991105499;
	mov.b32 	%r10400, 487983883;
	mov.b32 	%r10401, -490971554;
	mov.b32 	%r10402, 2041044702;
	st.local.v4.u32 	[%rd8+624], {%r10402, %r10401, %r10400, %r10399};
	mov.b32 	%r10403, 504629770;
	mov.b32 	%r10404, 1316239930;
	mov.b32 	%r10405, 1449407026;
	mov.b32 	%r10406, 1004265696;
	st.local.v4.u32 	[%rd8+640], {%r10406, %r10405, %r10404, %r10403};
	mov.b32 	%r10407, -457679780;
	mov.b32 	%r10408, 1816667172;
	mov.b32 	%r10409, 168560134;
	mov.b32 	%r10410, -611169975;
	st.local.v4.u32 	[%rd8+656], {%r10410, %r10409, %r10408, %r10407};
	mov.b32 	%r10411, -1497079198;
	mov.b32 	%r10412, -280777556;
	mov.b32 	%r10413, 1857934291;
	mov.b32 	%r10414, 1570751170;
	st.local.v4.u32 	[%rd8+672], {%r10414, %r10413, %r10412, %r10411};
	mov.b32 	%r10415, -1947043463;
	mov.b32 	%r10416, 936633572;
	mov.b32 	%r10417, -1540254315;
	mov.b32 	%r10418, -1472622191;
	st.local.v4.u32 	[%rd8+688], {%r10418, %r10417, %r10416, %r10415};
	mov.b32 	%r10419, -1210421907;
	mov.b32 	%r10420, 1500395319;
	mov.b32 	%r10421, 1133234376;
	mov.b32 	%r10422, 852879335;
	st.local.v4.u32 	[%rd8+704], {%r10422, %r10421, %r10420, %r10419};
	mov.b32 	%r10423, -532043351;
	mov.b32 	%r10424, -761508274;
	mov.b32 	%r10425, 1689376213;
	mov.b32 	%r10426, -1946055283;
	st.local.v4.u32 	[%rd8+720], {%r10426, %r10425, %r10424, %r10423};
	mov.b32 	%r10427, 634383082;
	mov.b32 	%r10428, 133428468;
	mov.b32 	%r10429, -89369002;
	mov.b32 	%r10430, -1260884884;
	st.local.v4.u32 	[%rd8+736], {%r10430, %r10429, %r10428, %r10427};
	mov.b32 	%r10431, 403703816;
	mov.b32 	%r10432, -381178194;
	mov.b32 	%r10433, -1896580486;
	mov.b32 	%r10434, -1345690267;
	st.local.v4.u32 	[%rd8+752], {%r10434, %r10433, %r10432, %r10431};
	mov.b32 	%r10435, 1918643758;
	mov.b32 	%r10436, 1867130149;
	mov.b32 	%r10437, -1997506440;
	mov.b32 	%r10438, -714097990;
	st.local.v4.u32 	[%rd8+768], {%r10438, %r10437, %r10436, %r10435};
	mov.b32 	%r10439, 1368901318;
	mov.b32 	%r10440, -948718412;
	mov.b32 	%r10441, -245913946;
	mov.b32 	%r10442, 607656988;
	st.local.v4.u32 	[%rd8+784], {%r10442, %r10441, %r10440, %r10439};
	mov.b32 	%r10443, 557719327;
	mov.b32 	%r10444, -1662487436;
	mov.b32 	%r10445, 2090982877;
	mov.b32 	%r10446, 600565992;
	st.local.v4.u32 	[%rd8+800], {%r10446, %r10445, %r10444, %r10443};
	mov.b32 	%r10447, -2062579062;
	mov.b32 	%r10448, -2045932661;
	mov.b32 	%r10449, -597574211;
	mov.b32 	%r10450, -577352885;
	st.local.v4.u32 	[%rd8+816], {%r10450, %r10449, %r10448, %r10447};
	mov.b32 	%r10451, -1429445018;
	mov.b32 	%r10452, -999180875;
	mov.b32 	%r10453, 1115438654;
	mov.b32 	%r10454, -1864339344;
	st.local.v4.u32 	[%rd8+832], {%r10454, %r10453, %r10452, %r10451};
	mov.b32 	%r10455, 303828494;
	mov.b32 	%r10456, 33027830;
	mov.b32 	%r10457, 84280067;
	mov.b32 	%r10458, -661632952;
	st.local.v4.u32 	[%rd8+848], {%r10458, %r10457, %r10456, %r10455};
	mov.b32 	%r10459, -798377543;
	mov.b32 	%r10460, -106014889;
	mov.b32 	%r10461, 1600795957;
	mov.b32 	%r10462, -1547542175;
	st.local.v4.u32 	[%rd8+864], {%r10462, %r10461, %r10460, %r10459};
	mov.b32 	%r10463, -1188585826;
	mov.b32 	%r10464, 658119965;
	mov.b32 	%r10465, 1486471617;
	mov.b32 	%r10466, -1860729210;
	st.local.v4.u32 	[%rd8+880], {%r10466, %r10465, %r10464, %r10463};
	mov.b32 	%r10467, 857870609;
	mov.b32 	%r10468, -1288988520;
	mov.b32 	%r10469, 334231800;
	mov.b32 	%r10470, 953803233;
	st.local.v4.u32 	[%rd8+896], {%r10470, %r10469, %r10468, %r10467};
	mov.b32 	%r10471, -1489791852;
	mov.b32 	%r10472, -1995993458;
	mov.b32 	%r10473, 1890179545;
	mov.b32 	%r10474, -1143838359;
	st.local.v4.u32 	[%rd8+912], {%r10474, %r10473, %r10472, %r10471};
	mov.b32 	%r10475, 550103529;
	mov.b32 	%r10476, -1844082809;
	mov.b32 	%r10477, 574365214;
	mov.b32 	%r10478, -1238525029;
	st.local.v4.u32 	[%rd8+928], {%r10478, %r10477, %r10476, %r10475};
	mov.b32 	%r10479, 2057691103;
	mov.b32 	%r10480, 2018519080;
	mov.b32 	%r10481, -5614251;
	mov.b32 	%r10482, 1233637070;
	st.local.v4.u32 	[%rd8+944], {%r10482, %r10481, %r10480, %r10479};
	mov.b32 	%r10483, 387583245;
	mov.b32 	%r10484, -2146858615;
	mov.b32 	%r10485, -128343647;
	mov.b32 	%r10486, -1895592820;
	st.local.v4.u32 	[%rd8+960], {%r10486, %r10485, %r10484, %r10483};
	mov.b32 	%r10487, -1194301336;
	mov.b32 	%r10488, -964410814;
	mov.b32 	%r10489, 836232934;
	mov.b32 	%r10490, -630865985;
	st.local.v4.u32 	[%rd8+976], {%r10490, %r10489, %r10488, %r10487};
	mov.b32 	%r10491, 287182607;
	mov.b32 	%r10492, 2002398509;
	mov.b32 	%r10493, -1339450983;
	mov.b32 	%r10494, -1014873791;
	st.local.v4.u32 	[%rd8+992], {%r10494, %r10493, %r10492, %r10491};
	mov.b32 	%r10495, 975967766;
	mov.b32 	%r10496, -697451589;
	mov.b32 	%r10497, -56077228;
	mov.b32 	%r10498, -881086288;
	st.local.v4.u32 	[%rd8+1008], {%r10498, %r10497, %r10496, %r10495};
	mov.b32 	%r10499, 2072901243;
	mov.b32 	%r10500, 2006576759;
	mov.b32 	%r10501, 2089089148;
	mov.b32 	%r10502, 1671808611;
	st.local.v4.u32 	[%rd10], {%r10502, %r10501, %r10500, %r10499};
	mov.b32 	%r10503, -984313403;
	mov.b32 	%r10504, 1873927791;
	mov.b32 	%r10505, 1807603307;
	mov.b32 	%r10506, -233963534;
	st.local.v4.u32 	[%rd10+16], {%r10506, %r10505, %r10504, %r10503};
	mov.b32 	%r10507, 729634347;
	mov.b32 	%r10508, 1739181671;
	mov.b32 	%r10509, 16974337;
	mov.b32 	%r10510, 810573872;
	st.local.v4.u32 	[%rd10+32], {%r10510, %r10509, %r10508, %r10507};
	mov.b32 	%r10511, 1989864566;
	mov.b32 	%r10512, -1410970197;
	mov.b32 	%r10513, -681396777;
	mov.b32 	%r10514, -31856642;
	st.local.v4.u32 	[%rd10+48], {%r10514, %r10513, %r10512, %r10511};
	mov.b32 	%r10515, 2106063485;
	mov.b32 	%r10516, -918517303;
	mov.b32 	%r10517, -2103631998;
	mov.b32 	%r10518, -901410870;
	st.local.v4.u32 	[%rd10+64], {%r10518, %r10517, %r10516, %r10515};
	mov.b32 	%r10519, -267650064;
	mov.b32 	%r10520, 1204391495;
	mov.b32 	%r10521, 1508618841;
	mov.b32 	%r10522, -99225606;
	st.local.v4.u32 	[%rd10+80], {%r10522, %r10521, %r10520, %r10519};
	mov.b32 	%r10523, -1343601233;
	mov.b32 	%r10524, -1560453214;
	mov.b32 	%r10525, -731401260;
	mov.b32 	%r10526, -1377025619;
	st.local.v4.u32 	[%rd10+96], {%r10526, %r10525, %r10524, %r10523};
	mov.b32 	%r10527, -1067738176;
	mov.b32 	%r10528, 1922491506;
	mov.b32 	%r10529, -1527295068;
	mov.b32 	%r10530, -1665195108;
	st.local.v4.u32 	[%rd10+112], {%r10530, %r10529, %r10528, %r10527};
	mov.b32 	%r10531, 644500518;
	mov.b32 	%r10532, -1817297517;
	mov.b32 	%r10533, -48438787;
	mov.b32 	%r10534, -1211992649;
	st.local.v4.u32 	[%rd10+128], {%r10534, %r10533, %r10532, %r10531};
	mov.b32 	%r10535, -867204148;
	mov.b32 	%r10536, -150800905;
	mov.b32 	%r10537, 1061256767;
	mov.b32 	%r10538, 911895606;
	st.local.v4.u32 	[%rd10+144], {%r10538, %r10537, %r10536, %r10535};
	mov.b32 	%r10539, -251069967;
	mov.b32 	%r10540, -449523227;
	mov.b32 	%r10541, -1510714971;
	mov.b32 	%r10542, 878471220;
	st.local.v4.u32 	[%rd10+160], {%r10542, %r10541, %r10540, %r10539};
	mov.b32 	%r10543, 356461077;
	mov.b32 	%r10544, 827548209;
	mov.b32 	%r10545, -663508008;
	mov.b32 	%r10546, 1905517169;
	st.local.v4.u32 	[%rd10+176], {%r10546, %r10545, %r10544, %r10543};
	mov.b32 	%r10547, -1017209405;
	mov.b32 	%r10548, 593839651;
	mov.b32 	%r10549, -950889017;
	mov.b32 	%r10550, 67897348;
	st.local.v4.u32 	[%rd10+192], {%r10550, %r10549, %r10548, %r10547};
	mov.b32 	%r10551, -1699401830;
	mov.b32 	%r10552, 84871685;
	mov.b32 	%r10553, -1767819370;
	mov.b32 	%r10554, 405286936;
	st.local.v4.u32 	[%rd10+208], {%r10554, %r10553, %r10552, %r10551};
	mov.b32 	%r10555, -499261470;
	mov.b32 	%r10556, -2137318528;
	mov.b32 	%r10557, 305538066;
	mov.b32 	%r10558, 118033927;
	st.local.v4.u32 	[%rd10+224], {%r10558, %r10557, %r10556, %r10555};
	mov.b32 	%r10559, 1973414517;
	mov.b32 	%r10560, -1295155278;
	mov.b32 	%r10561, 661212711;
	mov.b32 	%r10562, -349778453;
	st.local.v4.u32 	[%rd10+240], {%r10562, %r10561, %r10560, %r10559};
	mov.b32 	%r10563, 439235610;
	mov.b32 	%r10564, 745822252;
	mov.b32 	%r10565, -2086789757;
	mov.b32 	%r10566, 152769033;
	st.local.v4.u32 	[%rd10+256], {%r10566, %r10565, %r10564, %r10563};
	mov.b32 	%r10567, -1594139744;
	mov.b32 	%r10568, 1525593178;
	mov.b32 	%r10569, 1857215598;
	mov.b32 	%r10570, 455947803;
	st.local.v4.u32 	[%rd10+272], {%r10570, %r10569, %r10568, %r10567};
	mov.b32 	%r10571, -1278313037;
	mov.b32 	%r10572, -698239018;
	mov.b32 	%r10573, 994932283;
	mov.b32 	%r10574, 1391895634;
	st.local.v4.u32 	[%rd10+288], {%r10574, %r10573, %r10572, %r10571};
	mov.b32 	%r10575, -2070473852;
	mov.b32 	%r10576, 795958831;
	mov.b32 	%r10577, -482419229;
	mov.b32 	%r10578, 695947817;
	st.local.v4.u32 	[%rd10+304], {%r10578, %r10577, %r10576, %r10575};
	mov.b32 	%r10579, -315833875;
	mov.b32 	%r10580, -781665839;
	mov.b32 	%r10581, 1408607827;
	st.local.v4.u32 	[%rd10+320], {%r10581, %r10580, %r10069, %r10579};
	mov.b32 	%r10582, 1542305371;
	mov.b32 	%r10583, -1312261711;
	mov.b32 	%r10584, -65018884;
	mov.b32 	%r10585, 543178784;
	st.local.v4.u32 	[%rd10+336], {%r10585, %r10584, %r10583, %r10582};
	mov.b32 	%r10586, 961245753;
	mov.b32 	%r10587, -1093048386;
	mov.b32 	%r10588, -884568629;
	mov.b32 	%r10589, 1790891114;
	st.local.v4.u32 	[%rd10+352], {%r10589, %r10588, %r10587, %r10586};
	mov.b32 	%r10590, -817199665;
	mov.b32 	%r10591, 1491644504;
	mov.b32 	%r10592, 1289001036;
	mov.b32 	%r10593, 1256100938;
	st.local.v4.u32 	[%rd10+368], {%r10593, %r10592, %r10591, %r10590};
	mov.b32 	%r10594, -82383365;
	mov.b32 	%r10595, -1427812438;
	mov.b32 	%r10596, -282409489;
	mov.b32 	%r10597, -798245936;
	st.local.v4.u32 	[%rd10+384], {%r10597, %r10596, %r10595, %r10594};
	mov.b32 	%r10598, -2053893755;
	mov.b32 	%r10599, 861234739;
	mov.b32 	%r10600, 1305975373;
	mov.b32 	%r10601, 1137018435;
	st.local.v4.u32 	[%rd10+400], {%r10601, %r10600, %r10599, %r10598};
	mov.b32 	%r10602, 2139225727;
	mov.b32 	%r10603, 33948674;
	mov.b32 	%r10604, -116332039;
	mov.b32 	%r10605, 1171229253;
	st.local.v4.u32 	[%rd10+416], {%r10605, %r10604, %r10603, %r10602};
	mov.b32 	%r10606, -1461498968;
	mov.b32 	%r10607, -1615190625;
	mov.b32 	%r10608, 1011120188;
	mov.b32 	%r10609, 1357946960;
	st.local.v4.u32 	[%rd10+432], {%r10609, %r10608, %r10607, %r10606};
	mov.b32 	%r10610, -1886780017;
	mov.b32 	%r10611, 1086357568;
	mov.b32 	%r10612, -1543610973;
	mov.b32 	%r10613, 1374921297;
	st.local.v4.u32 	[%rd10+448], {%r10613, %r10612, %r10611, %r10610};
	mov.b32 	%r10614, -184225291;
	mov.b32 	%r10615, 944271416;
	mov.b32 	%r10616, -1648615011;
	mov.b32 	%r10617, -1834139758;
	st.local.v4.u32 	[%rd10+464], {%r10617, %r10616, %r10615, %r10614};
	mov.b32 	%r10618, 560153121;
	mov.b32 	%r10619, -629821478;
	mov.b32 	%r10620, -1228834890;
	mov.b32 	%r10621, -1126210628;
	st.local.v4.u32 	[%rd10+480], {%r10621, %r10620, %r10619, %r10618};
	mov.b32 	%r10622, -764559406;
	mov.b32 	%r10623, -217121293;
	mov.b32 	%r10624, -15014401;
	mov.b32 	%r10625, 271589392;
	st.local.v4.u32 	[%rd10+496], {%r10625, %r10624, %r10623, %r10622};
	mov.b32 	%r10626, -332413972;
	mov.b32 	%r10627, 322250259;
	mov.b32 	%r10628, 202643468;
	mov.b32 	%r10629, -850624051;
	st.local.v4.u32 	[%rd10+512], {%r10629, %r10628, %r10627, %r10626};
	mov.b32 	%r10630, 389623319;
	mov.b32 	%r10631, 1154254916;
	mov.b32 	%r10632, -1750977129;
	mov.b32 	%r10633, 1608629855;
	st.local.v4.u32 	[%rd10+528], {%r10633, %r10632, %r10631, %r10630};
	mov.b32 	%r10634, 1028094525;
	mov.b32 	%r10635, 2122513534;
	mov.b32 	%r10636, -1477290585;
	mov.b32 	%r10637, -1000893500;
	st.local.v4.u32 	[%rd10+544], {%r10637, %r10636, %r10635, %r10634};
	mov.b32 	%r10638, 1939203699;
	mov.b32 	%r10639, 422261273;
	mov.b32 	%r10640, 1575467613;
	mov.b32 	%r10641, 1689045092;
	st.local.v4.u32 	[%rd10+560], {%r10641, %r10640, %r10639, %r10638};
	mov.b32 	%r10642, -595614756;
	mov.b32 	%r10643, 1339137615;
	mov.b32 	%r10644, -2120738431;
	mov.b32 	%r10645, 1621147744;
	st.local.v4.u32 	[%rd10+576], {%r10645, %r10644, %r10643, %r10642};
	mov.b32 	%r10646, -2004677752;
	mov.b32 	%r10647, -1867826288;
	mov.b32 	%r10648, 712922154;
	mov.b32 	%r10649, 577127458;
	st.local.v4.u32 	[%rd10+592], {%r10649, %r10648, %r10647, %r10646};
	mov.b32 	%r10650, 339486740;
	mov.b32 	%r10651, -1194103880;
	mov.b32 	%r10652, -299251730;
	mov.b32 	%r10653, 1187679302;
	st.local.v4.u32 	[%rd10+608], {%r10653, %r10652, %r10651, %r10650};
	mov.b32 	%r10654, -612979237;
	mov.b32 	%r10655, 186455563;
	mov.b32 	%r10656, 1591917662;
	mov.b32 	%r10657, -562452514;
	st.local.v4.u32 	[%rd10+624], {%r10657, %r10656, %r10655, %r10654};
	mov.b32 	%r10658, 169743370;
	mov.b32 	%r10659, 978220090;
	mov.b32 	%r10660, 844522546;
	mov.b32 	%r10661, -532948000;
	st.local.v4.u32 	[%rd10+640], {%r10661, %r10660, %r10659, %r10658};
	mov.b32 	%r10662, 1558493276;
	mov.b32 	%r10663, 611076132;
	mov.b32 	%r10664, 101321734;
	mov.b32 	%r10665, 1239126601;
	st.local.v4.u32 	[%rd10+656], {%r10665, %r10664, %r10663, %r10662};
	mov.b32 	%r10666, 1655096418;
	mov.b32 	%r10667, -1393605716;
	mov.b32 	%r10668, -747717165;
	mov.b32 	%r10669, -1034051646;
	st.local.v4.u32 	[%rd10+672], {%r10669, %r10668, %r10667, %r10666};
	mov.b32 	%r10670, 2039214713;
	mov.b32 	%r10671, -466103324;
	mov.b32 	%r10672, -1784401515;
	mov.b32 	%r10673, -1851246191;
	st.local.v4.u32 	[%rd10+688], {%r10673, %r10672, %r10671, %r10670};
	mov.b32 	%r10674, 1840765549;
	mov.b32 	%r10675, 928607799;
	mov.b32 	%r10676, -935097400;
	mov.b32 	%r10677, -416098841;
	st.local.v4.u32 	[%rd10+704], {%r10677, %r10676, %r10675, %r10674};
	mov.b32 	%r10678, -1444918871;
	mov.b32 	%r10679, 1322425422;
	mov.b32 	%r10680, -714821163;
	mov.b32 	%r10681, -1920204403;
	st.local.v4.u32 	[%rd10+720], {%r10681, %r10680, %r10679, %r10678};
	mov.b32 	%r10682, -366620694;
	mov.b32 	%r10683, -200805388;
	mov.b32 	%r10684, 1459268694;
	mov.b32 	%r10685, 1823791212;
	st.local.v4.u32 	[%rd10+736], {%r10685, %r10684, %r10683, %r10682};
	mov.b32 	%r10686, 135794696;
	mov.b32 	%r10687, -1360443474;
	mov.b32 	%r10688, 2056189050;
	mov.b32 	%r10689, 1706019429;
	st.local.v4.u32 	[%rd10+752], {%r10689, %r10688, %r10687, %r10686};
	mov.b32 	%r10690, 779246638;
	mov.b32 	%r10691, 628050469;
	mov.b32 	%r10692, 2022240376;
	mov.b32 	%r10693, -1160417350;
	st.local.v4.u32 	[%rd10+768], {%r10693, %r10692, %r10691, %r10690};
	mov.b32 	%r10694, -967731258;
	mov.b32 	%r10695, -1261997132;
	mov.b32 	%r10696, -1494132826;
	mov.b32 	%r10697, 472135708;
	st.local.v4.u32 	[%rd10+784], {%r10697, %r10696, %r10695, %r10694};
	mov.b32 	%r10698, 522272287;
	mov.b32 	%r10699, 1956440180;
	mov.b32 	%r10700, -579034659;
	mov.b32 	%r10701, -400307224;
	st.local.v4.u32 	[%rd10+800], {%r10701, %r10700, %r10699, %r10698};
	mov.b32 	%r10702, -1970991222;
	mov.b32 	%r10703, -1954148981;
	mov.b32 	%r10704, -1109630531;
	mov.b32 	%r10705, 1272813131;
	st.local.v4.u32 	[%rd10+816], {%r10705, %r10704, %r10703, %r10702};
	mov.b32 	%r10706, 1722469478;
	mov.b32 	%r10707, -1245417035;
	mov.b32 	%r10708, 1044544574;
	mov.b32 	%r10709, 1888542832;
	st.local.v4.u32 	[%rd10+832], {%r10709, %r10708, %r10707, %r10706};
	mov.b32 	%r10710, 236067854;
	mov.b32 	%r10711, -167643146;
	mov.b32 	%r10712, 50660867;
	mov.b32 	%r10713, 1222152264;
	st.local.v4.u32 	[%rd10+848], {%r10713, %r10712, %r10711, %r10710};
	mov.b32 	%r10714, -1177523783;
	mov.b32 	%r10715, 1475980887;
	mov.b32 	%r10716, 895445557;
	mov.b32 	%r10717, 1638122081;
	st.local.v4.u32 	[%rd10+864], {%r10717, %r10716, %r10715, %r10714};
	mov.b32 	%r10718, -1632032866;
	mov.b32 	%r10719, 489110045;
	mov.b32 	%r10720, -1051158079;
	mov.b32 	%r10721, -2037311610;
	st.local.v4.u32 	[%rd10+880], {%r10721, %r10720, %r10719, %r10718};
	mov.b32 	%r10722, 288563729;
	mov.b32 	%r10723, -1733088360;
	mov.b32 	%r10724, -132912136;
	mov.b32 	%r10725, -516367903;
	st.local.v4.u32 	[%rd10+896], {%r10725, %r10724, %r10723, %r10722};
	mov.b32 	%r10726, -1800981612;
	mov.b32 	%r10727, -1903622258;
	mov.b32 	%r10728, -646927911;
	mov.b32 	%r10729, 1773916777;
	st.local.v4.u32 	[%rd10+912], {%r10729, %r10728, %r10727, %r10726};
	mov.b32 	%r10730, -383727127;
	mov.b32 	%r10731, -2020469369;
	mov.b32 	%r10732, 505560094;
	mov.b32 	%r10733, -1682559589;
	st.local.v4.u32 	[%rd10+928], {%r10733, %r10732, %r10731, %r10730};
	mov.b32 	%r10734, -545610273;
	mov.b32 	%r10735, 678973480;
	mov.b32 	%r10736, 1442818645;
	mov.b32 	%r10737, -834041906;
	st.local.v4.u32 	[%rd10+944], {%r10737, %r10736, %r10735, %r10734};
	mov.b32 	%r10738, 219617805;
	mov.b32 	%r10739, -1988097655;
	mov.b32 	%r10740, -1577559647;
	mov.b32 	%r10741, -1936784500;
	st.local.v4.u32 	[%rd10+960], {%r10741, %r10740, %r10739, %r10738};
	mov.b32 	%r10742, 1756942440;
	mov.b32 	%r10743, 1120306242;
	mov.b32 	%r10744, -432941082;
	mov.b32 	%r10745, -1076206145;
	st.local.v4.u32 	[%rd10+976], {%r10745, %r10744, %r10743, %r10742};
	mov.b32 	%r10746, 252780047;
	mov.b32 	%r10747, 762796589;
	mov.b32 	%r10748, -1716508263;
	mov.b32 	%r10749, 1103331905;
	st.local.v4.u32 	[%rd10+992], {%r10749, %r10748, %r10747, %r10746};
	mov.b32 	%r10750, 372911126;
	mov.b32 	%r10751, -1143575109;
	mov.b32 	%r10752, 1425844308;
	mov.b32 	%r10753, -1328841808;
	st.local.v4.u32 	[%rd10+1008], {%r10753, %r10752, %r10751, %r10750};
	mov.b32 	%r10754, 2071694838;
	mov.b32 	%r10755, 2004326894;
	mov.b32 	%r10756, 2088535288;
	mov.b32 	%r10757, 1667474886;
	st.local.v4.u32 	[%rd11], {%r10757, %r10756, %r10755, %r10754};
	mov.b32 	%r10758, -976923503;
	mov.b32 	%r10759, 1869591006;
	mov.b32 	%r10760, 1802223062;
	mov.b32 	%r10761, -219017729;
	st.local.v4.u32 	[%rd11+16], {%r10761, %r10760, %r10759, %r10758};
	add.s64 	%rd502, %rd11, 32;
	mov.b32 	%r10762, 724270422;
	mov.b32 	%r10763, 1734846926;
	mov.b32 	%r10764, 16843522;
	mov.b32 	%r10765, 808472672;
	st.local.v4.u32 	[%rd11+32], {%r10765, %r10764, %r10763, %r10762};
	mov.b32 	%r10766, 1987484396;
	mov.b32 	%r10767, -1414797747;
	mov.b32 	%r10768, -673750347;
	mov.b32 	%r10769, -16901657;
	st.local.v4.u32 	[%rd11+48], {%r10769, %r10768, %r10767, %r10766};
	mov.b32 	%r10770, 2105378810;
	mov.b32 	%r10771, -909557623;
	mov.b32 	%r10772, -2105369313;
	mov.b32 	%r10773, -892713585;
	st.local.v4.u32 	[%rd11+64], {%r10773, %r10772, %r10771, %r10770};
	mov.b32 	%r10774, -252703749;
	mov.b32 	%r10775, 1195886990;
	mov.b32 	%r10776, 1499065266;
	mov.b32 	%r10777, -84273681;
	st.local.v4.u32 	[%rd11+80], {%r10777, %r10776, %r10775, %r10774};
	mov.b32 	%r10778, -1347425723;
	mov.b32 	%r10779, -1566376609;
	mov.b32 	%r10780, -724277325;
	mov.b32 	%r10781, -1381110719;
	st.local.v4.u32 	[%rd11+96], {%r10781, %r10780, %r10779, %r10778};
	mov.b32 	%r10782, -1061135461;
	mov.b32 	%r10783, 1920112356;
	mov.b32 	%r10784, -1532692653;
	mov.b32 	%r10785, -1667449053;
	st.local.v4.u32 	[%rd11+112], {%r10785, %r10784, %r10783, %r10782};
	mov.b32 	%r10786, 640051788;
	mov.b32 	%r10787, -1819038147;
	mov.b32 	%r10788, -33743647;
	mov.b32 	%r10789, -1212693899;
	st.local.v4.u32 	[%rd11+128], {%r10789, %r10788, %r10787, %r10786};
	mov.b32 	%r10790, -859025533;
	mov.b32 	%r10791, -134806795;
	mov.b32 	%r10792, 1061110142;
	mov.b32 	%r10793, 909531756;
	st.local.v4.u32 	[%rd11+144], {%r10793, %r10792, %r10791, %r10790};
	mov.b32 	%r10794, -235861767;
	mov.b32 	%r10795, -437963567;
	mov.b32 	%r10796, -1515850671;
	mov.b32 	%r10797, 875846760;
	st.local.v4.u32 	[%rd11+160], {%r10797, %r10796, %r10795, %r10794};
	mov.b32 	%r10798, 353713962;
	mov.b32 	%r10799, 825316194;
	mov.b32 	%r10800, -656903253;
	mov.b32 	%r10801, 1903268834;
	st.local.v4.u32 	[%rd11+176], {%r10801, %r10800, %r10799, %r10798};
	mov.b32 	%r10802, -1010606435;
	mov.b32 	%r10803, 589522246;
	mov.b32 	%r10804, -943238507;
	mov.b32 	%r10805, 67374088;
	st.local.v4.u32 	[%rd11+192], {%r10805, %r10804, %r10803, %r10802};
	mov.b32 	%r10806, -1701137105;
	mov.b32 	%r10807, 84217610;
	mov.b32 	%r10808, -1768513225;
	mov.b32 	%r10809, 404236336;
	st.local.v4.u32 	[%rd11+208], {%r10809, %r10808, %r10807, %r10806};
	mov.b32 	%r10810, -488489505;
	mov.b32 	%r10811, -2139055333;
	mov.b32 	%r10812, 303183396;
	mov.b32 	%r10813, 117901582;
	st.local.v4.u32 	[%rd11+224], {%r10813, %r10812, %r10811, %r10810};
	mov.b32 	%r10814, 1970642922;
	mov.b32 	%r10815, -1296904833;
	mov.b32 	%r10816, 656894286;
	mov.b32 	%r10817, -336910643;
	st.local.v4.u32 	[%rd11+240], {%r10817, %r10816, %r10815, %r10814};
	mov.b32 	%r10818, 437923380;
	mov.b32 	%r10819, 741110872;
	mov.b32 	%r10820, -2088526307;
	mov.b32 	%r10821, 151591698;
	st.local.v4.u32 	[%rd11+256], {%r10821, %r10820, %r10819, %r10818};
	mov.b32 	%r10822, -1600062629;
	mov.b32 	%r10823, 1515908788;
	mov.b32 	%r10824, 1852748508;
	mov.b32 	%r10825, 454765878;
	st.local.v4.u32 	[%rd11+272], {%r10825, %r10824, %r10823, %r10822};
	mov.b32 	%r10826, -1280061827;
	mov.b32 	%r10827, -690593353;
	mov.b32 	%r10828, 993742198;
	mov.b32 	%r10829, 1381168804;
	st.local.v4.u32 	[%rd11+288], {%r10829, %r10828, %r10827, %r10826};
	mov.b32 	%r10830, -2071685357;
	mov.b32 	%r10831, 791638366;
	mov.b32 	%r10832, -471646499;
	mov.b32 	%r10833, 690584402;
	st.local.v4.u32 	[%rd11+304], {%r10833, %r10832, %r10831, %r10830};
	mov.b32 	%r10834, -303223615;
	mov.b32 	%r10835, -774805319;
	mov.b32 	%r10836, 1398011302;
	st.local.v4.u32 	[%rd11+320], {%r10836, %r10835, %r10069, %r10834};
	mov.b32 	%r10837, 1532751286;
	mov.b32 	%r10838, -1313748871;
	mov.b32 	%r10839, -50585629;
	mov.b32 	%r10840, 538992704;
	st.local.v4.u32 	[%rd11+336], {%r10840, %r10839, %r10838, %r10837};
	mov.b32 	%r10841, 960056178;
	mov.b32 	%r10842, -1094788761;
	mov.b32 	%r10843, -875870579;
	mov.b32 	%r10844, 1785380564;
	st.local.v4.u32 	[%rd11+352], {%r10844, %r10843, %r10842, %r10841};
	mov.b32 	%r10845, -808498555;
	mov.b32 	%r10846, 1482221744;
	mov.b32 	%r10847, 1280103576;
	mov.b32 	%r10848, 1246420628;
	st.local.v4.u32 	[%rd11+368], {%r10848, %r10847, %r10846, %r10845};
	mov.b32 	%r10849, -67430675;
	mov.b32 	%r10850, -1431640753;
	mov.b32 	%r10851, -269538619;
	mov.b32 	%r10852, -791647301;
	st.local.v4.u32 	[%rd11+384], {%r10852, %r10851, %r10850, %r10849};
	mov.b32 	%r10853, -2054843375;
	mov.b32 	%r10854, 859002214;
	mov.b32 	%r10855, 1296947098;
	mov.b32 	%r10856, 1128514950;
	st.local.v4.u32 	[%rd11+400], {%r10856, %r10855, %r10854, %r10853};
	mov.b32 	%r10857, 2139062782;
	mov.b32 	%r10858, 33687044;
	mov.b32 	%r10859, -101117719;
	mov.b32 	%r10860, 1162203018;
	st.local.v4.u32 	[%rd11+416], {%r10860, %r10859, %r10858, %r10857};
	mov.b32 	%r10861, -1465326773;
	mov.b32 	%r10862, -1616922075;
	mov.b32 	%r10863, 1010582648;
	mov.b32 	%r10864, 1347481760;
	st.local.v4.u32 	[%rd11+432], {%r10864, %r10863, %r10862, %r10861};
	mov.b32 	%r10865, -1886418427;
	mov.b32 	%r10866, 1077985408;
	mov.b32 	%r10867, -1549533603;
	mov.b32 	%r10868, 1364325282;
	st.local.v4.u32 	[%rd11+448], {%r10868, %r10867, %r10866, %r10865};
	mov.b32 	%r10869, -168491791;
	mov.b32 	%r10870, 943212656;
	mov.b32 	%r10871, -1650607071;
	mov.b32 	%r10872, -1835881153;
	st.local.v4.u32 	[%rd11+464], {%r10872, %r10871, %r10870, %r10869};
	mov.b32 	%r10873, 555836226;
	mov.b32 	%r10874, -623217233;
	mov.b32 	%r10875, -1229536905;
	mov.b32 	%r10876, -1128472733;
	st.local.v4.u32 	[%rd11+480], {%r10876, %r10875, %r10874, %r10873};
	mov.b32 	%r10877, -757961281;
	mov.b32 	%r10878, -202174723;
	mov.b32 	%r10879, -58651;
	mov.b32 	%r10880, 269496352;
	st.local.v4.u32 	[%rd11+496], {%r10880, %r10879, %r10878, %r10877};
	mov.b32 	%r10881, -320065597;
	mov.b32 	%r10882, 320025894;
	mov.b32 	%r10883, 202118168;
	mov.b32 	%r10884, -842183551;
	st.local.v4.u32 	[%rd11+512], {%r10884, %r10883, %r10882, %r10881};
	mov.b32 	%r10885, 387397934;
	mov.b32 	%r10886, 1145359496;
	mov.b32 	%r10887, -1751670219;
	mov.b32 	%r10888, 1600119230;
	st.local.v4.u32 	[%rd11+528], {%r10888, %r10887, %r10886, %r10885};
	mov.b32 	%r10889, 1027426170;
	mov.b32 	%r10890, 2122220284;
	mov.b32 	%r10891, -1482165675;
	mov.b32 	%r10892, -993765485;
	st.local.v4.u32 	[%rd11+544], {%r10892, %r10891, %r10890, %r10889};
	mov.b32 	%r10893, 1936954854;
	mov.b32 	%r10894, 421079858;
	mov.b32 	%r10895, 1566435258;
	mov.b32 	%r10896, 1684319432;
	st.local.v4.u32 	[%rd11+560], {%r10896, %r10895, %r10894, %r10893};
	mov.b32 	%r10897, -589529181;
	mov.b32 	%r10898, 1330631070;
	mov.b32 	%r10899, -2122213351;
	mov.b32 	%r10900, 1616945344;
	st.local.v4.u32 	[%rd11+576], {%r10900, %r10899, %r10898, %r10897};
	mov.b32 	%r10901, -2004319477;
	mov.b32 	%r10902, -1869567173;
	mov.b32 	%r10903, 707427924;
	mov.b32 	%r10904, 572679748;
	st.local.v4.u32 	[%rd11+592], {%r10904, %r10903, %r10902, %r10901};
	mov.b32 	%r10905, 336870440;
	mov.b32 	%r10906, -1195846805;
	mov.b32 	%r10907, -286381625;
	mov.b32 	%r10908, 1179044492;
	st.local.v4.u32 	[%rd11+608], {%r10908, %r10907, %r10906, %r10905};
	mov.b32 	%r10909, -606374227;
	mov.b32 	%r10910, 185277718;
	mov.b32 	%r10911, 1583276732;
	mov.b32 	%r10912, -555845209;
	st.local.v4.u32 	[%rd11+624], {%r10912, %r10911, %r10910, %r10909};
	mov.b32 	%r10913, 168435220;
	mov.b32 	%r10914, 976899700;
	mov.b32 	%r10915, 842159716;
	mov.b32 	%r10916, -522175525;
	st.local.v4.u32 	[%rd11+640], {%r10916, %r10915, %r10914, %r10913};
	mov.b32 	%r10917, 1549591736;
	mov.b32 	%r10918, 606366792;
	mov.b32 	%r10919, 101059084;
	mov.b32 	%r10920, 1229577106;
	st.local.v4.u32 	[%rd11+656], {%r10920, %r10919, %r10918, %r10917};
	mov.b32 	%r10921, 1650632388;
	mov.b32 	%r10922, -1397952701;
	mov.b32 	%r10923, -741118275;
	mov.b32 	%r10924, -1027449441;
	st.local.v4.u32 	[%rd11+672], {%r10924, %r10923, %r10922, %r10921};
	mov.b32 	%r10925, 2038008818;
	mov.b32 	%r10926, -454805549;
	mov.b32 	%r10927, -1785355215;
	mov.b32 	%r10928, -1852725191;
	st.local.v4.u32 	[%rd11+688], {%r10928, %r10927, %r10926, %r10925};
	mov.b32 	%r10929, 1835907034;
	mov.b32 	%r10930, 926374254;
	mov.b32 	%r10931, -926399605;
	mov.b32 	%r10932, -404278571;
	st.local.v4.u32 	[%rd11+704], {%r10932, %r10931, %r10930, %r10929};
	mov.b32 	%r10933, -1448484791;
	mov.b32 	%r10934, 1313788572;
	mov.b32 	%r10935, -707435343;
	mov.b32 	%r10936, -1920103423;
	st.local.v4.u32 	[%rd11+720], {%r10936, %r10935, %r10934, %r10933};
	mov.b32 	%r10937, -353753649;
	mov.b32 	%r10938, -185333773;
	mov.b32 	%r10939, 1448540844;
	mov.b32 	%r10940, 1819063512;
	st.local.v4.u32 	[%rd11+736], {%r10940, %r10939, %r10938, %r10937};
	mov.b32 	%r10941, 134748176;
	mov.b32 	%r10942, -1364268729;
	mov.b32 	%r10943, 2054852340;
	mov.b32 	%r10944, 1701162954;
	st.local.v4.u32 	[%rd11+752], {%r10944, %r10943, %r10942, %r10941};
	mov.b32 	%r10945, 774795868;
	mov.b32 	%r10946, 623210314;
	mov.b32 	%r10947, 2021165296;
	mov.b32 	%r10948, -1162160785;
	st.local.v4.u32 	[%rd11+768], {%r10948, %r10947, %r10946, %r10945};
	mov.b32 	%r10949, -960081513;
	mov.b32 	%r10950, -1263220877;
	mov.b32 	%r10951, -1499008681;
	mov.b32 	%r10952, 471606328;
	st.local.v4.u32 	[%rd11+784], {%r10952, %r10951, %r10950, %r10949};
	mov.b32 	%r10953, 522133822;
	mov.b32 	%r10954, 1953799400;
	mov.b32 	%r10955, -572687199;
	mov.b32 	%r10956, -387439669;
	st.local.v4.u32 	[%rd11+800], {%r10956, %r10955, %r10954, %r10953};
	mov.b32 	%r10957, -1970633457;
	mov.b32 	%r10958, -1953790451;
	mov.b32 	%r10959, -1111630751;
	mov.b32 	%r10960, 1263263126;
	st.local.v4.u32 	[%rd11+816], {%r10960, %r10959, %r10958, %r10957};
	mov.b32 	%r10961, 1718004428;
	mov.b32 	%r10962, -1246378895;
	mov.b32 	%r10963, 1044267644;
	mov.b32 	%r10964, 1886425312;
	st.local.v4.u32 	[%rd11+832], {%r10964, %r10963, %r10962, %r10961};
	mov.b32 	%r10965, 235803164;
	mov.b32 	%r10966, -151649801;
	mov.b32 	%r10967, 50529542;
	mov.b32 	%r10968, 1212733584;
	st.local.v4.u32 	[%rd11+848], {%r10968, %r10967, %r10966, %r10965};
	mov.b32 	%r10969, -1179004823;
	mov.b32 	%r10970, 1465383342;
	mov.b32 	%r10971, 892690282;
	mov.b32 	%r10972, 1633788866;
	st.local.v4.u32 	[%rd11+864], {%r10972, %r10971, %r10970, %r10969};
	mov.b32 	%r10973, -1633765081;
	mov.b32 	%r10974, 488449850;
	mov.b32 	%r10975, -1044293479;
	mov.b32 	%r10976, -2038001385;
	st.local.v4.u32 	[%rd11+880], {%r10976, %r10975, %r10974, %r10973};
	mov.b32 	%r10977, 286339874;
	mov.b32 	%r10978, -1734823125;
	mov.b32 	%r10979, -117959701;
	mov.b32 	%r10980, -505333543;
	st.local.v4.u32 	[%rd11+896], {%r10980, %r10979, %r10978, %r10977};
	mov.b32 	%r10981, -1802197197;
	mov.b32 	%r10982, -1903261433;
	mov.b32 	%r10983, -640061271;
	mov.b32 	%r10984, 1768537042;
	st.local.v4.u32 	[%rd11+912], {%r10984, %r10983, %r10982, %r10981};
	mov.b32 	%r10985, -370597687;
	mov.b32 	%r10986, -2021158379;
	mov.b32 	%r10987, 505291324;
	mov.b32 	%r10988, -1684294099;
	st.local.v4.u32 	[%rd11+928], {%r10988, %r10987, %r10986, %r10985};
	mov.b32 	%r10989, -539002203;
	mov.b32 	%r10990, 673740880;
	mov.b32 	%r10991, 1431699370;
	mov.b32 	%r10992, -825341561;
	st.local.v4.u32 	[%rd11+944], {%r10992, %r10991, %r10990, %r10989};
	mov.b32 	%r10993, 218961690;
	mov.b32 	%r10994, -1987477495;
	mov.b32 	%r10995, -1583220647;
	mov.b32 	%r10996, -1936945405;
	st.local.v4.u32 	[%rd11+960], {%r10996, %r10995, %r10994, %r10993};
	mov.b32 	%r10997, 1751693520;
	mov.b32 	%r10998, 1111672452;
	mov.b32 	%r10999, -421121577;
	mov.b32 	%r11000, -1077945755;
	st.local.v4.u32 	[%rd11+976], {%r11000, %r10999, %r10998, %r10997};
	mov.b32 	%r11001, 252645662;
	mov.b32 	%r11002, 757954394;
	mov.b32 	%r11003, -1717981143;
	mov.b32 	%r11004, 1094828930;
	st.local.v4.u32 	[%rd11+992], {%r11004, %r11003, %r11002, %r11001};
	mov.b32 	%r11005, 370555436;
	mov.b32 	%r11006, -1145317779;
	mov.b32 	%r11007, 1414855848;
	mov.b32 	%r11008, -1330590853;
	st.local.v4.u32 	[%rd11+1008], {%r11008, %r11007, %r11006, %r11005};
	add.s64 	%rd504, %rd13, 32;
	add.s64 	%rd500, %rd12, 32;
	mov.b64 	%rd501, 0;
	mov.u64 	%rd503, %rd501;
$L__BB1_3:
	add.s64 	%rd412, %rd9, %rd503;
	ld.local.v4.b32 	{%r11009, %r11010, %r11011, %r11012}, [%rd412];
	add.s64 	%rd413, %rd4, %rd503;
	add.s64 	%rd414, %rd17, %rd501;
	ld.local.v4.u32 	{%r11013, %r11014, %r11015, %r11016}, [%rd414+-32];
	add.s64 	%rd415, %rd16, %rd501;
	add.s64 	%rd416, %rd19, %rd501;
	ld.local.v4.u32 	{%r11017, %r11018, %r11019, %r11020}, [%rd416+-32];
	add.s64 	%rd417, %rd18, %rd501;
	add.s64 	%rd418, %rd10, %rd501;
	ld.local.v4.u32 	{%r11021, %r11022, %r11023, %r11024}, [%rd418];
	ld.local.v4.u32 	{%r11025, %r11026, %r11027, %r11028}, [%rd502+-32];
	st.local.v4.u32 	[%rd415+-32], {%r11013, %r11014, %r11015, %r11016};
	st.local.v4.u32 	[%rd417+-32], {%r11017, %r11018, %r11019, %r11020};
	st.local.v4.u32 	[%rd500+-32], {%r11021, %r11022, %r11023, %r11024};
	st.local.v4.u32 	[%rd504+-32], {%r11025, %r11026, %r11027, %r11028};
	ld.local.v4.u32 	{%r11029, %r11030, %r11031, %r11032}, [%rd414+-16];
	ld.local.v4.u32 	{%r11033, %r11034, %r11035, %r11036}, [%rd416+-16];
	ld.local.v4.u32 	{%r11037, %r11038, %r11039, %r11040}, [%rd418+16];
	ld.local.v4.u32 	{%r11041, %r11042, %r11043, %r11044}, [%rd502+-16];
	st.local.v4.u32 	[%rd415+-16], {%r11029, %r11030, %r11031, %r11032};
	st.local.v4.u32 	[%rd417+-16], {%r11033, %r11034, %r11035, %r11036};
	st.local.v4.u32 	[%rd500+-16], {%r11037, %r11038, %r11039, %r11040};
	st.local.v4.u32 	[%rd504+-16], {%r11041, %r11042, %r11043, %r11044};
	ld.local.v4.u32 	{%r11045, %r11046, %r11047, %r11048}, [%rd414];
	ld.local.v4.u32 	{%r11049, %r11050, %r11051, %r11052}, [%rd416];
	ld.local.v4.u32 	{%r11053, %r11054, %r11055, %r11056}, [%rd418+32];
	ld.local.v4.u32 	{%r11057, %r11058, %r11059, %r11060}, [%rd502];
	st.local.v4.u32 	[%rd415], {%r11045, %r11046, %r11047, %r11048};
	st.local.v4.u32 	[%rd417], {%r11049, %r11050, %r11051, %r11052};
	st.local.v4.u32 	[%rd500], {%r11053, %r11054, %r11055, %r11056};
	st.local.v4.u32 	[%rd504], {%r11057, %r11058, %r11059, %r11060};
	ld.local.v4.u32 	{%r11061, %r11062, %r11063, %r11064}, [%rd414+16];
	ld.local.v4.u32 	{%r11065, %r11066, %r11067, %r11068}, [%rd416+16];
	ld.local.v4.u32 	{%r11069, %r11070, %r11071, %r11072}, [%rd418+48];
	ld.local.v4.u32 	{%r11073, %r11074, %r11075, %r11076}, [%rd502+16];
	st.local.v4.b32 	[%rd413], {%r11009, %r11010, %r11011, %r11012};
	st.local.v4.u32 	[%rd415+16], {%r11061, %r11062, %r11063, %r11064};
	st.local.v4.u32 	[%rd417+16], {%r11065, %r11066, %r11067, %r11068};
	st.local.v4.u32 	[%rd500+16], {%r11069, %r11070, %r11071, %r11072};
	st.local.v4.u32 	[%rd504+16], {%r11073, %r11074, %r11075, %r11076};
	add.s64 	%rd503, %rd503, 16;
	cvt.u32.u64 	%r11077, %rd503;
	add.s64 	%rd504, %rd504, 64;
	add.s64 	%rd502, %rd502, 64;
	add.s64 	%rd501, %rd501, 64;
	add.s64 	%rd500, %rd500, 64;
	setp.ne.s32 	%p19, %r11077, 256;
	@%p19 bra 	$L__BB1_3;
	cvt.u32.u64 	%r11078, %rd15;
	add.s32 	%r11079, %r11078, 3;
	ld.global.u32 	%r11080, [%rd2];
	add.s32 	%r11081, %r11079, %r2;
	xor.b32  	%r11082, %r11080, %r11081;
	ld.global.u32 	%r11083, [%rd2+4];
	add.s32 	%r11084, %r11079, %r3;
	xor.b32  	%r11085, %r11083, %r11084;
	ld.global.u32 	%r11086, [%rd2+8];
	add.s32 	%r11087, %r11079, %r4;
	xor.b32  	%r11088, %r11086, %r11087;
	ld.global.u32 	%r11089, [%rd2+12];
	add.s32 	%r11090, %r11079, %r5;
	xor.b32  	%r11091, %r11089, %r11090;
	shr.u32 	%r11092, %r11082, 24;
	shr.u32 	%r11093, %r11085, 24;
	shr.u32 	%r11094, %r11088, 24;
	shr.u32 	%r11095, %r11091, 24;
	mul.wide.u32 	%rd419, %r11092, 4;
	add.s64 	%rd420, %rd5, %rd419;
	ld.local.u32 	%r11096, [%rd420];
	shr.u32 	%r11097, %r11085, 14;
	cvt.u64.u32 	%rd421, %r11097;
	and.b64  	%rd422, %rd421, 1020;
	add.s64 	%rd423, %rd7, %rd422;
	ld.local.u32 	%r11098, [%rd423];
	shr.u32 	%r11099, %r11088, 6;
	cvt.u64.u32 	%rd424, %r11099;
	and.b64  	%rd425, %rd424, 1020;
	add.s64 	%rd426, %rd12, %rd425;
	ld.local.u32 	%r11100, [%rd426];
	shl.b32 	%r11101, %r11091, 2;
	cvt.u64.u32 	%rd427, %r11101;
	and.b64  	%rd428, %rd427, 1020;
	add.s64 	%rd429, %rd13, %rd428;
	ld.local.u32 	%r11102, [%rd429];
	xor.b32  	%r11103, %r11098, %r11096;
	xor.b32  	%r11104, %r11103, %r11100;
	xor.b32  	%r11105, %r11104, %r11102;
	mul.wide.u32 	%rd430, %r11093, 4;
	add.s64 	%rd431, %rd5, %rd430;
	ld.local.u32 	%r11106, [%rd431];
	shr.u32 	%r11107, %r11088, 14;
	cvt.u64.u32 	%rd432, %r11107;
	and.b64  	%rd433, %rd432, 1020;
	add.s64 	%rd434, %rd7, %rd433;
	ld.local.u32 	%r11108, [%rd434];
	shr.u32 	%r11109, %r11091, 6;
	cvt.u64.u32 	%rd435, %r11109;
	and.b64  	%rd436, %rd435, 1020;
	add.s64 	%rd437, %rd12, %rd436;
	ld.local.u32 	%r11110, [%rd437];
	shl.b32 	%r11111, %r11082, 2;
	cvt.u64.u32 	%rd438, %r11111;
	and.b64  	%rd439, %rd438, 1020;
	add.s64 	%rd440, %rd13, %rd439;
	ld.local.u32 	%r11112, [%rd440];
	xor.b32  	%r11113, %r11108, %r11106;
	xor.b32  	%r11114, %r11113, %r11110;
	xor.b32  	%r11115, %r11114, %r11112;
	mul.wide.u32 	%rd441, %r11094, 4;
	add.s64 	%rd442, %rd5, %rd441;
	ld.local.u32 	%r11116, [%rd442];
	shr.u32 	%r11117, %r11091, 14;
	cvt.u64.u32 	%rd443, %r11117;
	and.b64  	%rd444, %rd443, 1020;
	add.s64 	%rd445, %rd7, %rd444;
	ld.local.u32 	%r11118, [%rd445];
	shr.u32 	%r11119, %r11082, 6;
	cvt.u64.u32 	%rd446, %r11119;
	and.b64  	%rd447, %rd446, 1020;
	add.s64 	%rd448, %rd12, %rd447;
	ld.local.u32 	%r11120, [%rd448];
	shl.b32 	%r11121, %r11085, 2;
	cvt.u64.u32 	%rd449, %r11121;
	and.b64  	%rd450, %rd449, 1020;
	add.s64 	%rd451, %rd13, %rd450;
	ld.local.u32 	%r11122, [%rd451];
	xor.b32  	%r11123, %r11118, %r11116;
	xor.b32  	%r11124, %r11123, %r11120;
	xor.b32  	%r11125, %r11124, %r11122;
	mul.wide.u32 	%rd452, %r11095, 4;
	add.s64 	%rd453, %rd5, %rd452;
	ld.local.u32 	%r11126, [%rd453];
	shr.u32 	%r11127, %r11082, 14;
	cvt.u64.u32 	%rd454, %r11127;
	and.b64  	%rd455, %rd454, 1020;
	add.s64 	%rd456, %rd7, %rd455;
	ld.local.u32 	%r11128, [%rd456];
	shr.u32 	%r11129, %r11085, 6;
	cvt.u64.u32 	%rd457, %r11129;
	and.b64  	%rd458, %rd457, 1020;
	add.s64 	%rd459, %rd12, %rd458;
	ld.local.u32 	%r11130, [%rd459];
	shl.b32 	%r11131, %r11088, 2;
	cvt.u64.u32 	%rd460, %r11131;
	and.b64  	%rd461, %rd460, 1020;
	add.s64 	%rd462, %rd13, %rd461;
	ld.local.u32 	%r11132, [%rd462];
	xor.b32  	%r11133, %r11128, %r11126;
	xor.b32  	%r11134, %r11133, %r11130;
	xor.b32  	%r11135, %r11134, %r11132;
	ld.global.u32 	%r11136, [%rd2+16];
	xor.b32  	%r11137, %r11136, %r11105;
	shr.u32 	%r11138, %r11137, 8;
	shr.u32 	%r11139, %r11137, 16;
	shr.u32 	%r11140, %r11137, 24;
	cvt.u64.u32 	%rd463, %r11140;
	ld.global.u32 	%r11141, [%rd2+20];
	xor.b32  	%r11142, %r11141, %r11115;
	shr.u32 	%r11143, %r11142, 8;
	shr.u32 	%r11144, %r11142, 16;
	shr.u32 	%r11145, %r11142, 24;
	cvt.u64.u32 	%rd464, %r11145;
	ld.global.u32 	%r11146, [%rd2+24];
	xor.b32  	%r11147, %r11146, %r11125;
	shr.u32 	%r11148, %r11147, 8;
	shr.u32 	%r11149, %r11147, 16;
	shr.u32 	%r11150, %r11147, 24;
	cvt.u64.u32 	%rd465, %r11150;
	ld.global.u32 	%r11151, [%rd2+28];
	xor.b32  	%r11152, %r11151, %r11135;
	and.b32  	%r11153, %r11137, 255;
	cvt.u64.u32 	%rd466, %r11153;
	add.s64 	%rd467, %rd4, %rd466;
	ld.local.u8 	%r11154, [%rd467];
	and.b32  	%r11155, %r11138, 255;
	cvt.u64.u32 	%rd468, %r11155;
	add.s64 	%rd469, %rd4, %rd468;
	ld.local.u8 	%rs71, [%rd469];
	and.b32  	%r11156, %r11139, 255;
	cvt.u64.u32 	%rd470, %r11156;
	add.s64 	%rd471, %rd4, %rd470;
	ld.local.u8 	%r11157, [%rd471];
	add.s64 	%rd472, %rd4, %rd463;
	and.b32  	%r11158, %r11142, 255;
	cvt.u64.u32 	%rd473, %r11158;
	add.s64 	%rd474, %rd4, %rd473;
	ld.local.u8 	%r11159, [%rd474];
	and.b32  	%r11160, %r11143, 255;
	cvt.u64.u32 	%rd475, %r11160;
	add.s64 	%rd476, %rd4, %rd475;
	ld.local.u8 	%rs72, [%rd476];
	and.b32  	%r11161, %r11144, 255;
	cvt.u64.u32 	%rd477, %r11161;
	add.s64 	%rd478, %rd4, %rd477;
	ld.local.u8 	%r11162, [%rd478];
	add.s64 	%rd479, %rd4, %rd464;
	and.b32  	%r11163, %r11147, 255;
	cvt.u64.u32 	%rd480, %r11163;
	add.s64 	%rd481, %rd4, %rd480;
	ld.local.u8 	%r11164, [%rd481];
	and.b32  	%r11165, %r11148, 255;
	cvt.u64.u32 	%rd482, %r11165;
	add.s64 	%rd483, %rd4, %rd482;
	ld.local.u8 	%rs73, [%rd483];
	and.b32  	%r11166, %r11149, 255;
	cvt.u64.u32 	%rd484, %r11166;
	add.s64 	%rd485, %rd4, %rd484;
	ld.local.u8 	%r11167, [%rd485];
	add.s64 	%rd486, %rd4, %rd465;
	and.b32  	%r11168, %r11152, 255;
	cvt.u64.u32 	%rd487, %r11168;
	add.s64 	%rd488, %rd4, %rd487;
	ld.local.u8 	%r11169, [%rd488];
	shr.u32 	%r11170, %r11152, 8;
	and.b32  	%r11171, %r11170, 255;
	cvt.u64.u32 	%rd489, %r11171;
	add.s64 	%rd490, %rd4, %rd489;
	ld.local.u8 	%rs74, [%rd490];
	shr.u32 	%r11172, %r11152, 16;
	and.b32  	%r11173, %r11172, 255;
	cvt.u64.u32 	%rd491, %r11173;
	add.s64 	%rd492, %rd4, %rd491;
	ld.local.u8 	%r11174, [%rd492];
	shr.u32 	%r11175, %r11152, 24;
	cvt.u64.u32 	%rd493, %r11175;
	add.s64 	%rd494, %rd4, %rd493;
	ld.local.u8 	%r11176, [%rd494];
	shl.b32 	%r11177, %r11176, 24;
	mul.wide.u16 	%r11178, %rs72, 256;
	or.b32  	%r11179, %r11178, %r11164;
	shl.b32 	%r11180, %r11157, 16;
	or.b32  	%r11181, %r11179, %r11180;
	or.b32  	%r11182, %r11181, %r11177;
	ld.local.u8 	%r11183, [%rd472];
	shl.b32 	%r11184, %r11183, 24;
	shl.b32 	%r11185, %r11162, 16;
	or.b32  	%r11186, %r11184, %r11185;
	mul.wide.u16 	%r11187, %rs73, 256;
	or.b32  	%r11188, %r11186, %r11187;
	or.b32  	%r11189, %r11188, %r11169;
	ld.global.u32 	%r11190, [%rd2+160];
	xor.b32  	%r11191, %r11190, %r11189;
	ld.local.u8 	%r11192, [%rd479];
	shl.b32 	%r11193, %r11192, 24;
	shl.b32 	%r11194, %r11167, 16;
	or.b32  	%r11195, %r11193, %r11194;
	mul.wide.u16 	%r11196, %rs74, 256;
	or.b32  	%r11197, %r11195, %r11196;
	or.b32  	%r11198, %r11197, %r11154;
	ld.global.u32 	%r11199, [%rd2+164];
	xor.b32  	%r11200, %r11199, %r11198;
	ld.local.u8 	%r11201, [%rd486];
	shl.b32 	%r11202, %r11201, 24;
	shl.b32 	%r11203, %r11174, 16;
	or.b32  	%r11204, %r11202, %r11203;
	mul.wide.u16 	%r11205, %rs71, 256;
	or.b32  	%r11206, %r11204, %r11205;
	or.b32  	%r11207, %r11206, %r11159;
	ld.global.u32 	%r11208, [%rd2+168];
	xor.b32  	%r11209, %r11208, %r11207;
	ld.global.u32 	%r11210, [%rd2+172];
	xor.b32  	%r11211, %r11210, %r11182;
	shl.b64 	%rd495, %rd15, 4;
	add.s64 	%rd35, %rd3, %rd495;
	ld.global.u32 	%r11212, [%rd35];
	xor.b32  	%r6, %r11191, %r11212;
	st.global.u32 	[%rd35], %r6;
	ld.global.u32 	%r11213, [%rd35+4];
	xor.b32  	%r7, %r11200, %r11213;
	st.global.u32 	[%rd35+4], %r7;
	ld.global.u32 	%r11214, [%rd35+8];
	xor.b32  	%r8, %r11209, %r11214;
	st.global.u32 	[%rd35+8], %r8;
	ld.global.u32 	%r11215, [%rd35+12];
	xor.b32  	%r9, %r11211, %r11215;
	st.global.u32 	[%rd35+12], %r9;
	setp.ne.s32 	%p20, %r1, 0;
	setp.ne.s32 	%p21, %r11078, 0;
	and.pred  	%p22, %p20, %p21;
	@%p22 bra 	$L__BB1_7;
	mov.b32 	%r11222, 1990973438;
	mov.b32 	%r11223, 728170800;
	mov.b32 	%r11224, -982553614;
	mov.b32 	%r11225, 2071428195;
	st.local.v4.b32 	[%rd4], {%r11225, %r11224, %r11223, %r11222};
	mov.b32 	%r11226, -1066228580;
	mov.b32 	%r11227, -1348283219;
	mov.b32 	%r11228, -263759366;
	mov.b32 	%r11229, 2110358218;
	st.local.v4.b32 	[%rd4+16], {%r11229, %r11228, %r11227, %r11226};
	mov.b32 	%r11230, 355588209;
	mov.b32 	%r11231, -236608204;
	mov.b32 	%r11232, -856211658;
	mov.b32 	%r11233, 647232951;
	st.local.v4.b32 	[%rd4+32], {%r11233, %r11232, %r11231, %r11230};
	mov.b32 	%r11234, 1974609899;
	mov.b32 	%r11235, -494923257;
	mov.b32 	%r11236, -1710909928;
	mov.b32 	%r11237, -1021065468;
	st.local.v4.b32 	[%rd4+48], {%r11237, %r11236, %r11235, %r11234};
	mov.b32 	%r11238, -2077236439;
	mov.b32 	%r11239, -1277805742;
	mov.b32 	%r11240, -1604686309;
	mov.b32 	%r11241, 439124745;
	st.local.v4.b32 	[%rd4+64], {%r11241, %r11240, %r11239, %r11238};
	mov.b32 	%r11242, -816296886;
	mov.b32 	%r11243, 968805226;
	mov.b32 	%r11244, 1538391072;
	mov.b32 	%r11245, -318713517;
	st.local.v4.b32 	[%rd4+80], {%r11245, %r11244, %r11243, %r11242};
	mov.b32 	%r11246, -1465959344;
	mov.b32 	%r11247, 2130901317;
	mov.b32 	%r11248, -2060235453;
	mov.b32 	%r11249, -72683568;
	st.local.v4.b32 	[%rd4+96], {%r11249, %r11248, %r11247, %r11246};
	mov.b32 	%r11250, -755761392;
	mov.b32 	%r11251, 567981756;
	mov.b32 	%r11252, -180839022;
	mov.b32 	%r11253, -1891589295;
	st.local.v4.b32 	[%rd4+112], {%r11253, %r11252, %r11251, %r11250};
	mov.b32 	%r11254, 1931042148;
	mov.b32 	%r11255, 1031710660;
	mov.b32 	%r11256, 390371167;
	mov.b32 	%r11257, -334295859;
	st.local.v4.b32 	[%rd4+128], {%r11257, %r11256, %r11255, %r11254};
	mov.b32 	%r11258, -620011810;
	mov.b32 	%r11259, 347663942;
	mov.b32 	%r11260, -2003817950;
	mov.b32 	%r11261, -598769312;
	st.local.v4.b32 	[%rd4+144], {%r11261, %r11260, %r11259, %r11258};
	mov.b32 	%r11262, 2045023633;
	mov.b32 	%r11263, 1655493570;
	mov.b32 	%r11264, 1545864777;
	mov.b32 	%r11265, 171586272;
	st.local.v4.b32 	[%rd4+160], {%r11265, %r11264, %r11263, %r11262};
	mov.b32 	%r11266, 145652325;
	mov.b32 	%r11267, -353085844;
	mov.b32 	%r11268, -1454451315;
	mov.b32 	%r11269, 1832372455;
	st.local.v4.b32 	[%rd4+176], {%r11269, %r11268, %r11267, %r11266};
	mov.b32 	%r11270, -1970553525;
	mov.b32 	%r11271, 527752680;
	mov.b32 	%r11272, -961239524;
	mov.b32 	%r11273, 774207674;
	st.local.v4.b32 	[%rd4+192], {%r11273, %r11272, %r11271, %r11270};
	mov.b32 	%r11274, -1642217082;
	mov.b32 	%r11275, -1185467039;
	mov.b32 	%r11276, 251003720;
	mov.b32 	%r11277, 1723154032;
	st.local.v4.b32 	[%rd4+208], {%r11277, %r11276, %r11275, %r11274};
	mov.b32 	%r11278, -551004722;
	mov.b32 	%r11279, -377020773;
	mov.b32 	%r11280, -1802577559;
	mov.b32 	%r11281, 295237857;
	st.local.v4.b32 	[%rd4+224], {%r11281, %r11280, %r11279, %r11278};
	mov.b32 	%r11282, 381375664;
	mov.b32 	%r11283, 254646593;
	mov.b32 	%r11284, 1749214911;
	mov.b32 	%r11285, 227123596;
	st.local.v4.b32 	[%rd4+240], {%r11285, %r11284, %r11283, %r11282};
	mov.b32 	%r11286, -159679603;
	mov.b32 	%r11287, -294160487;
	mov.b32 	%r11288, -126059388;
	mov.b32 	%r11289, -966564955;
	st.local.v4.u32 	[%rd5], {%r11289, %r11288, %r11287, %r11286};
	add.s64 	%rd508, %rd5, 16;
	mov.b32 	%r11290, -1849309868;
	mov.b32 	%r11291, -563122255;
	mov.b32 	%r11292, -697603139;
	mov.b32 	%r11293, -855539;
	st.local.v4.u32 	[%rd5+16], {%r11293, %r11292, %r11291, %r11290};
	mov.b32 	%r11294, 1445669757;
	mov.b32 	%r11295, -832084055;
	mov.b32 	%r11296, 33620227;
	mov.b32 	%r11297, 1613770832;
	st.local.v4.u32 	[%rd5+32], {%r11297, %r11296, %r11295, %r11294};
	mov.b32 	%r11298, -327780710;
	mov.b32 	%r11299, 1303096294;
	mov.b32 	%r11300, -1244145822;
	mov.b32 	%r11301, -402719207;
	st.local.v4.u32 	[%rd5+48], {%r11301, %r11300, %r11299, %r11298};
	mov.b32 	%r11302, -92439161;
	mov.b32 	%r11303, -1983264448;
	mov.b32 	%r11304, 528646813;
	mov.b32 	%r11305, -1882535355;
	st.local.v4.u32 	[%rd5+64], {%r11305, %r11304, %r11303, %r11302};
	mov.b32 	%r11306, -68095989;
	mov.b32 	%r11307, -1907931191;
	mov.b32 	%r11308, -1302767125;
	mov.b32 	%r11309, -268764651;
	st.local.v4.u32 	[%rd5+80], {%r11309, %r11308, %r11307, %r11306};
	mov.b32 	%r11310, 1169141738;
	mov.b32 	%r11311, 1604494077;
	mov.b32 	%r11312, -1277897625;
	mov.b32 	%r11313, 1101901292;
	st.local.v4.u32 	[%rd5+96], {%r11313, %r11312, %r11311, %r11310};
	mov.b32 	%r11314, -1681866661;
	mov.b32 	%r11315, -462261610;
	mov.b32 	%r11316, 1403299063;
	mov.b32 	%r11317, 597466303;
	st.local.v4.u32 	[%rd5+112], {%r11317, %r11316, %r11315, %r11314};
	mov.b32 	%r11318, 1277568618;
	mov.b32 	%r11319, 1033081774;
	mov.b32 	%r11320, -503448292;
	mov.b32 	%r11321, 1974974402;
	st.local.v4.u32 	[%rd5+128], {%r11321, %r11320, %r11319, %r11318};
	mov.b32 	%r11322, -2083730353;
	mov.b32 	%r11323, -168298750;
	mov.b32 	%r11324, 2118074177;
	mov.b32 	%r11325, 1815492186;
	st.local.v4.u32 	[%rd5+144], {%r11325, %r11324, %r11323, %r11322};
	mov.b32 	%r11326, -101584632;
	mov.b32 	%r11327, -773462732;
	mov.b32 	%r11328, 1369810420;
	mov.b32 	%r11329, 1748251740;
	st.local.v4.u32 	[%rd5+160], {%r11329, %r11328, %r11327, %r11326};
	mov.b32 	%r11330, 706024767;
	mov.b32 	%r11331, 1647391059;
	mov.b32 	%r11332, -1411852173;
	mov.b32 	%r11333, -495881837;
	st.local.v4.u32 	[%rd5+176], {%r11333, %r11332, %r11331, %r11330};
	mov.b32 	%r11334, -1648114850;
	mov.b32 	%r11335, 1176707941;
	mov.b32 	%r11336, -1782069422;
	mov.b32 	%r11337, 134480908;
	st.local.v4.u32 	[%rd5+192], {%r11337, %r11336, %r11335, %r11334};
	mov.b32 	%r11338, 798661301;
	mov.b32 	%r11339, 168101135;
	mov.b32 	%r11340, 932615841;
	mov.b32 	%r11341, 806885416;
	st.local.v4.u32 	[%rd5+208], {%r11341, %r11340, %r11339, %r11338};
	mov.b32 	%r11342, -538779075;
	mov.b32 	%r11343, 461406363;
	mov.b32 	%r11344, 605164086;
	mov.b32 	%r11345, 235341577;
	st.local.v4.u32 	[%rd5+224], {%r11345, %r11344, %r11343, %r11342};
	mov.b32 	%r11346, -361400929;
	mov.b32 	%r11347, 2142417613;
	mov.b32 	%r11348, 1311188841;
	mov.b32 	%r11349, -840176858;
	st.local.v4.u32 	[%rd5+240], {%r11349, %r11348, %r11347, %r11346};
	mov.b32 	%r11350, 874125870;
	mov.b32 	%r11351, 1479289972;
	mov.b32 	%r11352, 495158174;
	mov.b32 	%r11353, 302582043;
	st.local.v4.u32 	[%rd5+256], {%r11353, %r11352, %r11351, %r11350};
	mov.b32 	%r11354, 1537253627;
	mov.b32 	%r11355, -1269146898;
	mov.b32 	%r11356, -596742478;
	mov.b32 	%r11357, 907746093;
	st.local.v4.u32 	[%rd5+272], {%r11357, %r11356, %r11355, %r11354};
	mov.b32 	%r11358, 2108928974;
	mov.b32 	%r11359, -1210657183;
	mov.b32 	%r11360, 1983593293;
	mov.b32 	%r11361, -1538108682;
	st.local.v4.u32 	[%rd5+288], {%r11361, %r11360, %r11359, %r11358};
	mov.b32 	%r11362, 327451799;
	mov.b32 	%r11363, 1580150641;
	mov.b32 	%r11364, -572267714;
	mov.b32 	%r11365, 1378429307;
	st.local.v4.u32 	[%rd5+304], {%r11365, %r11364, %r11363, %r11362};
	mov.b32 	%r11366, -1041371860;
	mov.b32 	%r11367, 0;
	mov.b32 	%r11368, -1177431704;
	mov.b32 	%r11369, -1504488459;
	st.local.v4.u32 	[%rd5+320], {%r11369, %r11368, %r11367, %r11366};
	mov.b32 	%r11370, -1235526675;
	mov.b32 	%r11371, 2041688520;
	mov.b32 	%r11372, -469959649;
	mov.b32 	%r11373, 1075847264;
	st.local.v4.u32 	[%rd5+336], {%r11373, %r11372, %r11371, %r11370};
	mov.b32 	%r11374, 1916352843;
	mov.b32 	%r11375, 1740553945;
	mov.b32 	%r11376, -1916023994;
	mov.b32 	%r11377, -731223362;
	st.local.v4.u32 	[%rd5+352], {%r11377, %r11376, %r11375, %r11374};
	mov.b32 	%r11378, -2049978550;
	mov.b32 	%r11379, -1336387352;
	mov.b32 	%r11380, -1739830060;
	mov.b32 	%r11381, -1807070498;
	st.local.v4.u32 	[%rd5+368], {%r11381, %r11380, %r11379, %r11378};
	mov.b32 	%r11382, -302253290;
	mov.b32 	%r11383, 1336584933;
	mov.b32 	%r11384, -974131414;
	mov.b32 	%r11385, -1143943061;
	st.local.v4.u32 	[%rd5+384], {%r11385, %r11384, %r11383, %r11382};
	mov.b32 	%r11386, 293963156;
	mov.b32 	%r11387, 1714631509;
	mov.b32 	%r11388, -1706209833;
	mov.b32 	%r11389, -2042412091;
	st.local.v4.u32 	[%rd5+400], {%r11389, %r11388, %r11387, %r11386};
	mov.b32 	%r11390, -25198719;
	mov.b32 	%r11391, 67240454;
	mov.b32 	%r11392, -369493744;
	mov.b32 	%r11393, -1975171633;
	st.local.v4.u32 	[%rd5+416], {%r11393, %r11392, %r11391, %r11390};
	mov.b32 	%r11394, 1269344483;
	mov.b32 	%r11395, 631218106;
	mov.b32 	%r11396, 2017213508;
	mov.b32 	%r11397, -1605349136;
	st.local.v4.u32 	[%rd5+432], {%r11397, %r11396, %r11395, %r11394};
	mov.b32 	%r11398, 93294474;
	mov.b32 	%r11399, -2143272768;
	mov.b32 	%r11400, 1571005438;
	mov.b32 	%r11401, -1571728909;
	st.local.v4.u32 	[%rd5+448], {%r11401, %r11400, %r11399, %r11398};
	mov.b32 	%r11402, -235539196;
	mov.b32 	%r11403, 1882732616;
	mov.b32 	%r11404, 563977660;
	mov.b32 	%r11405, 1066570413;
	st.local.v4.u32 	[%rd5+464], {%r11405, %r11404, %r11403, %r11402};
	mov.b32 	%r11406, 1109467491;
	mov.b32 	%r11407, -1344611723;
	mov.b32 	%r11408, 2008463041;
	mov.b32 	%r11409, 1673313503;
	st.local.v4.u32 	[%rd5+480], {%r11409, %r11408, %r11407, %r11406};
	mov.b32 	%r11410, -1076702611;
	mov.b32 	%r11411, -34344178;
	mov.b32 	%r11412, -436207846;
	mov.b32 	%r11413, 537923632;
	st.local.v4.u32 	[%rd5+496], {%r11413, %r11412, %r11411, %r11410};
	mov.b32 	%r11414, -1007883217;
	mov.b32 	%r11415, 638784309;
	mov.b32 	%r11416, 403442708;
	mov.b32 	%r11417, -2117218996;
	st.local.v4.u32 	[%rd5+512], {%r11417, %r11416, %r11415, %r11414};
	mov.b32 	%r11418, 773265209;
	mov.b32 	%r11419, -2008791860;
	mov.b32 	%r11420, 899127202;
	mov.b32 	%r11421, -1101045791;
	st.local.v4.u32 	[%rd5+528], {%r11421, %r11420, %r11419, %r11418};
	mov.b32 	%r11422, 2050833735;
	mov.b32 	%r11423, -58818942;
	mov.b32 	%r11424, 1437050866;
	mov.b32 	%r11425, -1815821225;
	st.local.v4.u32 	[%rd5+544], {%r11425, %r11424, %r11423, %r11422};
	mov.b32 	%r11426, -428641387;
	mov.b32 	%r11427, 840505643;
	mov.b32 	%r11428, -1168286233;
	mov.b32 	%r11429, -932944724;
	st.local.v4.u32 	[%rd5+560], {%r11429, %r11428, %r11427, %r11426};
	mov.b32 	%r11430, -1545806721;
	mov.b32 	%r11431, -1638969391;
	mov.b32 	%r11432, 427917720;
	mov.b32 	%r11433, -1067425632;
	st.local.v4.u32 	[%rd5+576], {%r11433, %r11432, %r11431, %r11430};
	mov.b32 	%r11434, 193497219;
	mov.b32 	%r11435, 999329963;
	mov.b32 	%r11436, 1412049534;
	mov.b32 	%r11437, 1143087718;
	st.local.v4.u32 	[%rd5+592], {%r11437, %r11436, %r11435, %r11434};
	mov.b32 	%r11438, 672404540;
	mov.b32 	%r11439, 1807268051;
	mov.b32 	%r11440, -940642775;
	mov.b32 	%r11441, -1941551414;
	st.local.v4.u32 	[%rd5+608], {%r11441, %r11440, %r11439, %r11438};
	mov.b32 	%r11442, -1378100362;
	mov.b32 	%r11443, 369822493;
	mov.b32 	%r11444, -1134666014;
	mov.b32 	%r11445, -1478566279;
	st.local.v4.u32 	[%rd5+624], {%r11445, %r11444, %r11443, %r11442};
	mov.b32 	%r11446, 336202270;
	mov.b32 	%r11447, 1949973070;
	mov.b32 	%r11448, 1681011286;
	mov.b32 	%r11449, -606019525;
	st.local.v4.u32 	[%rd5+640], {%r11449, %r11448, %r11447, %r11446};
	mov.b32 	%r11450, -1201906460;
	mov.b32 	%r11451, 1210328172;
	mov.b32 	%r11452, 201721354;
	mov.b32 	%r11453, -1840690725;
	st.local.v4.u32 	[%rd5+656], {%r11453, %r11452, %r11451, %r11450};
	mov.b32 	%r11454, -1000185178;
	mov.b32 	%r11455, 1135389935;
	mov.b32 	%r11456, -1110191250;
	mov.b32 	%r11457, -1614626211;
	st.local.v4.u32 	[%rd5+672], {%r11457, %r11456, %r11455, %r11454};
	mov.b32 	%r11458, -226920053;
	mov.b32 	%r11459, -739974089;
	mov.b32 	%r11460, 831886756;
	mov.b32 	%r11461, 965841320;
	st.local.v4.u32 	[%rd5+688], {%r11461, %r11460, %r11459, %r11458};
	mov.b32 	%r11462, -630362697;
	mov.b32 	%r11463, 1849112409;
	mov.b32 	%r11464, -1949775805;
	mov.b32 	%r11465, -706222286;
	st.local.v4.u32 	[%rd5+704], {%r11465, %r11464, %r11463, %r11462};
	mov.b32 	%r11466, 1235855840;
	mov.b32 	%r11467, -1672589614;
	mov.b32 	%r11468, -1311386268;
	mov.b32 	%r11469, 26054028;
	st.local.v4.u32 	[%rd5+720], {%r11469, %r11468, %r11467, %r11466};
	mov.b32 	%r11470, -806688219;
	mov.b32 	%r11471, -202050553;
	mov.b32 	%r11472, -1403627782;
	mov.b32 	%r11473, -663982924;
	st.local.v4.u32 	[%rd5+736], {%r11473, %r11472, %r11471, %r11470};
	mov.b32 	%r11474, 268961816;
	mov.b32 	%r11475, 1202630377;
	mov.b32 	%r11476, -193299826;
	mov.b32 	%r11477, -899324497;
	st.local.v4.u32 	[%rd5+752], {%r11477, %r11476, %r11475, %r11474};
	mov.b32 	%r11478, 1546530418;
	mov.b32 	%r11479, 1243948399;
	mov.b32 	%r11480, -260540280;
	mov.b32 	%r11481, 1874508501;
	st.local.v4.u32 	[%rd5+768], {%r11481, %r11480, %r11479, %r11478};
	mov.b32 	%r11482, -1748580783;
	mov.b32 	%r11483, 1941222599;
	mov.b32 	%r11484, 1470539505;
	mov.b32 	%r11485, 941366308;
	st.local.v4.u32 	[%rd5+784], {%r11485, %r11484, %r11483, %r11482};
	mov.b32 	%r11486, 1042226977;
	mov.b32 	%r11487, -395021156;
	mov.b32 	%r11488, -1579295364;
	mov.b32 	%r11489, -873928669;
	st.local.v4.u32 	[%rd5+800], {%r11489, %r11488, %r11487, %r11486};
	mov.b32 	%r11490, 260737669;
	mov.b32 	%r11491, 227249030;
	mov.b32 	%r11492, 1639824860;
	mov.b32 	%r11493, -1773450275;
	st.local.v4.u32 	[%rd5+816], {%r11493, %r11492, %r11491, %r11490};
	mov.b32 	%r11494, -865704278;
	mov.b32 	%r11495, 1907733956;
	mov.b32 	%r11496, 2084453954;
	mov.b32 	%r11497, -529502064;
	st.local.v4.u32 	[%rd5+832], {%r11497, %r11496, %r11495, %r11494};
	mov.b32 	%r11498, 470683154;
	mov.b32 	%r11499, -134810111;
	mov.b32 	%r11500, 100860677;
	mov.b32 	%r11501, -1874310952;
	st.local.v4.u32 	[%rd5+848], {%r11501, %r11500, %r11499, %r11498};
	mov.b32 	%r11502, 1773779408;
	mov.b32 	%r11503, -1370007559;
	mov.b32 	%r11504, 1781871967;
	mov.b32 	%r11505, -1033805405;
	st.local.v4.u32 	[%rd5+864], {%r11505, %r11504, %r11503, %r11502};
	mov.b32 	%r11506, 664706745;
	mov.b32 	%r11507, 974986535;
	mov.b32 	%r11508, -1715355304;
	mov.b32 	%r11509, 394692241;
	st.local.v4.u32 	[%rd5+880], {%r11509, %r11508, %r11507, %r11506};
	mov.b32 	%r11510, 571543859;
	mov.b32 	%r11511, 731420851;
	mov.b32 	%r11512, -336005101;
	mov.b32 	%r11513, -639508168;
	st.local.v4.u32 	[%rd5+896], {%r11513, %r11512, %r11511, %r11510};
	mov.b32 	%r11514, 865375399;
	mov.b32 	%r11515, 126783113;
	mov.b32 	%r11516, -1445340816;
	mov.b32 	%r11517, -764843589;
	st.local.v4.u32 	[%rd5+912], {%r11517, %r11516, %r11515, %r11514};
	mov.b32 	%r11518, -907417312;
	mov.b32 	%r11519, 361203602;
	mov.b32 	%r11520, 1008606754;
	mov.b32 	%r11521, 765172662;
	st.local.v4.u32 	[%rd5+928], {%r11521, %r11520, %r11519, %r11518};
	mov.b32 	%r11522, -1512054918;
	mov.b32 	%r11523, 1344809080;
	mov.b32 	%r11524, -1437248001;
	mov.b32 	%r11525, -2016489911;
	st.local.v4.u32 	[%rd5+944], {%r11525, %r11524, %r11523, %r11522};
	mov.b32 	%r11526, 437062935;
	mov.b32 	%r11527, 160008576;
	mov.b32 	%r11528, 1503764984;
	mov.b32 	%r11529, 59542671;
	st.local.v4.u32 	[%rd5+960], {%r11529, %r11528, %r11527, %r11526};
	mov.b32 	%r11530, -798463816;
	mov.b32 	%r11531, -2076032314;
	mov.b32 	%r11532, -672733647;
	mov.b32 	%r11533, 1707065306;
	st.local.v4.u32 	[%rd5+976], {%r11533, %r11532, %r11531, %r11530};
	mov.b32 	%r11534, 504303377;
	mov.b32 	%r11535, 1512910199;
	mov.b32 	%r11536, 697932208;
	mov.b32 	%r11537, -2109652541;
	st.local.v4.u32 	[%rd5+992], {%r11537, %r11536, %r11535, %r11534};
	mov.b32 	%r11538, 739644986;
	mov.b32 	%r11539, 1841019862;
	mov.b32 	%r11540, -1470868228;
	mov.b32 	%r11541, 2075177163;
	st.local.v4.u32 	[%rd5+1008], {%r11541, %r11540, %r11539, %r11538};
	mov.b32 	%r11542, -1913226373;
	mov.b32 	%r11543, -1712425097;
	mov.b32 	%r11544, -2064089988;
	mov.b32 	%r11545, -1513725085;
	st.local.v4.u32 	[%rd6], {%r11545, %r11544, %r11543, %r11542};
	mov.b32 	%r11546, 1418839493;
	mov.b32 	%r11547, -1310822545;
	mov.b32 	%r11548, -1110021269;
	mov.b32 	%r11549, 234877682;
	st.local.v4.u32 	[%rd6+16], {%r11549, %r11548, %r11547, %r11546};
	mov.b32 	%r11550, 2102799147;
	mov.b32 	%r11551, -1446090905;
	mov.b32 	%r11552, 50462977;
	mov.b32 	%r11553, 1348481072;
	st.local.v4.u32 	[%rd6+32], {%r11553, %r11552, %r11551, %r11550};
	mov.b32 	%r11554, -1695779210;
	mov.b32 	%r11555, -431117397;
	mov.b32 	%r11556, 1656084439;
	mov.b32 	%r11557, 434634494;
	st.local.v4.u32 	[%rd6+48], {%r11557, %r11556, %r11555, %r11554};
	mov.b32 	%r11558, -2013627011;
	mov.b32 	%r11559, 1082771913;
	mov.b32 	%r11560, -1658879358;
	mov.b32 	%r11561, 1167051466;
	st.local.v4.u32 	[%rd6+64], {%r11561, %r11560, %r11559, %r11558};
	mov.b32 	%r11562, 201060592;
	mov.b32 	%r11563, -913422521;
	mov.b32 	%r11564, -340633255;
	mov.b32 	%r11565, 368048890;
	st.local.v4.u32 	[%rd6+80], {%r11565, %r11564, %r11563, %r11562};
	mov.b32 	%r11566, -364531793;
	mov.b32 	%r11567, -44064094;
	mov.b32 	%r11568, 1739838676;
	mov.b32 	%r11569, -331240019;
	st.local.v4.u32 	[%rd6+96], {%r11569, %r11568, %r11567, %r11566};
	mov.b32 	%r11570, 1536934080;
	mov.b32 	%r11571, -1763413390;
	mov.b32 	%r11572, -145513308;
	mov.b32 	%r11573, -1088185188;
	st.local.v4.u32 	[%rd6+112], {%r11573, %r11572, %r11571, %r11570};
	mov.b32 	%r11574, 1783375398;
	mov.b32 	%r11575, -1371696237;
	mov.b32 	%r11576, 484572669;
	mov.b32 	%r11577, -1032472649;
	st.local.v4.u32 	[%rd6+128], {%r11577, %r11576, %r11575, %r11574};
	mov.b32 	%r11578, 1334037708;
	mov.b32 	%r11579, 49674231;
	mov.b32 	%r11580, 1098792767;
	mov.b32 	%r11581, 1517041206;
	st.local.v4.u32 	[%rd6+144], {%r11581, %r11580, %r11579, %r11578};
	mov.b32 	%r11582, 150598129;
	mov.b32 	%r11583, 886171109;
	mov.b32 	%r11584, -195975771;
	mov.b32 	%r11585, 1550332980;
	st.local.v4.u32 	[%rd6+160], {%r11585, %r11584, %r11583, %r11582};
	mov.b32 	%r11586, 1059722517;
	mov.b32 	%r11587, 1398944049;
	mov.b32 	%r11588, 1940642008;
	mov.b32 	%r11589, -1813876367;
	st.local.v4.u32 	[%rd6+176], {%r11589, %r11588, %r11587, %r11586};
	mov.b32 	%r11590, 1587397571;
	mov.b32 	%r11591, 1699095331;
	mov.b32 	%r11592, 1385547719;
	mov.b32 	%r11593, 201851908;
	st.local.v4.u32 	[%rd6+192], {%r11593, %r11592, %r11591, %r11590};
	mov.b32 	%r11594, -1255171430;
	mov.b32 	%r11595, 252314885;
	mov.b32 	%r11596, -1590192490;
	mov.b32 	%r11597, 674240536;
	st.local.v4.u32 	[%rd6+208], {%r11597, %r11596, %r11595, %r11594};
	mov.b32 	%r11598, 1038082786;
	mov.b32 	%r11599, -1692696448;
	mov.b32 	%r11600, 908333586;
	mov.b32 	%r11601, 151914247;
	st.local.v4.u32 	[%rd6+224], {%r11601, %r11600, %r11599, %r11598};
	mov.b32 	%r11602, -1612024459;
	mov.b32 	%r11603, -847269198;
	mov.b32 	%r11604, 1766729511;
	mov.b32 	%r11605, 651029483;
	st.local.v4.u32 	[%rd6+240], {%r11605, %r11604, %r11603, %r11602};
	mov.b32 	%r11606, 775166490;
	mov.b32 	%r11607, 1951935532;
	mov.b32 	%r11608, -1642232957;
	mov.b32 	%r11609, 454166793;
	st.local.v4.u32 	[%rd6+256], {%r11609, %r11608, %r11607, %r11606};
	mov.b32 	%r11610, -77881184;
	mov.b32 	%r11611, -290170278;
	mov.b32 	%r11612, -1294176658;
	mov.b32 	%r11613, 758520603;
	st.local.v4.u32 	[%rd6+272], {%r11613, %r11612, %r11611, %r11610};
	mov.b32 	%r11614, -830622797;
	mov.b32 	%r11615, 1639438038;
	mov.b32 	%r11616, 1299594043;
	mov.b32 	%r11617, -157003182;
	st.local.v4.u32 	[%rd6+288], {%r11617, %r11616, %r11615, %r11614};
	mov.b32 	%r11618, -1760328572;
	mov.b32 	%r11619, 1901997871;
	mov.b32 	%r11620, 1054729187;
	mov.b32 	%r11621, 2068982057;
	st.local.v4.u32 	[%rd6+304], {%r11621, %r11620, %r11619, %r11618};
	mov.b32 	%r11622, 750906861;
	mov.b32 	%r11623, 1757008337;
	mov.b32 	%r11624, -173649069;
	st.local.v4.u32 	[%rd6+320], {%r11624, %r11623, %r11367, %r11622};
	mov.b32 	%r11625, -306816165;
	mov.b32 	%r11626, -931548751;
	mov.b32 	%r11627, 535035132;
	mov.b32 	%r11628, 1614815264;
	st.local.v4.u32 	[%rd6+336], {%r11628, %r11627, %r11626, %r11625};
	mov.b32 	%r11629, 1265776953;
	mov.b32 	%r11630, -647512386;
	mov.b32 	%r11631, 1183697867;
	mov.b32 	%r11632, -1093375382;
	st.local.v4.u32 	[%rd6+352], {%r11632, %r11631, %r11630, %r11629};
	mov.b32 	%r11633, 1250283471;
	mov.b32 	%r11634, -391096232;
	mov.b32 	%r11635, -728216500;
	mov.b32 	%r11636, -560706998;
	st.local.v4.u32 	[%rd6+368], {%r11636, %r11635, %r11634, %r11633};
	mov.b32 	%r11637, 384695291;
	mov.b32 	%r11638, -447763798;
	mov.b32 	%r11639, 717615087;
	mov.b32 	%r11640, 1807470800;
	st.local.v4.u32 	[%rd6+384], {%r11640, %r11639, %r11638, %r11637};
	mov.b32 	%r11641, -1810791035;
	mov.b32 	%r11642, 1432761139;
	mov.b32 	%r11643, -677753523;
	mov.b32 	%r11644, -981056701;
	st.local.v4.u32 	[%rd6+400], {%r11644, %r11643, %r11642, %r11641};
	mov.b32 	%r11645, -2114027649;
	mov.b32 	%r11646, 100925954;
	mov.b32 	%r11647, 283769337;
	mov.b32 	%r11648, -813021883;
	st.local.v4.u32 	[%rd6+416], {%r11648, %r11647, %r11646, %r11645};
	mov.b32 	%r11649, -481580888;
	mov.b32 	%r11650, -1171939425;
	mov.b32 	%r11651, 1148730428;
	mov.b32 	%r11652, -257929136;
	st.local.v4.u32 	[%rd6+432], {%r11652, %r11651, %r11650, %r11649};
	mov.b32 	%r11653, -1979347057;
	mov.b32 	%r11654, -1065336768;
	mov.b32 	%r11655, -27417693;
	mov.b32 	%r11656, -207466159;
	st.local.v4.u32 	[%rd6+448], {%r11656, %r11655, %r11654, %r11653};
	mov.b32 	%r11657, 82966005;
	mov.b32 	%r11658, 1215313976;
	mov.b32 	%r11659, -1138647651;
	mov.b32 	%r11660, -1388342638;
	st.local.v4.u32 	[%rd6+464], {%r11660, %r11659, %r11658, %r11657};
	mov.b32 	%r11661, 1665278241;
	mov.b32 	%r11662, 1974459098;
	mov.b32 	%r11663, -1049119050;
	mov.b32 	%r11664, -547111748;
	st.local.v4.u32 	[%rd6+480], {%r11664, %r11663, %r11662, %r11661};
	mov.b32 	%r11665, 1841287890;
	mov.b32 	%r11666, 251524083;
	mov.b32 	%r11667, 451280895;
	mov.b32 	%r11668, 807407632;
	st.local.v4.u32 	[%rd6+496], {%r11668, %r11667, %r11666, %r11665};
	mov.b32 	%r11669, 801369324;
	mov.b32 	%r11670, 891687699;
	mov.b32 	%r11671, 337120268;
	mov.b32 	%r11672, 1283575245;
	st.local.v4.u32 	[%rd6+512], {%r11672, %r11671, %r11670, %r11669};
	mov.b32 	%r11673, 959321879;
	mov.b32 	%r11674, -863484860;
	mov.b32 	%r11675, -1573546089;
	mov.b32 	%r11676, -507617441;
	st.local.v4.u32 	[%rd6+528], {%r11676, %r11675, %r11674, %r11673};
	mov.b32 	%r11677, 1199193405;
	mov.b32 	%r11678, -2097381762;
	mov.b32 	%r11679, -229267545;
	mov.b32 	%r11680, 1469301956;
	st.local.v4.u32 	[%rd6+544], {%r11680, %r11679, %r11678, %r11677};
	mov.b32 	%r11681, -1780059277;
	mov.b32 	%r11682, 724703513;
	mov.b32 	%r11683, -407216803;
	mov.b32 	%r11684, -1396153244;
	st.local.v4.u32 	[%rd6+560], {%r11684, %r11683, %r11682, %r11681};
	mov.b32 	%r11685, 2141445340;
	mov.b32 	%r11686, -778154161;
	mov.b32 	%r11687, -1743158911;
	mov.b32 	%r11688, -1598005152;
	st.local.v4.u32 	[%rd6+576], {%r11688, %r11687, %r11686, %r11685};
	mov.b32 	%r11689, -2096396152;
	mov.b32 	%r11690, -1422159728;
	mov.b32 	%r11691, 2119445034;
	mov.b32 	%r11692, 1715741218;
	st.local.v4.u32 	[%rd6+592], {%r11692, %r11691, %r11690, %r11689};
	mov.b32 	%r11693, 1009259540;
	mov.b32 	%r11694, -747915080;
	mov.b32 	%r11695, 700968686;
	mov.b32 	%r11696, -896776634;
	st.local.v4.u32 	[%rd6+608], {%r11696, %r11695, %r11694, %r11693};
	mov.b32 	%r11697, 1991105499;
	mov.b32 	%r11698, 487983883;
	mov.b32 	%r11699, -490971554;
	mov.b32 	%r11700, 2041044702;
	st.local.v4.u32 	[%rd6+624], {%r11700, %r11699, %r11698, %r11697};
	mov.b32 	%r11701, 504629770;
	mov.b32 	%r11702, 1316239930;
	mov.b32 	%r11703, 1449407026;
	mov.b32 	%r11704, 1004265696;
	st.local.v4.u32 	[%rd6+640], {%r11704, %r11703, %r11702, %r11701};
	mov.b32 	%r11705, -457679780;
	mov.b32 	%r11706, 1816667172;
	mov.b32 	%r11707, 168560134;
	mov.b32 	%r11708, -611169975;
	st.local.v4.u32 	[%rd6+656], {%r11708, %r11707, %r11706, %r11705};
	mov.b32 	%r11709, -1497079198;
	mov.b32 	%r11710, -280777556;
	mov.b32 	%r11711, 1857934291;
	mov.b32 	%r11712, 1570751170;
	st.local.v4.u32 	[%rd6+672], {%r11712, %r11711, %r11710, %r11709};
	mov.b32 	%r11713, -1947043463;
	mov.b32 	%r11714, 936633572;
	mov.b32 	%r11715, -1540254315;
	mov.b32 	%r11716, -1472622191;
	st.local.v4.u32 	[%rd6+688], {%r11716, %r11715, %r11714, %r11713};
	mov.b32 	%r11717, -1210421907;
	mov.b32 	%r11718, 1500395319;
	mov.b32 	%r11719, 1133234376;
	mov.b32 	%r11720, 852879335;
	st.local.v4.u32 	[%rd6+704], {%r11720, %r11719, %r11718, %r11717};
	mov.b32 	%r11721, -532043351;
	mov.b32 	%r11722, -761508274;
	mov.b32 	%r11723, 1689376213;
	mov.b32 	%r11724, -1946055283;
	st.local.v4.u32 	[%rd6+720], {%r11724, %r11723, %r11722, %r11721};
	mov.b32 	%r11725, 634383082;
	mov.b32 	%r11726, 133428468;
	mov.b32 	%r11727, -89369002;
	mov.b32 	%r11728, -1260884884;
	st.local.v4.u32 	[%rd6+736], {%r11728, %r11727, %r11726, %r11725};
	mov.b32 	%r11729, 403703816;
	mov.b32 	%r11730, -381178194;
	mov.b32 	%r11731, -1896580486;
	mov.b32 	%r11732, -1345690267;
	st.local.v4.u32 	[%rd6+752], {%r11732, %r11731, %r11730, %r11729};
	mov.b32 	%r11733, 1918643758;
	mov.b32 	%r11734, 1867130149;
	mov.b32 	%r11735, -1997506440;
	mov.b32 	%r11736, -714097990;
	st.local.v4.u32 	[%rd6+768], {%r11736, %r11735, %r11734, %r11733};
	mov.b32 	%r11737, 1368901318;
	mov.b32 	%r11738, -948718412;
	mov.b32 	%r11739, -245913946;
	mov.b32 	%r11740, 607656988;
	st.local.v4.u32 	[%rd6+784], {%r11740, %r11739, %r11738, %r11737};
	mov.b32 	%r11741, 557719327;
	mov.b32 	%r11742, -1662487436;
	mov.b32 	%r11743, 2090982877;
	mov.b32 	%r11744, 600565992;
	st.local.v4.u32 	[%rd6+800], {%r11744, %r11743, %r11742, %r11741};
	mov.b32 	%r11745, -2062579062;
	mov.b32 	%r11746, -2045932661;
	mov.b32 	%r11747, -597574211;
	mov.b32 	%r11748, -577352885;
	st.local.v4.u32 	[%rd6+816], {%r11748, %r11747, %r11746, %r11745};
	mov.b32 	%r11749, -1429445018;
	mov.b32 	%r11750, -999180875;
	mov.b32 	%r11751, 1115438654;
	mov.b32 	%r11752, -1864339344;
	st.local.v4.u32 	[%rd6+832], {%r11752, %r11751, %r11750, %r11749};
	mov.b32 	%r11753, 303828494;
	mov.b32 	%r11754, 33027830;
	mov.b32 	%r11755, 84280067;
	mov.b32 	%r11756, -661632952;
	st.local.v4.u32 	[%rd6+848], {%r11756, %r11755, %r11754, %r11753};
	mov.b32 	%r11757, -798377543;
	mov.b32 	%r11758, -106014889;
	mov.b32 	%r11759, 1600795957;
	mov.b32 	%r11760, -1547542175;
	st.local.v4.u32 	[%rd6+864], {%r11760, %r11759, %r11758, %r11757};
	mov.b32 	%r11761, -1188585826;
	mov.b32 	%r11762, 658119965;
	mov.b32 	%r11763, 1486471617;
	mov.b32 	%r11764, -1860729210;
	st.local.v4.u32 	[%rd6+880], {%r11764, %r11763, %r11762, %r11761};
	mov.b32 	%r11765, 857870609;
	mov.b32 	%r11766, -1288988520;
	mov.b32 	%r11767, 334231800;
	mov.b32 	%r11768, 953803233;
	st.local.v4.u32 	[%rd6+896], {%r11768, %r11767, %r11766, %r11765};
	mov.b32 	%r11769, -1489791852;
	mov.b32 	%r11770, -1995993458;
	mov.b32 	%r11771, 1890179545;
	mov.b32 	%r11772, -1143838359;
	st.local.v4.u32 	[%rd6+912], {%r11772, %r11771, %r11770, %r11769};
	mov.b32 	%r11773, 550103529;
	mov.b32 	%r11774, -1844082809;
	mov.b32 	%r11775, 574365214;
	mov.b32 	%r11776, -1238525029;
	st.local.v4.u32 	[%rd6+928], {%r11776, %r11775, %r11774, %r11773};
	mov.b32 	%r11777, 2057691103;
	mov.b32 	%r11778, 2018519080;
	mov.b32 	%r11779, -5614251;
	mov.b32 	%r11780, 1233637070;
	st.local.v4.u32 	[%rd6+944], {%r11780, %r11779, %r11778, %r11777};
	mov.b32 	%r11781, 387583245;
	mov.b32 	%r11782, -2146858615;
	mov.b32 	%r11783, -128343647;
	mov.b32 	%r11784, -1895592820;
	st.local.v4.u32 	[%rd6+960], {%r11784, %r11783, %r11782, %r11781};
	mov.b32 	%r11785, -1194301336;
	mov.b32 	%r11786, -964410814;
	mov.b32 	%r11787, 836232934;
	mov.b32 	%r11788, -630865985;
	st.local.v4.u32 	[%rd6+976], {%r11788, %r11787, %r11786, %r11785};
	mov.b32 	%r11789, 287182607;
	mov.b32 	%r11790, 2002398509;
	mov.b32 	%r11791, -1339450983;
	mov.b32 	%r11792, -1014873791;
	st.local.v4.u32 	[%rd6+992], {%r11792, %r11791, %r11790, %r11789};
	mov.b32 	%r11793, 975967766;
	mov.b32 	%r11794, -697451589;
	mov.b32 	%r11795, -56077228;
	mov.b32 	%r11796, -881086288;
	st.local.v4.u32 	[%rd6+1008], {%r11796, %r11795, %r11794, %r11793};
	mov.b32 	%r11797, 2072901243;
	mov.b32 	%r11798, 2006576759;
	mov.b32 	%r11799, 2089089148;
	mov.b32 	%r11800, 1671808611;
	st.local.v4.u32 	[%rd7], {%r11800, %r11799, %r11798, %r11797};
	add.s64 	%rd506, %rd7, 16;
	mov.b32 	%r11801, -984313403;
	mov.b32 	%r11802, 1873927791;
	mov.b32 	%r11803, 1807603307;
	mov.b32 	%r11804, -233963534;
	st.local.v4.u32 	[%rd7+16], {%r11804, %r11803, %r11802, %r11801};
	mov.b32 	%r11805, 729634347;
	mov.b32 	%r11806, 1739181671;
	mov.b32 	%r11807, 16974337;
	mov.b32 	%r11808, 810573872;
	st.local.v4.u32 	[%rd7+32], {%r11808, %r11807, %r11806, %r11805};
	mov.b32 	%r11809, 1989864566;
	mov.b32 	%r11810, -1410970197;
	mov.b32 	%r11811, -681396777;
	mov.b32 	%r11812, -31856642;
	st.local.v4.u32 	[%rd7+48], {%r11812, %r11811, %r11810, %r11809};
	mov.b32 	%r11813, 2106063485;
	mov.b32 	%r11814, -918517303;
	mov.b32 	%r11815, -2103631998;
	mov.b32 	%r11816, -901410870;
	st.local.v4.u32 	[%rd7+64], {%r11816, %r11815, %r11814, %r11813};
	mov.b32 	%r11817, -267650064;
	mov.b32 	%r11818, 1204391495;
	mov.b32 	%r11819, 1508618841;
	mov.b32 	%r11820, -99225606;
	st.local.v4.u32 	[%rd7+80], {%r11820, %r11819, %r11818, %r11817};
	mov.b32 	%r11821, -1343601233;
	mov.b32 	%r11822, -1560453214;
	mov.b32 	%r11823, -731401260;
	mov.b32 	%r11824, -1377025619;
	st.local.v4.u32 	[%rd7+96], {%r11824, %r11823, %r11822, %r11821};
	mov.b32 	%r11825, -1067738176;
	mov.b32 	%r11826, 1922491506;
	mov.b32 	%r11827, -1527295068;
	mov.b32 	%r11828, -1665195108;
	st.local.v4.u32 	[%rd7+112], {%r11828, %r11827, %r11826, %r11825};
	mov.b32 	%r11829, 644500518;
	mov.b32 	%r11830, -1817297517;
	mov.b32 	%r11831, -48438787;
	mov.b32 	%r11832, -1211992649;
	st.local.v4.u32 	[%rd7+128], {%r11832, %r11831, %r11830, %r11829};
	mov.b32 	%r11833, -867204148;
	mov.b32 	%r11834, -150800905;
	mov.b32 	%r11835, 1061256767;
	mov.b32 	%r11836, 911895606;
	st.local.v4.u32 	[%rd7+144], {%r11836, %r11835, %r11834, %r11833};
	mov.b32 	%r11837, -251069967;
	mov.b32 	%r11838, -449523227;
	mov.b32 	%r11839, -1510714971;
	mov.b32 	%r11840, 878471220;
	st.local.v4.u32 	[%rd7+160], {%r11840, %r11839, %r11838, %r11837};
	mov.b32 	%r11841, 356461077;
	mov.b32 	%r11842, 827548209;
	mov.b32 	%r11843, -663508008;
	mov.b32 	%r11844, 1905517169;
	st.local.v4.u32 	[%rd7+176], {%r11844, %r11843, %r11842, %r11841};
	mov.b32 	%r11845, -1017209405;
	mov.b32 	%r11846, 593839651;
	mov.b32 	%r11847, -950889017;
	mov.b32 	%r11848, 67897348;
	st.local.v4.u32 	[%rd7+192], {%r11848, %r11847, %r11846, %r11845};
	mov.b32 	%r11849, -1699401830;
	mov.b32 	%r11850, 84871685;
	mov.b32 	%r11851, -1767819370;
	mov.b32 	%r11852, 405286936;
	st.local.v4.u32 	[%rd7+208], {%r11852, %r11851, %r11850, %r11849};
	mov.b32 	%r11853, -499261470;
	mov.b32 	%r11854, -2137318528;
	mov.b32 	%r11855, 305538066;
	mov.b32 	%r11856, 118033927;
	st.local.v4.u32 	[%rd7+224], {%r11856, %r11855, %r11854, %r11853};
	mov.b32 	%r11857, 1973414517;
	mov.b32 	%r11858, -1295155278;
	mov.b32 	%r11859, 661212711;
	mov.b32 	%r11860, -349778453;
	st.local.v4.u32 	[%rd7+240], {%r11860, %r11859, %r11858, %r11857};
	mov.b32 	%r11861, 439235610;
	mov.b32 	%r11862, 745822252;
	mov.b32 	%r11863, -2086789757;
	mov.b32 	%r11864, 152769033;
	st.local.v4.u32 	[%rd7+256], {%r11864, %r11863, %r11862, %r11861};
	mov.b32 	%r11865, -1594139744;
	mov.b32 	%r11866, 1525593178;
	mov.b32 	%r11867, 1857215598;
	mov.b32 	%r11868, 455947803;
	st.local.v4.u32 	[%rd7+272], {%r11868, %r11867, %r11866, %r11865};
	mov.b32 	%r11869, -1278313037;
	mov.b32 	%r11870, -698239018;
	mov.b32 	%r11871, 994932283;
	mov.b32 	%r11872, 1391895634;
	st.local.v4.u32 	[%rd7+288], {%r11872, %r11871, %r11870, %r11869};
	mov.b32 	%r11873, -2070473852;
	mov.b32 	%r11874, 795958831;
	mov.b32 	%r11875, -482419229;
	mov.b32 	%r11876, 695947817;
	st.local.v4.u32 	[%rd7+304], {%r11876, %r11875, %r11874, %r11873};
	mov.b32 	%r11877, -315833875;
	mov.b32 	%r11878, -781665839;
	mov.b32 	%r11879, 1408607827;
	st.local.v4.u32 	[%rd7+320], {%r11879, %r11878, %r11367, %r11877};
	mov.b32 	%r11880, 1542305371;
	mov.b32 	%r11881, -1312261711;
	mov.b32 	%r11882, -65018884;
	mov.b32 	%r11883, 543178784;
	st.local.v4.u32 	[%rd7+336], {%r11883, %r11882, %r11881, %r11880};
	mov.b32 	%r11884, 961245753;
	mov.b32 	%r11885, -1093048386;
	mov.b32 	%r11886, -884568629;
	mov.b32 	%r11887, 1790891114;
	st.local.v4.u32 	[%rd7+352], {%r11887, %r11886, %r11885, %r11884};
	mov.b32 	%r11888, -817199665;
	mov.b32 	%r11889, 1491644504;
	mov.b32 	%r11890, 1289001036;
	mov.b32 	%r11891, 1256100938;
	st.local.v4.u32 	[%rd7+368], {%r11891, %r11890, %r11889, %r11888};
	mov.b32 	%r11892, -82383365;
	mov.b32 	%r11893, -1427812438;
	mov.b32 	%r11894, -282409489;
	mov.b32 	%r11895, -798245936;
	st.local.v4.u32 	[%rd7+384], {%r11895, %r11894, %r11893, %r11892};
	mov.b32 	%r11896, -2053893755;
	mov.b32 	%r11897, 861234739;
	mov.b32 	%r11898, 1305975373;
	mov.b32 	%r11899, 1137018435;
	st.local.v4.u32 	[%rd7+400], {%r11899, %r11898, %r11897, %r11896};
	mov.b32 	%r11900, 2139225727;
	mov.b32 	%r11901, 33948674;
	mov.b32 	%r11902, -116332039;
	mov.b32 	%r11903, 1171229253;
	st.local.v4.u32 	[%rd7+416], {%r11903, %r11902, %r11901, %r11900};
	mov.b32 	%r11904, -1461498968;
	mov.b32 	%r11905, -1615190625;
	mov.b32 	%r11906, 1011120188;
	mov.b32 	%r11907, 1357946960;
	st.local.v4.u32 	[%rd7+432], {%r11907, %r11906, %r11905, %r11904};
	mov.b32 	%r11908, -1886780017;
	mov.b32 	%r11909, 1086357568;
	mov.b32 	%r11910, -1543610973;
	mov.b32 	%r11911, 1374921297;
	st.local.v4.u32 	[%rd7+448], {%r11911, %r11910, %r11909, %r11908};
	mov.b32 	%r11912, -184225291;
	mov.b32 	%r11913, 944271416;
	mov.b32 	%r11914, -1648615011;
	mov.b32 	%r11915, -1834139758;
	st.local.v4.u32 	[%rd7+464], {%r11915, %r11914, %r11913, %r11912};
	mov.b32 	%r11916, 560153121;
	mov.b32 	%r11917, -629821478;
	mov.b32 	%r11918, -1228834890;
	mov.b32 	%r11919, -1126210628;
	st.local.v4.u32 	[%rd7+480], {%r11919, %r11918, %r11917, %r11916};
	mov.b32 	%r11920, -764559406;
	mov.b32 	%r11921, -217121293;
	mov.b32 	%r11922, -15014401;
	mov.b32 	%r11923, 271589392;
	st.local.v4.u32 	[%rd7+496], {%r11923, %r11922, %r11921, %r11920};
	mov.b32 	%r11924, -332413972;
	mov.b32 	%r11925, 322250259;
	mov.b32 	%r11926, 202643468;
	mov.b32 	%r11927, -850624051;
	st.local.v4.u32 	[%rd7+512], {%r11927, %r11926, %r11925, %r11924};
	mov.b32 	%r11928, 389623319;
	mov.b32 	%r11929, 1154254916;
	mov.b32 	%r11930, -1750977129;
	mov.b32 	%r11931, 1608629855;
	st.local.v4.u32 	[%rd7+528], {%r11931, %r11930, %r11929, %r11928};
	mov.b32 	%r11932, 1028094525;
	mov.b32 	%r11933, 2122513534;
	mov.b32 	%r11934, -1477290585;
	mov.b32 	%r11935, -1000893500;
	st.local.v4.u32 	[%rd7+544], {%r11935, %r11934, %r11933, %r11932};
	mov.b32 	%r11936, 1939203699;
	mov.b32 	%r11937, 422261273;
	mov.b32 	%r11938, 1575467613;
	mov.b32 	%r11939, 1689045092;
	st.local.v4.u32 	[%rd7+560], {%r11939, %r11938, %r11937, %r11936};
	mov.b32 	%r11940, -595614756;
	mov.b32 	%r11941, 1339137615;
	mov.b32 	%r11942, -2120738431;
	mov.b32 	%r11943, 1621147744;
	st.local.v4.u32 	[%rd7+576], {%r11943, %r11942, %r11941, %r11940};
	mov.b32 	%r11944, -2004677752;
	mov.b32 	%r11945, -1867826288;
	mov.b32 	%r11946, 712922154;
	mov.b32 	%r11947, 577127458;
	st.local.v4.u32 	[%rd7+592], {%r11947, %r11946, %r11945, %r11944};
	mov.b32 	%r11948, 339486740;
	mov.b32 	%r11949, -1194103880;
	mov.b32 	%r11950, -299251730;
	mov.b32 	%r11951, 1187679302;
	st.local.v4.u32 	[%rd7+608], {%r11951, %r11950, %r11949, %r11948};
	mov.b32 	%r11952, -612979237;
	mov.b32 	%r11953, 186455563;
	mov.b32 	%r11954, 1591917662;
	mov.b32 	%r11955, -562452514;
	st.local.v4.u32 	[%rd7+624], {%r11955, %r11954, %r11953, %r11952};
	mov.b32 	%r11956, 169743370;
	mov.b32 	%r11957, 978220090;
	mov.b32 	%r11958, 844522546;
	mov.b32 	%r11959, -532948000;
	st.local.v4.u32 	[%rd7+640], {%r11959, %r11958, %r11957, %r11956};
	mov.b32 	%r11960, 1558493276;
	mov.b32 	%r11961, 611076132;
	mov.b32 	%r11962, 101321734;
	mov.b32 	%r11963, 1239126601;
	st.local.v4.u32 	[%rd7+656], {%r11963, %r11962, %r11961, %r11960};
	mov.b32 	%r11964, 1655096418;
	mov.b32 	%r11965, -1393605716;
	mov.b32 	%r11966, -747717165;
	mov.b32 	%r11967, -1034051646;
	st.local.v4.u32 	[%rd7+672], {%r11967, %r11966, %r11965, %r11964};
	mov.b32 	%r11968, 2039214713;
	mov.b32 	%r11969, -466103324;
	mov.b32 	%r11970, -1784401515;
	mov.b32 	%r11971, -1851246191;
	st.local.v4.u32 	[%rd7+688], {%r11971, %r11970, %r11969, %r11968};
	mov.b32 	%r11972, 1840765549;
	mov.b32 	%r11973, 928607799;
	mov.b32 	%r11974, -935097400;
	mov.b32 	%r11975, -416098841;
	st.local.v4.u32 	[%rd7+704], {%r11975, %r11974, %r11973, %r11972};
	mov.b32 	%r11976, -1444918871;
	mov.b32 	%r11977, 1322425422;
	mov.b32 	%r11978, -714821163;
	mov.b32 	%r11979, -1920204403;
	st.local.v4.u32 	[%rd7+720], {%r11979, %r11978, %r11977, %r11976};
	mov.b32 	%r11980, -366620694;
	mov.b32 	%r11981, -200805388;
	mov.b32 	%r11982, 1459268694;
	mov.b32 	%r11983, 1823791212;
	st.local.v4.u32 	[%rd7+736], {%r11983, %r11982, %r11981, %r11980};
	mov.b32 	%r11984, 135794696;
	mov.b32 	%r11985, -1360443474;
	mov.b32 	%r11986, 2056189050;
	mov.b32 	%r11987, 1706019429;
	st.local.v4.u32 	[%rd7+752], {%r11987, %r11986, %r11985, %r11984};
	mov.b32 	%r11988, 779246638;
	mov.b32 	%r11989, 628050469;
	mov.b32 	%r11990, 2022240376;
	mov.b32 	%r11991, -1160417350;
	st.local.v4.u32 	[%rd7+768], {%r11991, %r11990, %r11989, %r11988};
	mov.b32 	%r11992, -967731258;
	mov.b32 	%r11993, -1261997132;
	mov.b32 	%r11994, -1494132826;
	mov.b32 	%r11995, 472135708;
	st.local.v4.u32 	[%rd7+784], {%r11995, %r11994, %r11993, %r11992};
	mov.b32 	%r11996, 522272287;
	mov.b32 	%r11997, 1956440180;
	mov.b32 	%r11998, -579034659;
	mov.b32 	%r11999, -400307224;
	st.local.v4.u32 	[%rd7+800], {%r11999, %r11998, %r11997, %r11996};
	mov.b32 	%r12000, -1970991222;
	mov.b32 	%r12001, -1954148981;
	mov.b32 	%r12002, -1109630531;
	mov.b32 	%r12003, 1272813131;
	st.local.v4.u32 	[%rd7+816], {%r12003, %r12002, %r12001, %r12000};
	mov.b32 	%r12004, 1722469478;
	mov.b32 	%r12005, -1245417035;
	mov.b32 	%r12006, 1044544574;
	mov.b32 	%r12007, 1888542832;
	st.local.v4.u32 	[%rd7+832], {%r12007, %r12006, %r12005, %r12004};
	mov.b32 	%r12008, 236067854;
	mov.b32 	%r12009, -167643146;
	mov.b32 	%r12010, 50660867;
	mov.b32 	%r12011, 1222152264;
	st.local.v4.u32 	[%rd7+848], {%r12011, %r12010, %r12009, %r12008};
	mov.b32 	%r12012, -1177523783;
	mov.b32 	%r12013, 1475980887;
	mov.b32 	%r12014, 895445557;
	mov.b32 	%r12015, 1638122081;
	st.local.v4.u32 	[%rd7+864], {%r12015, %r12014, %r12013, %r12012};
	mov.b32 	%r12016, -1632032866;
	mov.b32 	%r12017, 489110045;
	mov.b32 	%r12018, -1051158079;
	mov.b32 	%r12019, -2037311610;
	st.local.v4.u32 	[%rd7+880], {%r12019, %r12018, %r12017, %r12016};
	mov.b32 	%r12020, 288563729;
	mov.b32 	%r12021, -1733088360;
	mov.b32 	%r12022, -132912136;
	mov.b32 	%r12023, -516367903;
	st.local.v4.u32 	[%rd7+896], {%r12023, %r12022, %r12021, %r12020};
	mov.b32 	%r12024, -1800981612;
	mov.b32 	%r12025, -1903622258;
	mov.b32 	%r12026, -646927911;
	mov.b32 	%r12027, 1773916777;
	st.local.v4.u32 	[%rd7+912], {%r12027, %r12026, %r12025, %r12024};
	mov.b32 	%r12028, -383727127;
	mov.b32 	%r12029, -2020469369;
	mov.b32 	%r12030, 505560094;
	mov.b32 	%r12031, -1682559589;
	st.local.v4.u32 	[%rd7+928], {%r12031, %r12030, %r12029, %r12028};
	mov.b32 	%r12032, -545610273;
	mov.b32 	%r12033, 678973480;
	mov.b32 	%r12034, 1442818645;
	mov.b32 	%r12035, -834041906;
	st.local.v4.u32 	[%rd7+944], {%r12035, %r12034, %r12033, %r12032};
	mov.b32 	%r12036, 219617805;
	mov.b32 	%r12037, -1988097655;
	mov.b32 	%r12038, -1577559647;
	mov.b32 	%r12039, -1936784500;
	st.local.v4.u32 	[%rd7+960], {%r12039, %r12038, %r12037, %r12036};
	mov.b32 	%r12040, 1756942440;
	mov.b32 	%r12041, 1120306242;
	mov.b32 	%r12042, -432941082;
	mov.b32 	%r12043, -1076206145;
	st.local.v4.u32 	[%rd7+976], {%r12043, %r12042, %r12041, %r12040};
	mov.b32 	%r12044, 252780047;
	mov.b32 	%r12045, 762796589;
	mov.b32 	%r12046, -1716508263;
	mov.b32 	%r12047, 1103331905;
	st.local.v4.u32 	[%rd7+992], {%r12047, %r12046, %r12045, %r12044};
	mov.b32 	%r12048, 372911126;
	mov.b32 	%r12049, -1143575109;
	mov.b32 	%r12050, 1425844308;
	mov.b32 	%r12051, -1328841808;
	st.local.v4.u32 	[%rd7+1008], {%r12051, %r12050, %r12049, %r12048};
	mov.b32 	%r12052, 2071694838;
	mov.b32 	%r12053, 2004326894;
	mov.b32 	%r12054, 2088535288;
	mov.b32 	%r12055, 1667474886;
	st.local.v4.u32 	[%rd8], {%r12055, %r12054, %r12053, %r12052};
	mov.b32 	%r12056, -976923503;
	mov.b32 	%r12057, 1869591006;
	mov.b32 	%r12058, 1802223062;
	mov.b32 	%r12059, -219017729;
	st.local.v4.u32 	[%rd8+16], {%r12059, %r12058, %r12057, %r12056};
	mov.b32 	%r12060, 724270422;
	mov.b32 	%r12061, 1734846926;
	mov.b32 	%r12062, 16843522;
	mov.b32 	%r12063, 808472672;
	st.local.v4.u32 	[%rd8+32], {%r12063, %r12062, %r12061, %r12060};
	mov.b32 	%r12064, 1987484396;
	mov.b32 	%r12065, -1414797747;
	mov.b32 	%r12066, -673750347;
	mov.b32 	%r12067, -16901657;
	st.local.v4.u32 	[%rd8+48], {%r12067, %r12066, %r12065, %r12064};
	mov.b32 	%r12068, 2105378810;
	mov.b32 	%r12069, -909557623;
	mov.b32 	%r12070, -2105369313;
	mov.b32 	%r12071, -892713585;
	st.local.v4.u32 	[%rd8+64], {%r12071, %r12070, %r12069, %r12068};
	mov.b32 	%r12072, -252703749;
	mov.b32 	%r12073, 1195886990;
	mov.b32 	%r12074, 1499065266;
	mov.b32 	%r12075, -84273681;
	st.local.v4.u32 	[%rd8+80], {%r12075, %r12074, %r12073, %r12072};
	mov.b32 	%r12076, -1347425723;
	mov.b32 	%r12077, -1566376609;
	mov.b32 	%r12078, -724277325;
	mov.b32 	%r12079, -1381110719;
	st.local.v4.u32 	[%rd8+96], {%r12079, %r12078, %r12077, %r12076};
	mov.b32 	%r12080, -1061135461;
	mov.b32 	%r12081, 1920112356;
	mov.b32 	%r12082, -1532692653;
	mov.b32 	%r12083, -1667449053;
	st.local.v4.u32 	[%rd8+112], {%r12083, %r12082, %r12081, %r12080};
	mov.b32 	%r12084, 640051788;
	mov.b32 	%r12085, -1819038147;
	mov.b32 	%r12086, -33743647;
	mov.b32 	%r12087, -1212693899;
	st.local.v4.u32 	[%rd8+128], {%r12087, %r12086, %r12085, %r12084};
	mov.b32 	%r12088, -859025533;
	mov.b32 	%r12089, -134806795;
	mov.b32 	%r12090, 1061110142;
	mov.b32 	%r12091, 909531756;
	st.local.v4.u32 	[%rd8+144], {%r12091, %r12090, %r12089, %r12088};
	mov.b32 	%r12092, -235861767;
	mov.b32 	%r12093, -437963567;
	mov.b32 	%r12094, -1515850671;
	mov.b32 	%r12095, 875846760;
	st.local.v4.u32 	[%rd8+160], {%r12095, %r12094, %r12093, %r12092};
	mov.b32 	%r12096, 353713962;
	mov.b32 	%r12097, 825316194;
	mov.b32 	%r12098, -656903253;
	mov.b32 	%r12099, 1903268834;
	st.local.v4.u32 	[%rd8+176], {%r12099, %r12098, %r12097, %r12096};
	mov.b32 	%r12100, -1010606435;
	mov.b32 	%r12101, 589522246;
	mov.b32 	%r12102, -943238507;
	mov.b32 	%r12103, 67374088;
	st.local.v4.u32 	[%rd8+192], {%r12103, %r12102, %r12101, %r12100};
	mov.b32 	%r12104, -1701137105;
	mov.b32 	%r12105, 84217610;
	mov.b32 	%r12106, -1768513225;
	mov.b32 	%r12107, 404236336;
	st.local.v4.u32 	[%rd8+208], {%r12107, %r12106, %r12105, %r12104};
	mov.b32 	%r12108, -488489505;
	mov.b32 	%r12109, -2139055333;
	mov.b32 	%r12110, 303183396;
	mov.b32 	%r12111, 117901582;
	st.local.v4.u32 	[%rd8+224], {%r12111, %r12110, %r12109, %r12108};
	mov.b32 	%r12112, 1970642922;
	mov.b32 	%r12113, -1296904833;
	mov.b32 	%r12114, 656894286;
	mov.b32 	%r12115, -336910643;
	st.local.v4.u32 	[%rd8+240], {%r12115, %r12114, %r12113, %r12112};
	mov.b32 	%r12116, 437923380;
	mov.b32 	%r12117, 741110872;
	mov.b32 	%r12118, -2088526307;
	mov.b32 	%r12119, 151591698;
	st.local.v4.u32 	[%rd8+256], {%r12119, %r12118, %r12117, %r12116};
	mov.b32 	%r12120, -1600062629;
	mov.b32 	%r12121, 1515908788;
	mov.b32 	%r12122, 1852748508;
	mov.b32 	%r12123, 454765878;
	st.local.v4.u32 	[%rd8+272], {%r12123, %r12122, %r12121, %r12120};
	mov.b32 	%r12124, -1280061827;
	mov.b32 	%r12125, -690593353;
	mov.b32 	%r12126, 993742198;
	mov.b32 	%r12127, 1381168804;
	st.local.v4.u32 	[%rd8+288], {%r12127, %r12126, %r12125, %r12124};
	mov.b32 	%r12128, -2071685357;
	mov.b32 	%r12129, 791638366;
	mov.b32 	%r12130, -471646499;
	mov.b32 	%r12131, 690584402;
	st.local.v4.u32 	[%rd8+304], {%r12131, %r12130, %r12129, %r12128};
	mov.b32 	%r12132, -303223615;
	mov.b32 	%r12133, -774805319;
	mov.b32 	%r12134, 1398011302;
	st.local.v4.u32 	[%rd8+320], {%r12134, %r12133, %r11367, %r12132};
	mov.b32 	%r12135, 1532751286;
	mov.b32 	%r12136, -1313748871;
	mov.b32 	%r12137, -50585629;
	mov.b32 	%r12138, 538992704;
	st.local.v4.u32 	[%rd8+336], {%r12138, %r12137, %r12136, %r12135};
	mov.b32 	%r12139, 960056178;
	mov.b32 	%r12140, -1094788761;
	mov.b32 	%r12141, -875870579;
	mov.b32 	%r12142, 1785380564;
	st.local.v4.u32 	[%rd8+352], {%r12142, %r12141, %r12140, %r12139};
	mov.b32 	%r12143, -808498555;
	mov.b32 	%r12144, 1482221744;
	mov.b32 	%r12145, 1280103576;
	mov.b32 	%r12146, 1246420628;
	st.local.v4.u32 	[%rd8+368], {%r12146, %r12145, %r12144, %r12143};
	mov.b32 	%r12147, -67430675;
	mov.b32 	%r12148, -1431640753;
	mov.b32 	%r12149, -269538619;
	mov.b32 	%r12150, -791647301;
	st.local.v4.u32 	[%rd8+384], {%r12150, %r12149, %r12148, %r12147};
	mov.b32 	%r12151, -2054843375;
	mov.b32 	%r12152, 859002214;
	mov.b32 	%r12153, 1296947098;
	mov.b32 	%r12154, 1128514950;
	st.local.v4.u32 	[%rd8+400], {%r12154, %r12153, %r12152, %r12151};
	mov.b32 	%r12155, 2139062782;
	mov.b32 	%r12156, 33687044;
	mov.b32 	%r12157, -101117719;
	mov.b32 	%r12158, 1162203018;
	st.local.v4.u32 	[%rd8+416], {%r12158, %r12157, %r12156, %r12155};
	mov.b32 	%r12159, -1465326773;
	mov.b32 	%r12160, -1616922075;
	mov.b32 	%r12161, 1010582648;
	mov.b32 	%r12162, 1347481760;
	st.local.v4.u32 	[%rd8+432], {%r12162, %r12161, %r12160, %r12159};
	mov.b32 	%r12163, -1886418427;
	mov.b32 	%r12164, 1077985408;
	mov.b32 	%r12165, -1549533603;
	mov.b32 	%r12166, 1364325282;
	st.local.v4.u32 	[%rd8+448], {%r12166, %r12165, %r12164, %r12163};
	mov.b32 	%r12167, -168491791;
	mov.b32 	%r12168, 943212656;
	mov.b32 	%r12169, -1650607071;
	mov.b32 	%r12170, -1835881153;
	st.local.v4.u32 	[%rd8+464], {%r12170, %r12169, %r12168, %r12167};
	mov.b32 	%r12171, 555836226;
	mov.b32 	%r12172, -623217233;
	mov.b32 	%r12173, -1229536905;
	mov.b32 	%r12174, -1128472733;
	st.local.v4.u32 	[%rd8+480], {%r12174, %r12173, %r12172, %r12171};
	mov.b32 	%r12175, -757961281;
	mov.b32 	%r12176, -202174723;
	mov.b32 	%r12177, -58651;
	mov.b32 	%r12178, 269496352;
	st.local.v4.u32 	[%rd8+496], {%r12178, %r12177, %r12176, %r12175};
	mov.b32 	%r12179, -320065597;
	mov.b32 	%r12180, 320025894;
	mov.b32 	%r12181, 202118168;
	mov.b32 	%r12182, -842183551;
	st.local.v4.u32 	[%rd8+512], {%r12182, %r12181, %r12180, %r12179};
	mov.b32 	%r12183, 387397934;
	mov.b32 	%r12184, 1145359496;
	mov.b32 	%r12185, -1751670219;
	mov.b32 	%r12186, 1600119230;
	st.local.v4.u32 	[%rd8+528], {%r12186, %r12185, %r12184, %r12183};
	mov.b32 	%r12187, 1027426170;
	mov.b32 	%r12188, 2122220284;
	mov.b32 	%r12189, -1482165675;
	mov.b32 	%r12190, -993765485;
	st.local.v4.u32 	[%rd8+544], {%r12190, %r12189, %r12188, %r12187};
	mov.b32 	%r12191, 1936954854;
	mov.b32 	%r12192, 421079858;
	mov.b32 	%r12193, 1566435258;
	mov.b32 	%r12194, 1684319432;
	st.local.v4.u32 	[%rd8+560], {%r12194, %r12193, %r12192, %r12191};
	mov.b32 	%r12195, -589529181;
	mov.b32 	%r12196, 1330631070;
	mov.b32 	%r12197, -2122213351;
	mov.b32 	%r12198, 1616945344;
	st.local.v4.u32 	[%rd8+576], {%r12198, %r12197, %r12196, %r12195};
	mov.b32 	%r12199, -2004319477;
	mov.b32 	%r12200, -1869567173;
	mov.b32 	%r12201, 707427924;
	mov.b32 	%r12202, 572679748;
	st.local.v4.u32 	[%rd8+592], {%r12202, %r12201, %r12200, %r12199};
	mov.b32 	%r12203, 336870440;
	mov.b32 	%r12204, -1195846805;
	mov.b32 	%r12205, -286381625;
	mov.b32 	%r12206, 1179044492;
	st.local.v4.u32 	[%rd8+608], {%r12206, %r12205, %r12204, %r12203};
	mov.b32 	%r12207, -606374227;
	mov.b32 	%r12208, 185277718;
	mov.b32 	%r12209, 1583276732;
	mov.b32 	%r12210, -555845209;
	st.local.v4.u32 	[%rd8+624], {%r12210, %r12209, %r12208, %r12207};
	mov.b32 	%r12211, 168435220;
	mov.b32 	%r12212, 976899700;
	mov.b32 	%r12213, 842159716;
	mov.b32 	%r12214, -522175525;
	st.local.v4.u32 	[%rd8+640], {%r12214, %r12213, %r12212, %r12211};
	mov.b32 	%r12215, 1549591736;
	mov.b32 	%r12216, 606366792;
	mov.b32 	%r12217, 101059084;
	mov.b32 	%r12218, 1229577106;
	st.local.v4.u32 	[%rd8+656], {%r12218, %r12217, %r12216, %r12215};
	mov.b32 	%r12219, 1650632388;
	mov.b32 	%r12220, -1397952701;
	mov.b32 	%r12221, -741118275;
	mov.b32 	%r12222, -1027449441;
	st.local.v4.u32 	[%rd8+672], {%r12222, %r12221, %r12220, %r12219};
	mov.b32 	%r12223, 2038008818;
	mov.b32 	%r12224, -454805549;
	mov.b32 	%r12225, -1785355215;
	mov.b32 	%r12226, -1852725191;
	st.local.v4.u32 	[%rd8+688], {%r12226, %r12225, %r12224, %r12223};
	mov.b32 	%r12227, 1835907034;
	mov.b32 	%r12228, 926374254;
	mov.b32 	%r12229, -926399605;
	mov.b32 	%r12230, -404278571;
	st.local.v4.u32 	[%rd8+704], {%r12230, %r12229, %r12228, %r12227};
	mov.b32 	%r12231, -1448484791;
	mov.b32 	%r12232, 1313788572;
	mov.b32 	%r12233, -707435343;
	mov.b32 	%r12234, -1920103423;
	st.local.v4.u32 	[%rd8+720], {%r12234, %r12233, %r12232, %r12231};
	mov.b32 	%r12235, -353753649;
	mov.b32 	%r12236, -185333773;
	mov.b32 	%r12237, 1448540844;
	mov.b32 	%r12238, 1819063512;
	st.local.v4.u32 	[%rd8+736], {%r12238, %r12237, %r12236, %r12235};
	mov.b32 	%r12239, 134748176;
	mov.b32 	%r12240, -1364268729;
	mov.b32 	%r12241, 2054852340;
	mov.b32 	%r12242, 1701162954;
	st.local.v4.u32 	[%rd8+752], {%r12242, %r12241, %r12240, %r12239};
	mov.b32 	%r12243, 774795868;
	mov.b32 	%r12244, 623210314;
	mov.b32 	%r12245, 2021165296;
	mov.b32 	%r12246, -1162160785;
	st.local.v4.u32 	[%rd8+768], {%r12246, %r12245, %r12244, %r12243};
	mov.b32 	%r12247, -960081513;
	mov.b32 	%r12248, -1263220877;
	mov.b32 	%r12249, -1499008681;
	mov.b32 	%r12250, 471606328;
	st.local.v4.u32 	[%rd8+784], {%r12250, %r12249, %r12248, %r12247};
	mov.b32 	%r12251, 522133822;
	mov.b32 	%r12252, 1953799400;
	mov.b32 	%r12253, -572687199;
	mov.b32 	%r12254, -387439669;
	st.local.v4.u32 	[%rd8+800], {%r12254, %r12253, %r12252, %r12251};
	mov.b32 	%r12255, -1970633457;
	mov.b32 	%r12256, -1953790451;
	mov.b32 	%r12257, -1111630751;
	mov.b32 	%r12258, 1263263126;
	st.local.v4.u32 	[%rd8+816], {%r12258, %r12257, %r12256, %r12255};
	mov.b32 	%r12259, 1718004428;
	mov.b32 	%r12260, -1246378895;
	mov.b32 	%r12261, 1044267644;
	mov.b32 	%r12262, 1886425312;
	st.local.v4.u32 	[%rd8+832], {%r12262, %r12261, %r12260, %r12259};
	mov.b32 	%r12263, 235803164;
	mov.b32 	%r12264, -151649801;
	mov.b32 	%r12265, 50529542;
	mov.b32 	%r12266, 1212733584;
	st.local.v4.u32 	[%rd8+848], {%r12266, %r12265, %r12264, %r12263};
	mov.b32 	%r12267, -1179004823;
	mov.b32 	%r12268, 1465383342;
	mov.b32 	%r12269, 892690282;
	mov.b32 	%r12270, 1633788866;
	st.local.v4.u32 	[%rd8+864], {%r12270, %r12269, %r12268, %r12267};
	mov.b32 	%r12271, -1633765081;
	mov.b32 	%r12272, 488449850;
	mov.b32 	%r12273, -1044293479;
	mov.b32 	%r12274, -2038001385;
	st.local.v4.u32 	[%rd8+880], {%r12274, %r12273, %r12272, %r12271};
	mov.b32 	%r12275, 286339874;
	mov.b32 	%r12276, -1734823125;
	mov.b32 	%r12277, -117959701;
	mov.b32 	%r12278, -505333543;
	st.local.v4.u32 	[%rd8+896], {%r12278, %r12277, %r12276, %r12275};
	mov.b32 	%r12279, -1802197197;
	mov.b32 	%r12280, -1903261433;
	mov.b32 	%r12281, -640061271;
	mov.b32 	%r12282, 1768537042;
	st.local.v4.u32 	[%rd8+912], {%r12282, %r12281, %r12280, %r12279};
	mov.b32 	%r12283, -370597687;
	mov.b32 	%r12284, -2021158379;
	mov.b32 	%r12285, 505291324;
	mov.b32 	%r12286, -1684294099;
	st.local.v4.u32 	[%rd8+928], {%r12286, %r12285, %r12284, %r12283};
	mov.b32 	%r12287, -539002203;
	mov.b32 	%r12288, 673740880;
	mov.b32 	%r12289, 1431699370;
	mov.b32 	%r12290, -825341561;
	st.local.v4.u32 	[%rd8+944], {%r12290, %r12289, %r12288, %r12287};
	mov.b32 	%r12291, 218961690;
	mov.b32 	%r12292, -1987477495;
	mov.b32 	%r12293, -1583220647;
	mov.b32 	%r12294, -1936945405;
	st.local.v4.u32 	[%rd8+960], {%r12294, %r12293, %r12292, %r12291};
	mov.b32 	%r12295, 1751693520;
	mov.b32 	%r12296, 1111672452;
	mov.b32 	%r12297, -421121577;
	mov.b32 	%r12298, -1077945755;
	st.local.v4.u32 	[%rd8+976], {%r12298, %r12297, %r12296, %r12295};
	mov.b32 	%r12299, 252645662;
	mov.b32 	%r12300, 757954394;
	mov.b32 	%r12301, -1717981143;
	mov.b32 	%r12302, 1094828930;
	st.local.v4.u32 	[%rd8+992], {%r12302, %r12301, %r12300, %r12299};
	mov.b32 	%r12303, 370555436;
	mov.b32 	%r12304, -1145317779;
	mov.b32 	%r12305, 1414855848;
	mov.b32 	%r12306, -1330590853;
	st.local.v4.u32 	[%rd8+1008], {%r12306, %r12305, %r12304, %r12303};
	mov.u32 	%r12307, _ZZ7AES_128P8aesBlockPjiE11matrizCajaS;
	add.s32 	%r13219, %r12307, 3;
	mov.u32 	%r12308, _ZZ7AES_128P8aesBlockPjiE2T1;
	add.s32 	%r13218, %r12308, 16;
	mov.u32 	%r12309, _ZZ7AES_128P8aesBlockPjiE2T4;
	add.s32 	%r13217, %r12309, 16;
	mov.u32 	%r12310, _ZZ7AES_128P8aesBlockPjiE2T2;
	add.s32 	%r13216, %r12310, 16;
	mov.u32 	%r12311, _ZZ7AES_128P8aesBlockPjiE2T3;
	add.s32 	%r13215, %r12311, 16;
	mov.b32 	%r13220, 7;
$L__BB1_6:
	ld.local.v2.b32 	{%r12312, %r12313}, [%rd4];
	bfe.u32 	%r12314, %r12313, 24, 8;
	bfe.u32 	%r12315, %r12313, 16, 8;
	bfe.u32 	%r12316, %r12313, 8, 8;
	bfe.u32 	%r12317, %r12313, 0, 8;
	bfe.u32 	%r12318, %r12312, 24, 8;
	bfe.u32 	%r12319, %r12312, 16, 8;
	bfe.u32 	%r12320, %r12312, 8, 8;
	bfe.u32 	%r12321, %r12312, 0, 8;
	st.shared.u8 	[%r13219+-3], %r12321;
	ld.local.v4.u32 	{%r12322, %r12323, %r12324, %r12325}, [%rd508+-16];
	st.shared.u32 	[%r13218+-16], %r12322;
	ld.local.v4.u32 	{%r12326, %r12327, %r12328, %r12329}, [%rd507+-16];
	st.shared.u32 	[%r13216+-16], %r12326;
	ld.local.v4.u32 	{%r12330, %r12331, %r12332, %r12333}, [%rd506+-16];
	st.shared.u32 	[%r13215+-16], %r12330;
	ld.local.v4.u32 	{%r12334, %r12335, %r12336, %r12337}, [%rd505+-16];
	st.shared.u32 	[%r13217+-16], %r12334;
	st.shared.u8 	[%r13219+-2], %r12320;
	st.shared.u32 	[%r13218+-12], %r12323;
	st.shared.u32 	[%r13216+-12], %r12327;
	st.shared.u32 	[%r13215+-12], %r12331;
	st.shared.u32 	[%r13217+-12], %r12335;
	st.shared.u8 	[%r13219+-1], %r12319;
	st.shared.u32 	[%r13218+-8], %r12324;
	st.shared.u32 	[%r13216+-8], %r12328;
	st.shared.u32 	[%r13215+-8], %r12332;
	st.shared.u32 	[%r13217+-8], %r12336;
	st.shared.u8 	[%r13219], %r12318;
	st.shared.u32 	[%r13218+-4], %r12325;
	st.shared.u32 	[%r13216+-4], %r12329;
	st.shared.u32 	[%r13215+-4], %r12333;
	st.shared.u32 	[%r13217+-4], %r12337;
	st.shared.u8 	[%r13219+1], %r12317;
	ld.local.v4.u32 	{%r12338, %r12339, %r12340, %r12341}, [%rd508];
	st.shared.u32 	[%r13218], %r12338;
	ld.local.v4.u32 	{%r12342, %r12343, %r12344, %r12345}, [%rd507];
	st.shared.u32 	[%r13216], %r12342;
	ld.local.v4.u32 	{%r12346, %r12347, %r12348, %r12349}, [%rd506];
	st.shared.u32 	[%r13215], %r12346;
	ld.local.v4.u32 	{%r12350, %r12351, %r12352, %r12353}, [%rd505];
	st.shared.u32 	[%r13217], %r12350;
	st.shared.u8 	[%r13219+2], %r12316;
	st.shared.u32 	[%r13218+4], %r12339;
	st.shared.u32 	[%r13216+4], %r12343;
	st.shared.u32 	[%r13215+4], %r12347;
	st.shared.u32 	[%r13217+4], %r12351;
	st.shared.u8 	[%r13219+3], %r12315;
	st.shared.u32 	[%r13218+8], %r12340;
	st.shared.u32 	[%r13216+8], %r12344;
	st.shared.u32 	[%r13215+8], %r12348;
	st.shared.u32 	[%r13217+8], %r12352;
	st.shared.u8 	[%r13219+4], %r12314;
	st.shared.u32 	[%r13218+12], %r12341;
	st.shared.u32 	[%r13216+12], %r12345;
	st.shared.u32 	[%r13215+12], %r12349;
	st.shared.u32 	[%r13217+12], %r12353;
	add.s32 	%r13220, %r13220, 8;
	add.s64 	%rd4, %rd4, 8;
	add.s64 	%rd508, %rd508, 32;
	add.s64 	%rd507, %rd507, 32;
	add.s64 	%rd506, %rd506, 32;
	add.s64 	%rd505, %rd505, 32;
	add.s32 	%r13219, %r13219, 8;
	add.s32 	%r13218, %r13218, 32;
	add.s32 	%r13217, %r13217, 32;
	add.s32 	%r13216, %r13216, 32;
	add.s32 	%r13215, %r13215, 32;
	setp.ne.s32 	%p23, %r13220, 263;
	@%p23 bra 	$L__BB1_6;
$L__BB1_7:
	cvta.to.global.u64 	%rd496, %rd132;
	ld.global.u32 	%r12354, [%rd2];
	xor.b32  	%r12355, %r12354, %r6;
	ld.global.u32 	%r12356, [%rd2+4];
	xor.b32  	%r12357, %r12356, %r7;
	ld.global.u32 	%r12358, [%rd2+8];
	xor.b32  	%r12359, %r12358, %r8;
	ld.global.u32 	%r12360, [%rd2+12];
	xor.b32  	%r12361, %r12360, %r9;
	shr.u32 	%r12362, %r12355, 22;
	and.b32  	%r12363, %r12362, 1020;
	mov.u32 	%r12364, _ZZ7AES_128P8aesBlockPjiE2T1;
	add.s32 	%r12365, %r12364, %r12363;
	ld.shared.u32 	%r12366, [%r12365];
	shr.u32 	%r12367, %r12357, 14;
	and.b32  	%r12368, %r12367, 1020;
	mov.u32 	%r12369, _ZZ7AES_128P8aesBlockPjiE2T2;
	add.s32 	%r12370, %r12369, %r12368;
	ld.shared.u32 	%r12371, [%r12370];
	shr.u32 	%r12372, %r12359, 6;
	and.b32  	%r12373, %r12372, 1020;
	mov.u32 	%r12374, _ZZ7AES_128P8aesBlockPjiE2T3;
	add.s32 	%r12375, %r12374, %r12373;
	ld.shared.u32 	%r12376, [%r12375];
	shl.b32 	%r12377, %r12361, 2;
	and.b32  	%r12378, %r12377, 1020;
	mov.u32 	%r12379, _ZZ7AES_128P8aesBlockPjiE2T4;
	add.s32 	%r12380, %r12379, %r12378;
	ld.shared.u32 	%r12381, [%r12380];
	xor.b32  	%r12382, %r12371, %r12366;
	xor.b32  	%r12383, %r12382, %r12376;
	xor.b32  	%r12384, %r12383, %r12381;
	shr.u32 	%r12385, %r12357, 22;
	and.b32  	%r12386, %r12385, 1020;
	add.s32 	%r12387, %r12364, %r12386;
	ld.shared.u32 	%r12388, [%r12387];
	shr.u32 	%r12389, %r12359, 14;
	and.b32  	%r12390, %r12389, 1020;
	add.s32 	%r12391, %r12369, %r12390;
	ld.shared.u32 	%r12392, [%r12391];
	shr.u32 	%r12393, %r12361, 6;
	and.b32  	%r12394, %r12393, 1020;
	add.s32 	%r12395, %r12374, %r12394;
	ld.shared.u32 	%r12396, [%r12395];
	shl.b32 	%r12397, %r12355, 2;
	and.b32  	%r12398, %r12397, 1020;
	add.s32 	%r12399, %r12379, %r12398;
	ld.shared.u32 	%r12400, [%r12399];
	xor.b32  	%r12401, %r12392, %r12388;
	xor.b32  	%r12402, %r12401, %r12396;
	xor.b32  	%r12403, %r12402, %r12400;
	shr.u32 	%r12404, %r12359, 22;
	and.b32  	%r12405, %r12404, 1020;
	add.s32 	%r12406, %r12364, %r12405;
	ld.shared.u32 	%r12407, [%r12406];
	shr.u32 	%r12408, %r12361, 14;
	and.b32  	%r12409, %r12408, 1020;
	add.s32 	%r12410, %r12369, %r12409;
	ld.shared.u32 	%r12411, [%r12410];
	shr.u32 	%r12412, %r12355, 6;
	and.b32  	%r12413, %r12412, 1020;
	add.s32 	%r12414, %r12374, %r12413;
	ld.shared.u32 	%r12415, [%r12414];
	shl.b32 	%r12416, %r12357, 2;
	and.b32  	%r12417, %r12416, 1020;
	add.s32 	%r12418, %r12379, %r12417;
	ld.shared.u32 	%r12419, [%r12418];
	xor.b32  	%r12420, %r12411, %r12407;
	xor.b32  	%r12421, %r12420, %r12415;
	xor.b32  	%r12422, %r12421, %r12419;
	shr.u32 	%r12423, %r12361, 22;
	and.b32  	%r12424, %r12423, 1020;
	add.s32 	%r12425, %r12364, %r12424;
	ld.shared.u32 	%r12426, [%r12425];
	shr.u32 	%r12427, %r12355, 14;
	and.b32  	%r12428, %r12427, 1020;
	add.s32 	%r12429, %r12369, %r12428;
	ld.shared.u32 	%r12430, [%r12429];
	shr.u32 	%r12431, %r12357, 6;
	and.b32  	%r12432, %r12431, 1020;
	add.s32 	%r12433, %r12374, %r12432;
	ld.shared.u32 	%r12434, [%r12433];
	shl.b32 	%r12435, %r12359, 2;
	and.b32  	%r12436, %r12435, 1020;
	add.s32 	%r12437, %r12379, %r12436;
	ld.shared.u32 	%r12438, [%r12437];
	xor.b32  	%r12439, %r12430, %r12426;
	xor.b32  	%r12440, %r12439, %r12434;
	xor.b32  	%r12441, %r12440, %r12438;
	ld.global.u32 	%r12442, [%rd2+16];
	xor.b32  	%r12443, %r12442, %r12384;
	ld.global.u32 	%r12444, [%rd2+20];
	xor.b32  	%r12445, %r12444, %r12403;
	ld.global.u32 	%r12446, [%rd2+24];
	xor.b32  	%r12447, %r12446, %r12422;
	ld.global.u32 	%r12448, [%rd2+28];
	xor.b32  	%r12449, %r12448, %r12441;
	shr.u32 	%r12450, %r12443, 22;
	and.b32  	%r12451, %r12450, 1020;
	add.s32 	%r12452, %r12364, %r12451;
	ld.shared.u32 	%r12453, [%r12452];
	shr.u32 	%r12454, %r12445, 14;
	and.b32  	%r12455, %r12454, 1020;
	add.s32 	%r12456, %r12369, %r12455;
	ld.shared.u32 	%r12457, [%r12456];
	shr.u32 	%r12458, %r12447, 6;
	and.b32  	%r12459, %r12458, 1020;
	add.s32 	%r12460, %r12374, %r12459;
	ld.shared.u32 	%r12461, [%r12460];
	shl.b32 	%r12462, %r12449, 2;
	and.b32  	%r12463, %r12462, 1020;
	add.s32 	%r12464, %r12379, %r12463;
	ld.shared.u32 	%r12465, [%r12464];
	xor.b32  	%r12466, %r12457, %r12453;
	xor.b32  	%r12467, %r12466, %r12461;
	xor.b32  	%r12468, %r12467, %r12465;
	shr.u32 	%r12469, %r12445, 22;
	and.b32  	%r12470, %r12469, 1020;
	add.s32 	%r12471, %r12364, %r12470;
	ld.shared.u32 	%r12472, [%r12471];
	shr.u32 	%r12473, %r12447, 14;
	and.b32  	%r12474, %r12473, 1020;
	add.s32 	%r12475, %r12369, %r12474;
	ld.shared.u32 	%r12476, [%r12475];
	shr.u32 	%r12477, %r12449, 6;
	and.b32  	%r12478, %r12477, 1020;
	add.s32 	%r12479, %r12374, %r12478;
	ld.shared.u32 	%r12480, [%r12479];
	shl.b32 	%r12481, %r12443, 2;
	and.b32  	%r12482, %r12481, 1020;
	add.s32 	%r12483, %r12379, %r12482;
	ld.shared.u32 	%r12484, [%r12483];
	xor.b32  	%r12485, %r12476, %r12472;
	xor.b32  	%r12486, %r12485, %r12480;
	xor.b32  	%r12487, %r12486, %r12484;
	shr.u32 	%r12488, %r12447, 22;
	and.b32  	%r12489, %r12488, 1020;
	add.s32 	%r12490, %r12364, %r12489;
	ld.shared.u32 	%r12491, [%r12490];
	shr.u32 	%r12492, %r12449, 14;
	and.b32  	%r12493, %r12492, 1020;
	add.s32 	%r12494, %r12369, %r12493;
	ld.shared.u32 	%r12495, [%r12494];
	shr.u32 	%r12496, %r12443, 6;
	and.b32  	%r12497, %r12496, 1020;
	add.s32 	%r12498, %r12374, %r12497;
	ld.shared.u32 	%r12499, [%r12498];
	shl.b32 	%r12500, %r12445, 2;
	and.b32  	%r12501, %r12500, 1020;
	add.s32 	%r12502, %r12379, %r12501;
	ld.shared.u32 	%r12503, [%r12502];
	xor.b32  	%r12504, %r12495, %r12491;
	xor.b32  	%r12505, %r12504, %r12499;
	xor.b32  	%r12506, %r12505, %r12503;
	shr.u32 	%r12507, %r12449, 22;
	and.b32  	%r12508, %r12507, 1020;
	add.s32 	%r12509, %r12364, %r12508;
	ld.shared.u32 	%r12510, [%r12509];
	shr.u32 	%r12511, %r12443, 14;
	and.b32  	%r12512, %r12511, 1020;
	add.s32 	%r12513, %r12369, %r12512;
	ld.shared.u32 	%r12514, [%r12513];
	shr.u32 	%r12515, %r12445, 6;
	and.b32  	%r12516, %r12515, 1020;
	add.s32 	%r12517, %r12374, %r12516;
	ld.shared.u32 	%r12518, [%r12517];
	shl.b32 	%r12519, %r12447, 2;
	and.b32  	%r12520, %r12519, 1020;
	add.s32 	%r12521, %r12379, %r12520;
	ld.shared.u32 	%r12522, [%r12521];
	xor.b32  	%r12523, %r12514, %r12510;
	xor.b32  	%r12524, %r12523, %r12518;
	xor.b32  	%r12525, %r12524, %r12522;
	ld.global.u32 	%r12526, [%rd2+32];
	xor.b32  	%r12527, %r12526, %r12468;
	ld.global.u32 	%r12528, [%rd2+36];
	xor.b32  	%r12529, %r12528, %r12487;
	ld.global.u32 	%r12530, [%rd2+40];
	xor.b32  	%r12531, %r12530, %r12506;
	ld.global.u32 	%r12532, [%rd2+44];
	xor.b32  	%r12533, %r12532, %r12525;
	shr.u32 	%r12534, %r12527, 22;
	and.b32  	%r12535, %r12534, 1020;
	add.s32 	%r12536, %r12364, %r12535;
	ld.shared.u32 	%r12537, [%r12536];
	shr.u32 	%r12538, %r12529, 14;
	and.b32  	%r12539, %r12538, 1020;
	add.s32 	%r12540, %r12369, %r12539;
	ld.shared.u32 	%r12541, [%r12540];
	shr.u32 	%r12542, %r12531, 6;
	and.b32  	%r12543, %r12542, 1020;
	add.s32 	%r12544, %r12374, %r12543;
	ld.shared.u32 	%r12545, [%r12544];
	shl.b32 	%r12546, %r12533, 2;
	and.b32  	%r12547, %r12546, 1020;
	add.s32 	%r12548, %r12379, %r12547;
	ld.shared.u32 	%r12549, [%r12548];
	xor.b32  	%r12550, %r12541, %r12537;
	xor.b32  	%r12551, %r12550, %r12545;
	xor.b32  	%r12552, %r12551, %r12549;
	shr.u32 	%r12553, %r12529, 22;
	and.b32  	%r12554, %r12553, 1020;
	add.s32 	%r12555, %r12364, %r12554;
	ld.shared.u32 	%r12556, [%r12555];
	shr.u32 	%r12557, %r12531, 14;
	and.b32  	%r12558, %r12557, 1020;
	add.s32 	%r12559, %r12369, %r12558;
	ld.shared.u32 	%r12560, [%r12559];
	shr.u32 	%r12561, %r12533, 6;
	and.b32  	%r12562, %r12561, 1020;
	add.s32 	%r12563, %r12374, %r12562;
	ld.shared.u32 	%r12564, [%r12563];
	shl.b32 	%r12565, %r12527, 2;
	and.b32  	%r12566, %r12565, 1020;
	add.s32 	%r12567, %r12379, %r12566;
	ld.shared.u32 	%r12568, [%r12567];
	xor.b32  	%r12569, %r12560, %r12556;
	xor.b32  	%r12570, %r12569, %r12564;
	xor.b32  	%r12571, %r12570, %r12568;
	shr.u32 	%r12572, %r12531, 22;
	and.b32  	%r12573, %r12572, 1020;
	add.s32 	%r12574, %r12364, %r12573;
	ld.shared.u32 	%r12575, [%r12574];
	shr.u32 	%r12576, %r12533, 14;
	and.b32  	%r12577, %r12576, 1020;
	add.s32 	%r12578, %r12369, %r12577;
	ld.shared.u32 	%r12579, [%r12578];
	shr.u32 	%r12580, %r12527, 6;
	and.b32  	%r12581, %r12580, 1020;
	add.s32 	%r12582, %r12374, %r12581;
	ld.shared.u32 	%r12583, [%r12582];
	shl.b32 	%r12584, %r12529, 2;
	and.b32  	%r12585, %r12584, 1020;
	add.s32 	%r12586, %r12379, %r12585;
	ld.shared.u32 	%r12587, [%r12586];
	xor.b32  	%r12588, %r12579, %r12575;
	xor.b32  	%r12589, %r12588, %r12583;
	xor.b32  	%r12590, %r12589, %r12587;
	shr.u32 	%r12591, %r12533, 22;
	and.b32  	%r12592, %r12591, 1020;
	add.s32 	%r12593, %r12364, %r12592;
	ld.shared.u32 	%r12594, [%r12593];
	shr.u32 	%r12595, %r12527, 14;
	and.b32  	%r12596, %r12595, 1020;
	add.s32 	%r12597, %r12369, %r12596;
	ld.shared.u32 	%r12598, [%r12597];
	shr.u32 	%r12599, %r12529, 6;
	and.b32  	%r12600, %r12599, 1020;
	add.s32 	%r12601, %r12374, %r12600;
	ld.shared.u32 	%r12602, [%r12601];
	shl.b32 	%r12603, %r12531, 2;
	and.b32  	%r12604, %r12603, 1020;
	add.s32 	%r12605, %r12379, %r12604;
	ld.shared.u32 	%r12606, [%r12605];
	xor.b32  	%r12607, %r12598, %r12594;
	xor.b32  	%r12608, %r12607, %r12602;
	xor.b32  	%r12609, %r12608, %r12606;
	ld.global.u32 	%r12610, [%rd2+48];
	xor.b32  	%r12611, %r12610, %r12552;
	ld.global.u32 	%r12612, [%rd2+52];
	xor.b32  	%r12613, %r12612, %r12571;
	ld.global.u32 	%r12614, [%rd2+56];
	xor.b32  	%r12615, %r12614, %r12590;
	ld.global.u32 	%r12616, [%rd2+60];
	xor.b32  	%r12617, %r12616, %r12609;
	shr.u32 	%r12618, %r12611, 22;
	and.b32  	%r12619, %r12618, 1020;
	add.s32 	%r12620, %r12364, %r12619;
	ld.shared.u32 	%r12621, [%r12620];
	shr.u32 	%r12622, %r12613, 14;
	and.b32  	%r12623, %r12622, 1020;
	add.s32 	%r12624, %r12369, %r12623;
	ld.shared.u32 	%r12625, [%r12624];
	shr.u32 	%r12626, %r12615, 6;
	and.b32  	%r12627, %r12626, 1020;
	add.s32 	%r12628, %r12374, %r12627;
	ld.shared.u32 	%r12629, [%r12628];
	shl.b32 	%r12630, %r12617, 2;
	and.b32  	%r12631, %r12630, 1020;
	add.s32 	%r12632, %r12379, %r12631;
	ld.shared.u32 	%r12633, [%r12632];
	xor.b32  	%r12634, %r12625, %r12621;
	xor.b32  	%r12635, %r12634, %r12629;
	xor.b32  	%r12636, %r12635, %r12633;
	shr.u32 	%r12637, %r12613, 22;
	and.b32  	%r12638, %r12637, 1020;
	add.s32 	%r12639, %r12364, %r12638;
	ld.shared.u32 	%r12640, [%r12639];
	shr.u32 	%r12641, %r12615, 14;
	and.b32  	%r12642, %r12641, 1020;
	add.s32 	%r12643, %r12369, %r12642;
	ld.shared.u32 	%r12644, [%r12643];
	shr.u32 	%r12645, %r12617, 6;
	and.b32  	%r12646, %r12645, 1020;
	add.s32 	%r12647, %r12374, %r12646;
	ld.shared.u32 	%r12648, [%r12647];
	shl.b32 	%r12649, %r12611, 2;
	and.b32  	%r12650, %r12649, 1020;
	add.s32 	%r12651, %r12379, %r12650;
	ld.shared.u32 	%r12652, [%r12651];
	xor.b32  	%r12653, %r12644, %r12640;
	xor.b32  	%r12654, %r12653, %r12648;
	xor.b32  	%r12655, %r12654, %r12652;
	shr.u32 	%r12656, %r12615, 22;
	and.b32  	%r12657, %r12656, 1020;
	add.s32 	%r12658, %r12364, %r12657;
	ld.shared.u32 	%r12659, [%r12658];
	shr.u32 	%r12660, %r12617, 14;
	and.b32  	%r12661, %r12660, 1020;
	add.s32 	%r12662, %r12369, %r12661;
	ld.shared.u32 	%r12663, [%r12662];
	shr.u32 	%r12664, %r12611, 6;
	and.b32  	%r12665, %r12664, 1020;
	add.s32 	%r12666, %r12374, %r12665;
	ld.shared.u32 	%r12667, [%r12666];
	shl.b32 	%r12668, %r12613, 2;
	and.b32  	%r12669, %r12668, 1020;
	add.s32 	%r12670, %r12379, %r12669;
	ld.shared.u32 	%r12671, [%r12670];
	xor.b32  	%r12672, %r12663, %r12659;
	xor.b32  	%r12673, %r12672, %r12667;
	xor.b32  	%r12674, %r12673, %r12671;
	shr.u32 	%r12675, %r12617, 22;
	and.b32  	%r12676, %r12675, 1020;
	add.s32 	%r12677, %r12364, %r12676;
	ld.shared.u32 	%r12678, [%r12677];
	shr.u32 	%r12679, %r12611, 14;
	and.b32  	%r12680, %r12679, 1020;
	add.s32 	%r12681, %r12369, %r12680;
	ld.shared.u32 	%r12682, [%r12681];
	shr.u32 	%r12683, %r12613, 6;
	and.b32  	%r12684, %r12683, 1020;
	add.s32 	%r12685, %r12374, %r12684;
	ld.shared.u32 	%r12686, [%r12685];
	shl.b32 	%r12687, %r12615, 2;
	and.b32  	%r12688, %r12687, 1020;
	add.s32 	%r12689, %r12379, %r12688;
	ld.shared.u32 	%r12690, [%r12689];
	xor.b32  	%r12691, %r12682, %r12678;
	xor.b32  	%r12692, %r12691, %r12686;
	xor.b32  	%r12693, %r12692, %r12690;
	ld.global.u32 	%r12694, [%rd2+64];
	xor.b32  	%r12695, %r12694, %r12636;
	ld.global.u32 	%r12696, [%rd2+68];
	xor.b32  	%r12697, %r12696, %r12655;
	ld.global.u32 	%r12698, [%rd2+72];
	xor.b32  	%r12699, %r12698, %r12674;
	ld.global.u32 	%r12700, [%rd2+76];
	xor.b32  	%r12701, %r12700, %r12693;
	shr.u32 	%r12702, %r12695, 22;
	and.b32  	%r12703, %r12702, 1020;
	add.s32 	%r12704, %r12364, %r12703;
	ld.shared.u32 	%r12705, [%r12704];
	shr.u32 	%r12706, %r12697, 14;
	and.b32  	%r12707, %r12706, 1020;
	add.s32 	%r12708, %r12369, %r12707;
	ld.shared.u32 	%r12709, [%r12708];
	shr.u32 	%r12710, %r12699, 6;
	and.b32  	%r12711, %r12710, 1020;
	add.s32 	%r12712, %r12374, %r12711;
	ld.shared.u32 	%r12713, [%r12712];
	shl.b32 	%r12714, %r12701, 2;
	and.b32  	%r12715, %r12714, 1020;
	add.s32 	%r12716, %r12379, %r12715;
	ld.shared.u32 	%r12717, [%r12716];
	xor.b32  	%r12718, %r12709, %r12705;
	xor.b32  	%r12719, %r12718, %r12713;
	xor.b32  	%r12720, %r12719, %r12717;
	shr.u32 	%r12721, %r12697, 22;
	and.b32  	%r12722, %r12721, 1020;
	add.s32 	%r12723, %r12364, %r12722;
	ld.shared.u32 	%r12724, [%r12723];
	shr.u32 	%r12725, %r12699, 14;
	and.b32  	%r12726, %r12725, 1020;
	add.s32 	%r12727, %r12369, %r12726;
	ld.shared.u32 	%r12728, [%r12727];
	shr.u32 	%r12729, %r12701, 6;
	and.b32  	%r12730, %r12729, 1020;
	add.s32 	%r12731, %r12374, %r12730;
	ld.shared.u32 	%r12732, [%r12731];
	shl.b32 	%r12733, %r12695, 2;
	and.b32  	%r12734, %r12733, 1020;
	add.s32 	%r12735, %r12379, %r12734;
	ld.shared.u32 	%r12736, [%r12735];
	xor.b32  	%r12737, %r12728, %r12724;
	xor.b32  	%r12738, %r12737, %r12732;
	xor.b32  	%r12739, %r12738, %r12736;
	shr.u32 	%r12740, %r12699, 22;
	and.b32  	%r12741, %r12740, 1020;
	add.s32 	%r12742, %r12364, %r12741;
	ld.shared.u32 	%r12743, [%r12742];
	shr.u32 	%r12744, %r12701, 14;
	and.b32  	%r12745, %r12744, 1020;
	add.s32 	%r12746, %r12369, %r12745;
	ld.shared.u32 	%r12747, [%r12746];
	shr.u32 	%r12748, %r12695, 6;
	and.b32  	%r12749, %r12748, 1020;
	add.s32 	%r12750, %r12374, %r12749;
	ld.shared.u32 	%r12751, [%r12750];
	shl.b32 	%r12752, %r12697, 2;
	and.b32  	%r12753, %r12752, 1020;
	add.s32 	%r12754, %r12379, %r12753;
	ld.shared.u32 	%r12755, [%r12754];
	xor.b32  	%r12756, %r12747, %r12743;
	xor.b32  	%r12757, %r12756, %r12751;
	xor.b32  	%r12758, %r12757, %r12755;
	shr.u32 	%r12759, %r12701, 22;
	and.b32  	%r12760, %r12759, 1020;
	add.s32 	%r12761, %r12364, %r12760;
	ld.shared.u32 	%r12762, [%r12761];
	shr.u32 	%r12763, %r12695, 14;
	and.b32  	%r12764, %r12763, 1020;
	add.s32 	%r12765, %r12369, %r12764;
	ld.shared.u32 	%r12766, [%r12765];
	shr.u32 	%r12767, %r12697, 6;
	and.b32  	%r12768, %r12767, 1020;
	add.s32 	%r12769, %r12374, %r12768;
	ld.shared.u32 	%r12770, [%r12769];
	shl.b32 	%r12771, %r12699, 2;
	and.b32  	%r12772, %r12771, 1020;
	add.s32 	%r12773, %r12379, %r12772;
	ld.shared.u32 	%r12774, [%r12773];
	xor.b32  	%r12775, %r12766, %r12762;
	xor.b32  	%r12776, %r12775, %r12770;
	xor.b32  	%r12777, %r12776, %r12774;
	ld.global.u32 	%r12778, [%rd2+80];
	xor.b32  	%r12779, %r12778, %r12720;
	ld.global.u32 	%r12780, [%rd2+84];
	xor.b32  	%r12781, %r12780, %r12739;
	ld.global.u32 	%r12782, [%rd2+88];
	xor.b32  	%r12783, %r12782, %r12758;
	ld.global.u32 	%r12784, [%rd2+92];
	xor.b32  	%r12785, %r12784, %r12777;
	shr.u32 	%r12786, %r12779, 22;
	and.b32  	%r12787, %r12786, 1020;
	add.s32 	%r12788, %r12364, %r12787;
	ld.shared.u32 	%r12789, [%r12788];
	shr.u32 	%r12790, %r12781, 14;
	and.b32  	%r12791, %r12790, 1020;
	add.s32 	%r12792, %r12369, %r12791;
	ld.shared.u32 	%r12793, [%r12792];
	shr.u32 	%r12794, %r12783, 6;
	and.b32  	%r12795, %r12794, 1020;
	add.s32 	%r12796, %r12374, %r12795;
	ld.shared.u32 	%r12797, [%r12796];
	shl.b32 	%r12798, %r12785, 2;
	and.b32  	%r12799, %r12798, 1020;
	add.s32 	%r12800, %r12379, %r12799;
	ld.shared.u32 	%r12801, [%r12800];
	xor.b32  	%r12802, %r12793, %r12789;
	xor.b32  	%r12803, %r12802, %r12797;
	xor.b32  	%r12804, %r12803, %r12801;
	shr.u32 	%r12805, %r12781, 22;
	and.b32  	%r12806, %r12805, 1020;
	add.s32 	%r12807, %r12364, %r12806;
	ld.shared.u32 	%r12808, [%r12807];
	shr.u32 	%r12809, %r12783, 14;
	and.b32  	%r12810, %r12809, 1020;
	add.s32 	%r12811, %r12369, %r12810;
	ld.shared.u32 	%r12812, [%r12811];
	shr.u32 	%r12813, %r12785, 6;
	and.b32  	%r12814, %r12813, 1020;
	add.s32 	%r12815, %r12374, %r12814;
	ld.shared.u32 	%r12816, [%r12815];
	shl.b32 	%r12817, %r12779, 2;
	and.b32  	%r12818, %r12817, 1020;
	add.s32 	%r12819, %r12379, %r12818;
	ld.shared.u32 	%r12820, [%r12819];
	xor.b32  	%r12821, %r12812, %r12808;
	xor.b32  	%r12822, %r12821, %r12816;
	xor.b32  	%r12823, %r12822, %r12820;
	shr.u32 	%r12824, %r12783, 22;
	and.b32  	%r12825, %r12824, 1020;
	add.s32 	%r12826, %r12364, %r12825;
	ld.shared.u32 	%r12827, [%r12826];
	shr.u32 	%r12828, %r12785, 14;
	and.b32  	%r12829, %r12828, 1020;
	add.s32 	%r12830, %r12369, %r12829;
	ld.shared.u32 	%r12831, [%r12830];
	shr.u32 	%r12832, %r12779, 6;
	and.b32  	%r12833, %r12832, 1020;
	add.s32 	%r12834, %r12374, %r12833;
	ld.shared.u32 	%r12835, [%r12834];
	shl.b32 	%r12836, %r12781, 2;
	and.b32  	%r12837, %r12836, 1020;
	add.s32 	%r12838, %r12379, %r12837;
	ld.shared.u32 	%r12839, [%r12838];
	xor.b32  	%r12840, %r12831, %r12827;
	xor.b32  	%r12841, %r12840, %r12835;
	xor.b32  	%r12842, %r12841, %r12839;
	shr.u32 	%r12843, %r12785, 22;
	and.b32  	%r12844, %r12843, 1020;
	add.s32 	%r12845, %r12364, %r12844;
	ld.shared.u32 	%r12846, [%r12845];
	shr.u32 	%r12847, %r12779, 14;
	and.b32  	%r12848, %r12847, 1020;
	add.s32 	%r12849, %r12369, %r12848;
	ld.shared.u32 	%r12850, [%r12849];
	shr.u32 	%r12851, %r12781, 6;
	and.b32  	%r12852, %r12851, 1020;
	add.s32 	%r12853, %r12374, %r12852;
	ld.shared.u32 	%r12854, [%r12853];
	shl.b32 	%r12855, %r12783, 2;
	and.b32  	%r12856, %r12855, 1020;
	add.s32 	%r12857, %r12379, %r12856;
	ld.shared.u32 	%r12858, [%r12857];
	xor.b32  	%r12859, %r12850, %r12846;
	xor.b32  	%r12860, %r12859, %r12854;
	xor.b32  	%r12861, %r12860, %r12858;
	ld.global.u32 	%r12862, [%rd2+96];
	xor.b32  	%r12863, %r12862, %r12804;
	ld.global.u32 	%r12864, [%rd2+100];
	xor.b32  	%r12865, %r12864, %r12823;
	ld.global.u32 	%r12866, [%rd2+104];
	xor.b32  	%r12867, %r12866, %r12842;
	ld.global.u32 	%r12868, [%rd2+108];
	xor.b32  	%r12869, %r12868, %r12861;
	shr.u32 	%r12870, %r12863, 22;
	and.b32  	%r12871, %r12870, 1020;
	add.s32 	%r12872, %r12364, %r12871;
	ld.shared.u32 	%r12873, [%r12872];
	shr.u32 	%r12874, %r12865, 14;
	and.b32  	%r12875, %r12874, 1020;
	add.s32 	%r12876, %r12369, %r12875;
	ld.shared.u32 	%r12877, [%r12876];
	shr.u32 	%r12878, %r12867, 6;
	and.b32  	%r12879, %r12878, 1020;
	add.s32 	%r12880, %r12374, %r12879;
	ld.shared.u32 	%r12881, [%r12880];
	shl.b32 	%r12882, %r12869, 2;
	and.b32  	%r12883, %r12882, 1020;
	add.s32 	%r12884, %r12379, %r12883;
	ld.shared.u32 	%r12885, [%r12884];
	xor.b32  	%r12886, %r12877, %r12873;
	xor.b32  	%r12887, %r12886, %r12881;
	xor.b32  	%r12888, %r12887, %r12885;
	shr.u32 	%r12889, %r12865, 22;
	and.b32  	%r12890, %r12889, 1020;
	add.s32 	%r12891, %r12364, %r12890;
	ld.shared.u32 	%r12892, [%r12891];
	shr.u32 	%r12893, %r12867, 14;
	and.b32  	%r12894, %r12893, 1020;
	add.s32 	%r12895, %r12369, %r12894;
	ld.shared.u32 	%r12896, [%r12895];
	shr.u32 	%r12897, %r12869, 6;
	and.b32  	%r12898, %r12897, 1020;
	add.s32 	%r12899, %r12374, %r12898;
	ld.shared.u32 	%r12900, [%r12899];
	shl.b32 	%r12901, %r12863, 2;
	and.b32  	%r12902, %r12901, 1020;
	add.s32 	%r12903, %r12379, %r12902;
	ld.shared.u32 	%r12904, [%r12903];
	xor.b32  	%r12905, %r12896, %r12892;
	xor.b32  	%r12906, %r12905, %r12900;
	xor.b32  	%r12907, %r12906, %r12904;
	shr.u32 	%r12908, %r12867, 22;
	and.b32  	%r12909, %r12908, 1020;
	add.s32 	%r12910, %r12364, %r12909;
	ld.shared.u32 	%r12911, [%r12910];
	shr.u32 	%r12912, %r12869, 14;
	and.b32  	%r12913, %r12912, 1020;
	add.s32 	%r12914, %r12369, %r12913;
	ld.shared.u32 	%r12915, [%r12914];
	shr.u32 	%r12916, %r12863, 6;
	and.b32  	%r12917, %r12916, 1020;
	add.s32 	%r12918, %r12374, %r12917;
	ld.shared.u32 	%r12919, [%r12918];
	shl.b32 	%r12920, %r12865, 2;
	and.b32  	%r12921, %r12920, 1020;
	add.s32 	%r12922, %r12379, %r12921;
	ld.shared.u32 	%r12923, [%r12922];
	xor.b32  	%r12924, %r12915, %r12911;
	xor.b32  	%r12925, %r12924, %r12919;
	xor.b32  	%r12926, %r12925, %r12923;
	shr.u32 	%r12927, %r12869, 22;
	and.b32  	%r12928, %r12927, 1020;
	add.s32 	%r12929, %r12364, %r12928;
	ld.shared.u32 	%r12930, [%r12929];
	shr.u32 	%r12931, %r12863, 14;
	and.b32  	%r12932, %r12931, 1020;
	add.s32 	%r12933, %r12369, %r12932;
	ld.shared.u32 	%r12934, [%r12933];
	shr.u32 	%r12935, %r12865, 6;
	and.b32  	%r12936, %r12935, 1020;
	add.s32 	%r12937, %r12374, %r12936;
	ld.shared.u32 	%r12938, [%r12937];
	shl.b32 	%r12939, %r12867, 2;
	and.b32  	%r12940, %r12939, 1020;
	add.s32 	%r12941, %r12379, %r12940;
	ld.shared.u32 	%r12942, [%r12941];
	xor.b32  	%r12943, %r12934, %r12930;
	xor.b32  	%r12944, %r12943, %r12938;
	xor.b32  	%r12945, %r12944, %r12942;
	ld.global.u32 	%r12946, [%rd2+112];
	xor.b32  	%r12947, %r12946, %r12888;
	ld.global.u32 	%r12948, [%rd2+116];
	xor.b32  	%r12949, %r12948, %r12907;
	ld.global.u32 	%r12950, [%rd2+120];
	xor.b32  	%r12951, %r12950, %r12926;
	ld.global.u32 	%r12952, [%rd2+124];
	xor.b32  	%r12953, %r12952, %r12945;
	shr.u32 	%r12954, %r12947, 22;
	and.b32  	%r12955, %r12954, 1020;
	add.s32 	%r12956, %r12364, %r12955;
	ld.shared.u32 	%r12957, [%r12956];
	shr.u32 	%r12958, %r12949, 14;
	and.b32  	%r12959, %r12958, 1020;
	add.s32 	%r12960, %r12369, %r12959;
	ld.shared.u32 	%r12961, [%r12960];
	shr.u32 	%r12962, %r12951, 6;
	and.b32  	%r12963, %r12962, 1020;
	add.s32 	%r12964, %r12374, %r12963;
	ld.shared.u32 	%r12965, [%r12964];
	shl.b32 	%r12966, %r12953, 2;
	and.b32  	%r12967, %r12966, 1020;
	add.s32 	%r12968, %r12379, %r12967;
	ld.shared.u32 	%r12969, [%r12968];
	xor.b32  	%r12970, %r12961, %r12957;
	xor.b32  	%r12971, %r12970, %r12965;
	xor.b32  	%r12972, %r12971, %r12969;
	shr.u32 	%r12973, %r12949, 22;
	and.b32  	%r12974, %r12973, 1020;
	add.s32 	%r12975, %r12364, %r12974;
	ld.shared.u32 	%r12976, [%r12975];
	shr.u32 	%r12977, %r12951, 14;
	and.b32  	%r12978, %r12977, 1020;
	add.s32 	%r12979, %r12369, %r12978;
	ld.shared.u32 	%r12980, [%r12979];
	shr.u32 	%r12981, %r12953, 6;
	and.b32  	%r12982, %r12981, 1020;
	add.s32 	%r12983, %r12374, %r12982;
	ld.shared.u32 	%r12984, [%r12983];
	shl.b32 	%r12985, %r12947, 2;
	and.b32  	%r12986, %r12985, 1020;
	add.s32 	%r12987, %r12379, %r12986;
	ld.shared.u32 	%r12988, [%r12987];
	xor.b32  	%r12989, %r12980, %r12976;
	xor.b32  	%r12990, %r12989, %r12984;
	xor.b32  	%r12991, %r12990, %r12988;
	shr.u32 	%r12992, %r12951, 22;
	and.b32  	%r12993, %r12992, 1020;
	add.s32 	%r12994, %r12364, %r12993;
	ld.shared.u32 	%r12995, [%r12994];
	shr.u32 	%r12996, %r12953, 14;
	and.b32  	%r12997, %r12996, 1020;
	add.s32 	%r12998, %r12369, %r12997;
	ld.shared.u32 	%r12999, [%r12998];
	shr.u32 	%r13000, %r12947, 6;
	and.b32  	%r13001, %r13000, 1020;
	add.s32 	%r13002, %r12374, %r13001;
	ld.shared.u32 	%r13003, [%r13002];
	shl.b32 	%r13004, %r12949, 2;
	and.b32  	%r13005, %r13004, 1020;
	add.s32 	%r13006, %r12379, %r13005;
	ld.shared.u32 	%r13007, [%r13006];
	xor.b32  	%r13008, %r12999, %r12995;
	xor.b32  	%r13009, %r13008, %r13003;
	xor.b32  	%r13010, %r13009, %r13007;
	shr.u32 	%r13011, %r12953, 22;
	and.b32  	%r13012, %r13011, 1020;
	add.s32 	%r13013, %r12364, %r13012;
	ld.shared.u32 	%r13014, [%r13013];
	shr.u32 	%r13015, %r12947, 14;
	and.b32  	%r13016, %r13015, 1020;
	add.s32 	%r13017, %r12369, %r13016;
	ld.shared.u32 	%r13018, [%r13017];
	shr.u32 	%r13019, %r12949, 6;
	and.b32  	%r13020, %r13019, 1020;
	add.s32 	%r13021, %r12374, %r13020;
	ld.shared.u32 	%r13022, [%r13021];
	shl.b32 	%r13023, %r12951, 2;
	and.b32  	%r13024, %r13023, 1020;
	add.s32 	%r13025, %r12379, %r13024;
	ld.shared.u32 	%r13026, [%r13025];
	xor.b32  	%r13027, %r13018, %r13014;
	xor.b32  	%r13028, %r13027, %r13022;
	xor.b32  	%r13029, %r13028, %r13026;
	ld.global.u32 	%r13030, [%rd2+128];
	xor.b32  	%r13031, %r13030, %r12972;
	ld.global.u32 	%r13032, [%rd2+132];
	xor.b32  	%r13033, %r13032, %r12991;
	ld.global.u32 	%r13034, [%rd2+136];
	xor.b32  	%r13035, %r13034, %r13010;
	ld.global.u32 	%r13036, [%rd2+140];
	xor.b32  	%r13037, %r13036, %r13029;
	shr.u32 	%r13038, %r13031, 22;
	and.b32  	%r13039, %r13038, 1020;
	add.s32 	%r13040, %r12364, %r13039;
	ld.shared.u32 	%r13041, [%r13040];
	shr.u32 	%r13042, %r13033, 14;
	and.b32  	%r13043, %r13042, 1020;
	add.s32 	%r13044, %r12369, %r13043;
	ld.shared.u32 	%r13045, [%r13044];
	shr.u32 	%r13046, %r13035, 6;
	and.b32  	%r13047, %r13046, 1020;
	add.s32 	%r13048, %r12374, %r13047;
	ld.shared.u32 	%r13049, [%r13048];
	shl.b32 	%r13050, %r13037, 2;
	and.b32  	%r13051, %r13050, 1020;
	add.s32 	%r13052, %r12379, %r13051;
	ld.shared.u32 	%r13053, [%r13052];
	xor.b32  	%r13054, %r13045, %r13041;
	xor.b32  	%r13055, %r13054, %r13049;
	xor.b32  	%r13056, %r13055, %r13053;
	shr.u32 	%r13057, %r13033, 22;
	and.b32  	%r13058, %r13057, 1020;
	add.s32 	%r13059, %r12364, %r13058;
	ld.shared.u32 	%r13060, [%r13059];
	shr.u32 	%r13061, %r13035, 14;
	and.b32  	%r13062, %r13061, 1020;
	add.s32 	%r13063, %r12369, %r13062;
	ld.shared.u32 	%r13064, [%r13063];
	shr.u32 	%r13065, %r13037, 6;
	and.b32  	%r13066, %r13065, 1020;
	add.s32 	%r13067, %r12374, %r13066;
	ld.shared.u32 	%r13068, [%r13067];
	shl.b32 	%r13069, %r13031, 2;
	and.b32  	%r13070, %r13069, 1020;
	add.s32 	%r13071, %r12379, %r13070;
	ld.shared.u32 	%r13072, [%r13071];
	xor.b32  	%r13073, %r13064, %r13060;
	xor.b32  	%r13074, %r13073, %r13068;
	xor.b32  	%r13075, %r13074, %r13072;
	shr.u32 	%r13076, %r13035, 22;
	and.b32  	%r13077, %r13076, 1020;
	add.s32 	%r13078, %r12364, %r13077;
	ld.shared.u32 	%r13079, [%r13078];
	shr.u32 	%r13080, %r13037, 14;
	and.b32  	%r13081, %r13080, 1020;
	add.s32 	%r13082, %r12369, %r13081;
	ld.shared.u32 	%r13083, [%r13082];
	shr.u32 	%r13084, %r13031, 6;
	and.b32  	%r13085, %r13084, 1020;
	add.s32 	%r13086, %r12374, %r13085;
	ld.shared.u32 	%r13087, [%r13086];
	shl.b32 	%r13088, %r13033, 2;
	and.b32  	%r13089, %r13088, 1020;
	add.s32 	%r13090, %r12379, %r13089;
	ld.shared.u32 	%r13091, [%r13090];
	xor.b32  	%r13092, %r13083, %r13079;
	xor.b32  	%r13093, %r13092, %r13087;
	xor.b32  	%r13094, %r13093, %r13091;
	shr.u32 	%r13095, %r13037, 22;
	and.b32  	%r13096, %r13095, 1020;
	add.s32 	%r13097, %r12364, %r13096;
	ld.shared.u32 	%r13098, [%r13097];
	shr.u32 	%r13099, %r13031, 14;
	and.b32  	%r13100, %r13099, 1020;
	add.s32 	%r13101, %r12369, %r13100;
	ld.shared.u32 	%r13102, [%r13101];
	shr.u32 	%r13103, %r13033, 6;
	and.b32  	%r13104, %r13103, 1020;
	add.s32 	%r13105, %r12374, %r13104;
	ld.shared.u32 	%r13106, [%r13105];
	shl.b32 	%r13107, %r13035, 2;
	and.b32  	%r13108, %r13107, 1020;
	add.s32 	%r13109, %r12379, %r13108;
	ld.shared.u32 	%r13110, [%r13109];
	xor.b32  	%r13111, %r13102, %r13098;
	xor.b32  	%r13112, %r13111, %r13106;
	xor.b32  	%r13113, %r13112, %r13110;
	ld.global.u32 	%r13114, [%rd2+144];
	xor.b32  	%r13115, %r13114, %r13056;
	shr.u32 	%r13116, %r13115, 8;
	shr.u32 	%r13117, %r13115, 16;
	shr.u32 	%r13118, %r13115, 24;
	ld.global.u32 	%r13119, [%rd2+148];
	xor.b32  	%r13120, %r13119, %r13075;
	shr.u32 	%r13121, %r13120, 8;
	shr.u32 	%r13122, %r13120, 16;
	shr.u32 	%r13123, %r13120, 24;
	ld.global.u32 	%r13124, [%rd2+152];
	xor.b32  	%r13125, %r13124, %r13094;
	shr.u32 	%r13126, %r13125, 8;
	shr.u32 	%r13127, %r13125, 16;
	shr.u32 	%r13128, %r13125, 24;
	ld.global.u32 	%r13129, [%rd2+156];
	xor.b32  	%r13130, %r13129, %r13113;
	and.b32  	%r13131, %r13115, 255;
	mov.u32 	%r13132, _ZZ7AES_128P8aesBlockPjiE11matrizCajaS;
	add.s32 	%r13133, %r13132, %r13131;
	ld.shared.u8 	%r13134, [%r13133];
	and.b32  	%r13135, %r13116, 255;
	add.s32 	%r13136, %r13132, %r13135;
	ld.shared.u8 	%rs75, [%r13136];
	and.b32  	%r13137, %r13117, 255;
	add.s32 	%r13138, %r13132, %r13137;
	ld.shared.u8 	%r13139, [%r13138];
	add.s32 	%r13140, %r13132, %r13118;
	and.b32  	%r13141, %r13120, 255;
	add.s32 	%r13142, %r13132, %r13141;
	ld.shared.u8 	%r13143, [%r13142];
	and.b32  	%r13144, %r13121, 255;
	add.s32 	%r13145, %r13132, %r13144;
	ld.shared.u8 	%rs76, [%r13145];
	and.b32  	%r13146, %r13122, 255;
	add.s32 	%r13147, %r13132, %r13146;
	ld.shared.u8 	%r13148, [%r13147];
	add.s32 	%r13149, %r13132, %r13123;
	and.b32  	%r13150, %r13125, 255;
	add.s32 	%r13151, %r13132, %r13150;
	ld.shared.u8 	%r13152, [%r13151];
	and.b32  	%r13153, %r13126, 255;
	add.s32 	%r13154, %r13132, %r13153;
	ld.shared.u8 	%rs77, [%r13154];
	and.b32  	%r13155, %r13127, 255;
	add.s32 	%r13156, %r13132, %r13155;
	ld.shared.u8 	%r13157, [%r13156];
	add.s32 	%r13158, %r13132, %r13128;
	and.b32  	%r13159, %r13130, 255;
	add.s32 	%r13160, %r13132, %r13159;
	ld.shared.u8 	%r13161, [%r13160];
	shr.u32 	%r13162, %r13130, 8;
	and.b32  	%r13163, %r13162, 255;
	add.s32 	%r13164, %r13132, %r13163;
	ld.shared.u8 	%rs78, [%r13164];
	shr.u32 	%r13165, %r13130, 16;
	and.b32  	%r13166, %r13165, 255;
	add.s32 	%r13167, %r13132, %r13166;
	ld.shared.u8 	%r13168, [%r13167];
	shr.u32 	%r13169, %r13130, 24;
	add.s32 	%r13170, %r13132, %r13169;
	ld.shared.u8 	%r13171, [%r13170];
	shl.b32 	%r13172, %r13171, 24;
	mul.wide.u16 	%r13173, %rs76, 256;
	or.b32  	%r13174, %r13173, %r13152;
	shl.b32 	%r13175, %r13139, 16;
	or.b32  	%r13176, %r13174, %r13175;
	or.b32  	%r13177, %r13176, %r13172;
	ld.shared.u8 	%r13178, [%r13140];
	shl.b32 	%r13179, %r13178, 24;
	shl.b32 	%r13180, %r13148, 16;
	or.b32  	%r13181, %r13179, %r13180;
	mul.wide.u16 	%r13182, %rs77, 256;
	or.b32  	%r13183, %r13181, %r13182;
	or.b32  	%r13184, %r13183, %r13161;
	ld.global.u32 	%r13185, [%rd2+160];
	xor.b32  	%r13186, %r13185, %r13184;
	ld.shared.u8 	%r13187, [%r13149];
	shl.b32 	%r13188, %r13187, 24;
	shl.b32 	%r13189, %r13157, 16;
	or.b32  	%r13190, %r13188, %r13189;
	mul.wide.u16 	%r13191, %rs78, 256;
	or.b32  	%r13192, %r13190, %r13191;
	or.b32  	%r13193, %r13192, %r13134;
	ld.global.u32 	%r13194, [%rd2+164];
	xor.b32  	%r13195, %r13194, %r13193;
	ld.shared.u8 	%r13196, [%r13158];
	shl.b32 	%r13197, %r13196, 24;
	shl.b32 	%r13198, %r13168, 16;
	or.b32  	%r13199, %r13197, %r13198;
	mul.wide.u16 	%r13200, %rs75, 256;
	or.b32  	%r13201, %r13199, %r13200;
	or.b32  	%r13202, %r13201, %r13143;
	ld.global.u32 	%r13203, [%rd2+168];
	xor.b32  	%r13204, %r13203, %r13202;
	ld.global.u32 	%r13205, [%rd2+172];
	xor.b32  	%r13206, %r13205, %r13177;
	st.global.u32 	[%rd35], %r13186;
	st.global.u32 	[%rd35+4], %r13195;
	st.global.u32 	[%rd35+8], %r13204;
	st.global.u32 	[%rd35+12], %r13206;
	ld.global.u32 	%r13207, [%rd496];
	xor.b32  	%r13208, %r13207, %r13186;
	st.global.u32 	[%rd35], %r13208;
	ld.global.u32 	%r13209, [%rd496+4];
	xor.b32  	%r13210, %r13209, %r13195;
	st.global.u32 	[%rd35+4], %r13210;
	ld.global.u32 	%r13211, [%rd496+8];
	xor.b32  	%r13212, %r13211, %r13204;
	st.global.u32 	[%rd35+8], %r13212;
	ld.global.u32 	%r13213, [%rd496+12];
	xor.b32  	%r13214, %r13213, %r13206;
	st.global.u32 	[%rd35+12], %r13214;
	bra.uni 	$L__BB1_31;
$L__BB1_8:
	add.s64 	%rd151, %rd134, -32;
	shr.u64 	%rd152, %rd151, 4;
	setp.eq.s64 	%p3, %rd152, %rd15;
	@%p3 bra 	$L__BB1_15;
	shl.b64 	%rd154, %rd14, 4;
	add.s64 	%rd155, %rd1, %rd154;
	ld.global.u32 	%r22, [%rd155];
	ld.global.u32 	%r23, [%rd155+4];
	ld.global.u32 	%r24, [%rd155+8];
	ld.global.u32 	%r25, [%rd155+12];
	mov.b32 	%r89, 1990973438;
	mov.b32 	%r90, 728170800;
	mov.b32 	%r91, -982553614;
	mov.b32 	%r92, 2071428195;
	st.local.v4.b32 	[%rd9], {%r92, %r91, %r90, %r89};
	mov.b32 	%r93, -1066228580;
	mov.b32 	%r94, -1348283219;
	mov.b32 	%r95, -263759366;
	mov.b32 	%r96, 2110358218;
	st.local.v4.b32 	[%rd9+16], {%r96, %r95, %r94, %r93};
	mov.b32 	%r97, 355588209;
	mov.b32 	%r98, -236608204;
	mov.b32 	%r99, -856211658;
	mov.b32 	%r100, 647232951;
	st.local.v4.b32 	[%rd9+32], {%r100, %r99, %r98, %r97};
	mov.b32 	%r101, 1974609899;
	mov.b32 	%r102, -494923257;
	mov.b32 	%r103, -1710909928;
	mov.b32 	%r104, -1021065468;
	st.local.v4.b32 	[%rd9+48], {%r104, %r103, %r102, %r101};
	mov.b32 	%r105, -2077236439;
	mov.b32 	%r106, -1277805742;
	mov.b32 	%r107, -1604686309;
	mov.b32 	%r108, 439124745;
	st.local.v4.b32 	[%rd9+64], {%r108, %r107, %r106, %r105};
	mov.b32 	%r109, -816296886;
	mov.b32 	%r110, 968805226;
	mov.b32 	%r111, 1538391072;
	mov.b32 	%r112, -318713517;
	st.local.v4.b32 	[%rd9+80], {%r112, %r111, %r110, %r109};
	mov.b32 	%r113, -1465959344;
	mov.b32 	%r114, 2130901317;
	mov.b32 	%r115, -2060235453;
	mov.b32 	%r116, -72683568;
	st.local.v4.b32 	[%rd9+96], {%r116, %r115, %r114, %r113};
	mov.b32 	%r117, -755761392;
	mov.b32 	%r118, 567981756;
	mov.b32 	%r119, -180839022;
	mov.b32 	%r120, -1891589295;
	st.local.v4.b32 	[%rd9+112], {%r120, %r119, %r118, %r117};
	mov.b32 	%r121, 1931042148;
	mov.b32 	%r122, 1031710660;
	mov.b32 	%r123, 390371167;
	mov.b32 	%r124, -334295859;
	st.local.v4.b32 	[%rd9+128], {%r124, %r123, %r122, %r121};
	mov.b32 	%r125, -620011810;
	mov.b32 	%r126, 347663942;
	mov.b32 	%r127, -2003817950;
	mov.b32 	%r128, -598769312;
	st.local.v4.b32 	[%rd9+144], {%r128, %r127, %r126, %r125};
	mov.b32 	%r129, 2045023633;
	mov.b32 	%r130, 1655493570;
	mov.b32 	%r131, 1545864777;
	mov.b32 	%r132, 171586272;
	st.local.v4.b32 	[%rd9+160], {%r132, %r131, %r130, %r129};
	mov.b32 	%r133, 145652325;
	mov.b32 	%r134, -353085844;
	mov.b32 	%r135, -1454451315;
	mov.b32 	%r136, 1832372455;
	st.local.v4.b32 	[%rd9+176], {%r136, %r135, %r134, %r133};
	mov.b32 	%r137, -1970553525;
	mov.b32 	%r138, 527752680;
	mov.b32 	%r139, -961239524;
	mov.b32 	%r140, 774207674;
	st.local.v4.b32 	[%rd9+192], {%r140, %r139, %r138, %r137};
	mov.b32 	%r141, -1642217082;
	mov.b32 	%r142, -1185467039;
	mov.b32 	%r143, 251003720;
	mov.b32 	%r144, 1723154032;
	st.local.v4.b32 	[%rd9+208], {%r144, %r143, %r142, %r141};
	mov.b32 	%r145, -551004722;
	mov.b32 	%r146, -377020773;
	mov.b32 	%r147, -1802577559;
	mov.b32 	%r148, 295237857;
	st.local.v4.b32 	[%rd9+224], {%r148, %r147, %r146, %r145};
	mov.b32 	%r149, 381375664;
	mov.b32 	%r150, 254646593;
	mov.b32 	%r151, 1749214911;
	mov.b32 	%r152, 227123596;
	st.local.v4.b32 	[%rd9+240], {%r152, %r151, %r150, %r149};
	mov.b32 	%r153, -159679603;
	mov.b32 	%r154, -294160487;
	mov.b32 	%r155, -126059388;
	mov.b32 	%r156, -966564955;
	st.local.v4.u32 	[%rd6], {%r156, %r155, %r154, %r153};
	add.s64 	%rd537, %rd6, 16;
	mov.b32 	%r157, -1849309868;
	mov.b32 	%r158, -563122255;
	mov.b32 	%r159, -697603139;
	mov.b32 	%r160, -855539;
	st.local.v4.u32 	[%rd6+16], {%r160, %r159, %r158, %r157};
	mov.b32 	%r161, 1445669757;
	mov.b32 	%r162, -832084055;
	mov.b32 	%r163, 33620227;
	mov.b32 	%r164, 1613770832;
	st.local.v4.u32 	[%rd6+32], {%r164, %r163, %r162, %r161};
	mov.b32 	%r165, -327780710;
	mov.b32 	%r166, 1303096294;
	mov.b32 	%r167, -1244145822;
	mov.b32 	%r168, -402719207;
	st.local.v4.u32 	[%rd6+48], {%r168, %r167, %r166, %r165};
	mov.b32 	%r169, -92439161;
	mov.b32 	%r170, -1983264448;
	mov.b32 	%r171, 528646813;
	mov.b32 	%r172, -1882535355;
	st.local.v4.u32 	[%rd6+64], {%r172, %r171, %r170, %r169};
	mov.b32 	%r173, -68095989;
	mov.b32 	%r174, -1907931191;
	mov.b32 	%r175, -1302767125;
	mov.b32 	%r176, -268764651;
	st.local.v4.u32 	[%rd6+80], {%r176, %r175, %r174, %r173};
	mov.b32 	%r177, 1169141738;
	mov.b32 	%r178, 1604494077;
	mov.b32 	%r179, -1277897625;
	mov.b32 	%r180, 1101901292;
	st.local.v4.u32 	[%rd6+96], {%r180, %r179, %r178, %r177};
	mov.b32 	%r181, -1681866661;
	mov.b32 	%r182, -462261610;
	mov.b32 	%r183, 1403299063;
	mov.b32 	%r184, 597466303;
	st.local.v4.u32 	[%rd6+112], {%r184, %r183, %r182, %r181};
	mov.b32 	%r185, 1277568618;
	mov.b32 	%r186, 1033081774;
	mov.b32 	%r187, -503448292;
	mov.b32 	%r188, 1974974402;
	st.local.v4.u32 	[%rd6+128], {%r188, %r187, %r186, %r185};
	mov.b32 	%r189, -2083730353;
	mov.b32 	%r190, -168298750;
	mov.b32 	%r191, 2118074177;
	mov.b32 	%r192, 1815492186;
	st.local.v4.u32 	[%rd6+144], {%r192, %r191, %r190, %r189};
	mov.b32 	%r193, -101584632;
	mov.b32 	%r194, -773462732;
	mov.b32 	%r195, 1369810420;
	mov.b32 	%r196, 1748251740;
	st.local.v4.u32 	[%rd6+160], {%r196, %r195, %r194, %r193};
	mov.b32 	%r197, 706024767;
	mov.b32 	%r198, 1647391059;
	mov.b32 	%r199, -1411852173;
	mov.b32 	%r200, -495881837;
	st.local.v4.u32 	[%rd6+176], {%r200, %r199, %r198, %r197};
	mov.b32 	%r201, -1648114850;
	mov.b32 	%r202, 1176707941;
	mov.b32 	%r203, -1782069422;
	mov.b32 	%r204, 134480908;
	st.local.v4.u32 	[%rd6+192], {%r204, %r203, %r202, %r201};
	mov.b32 	%r205, 798661301;
	mov.b32 	%r206, 168101135;
	mov.b32 	%r207, 932615841;
	mov.b32 	%r208, 806885416;
	st.local.v4.u32 	[%rd6+208], {%r208, %r207, %r206, %r205};
	mov.b32 	%r209, -538779075;
	mov.b32 	%r210, 461406363;
	mov.b32 	%r211, 605164086;
	mov.b32 	%r212, 235341577;
	st.local.v4.u32 	[%rd6+224], {%r212, %r211, %r210, %r209};
	mov.b32 	%r213, -361400929;
	mov.b32 	%r214, 2142417613;
	mov.b32 	%r215, 1311188841;
	mov.b32 	%r216, -840176858;
	st.local.v4.u32 	[%rd6+240], {%r216, %r215, %r214, %r213};
	mov.b32 	%r217, 874125870;
	mov.b32 	%r218, 1479289972;
	mov.b32 	%r219, 495158174;
	mov.b32 	%r220, 302582043;
	st.local.v4.u32 	[%rd6+256], {%r220, %r219, %r218, %r217};
	mov.b32 	%r221, 1537253627;
	mov.b32 	%r222, -1269146898;
	mov.b32 	%r223, -596742478;
	mov.b32 	%r224, 907746093;
	st.local.v4.u32 	[%rd6+272], {%r224, %r223, %r222, %r221};
	mov.b32 	%r225, 2108928974;
	mov.b32 	%r226, -1210657183;
	mov.b32 	%r227, 1983593293;
	mov.b32 	%r228, -1538108682;
	st.local.v4.u32 	[%rd6+288], {%r228, %r227, %r226, %r225};
	mov.b32 	%r229, 327451799;
	mov.b32 	%r230, 1580150641;
	mov.b32 	%r231, -572267714;
	mov.b32 	%r232, 1378429307;
	st.local.v4.u32 	[%rd6+304], {%r232, %r231, %r230, %r229};
	mov.b32 	%r233, -1041371860;
	mov.b32 	%r234, 0;
	mov.b32 	%r235, -1177431704;
	mov.b32 	%r236, -1504488459;
	st.local.v4.u32 	[%rd6+320], {%r236, %r235, %r234, %r233};
	mov.b32 	%r237, -1235526675;
	mov.b32 	%r238, 2041688520;
	mov.b32 	%r239, -469959649;
	mov.b32 	%r240, 1075847264;
	st.local.v4.u32 	[%rd6+336], {%r240, %r239, %r238, %r237};
	mov.b32 	%r241, 1916352843;
	mov.b32 	%r242, 1740553945;
	mov.b32 	%r243, -1916023994;
	mov.b32 	%r244, -731223362;
	st.local.v4.u32 	[%rd6+352], {%r244, %r243, %r242, %r241};
	mov.b32 	%r245, -2049978550;
	mov.b32 	%r246, -1336387352;
	mov.b32 	%r247, -1739830060;
	mov.b32 	%r248, -1807070498;
	st.local.v4.u32 	[%rd6+368], {%r248, %r247, %r246, %r245};
	mov.b32 	%r249, -302253290;
	mov.b32 	%r250, 1336584933;
	mov.b32 	%r251, -974131414;
	mov.b32 	%r252, -1143943061;
	st.local.v4.u32 	[%rd6+384], {%r252, %r251, %r250, %r249};
	mov.b32 	%r253, 293963156;
	mov.b32 	%r254, 1714631509;
	mov.b32 	%r255, -1706209833;
	mov.b32 	%r256, -2042412091;
	st.local.v4.u32 	[%rd6+400], {%r256, %r255, %r254, %r253};
	mov.b32 	%r257, -25198719;
	mov.b32 	%r258, 67240454;
	mov.b32 	%r259, -369493744;
	mov.b32 	%r260, -1975171633;
	st.local.v4.u32 	[%rd6+416], {%r260, %r259, %r258, %r257};
	mov.b32 	%r261, 1269344483;
	mov.b32 	%r262, 631218106;
	mov.b32 	%r263, 2017213508;
	mov.b32 	%r264, -1605349136;
	st.local.v4.u32 	[%rd6+432], {%r264, %r263, %r262, %r261};
	mov.b32 	%r265, 93294474;
	mov.b32 	%r266, -2143272768;
	mov.b32 	%r267, 1571005438;
	mov.b32 	%r268, -1571728909;
	st.local.v4.u32 	[%rd6+448], {%r268, %r267, %r266, %r265};
	mov.b32 	%r269, -235539196;
	mov.b32 	%r270, 1882732616;
	mov.b32 	%r271, 563977660;
	mov.b32 	%r272, 1066570413;
	st.local.v4.u32 	[%rd6+464], {%r272, %r271, %r270, %r269};
	mov.b32 	%r273, 1109467491;
	mov.b32 	%r274, -1344611723;
	mov.b32 	%r275, 2008463041;
	mov.b32 	%r276, 1673313503;
	st.local.v4.u32 	[%rd6+480], {%r276, %r275, %r274, %r273};
	mov.b32 	%r277, -1076702611;
	mov.b32 	%r278, -34344178;
	mov.b32 	%r279, -436207846;
	mov.b32 	%r280, 537923632;
	st.local.v4.u32 	[%rd6+496], {%r280, %r279, %r278, %r277};
	mov.b32 	%r281, -1007883217;
	mov.b32 	%r282, 638784309;
	mov.b32 	%r283, 403442708;
	mov.b32 	%r284, -2117218996;
	st.local.v4.u32 	[%rd6+512], {%r284, %r283, %r282, %r281};
	mov.b32 	%r285, 773265209;
	mov.b32 	%r286, -2008791860;
	mov.b32 	%r287, 899127202;
	mov.b32 	%r288, -1101045791;
	st.local.v4.u32 	[%rd6+528], {%r288, %r287, %r286, %r285};
	mov.b32 	%r289, 2050833735;
	mov.b32 	%r290, -58818942;
	mov.b32 	%r291, 1437050866;
	mov.b32 	%r292, -1815821225;
	st.local.v4.u32 	[%rd6+544], {%r292, %r291, %r290, %r289};
	mov.b32 	%r293, -428641387;
	mov.b32 	%r294, 840505643;
	mov.b32 	%r295, -1168286233;
	mov.b32 	%r296, -932944724;
	st.local.v4.u32 	[%rd6+560], {%r296, %r295, %r294, %r293};
	mov.b32 	%r297, -1545806721;
	mov.b32 	%r298, -1638969391;
	mov.b32 	%r299, 427917720;
	mov.b32 	%r300, -1067425632;
	st.local.v4.u32 	[%rd6+576], {%r300, %r299, %r298, %r297};
	mov.b32 	%r301, 193497219;
	mov.b32 	%r302, 999329963;
	mov.b32 	%r303, 1412049534;
	mov.b32 	%r304, 1143087718;
	st.local.v4.u32 	[%rd6+592], {%r304, %r303, %r302, %r301};
	mov.b32 	%r305, 672404540;
	mov.b32 	%r306, 1807268051;
	mov.b32 	%r307, -940642775;
	mov.b32 	%r308, -1941551414;
	st.local.v4.u32 	[%rd6+608], {%r308, %r307, %r306, %r305};
	mov.b32 	%r309, -1378100362;
	mov.b32 	%r310, 369822493;
	mov.b32 	%r311, -1134666014;
	mov.b32 	%r312, -1478566279;
	st.local.v4.u32 	[%rd6+624], {%r312, %r311, %r310, %r309};
	mov.b32 	%r313, 336202270;
	mov.b32 	%r314, 1949973070;
	mov.b32 	%r315, 1681011286;
	mov.b32 	%r316, -606019525;
	st.local.v4.u32 	[%rd6+640], {%r316, %r315, %r314, %r313};
	mov.b32 	%r317, -1201906460;
	mov.b32 	%r318, 1210328172;
	mov.b32 	%r319, 201721354;
	mov.b32 	%r320, -1840690725;
	st.local.v4.u32 	[%rd6+656], {%r320, %r319, %r318, %r317};
	mov.b32 	%r321, -1000185178;
	mov.b32 	%r322, 1135389935;
	mov.b32 	%r323, -1110191250;
	mov.b32 	%r324, -1614626211;
	st.local.v4.u32 	[%rd6+672], {%r324, %r323, %r322, %r321};
	mov.b32 	%r325, -226920053;
	mov.b32 	%r326, -739974089;
	mov.b32 	%r327, 831886756;
	mov.b32 	%r328, 965841320;
	st.local.v4.u32 	[%rd6+688], {%r328, %r327, %r326, %r325};
	mov.b32 	%r329, -630362697;
	mov.b32 	%r330, 1849112409;
	mov.b32 	%r331, -1949775805;
	mov.b32 	%r332, -706222286;
	st.local.v4.u32 	[%rd6+704], {%r332, %r331, %r330, %r329};
	mov.b32 	%r333, 1235855840;
	mov.b32 	%r334, -1672589614;
	mov.b32 	%r335, -1311386268;
	mov.b32 	%r336, 26054028;
	st.local.v4.u32 	[%rd6+720], {%r336, %r335, %r334, %r333};
	mov.b32 	%r337, -806688219;
	mov.b32 	%r338, -202050553;
	mov.b32 	%r339, -1403627782;
	mov.b32 	%r340, -663982924;
	st.local.v4.u32 	[%rd6+736], {%r340, %r339, %r338, %r337};
	mov.b32 	%r341, 268961816;
	mov.b32 	%r342, 1202630377;
	mov.b32 	%r343, -193299826;
	mov.b32 	%r344, -899324497;
	st.local.v4.u32 	[%rd6+752], {%r344, %r343, %r342, %r341};
	mov.b32 	%r345, 1546530418;
	mov.b32 	%r346, 1243948399;
	mov.b32 	%r347, -260540280;
	mov.b32 	%r348, 1874508501;
	st.local.v4.u32 	[%rd6+768], {%r348, %r347, %r346, %r345};
	mov.b32 	%r349, -1748580783;
	mov.b32 	%r350, 1941222599;
	mov.b32 	%r351, 1470539505;
	mov.b32 	%r352, 941366308;
	st.local.v4.u32 	[%rd6+784], {%r352, %r351, %r350, %r349};
	mov.b32 	%r353, 1042226977;
	mov.b32 	%r354, -395021156;
	mov.b32 	%r355, -1579295364;
	mov.b32 	%r356, -873928669;
	st.local.v4.u32 	[%rd6+800], {%r356, %r355, %r354, %r353};
	mov.b32 	%r357, 260737669;
	mov.b32 	%r358, 227249030;
	mov.b32 	%r359, 1639824860;
	mov.b32 	%r360, -1773450275;
	st.local.v4.u32 	[%rd6+816], {%r360, %r359, %r358, %r357};
	mov.b32 	%r361, -865704278;
	mov.b32 	%r362, 1907733956;
	mov.b32 	%r363, 2084453954;
	mov.b32 	%r364, -529502064;
	st.local.v4.u32 	[%rd6+832], {%r364, %r363, %r362, %r361};
	mov.b32 	%r365, 470683154;
	mov.b32 	%r366, -134810111;
	mov.b32 	%r367, 100860677;
	mov.b32 	%r368, -1874310952;
	st.local.v4.u32 	[%rd6+848], {%r368, %r367, %r366, %r365};
	mov.b32 	%r369, 1773779408;
	mov.b32 	%r370, -1370007559;
	mov.b32 	%r371, 1781871967;
	mov.b32 	%r372, -1033805405;
	st.local.v4.u32 	[%rd6+864], {%r372, %r371, %r370, %r369};
	mov.b32 	%r373, 664706745;
	mov.b32 	%r374, 974986535;
	mov.b32 	%r375, -1715355304;
	mov.b32 	%r376, 394692241;
	st.local.v4.u32 	[%rd6+880], {%r376, %r375, %r374, %r373};
	mov.b32 	%r377, 571543859;
	mov.b32 	%r378, 731420851;
	mov.b32 	%r379, -336005101;
	mov.b32 	%r380, -639508168;
	st.local.v4.u32 	[%rd6+896], {%r380, %r379, %r378, %r377};
	mov.b32 	%r381, 865375399;
	mov.b32 	%r382, 126783113;
	mov.b32 	%r383, -1445340816;
	mov.b32 	%r384, -764843589;
	st.local.v4.u32 	[%rd6+912], {%r384, %r383, %r382, %r381};
	mov.b32 	%r385, -907417312;
	mov.b32 	%r386, 361203602;
	mov.b32 	%r387, 1008606754;
	mov.b32 	%r388, 765172662;
	st.local.v4.u32 	[%rd6+928], {%r388, %r387, %r386, %r385};
	mov.b32 	%r389, -1512054918;
	mov.b32 	%r390, 1344809080;
	mov.b32 	%r391, -1437248001;
	mov.b32 	%r392, -2016489911;
	st.local.v4.u32 	[%rd6+944], {%r392, %r391, %r390, %r389};
	mov.b32 	%r393, 437062935;
	mov.b32 	%r394, 160008576;
	mov.b32 	%r395, 1503764984;
	mov.b32 	%r396, 59542671;
	st.local.v4.u32 	[%rd6+960], {%r396, %r395, %r394, %r393};
	mov.b32 	%r397, -798463816;
	mov.b32 	%r398, -2076032314;
	mov.b32 	%r399, -672733647;
	mov.b32 	%r400, 1707065306;
	st.local.v4.u32 	[%rd6+976], {%r400, %r399, %r398, %r397};
	mov.b32 	%r401, 504303377;
	mov.b32 	%r402, 1512910199;
	mov.b32 	%r403, 697932208;
	mov.b32 	%r404, -2109652541;
	st.local.v4.u32 	[%rd6+992], {%r404, %r403, %r402, %r401};
	mov.b32 	%r405, 739644986;
	mov.b32 	%r406, 1841019862;
	mov.b32 	%r407, -1470868228;
	mov.b32 	%r408, 2075177163;
	st.local.v4.u32 	[%rd6+1008], {%r408, %r407, %r406, %r405};
	mov.b32 	%r409, -1913226373;
	mov.b32 	%r410, -1712425097;
	mov.b32 	%r411, -2064089988;
	mov.b32 	%r412, -1513725085;
	st.local.v4.u32 	[%rd8], {%r412, %r411, %r410, %r409};
	add.s64 	%rd535, %rd8, 16;
	mov.b32 	%r413, 1418839493;
	mov.b32 	%r414, -1310822545;
	mov.b32 	%r415, -1110021269;
	mov.b32 	%r416, 234877682;
	st.local.v4.u32 	[%rd8+16], {%r416, %r415, %r414, %r413};
	mov.b32 	%r417, 2102799147;
	mov.b32 	%r418, -1446090905;
	mov.b32 	%r419, 50462977;
	mov.b32 	%r420, 1348481072;
	st.local.v4.u32 	[%rd8+32], {%r420, %r419, %r418, %r417};
	mov.b32 	%r421, -1695779210;
	mov.b32 	%r422, -431117397;
	mov.b32 	%r423, 1656084439;
	mov.b32 	%r424, 434634494;
	st.local.v4.u32 	[%rd8+48], {%r424, %r423, %r422, %r421};
	mov.b32 	%r425, -2013627011;
	mov.b32 	%r426, 1082771913;
	mov.b32 	%r427, -1658879358;
	mov.b32 	%r428, 1167051466;
	st.local.v4.u32 	[%rd8+64], {%r428, %r427, %r426, %r425};
	mov.b32 	%r429, 201060592;
	mov.b32 	%r430, -913422521;
	mov.b32 	%r431, -340633255;
	mov.b32 	%r432, 368048890;
	st.local.v4.u32 	[%rd8+80], {%r432, %r431, %r430, %r429};
	mov.b32 	%r433, -364531793;
	mov.b32 	%r434, -44064094;
	mov.b32 	%r435, 1739838676;
	mov.b32 	%r436, -331240019;
	st.local.v4.u32 	[%rd8+96], {%r436, %r435, %r434, %r433};
	mov.b32 	%r437, 1536934080;
	mov.b32 	%r438, -1763413390;
	mov.b32 	%r439, -145513308;
	mov.b32 	%r440, -1088185188;
	st.local.v4.u32 	[%rd8+112], {%r440, %r439, %r438, %r437};
	mov.b32 	%r441, 1783375398;
	mov.b32 	%r442, -1371696237;
	mov.b32 	%r443, 484572669;
	mov.b32 	%r444, -1032472649;
	st.local.v4.u32 	[%rd8+128], {%r444, %r443, %r442, %r441};
	mov.b32 	%r445, 1334037708;
	mov.b32 	%r446, 49674231;
	mov.b32 	%r447, 1098792767;
	mov.b32 	%r448, 1517041206;
	st.local.v4.u32 	[%rd8+144], {%r448, %r447, %r446, %r445};
	mov.b32 	%r449, 150598129;
	mov.b32 	%r450, 886171109;
	mov.b32 	%r451, -195975771;
	mov.b32 	%r452, 1550332980;
	st.local.v4.u32 	[%rd8+160], {%r452, %r451, %r450, %r449};
	mov.b32 	%r453, 1059722517;
	mov.b32 	%r454, 1398944049;
	mov.b32 	%r455, 1940642008;
	mov.b32 	%r456, -1813876367;
	st.local.v4.u32 	[%rd8+176], {%r456, %r455, %r454, %r453};
	mov.b32 	%r457, 1587397571;
	mov.b32 	%r458, 1699095331;
	mov.b32 	%r459, 1385547719;
	mov.b32 	%r460, 201851908;
	st.local.v4.u32 	[%rd8+192], {%r460, %r459, %r458, %r457};
	mov.b32 	%r461, -1255171430;
	mov.b32 	%r462, 252314885;
	mov.b32 	%r463, -1590192490;
	mov.b32 	%r464, 674240536;
	st.local.v4.u32 	[%rd8+208], {%r464, %r463, %r462, %r461};
	mov.b32 	%r465, 1038082786;
	mov.b32 	%r466, -1692696448;
	mov.b32 	%r467, 908333586;
	mov.b32 	%r468, 151914247;
	st.local.v4.u32 	[%rd8+224], {%r468, %r467, %r466, %r465};
	mov.b32 	%r469, -1612024459;
	mov.b32 	%r470, -847269198;
	mov.b32 	%r471, 1766729511;
	mov.b32 	%r472, 651029483;
	st.local.v4.u32 	[%rd8+240], {%r472, %r471, %r470, %r469};
	mov.b32 	%r473, 775166490;
	mov.b32 	%r474, 1951935532;
	mov.b32 	%r475, -1642232957;
	mov.b32 	%r476, 454166793;
	st.local.v4.u32 	[%rd8+256], {%r476, %r475, %r474, %r473};
	mov.b32 	%r477, -77881184;
	mov.b32 	%r478, -290170278;
	mov.b32 	%r479, -1294176658;
	mov.b32 	%r480, 758520603;
	st.local.v4.u32 	[%rd8+272], {%r480, %r479, %r478, %r477};
	mov.b32 	%r481, -830622797;
	mov.b32 	%r482, 1639438038;
	mov.b32 	%r483, 1299594043;
	mov.b32 	%r484, -157003182;
	st.local.v4.u32 	[%rd8+288], {%r484, %r483, %r482, %r481};
	mov.b32 	%r485, -1760328572;
	mov.b32 	%r486, 1901997871;
	mov.b32 	%r487, 1054729187;
	mov.b32 	%r488, 2068982057;
	st.local.v4.u32 	[%rd8+304], {%r488, %r487, %r486, %r485};
	mov.b32 	%r489, 750906861;
	mov.b32 	%r490, 1757008337;
	mov.b32 	%r491, -173649069;
	st.local.v4.u32 	[%rd8+320], {%r491, %r490, %r234, %r489};
	mov.b32 	%r492, -306816165;
	mov.b32 	%r493, -931548751;
	mov.b32 	%r494, 535035132;
	mov.b32 	%r495, 1614815264;
	st.local.v4.u32 	[%rd8+336], {%r495, %r494, %r493, %r492};
	mov.b32 	%r496, 1265776953;
	mov.b32 	%r497, -647512386;
	mov.b32 	%r498, 1183697867;
	mov.b32 	%r499, -1093375382;
	st.local.v4.u32 	[%rd8+352], {%r499, %r498, %r497, %r496};
	mov.b32 	%r500, 1250283471;
	mov.b32 	%r501, -391096232;
	mov.b32 	%r502, -728216500;
	mov.b32 	%r503, -560706998;
	st.local.v4.u32 	[%rd8+368], {%r503, %r502, %r501, %r500};
	mov.b32 	%r504, 384695291;
	mov.b32 	%r505, -447763798;
	mov.b32 	%r506, 717615087;
	mov.b32 	%r507, 1807470800;
	st.local.v4.u32 	[%rd8+384], {%r507, %r506, %r505, %r504};
	mov.b32 	%r508, -1810791035;
	mov.b32 	%r509, 1432761139;
	mov.b32 	%r510, -677753523;
	mov.b32 	%r511, -981056701;
	st.local.v4.u32 	[%rd8+400], {%r511, %r510, %r509, %r508};
	mov.b32 	%r512, -2114027649;
	mov.b32 	%r513, 100925954;
	mov.b32 	%r514, 283769337;
	mov.b32 	%r515, -813021883;
	st.local.v4.u32 	[%rd8+416], {%r515, %r514, %r513, %r512};
	mov.b32 	%r516, -481580888;
	mov.b32 	%r517, -1171939425;
	mov.b32 	%r518, 1148730428;
	mov.b32 	%r519, -257929136;
	st.local.v4.u32 	[%rd8+432], {%r519, %r518, %r517, %r516};
	mov.b32 	%r520, -1979347057;
	mov.b32 	%r521, -1065336768;
	mov.b32 	%r522, -27417693;
	mov.b32 	%r523, -207466159;
	st.local.v4.u32 	[%rd8+448], {%r523, %r522, %r521, %r520};
	mov.b32 	%r524, 82966005;
	mov.b32 	%r525, 1215313976;
	mov.b32 	%r526, -1138647651;
	mov.b32 	%r527, -1388342638;
	st.local.v4.u32 	[%rd8+464], {%r527, %r526, %r525, %r524};
	mov.b32 	%r528, 1665278241;
	mov.b32 	%r529, 1974459098;
	mov.b32 	%r530, -1049119050;
	mov.b32 	%r531, -547111748;
	st.local.v4.u32 	[%rd8+480], {%r531, %r530, %r529, %r528};
	mov.b32 	%r532, 1841287890;
	mov.b32 	%r533, 251524083;
	mov.b32 	%r534, 451280895;
	mov.b32 	%r535, 807407632;
	st.local.v4.u32 	[%rd8+496], {%r535, %r534, %r533, %r532};
	mov.b32 	%r536, 801369324;
	mov.b32 	%r537, 891687699;
	mov.b32 	%r538, 337120268;
	mov.b32 	%r539, 1283575245;
	st.local.v4.u32 	[%rd8+512], {%r539, %r538, %r537, %r536};
	mov.b32 	%r540, 959321879;
	mov.b32 	%r541, -863484860;
	mov.b32 	%r542, -1573546089;
	mov.b32 	%r543, -507617441;
	st.local.v4.u32 	[%rd8+528], {%r543, %r542, %r541, %r540};
	mov.b32 	%r544, 1199193405;
	mov.b32 	%r545, -2097381762;
	mov.b32 	%r546, -229267545;
	mov.b32 	%r547, 1469301956;
	st.local.v4.u32 	[%rd8+544], {%r547, %r546, %r545, %r544};
	mov.b32 	%r548, -1780059277;
	mov.b32 	%r549, 724703513;
	mov.b32 	%r550, -407216803;
	mov.b32 	%r551, -1396153244;
	st.local.v4.u32 	[%rd8+560], {%r551, %r550, %r549, %r548};
	mov.b32 	%r552, 2141445340;
	mov.b32 	%r553, -778154161;
	mov.b32 	%r554, -1743158911;
	mov.b32 	%r555, -1598005152;
	st.local.v4.u32 	[%rd8+576], {%r555, %r554, %r553, %r552};
	mov.b32 	%r556, -2096396152;
	mov.b32 	%r557, -1422159728;
	mov.b32 	%r558, 2119445034;
	mov.b32 	%r559, 1715741218;
	st.local.v4.u32 	[%rd8+592], {%r559, %r558, %r557, %r556};
	mov.b32 	%r560, 1009259540;
	mov.b32 	%r561, -747915080;
	mov.b32 	%r562, 700968686;
	mov.b32 	%r563, -896776634;
	st.local.v4.u32 	[%rd8+608], {%r563, %r562, %r561, %r560};
	mov.b32 	%r564, 1991105499;
	mov.b32 	%r565, 487983883;
	mov.b32 	%r566, -490971554;
	mov.b32 	%r567, 2041044702;
	st.local.v4.u32 	[%rd8+624], {%r567, %r566, %r565, %r564};
	mov.b32 	%r568, 504629770;
	mov.b32 	%r569, 1316239930;
	mov.b32 	%r570, 1449407026;
	mov.b32 	%r571, 1004265696;
	st.local.v4.u32 	[%rd8+640], {%r571, %r570, %r569, %r568};
	mov.b32 	%r572, -457679780;
	mov.b32 	%r573, 1816667172;
	mov.b32 	%r574, 168560134;
	mov.b32 	%r575, -611169975;
	st.local.v4.u32 	[%rd8+656], {%r575, %r574, %r573, %r572};
	mov.b32 	%r576, -1497079198;
	mov.b32 	%r577, -280777556;
	mov.b32 	%r578, 1857934291;
	mov.b32 	%r579, 1570751170;
	st.local.v4.u32 	[%rd8+672], {%r579, %r578, %r577, %r576};
	mov.b32 	%r580, -1947043463;
	mov.b32 	%r581, 936633572;
	mov.b32 	%r582, -1540254315;
	mov.b32 	%r583, -1472622191;
	st.local.v4.u32 	[%rd8+688], {%r583, %r582, %r581, %r580};
	mov.b32 	%r584, -1210421907;
	mov.b32 	%r585, 1500395319;
	mov.b32 	%r586, 1133234376;
	mov.b32 	%r587, 852879335;
	st.local.v4.u32 	[%rd8+704], {%r587, %r586, %r585, %r584};
	mov.b32 	%r588, -532043351;
	mov.b32 	%r589, -761508274;
	mov.b32 	%r590, 1689376213;
	mov.b32 	%r591, -1946055283;
	st.local.v4.u32 	[%rd8+720], {%r591, %r590, %r589, %r588};
	mov.b32 	%r592, 634383082;
	mov.b32 	%r593, 133428468;
	mov.b32 	%r594, -89369002;
	mov.b32 	%r595, -1260884884;
	st.local.v4.u32 	[%rd8+736], {%r595, %r594, %r593, %r592};
	mov.b32 	%r596, 403703816;
	mov.b32 	%r597, -381178194;
	mov.b32 	%r598, -1896580486;
	mov.b32 	%r599, -1345690267;
	st.local.v4.u32 	[%rd8+752], {%r599, %r598, %r597, %r596};
	mov.b32 	%r600, 1918643758;
	mov.b32 	%r601, 1867130149;
	mov.b32 	%r602, -1997506440;
	mov.b32 	%r603, -714097990;
	st.local.v4.u32 	[%rd8+768], {%r603, %r602, %r601, %r600};
	mov.b32 	%r604, 1368901318;
	mov.b32 	%r605, -948718412;
	mov.b32 	%r606, -245913946;
	mov.b32 	%r607, 607656988;
	st.local.v4.u32 	[%rd8+784], {%r607, %r606, %r605, %r604};
	mov.b32 	%r608, 557719327;
	mov.b32 	%r609, -1662487436;
	mov.b32 	%r610, 2090982877;
	mov.b32 	%r611, 600565992;
	st.local.v4.u32 	[%rd8+800], {%r611, %r610, %r609, %r608};
	mov.b32 	%r612, -2062579062;
	mov.b32 	%r613, -2045932661;
	mov.b32 	%r614, -597574211;
	mov.b32 	%r615, -577352885;
	st.local.v4.u32 	[%rd8+816], {%r615, %r614, %r613, %r612};
	mov.b32 	%r616, -1429445018;
	mov.b32 	%r617, -999180875;
	mov.b32 	%r618, 1115438654;
	mov.b32 	%r619, -1864339344;
	st.local.v4.u32 	[%rd8+832], {%r619, %r618, %r617, %r616};
	mov.b32 	%r620, 303828494;
	mov.b32 	%r621, 33027830;
	mov.b32 	%r622, 84280067;
	mov.b32 	%r623, -661632952;
	st.local.v4.u32 	[%rd8+848], {%r623, %r622, %r621, %r620};
	mov.b32 	%r624, -798377543;
	mov.b32 	%r625, -106014889;
	mov.b32 	%r626, 1600795957;
	mov.b32 	%r627, -1547542175;
	st.local.v4.u32 	[%rd8+864], {%r627, %r626, %r625, %r624};
	mov.b32 	%r628, -1188585826;
	mov.b32 	%r629, 658119965;
	mov.b32 	%r630, 1486471617;
	mov.b32 	%r631, -1860729210;
	st.local.v4.u32 	[%rd8+880], {%r631, %r630, %r629, %r628};
	mov.b32 	%r632, 857870609;
	mov.b32 	%r633, -1288988520;
	mov.b32 	%r634, 334231800;
	mov.b32 	%r635, 953803233;
	st.local.v4.u32 	[%rd8+896], {%r635, %r634, %r633, %r632};
	mov.b32 	%r636, -1489791852;
	mov.b32 	%r637, -1995993458;
	mov.b32 	%r638, 1890179545;
	mov.b32 	%r639, -1143838359;
	st.local.v4.u32 	[%rd8+912], {%r639, %r638, %r637, %r636};
	mov.b32 	%r640, 550103529;
	mov.b32 	%r641, -1844082809;
	mov.b32 	%r642, 574365214;
	mov.b32 	%r643, -1238525029;
	st.local.v4.u32 	[%rd8+928], {%r643, %r642, %r641, %r640};
	mov.b32 	%r644, 2057691103;
	mov.b32 	%r645, 2018519080;
	mov.b32 	%r646, -5614251;
	mov.b32 	%r647, 1233637070;
	st.local.v4.u32 	[%rd8+944], {%r647, %r646, %r645, %r644};
	mov.b32 	%r648, 387583245;
	mov.b32 	%r649, -2146858615;
	mov.b32 	%r650, -128343647;
	mov.b32 	%r651, -1895592820;
	st.local.v4.u32 	[%rd8+960], {%r651, %r650, %r649, %r648};
	mov.b32 	%r652, -1194301336;
	mov.b32 	%r653, -964410814;
	mov.b32 	%r654, 836232934;
	mov.b32 	%r655, -630865985;
	st.local.v4.u32 	[%rd8+976], {%r655, %r654, %r653, %r652};
	mov.b32 	%r656, 287182607;
	mov.b32 	%r657, 2002398509;
	mov.b32 	%r658, -1339450983;
	mov.b32 	%r659, -1014873791;
	st.local.v4.u32 	[%rd8+992], {%r659, %r658, %r657, %r656};
	mov.b32 	%r660, 975967766;
	mov.b32 	%r661, -697451589;
	mov.b32 	%r662, -56077228;
	mov.b32 	%r663, -881086288;
	st.local.v4.u32 	[%rd8+1008], {%r663, %r662, %r661, %r660};
	mov.b32 	%r664, 2072901243;
	mov.b32 	%r665, 2006576759;
	mov.b32 	%r666, 2089089148;
	mov.b32 	%r667, 1671808611;
	st.local.v4.u32 	[%rd10], {%r667, %r666, %r665, %r664};
	mov.b32 	%r668, -984313403;
	mov.b32 	%r669, 1873927791;
	mov.b32 	%r670, 1807603307;
	mov.b32 	%r671, -233963534;
	st.local.v4.u32 	[%rd10+16], {%r671, %r670, %r669, %r668};
	mov.b32 	%r672, 729634347;
	mov.b32 	%r673, 1739181671;
	mov.b32 	%r674, 16974337;
	mov.b32 	%r675, 810573872;
	st.local.v4.u32 	[%rd10+32], {%r675, %r674, %r673, %r672};
	mov.b32 	%r676, 1989864566;
	mov.b32 	%r677, -1410970197;
	mov.b32 	%r678, -681396777;
	mov.b32 	%r679, -31856642;
	st.local.v4.u32 	[%rd10+48], {%r679, %r678, %r677, %r676};
	mov.b32 	%r680, 2106063485;
	mov.b32 	%r681, -918517303;
	mov.b32 	%r682, -2103631998;
	mov.b32 	%r683, -901410870;
	st.local.v4.u32 	[%rd10+64], {%r683, %r682, %r681, %r680};
	mov.b32 	%r684, -267650064;
	mov.b32 	%r685, 1204391495;
	mov.b32 	%r686, 1508618841;
	mov.b32 	%r687, -99225606;
	st.local.v4.u32 	[%rd10+80], {%r687, %r686, %r685, %r684};
	mov.b32 	%r688, -1343601233;
	mov.b32 	%r689, -1560453214;
	mov.b32 	%r690, -731401260;
	mov.b32 	%r691, -1377025619;
	st.local.v4.u32 	[%rd10+96], {%r691, %r690, %r689, %r688};
	mov.b32 	%r692, -1067738176;
	mov.b32 	%r693, 1922491506;
	mov.b32 	%r694, -1527295068;
	mov.b32 	%r695, -1665195108;
	st.local.v4.u32 	[%rd10+112], {%r695, %r694, %r693, %r692};
	mov.b32 	%r696, 644500518;
	mov.b32 	%r697, -1817297517;
	mov.b32 	%r698, -48438787;
	mov.b32 	%r699, -1211992649;
	st.local.v4.u32 	[%rd10+128], {%r699, %r698, %r697, %r696};
	mov.b32 	%r700, -867204148;
	mov.b32 	%r701, -150800905;
	mov.b32 	%r702, 1061256767;
	mov.b32 	%r703, 911895606;
	st.local.v4.u32 	[%rd10+144], {%r703, %r702, %r701, %r700};
	mov.b32 	%r704, -251069967;
	mov.b32 	%r705, -449523227;
	mov.b32 	%r706, -1510714971;
	mov.b32 	%r707, 878471220;
	st.local.v4.u32 	[%rd10+160], {%r707, %r706, %r705, %r704};
	mov.b32 	%r708, 356461077;
	mov.b32 	%r709, 827548209;
	mov.b32 	%r710, -663508008;
	mov.b32 	%r711, 1905517169;
	st.local.v4.u32 	[%rd10+176], {%r711, %r710, %r709, %r708};
	mov.b32 	%r712, -1017209405;
	mov.b32 	%r713, 593839651;
	mov.b32 	%r714, -950889017;
	mov.b32 	%r715, 67897348;
	st.local.v4.u32 	[%rd10+192], {%r715, %r714, %r713, %r712};
	mov.b32 	%r716, -1699401830;
	mov.b32 	%r717, 84871685;
	mov.b32 	%r718, -1767819370;
	mov.b32 	%r719, 405286936;
	st.local.v4.u32 	[%rd10+208], {%r719, %r718, %r717, %r716};
	mov.b32 	%r720, -499261470;
	mov.b32 	%r721, -2137318528;
	mov.b32 	%r722, 305538066;
	mov.b32 	%r723, 118033927;
	st.local.v4.u32 	[%rd10+224], {%r723, %r722, %r721, %r720};
	mov.b32 	%r724, 1973414517;
	mov.b32 	%r725, -1295155278;
	mov.b32 	%r726, 661212711;
	mov.b32 	%r727, -349778453;
	st.local.v4.u32 	[%rd10+240], {%r727, %r726, %r725, %r724};
	mov.b32 	%r728, 439235610;
	mov.b32 	%r729, 745822252;
	mov.b32 	%r730, -2086789757;
	mov.b32 	%r731, 152769033;
	st.local.v4.u32 	[%rd10+256], {%r731, %r730, %r729, %r728};
	mov.b32 	%r732, -1594139744;
	mov.b32 	%r733, 1525593178;
	mov.b32 	%r734, 1857215598;
	mov.b32 	%r735, 455947803;
	st.local.v4.u32 	[%rd10+272], {%r735, %r734, %r733, %r732};
	mov.b32 	%r736, -1278313037;
	mov.b32 	%r737, -698239018;
	mov.b32 	%r738, 994932283;
	mov.b32 	%r739, 1391895634;
	st.local.v4.u32 	[%rd10+288], {%r739, %r738, %r737, %r736};
	mov.b32 	%r740, -2070473852;
	mov.b32 	%r741, 795958831;
	mov.b32 	%r742, -482419229;
	mov.b32 	%r743, 695947817;
	st.local.v4.u32 	[%rd10+304], {%r743, %r742, %r741, %r740};
	mov.b32 	%r744, -315833875;
	mov.b32 	%r745, -781665839;
	mov.b32 	%r746, 1408607827;
	st.local.v4.u32 	[%rd10+320], {%r746, %r745, %r234, %r744};
	mov.b32 	%r747, 1542305371;
	mov.b32 	%r748, -1312261711;
	mov.b32 	%r749, -65018884;
	mov.b32 	%r750, 543178784;
	st.local.v4.u32 	[%rd10+336], {%r750, %r749, %r748, %r747};
	mov.b32 	%r751, 961245753;
	mov.b32 	%r752, -1093048386;
	mov.b32 	%r753, -884568629;
	mov.b32 	%r754, 1790891114;
	st.local.v4.u32 	[%rd10+352], {%r754, %r753, %r752, %r751};
	mov.b32 	%r755, -817199665;
	mov.b32 	%r756, 1491644504;
	mov.b32 	%r757, 1289001036;
	mov.b32 	%r758, 1256100938;
	st.local.v4.u32 	[%rd10+368], {%r758, %r757, %r756, %r755};
	mov.b32 	%r759, -82383365;
	mov.b32 	%r760, -1427812438;
	mov.b32 	%r761, -282409489;
	mov.b32 	%r762, -798245936;
	st.local.v4.u32 	[%rd10+384], {%r762, %r761, %r760, %r759};
	mov.b32 	%r763, -2053893755;
	mov.b32 	%r764, 861234739;
	mov.b32 	%r765, 1305975373;
	mov.b32 	%r766, 1137018435;
	st.local.v4.u32 	[%rd10+400], {%r766, %r765, %r764, %r763};
	mov.b32 	%r767, 2139225727;
	mov.b32 	%r768, 33948674;
	mov.b32 	%r769, -116332039;
	mov.b32 	%r770, 1171229253;
	st.local.v4.u32 	[%rd10+416], {%r770, %r769, %r768, %r767};
	mov.b32 	%r771, -1461498968;
	mov.b32 	%r772, -1615190625;
	mov.b32 	%r773, 1011120188;
	mov.b32 	%r774, 1357946960;
	st.local.v4.u32 	[%rd10+432], {%r774, %r773, %r772, %r771};
	mov.b32 	%r775, -1886780017;
	mov.b32 	%r776, 1086357568;
	mov.b32 	%r777, -1543610973;
	mov.b32 	%r778, 1374921297;
	st.local.v4.u32 	[%rd10+448], {%r778, %r777, %r776, %r775};
	mov.b32 	%r779, -184225291;
	mov.b32 	%r780, 944271416;
	mov.b32 	%r781, -1648615011;
	mov.b32 	%r782, -1834139758;
	st.local.v4.u32 	[%rd10+464], {%r782, %r781, %r780, %r779};
	mov.b32 	%r783, 560153121;
	mov.b32 	%r784, -629821478;
	mov.b32 	%r785, -1228834890;
	mov.b32 	%r786, -1126210628;
	st.local.v4.u32 	[%rd10+480], {%r786, %r785, %r784, %r783};
	mov.b32 	%r787, -764559406;
	mov.b32 	%r788, -217121293;
	mov.b32 	%r789, -15014401;
	mov.b32 	%r790, 271589392;
	st.local.v4.u32 	[%rd10+496], {%r790, %r789, %r788, %r787};
	mov.b32 	%r791, -332413972;
	mov.b32 	%r792, 322250259;
	mov.b32 	%r793, 202643468;
	mov.b32 	%r794, -850624051;
	st.local.v4.u32 	[%rd10+512], {%r794, %r793, %r792, %r791};
	mov.b32 	%r795, 389623319;
	mov.b32 	%r796, 1154254916;
	mov.b32 	%r797, -1750977129;
	mov.b32 	%r798, 1608629855;
	st.local.v4.u32 	[%rd10+528], {%r798, %r797, %r796, %r795};
	mov.b32 	%r799, 1028094525;
	mov.b32 	%r800, 2122513534;
	mov.b32 	%r801, -1477290585;
	mov.b32 	%r802, -1000893500;
	st.local.v4.u32 	[%rd10+544], {%r802, %r801, %r800, %r799};
	mov.b32 	%r803, 1939203699;
	mov.b32 	%r804, 422261273;
	mov.b32 	%r805, 1575467613;
	mov.b32 	%r806, 1689045092;
	st.local.v4.u32 	[%rd10+560], {%r806, %r805, %r804, %r803};
	mov.b32 	%r807, -595614756;
	mov.b32 	%r808, 1339137615;
	mov.b32 	%r809, -2120738431;
	mov.b32 	%r810, 1621147744;
	st.local.v4.u32 	[%rd10+576], {%r810, %r809, %r808, %r807};
	mov.b32 	%r811, -2004677752;
	mov.b32 	%r812, -1867826288;
	mov.b32 	%r813, 712922154;
	mov.b32 	%r814, 577127458;
	st.local.v4.u32 	[%rd10+592], {%r814, %r813, %r812, %r811};
	mov.b32 	%r815, 339486740;
	mov.b32 	%r816, -1194103880;
	mov.b32 	%r817, -299251730;
	mov.b32 	%r818, 1187679302;
	st.local.v4.u32 	[%rd10+608], {%r818, %r817, %r816, %r815};
	mov.b32 	%r819, -612979237;
	mov.b32 	%r820, 186455563;
	mov.b32 	%r821, 1591917662;
	mov.b32 	%r822, -562452514;
	st.local.v4.u32 	[%rd10+624], {%r822, %r821, %r820, %r819};
	mov.b32 	%r823, 169743370;
	mov.b32 	%r824, 978220090;
	mov.b32 	%r825, 844522546;
	mov.b32 	%r826, -532948000;
	st.local.v4.u32 	[%rd10+640], {%r826, %r825, %r824, %r823};
	mov.b32 	%r827, 1558493276;
	mov.b32 	%r828, 611076132;
	mov.b32 	%r829, 101321734;
	mov.b32 	%r830, 1239126601;
	st.local.v4.u32 	[%rd10+656], {%r830, %r829, %r828, %r827};
	mov.b32 	%r831, 1655096418;
	mov.b32 	%r832, -1393605716;
	mov.b32 	%r833, -747717165;
	mov.b32 	%r834, -1034051646;
	st.local.v4.u32 	[%rd10+672], {%r834, %r833, %r832, %r831};
	mov.b32 	%r835, 2039214713;
	mov.b32 	%r836, -466103324;
	mov.b32 	%r837, -1784401515;
	mov.b32 	%r838, -1851246191;
	st.local.v4.u32 	[%rd10+688], {%r838, %r837, %r836, %r835};
	mov.b32 	%r839, 1840765549;
	mov.b32 	%r840, 928607799;
	mov.b32 	%r841, -935097400;
	mov.b32 	%r842, -416098841;
	st.local.v4.u32 	[%rd10+704], {%r842, %r841, %r840, %r839};
	mov.b32 	%r843, -1444918871;
	mov.b32 	%r844, 1322425422;
	mov.b32 	%r845, -714821163;
	mov.b32 	%r846, -1920204403;
	st.local.v4.u32 	[%rd10+720], {%r846, %r845, %r844, %r843};
	mov.b32 	%r847, -366620694;
	mov.b32 	%r848, -200805388;
	mov.b32 	%r849, 1459268694;
	mov.b32 	%r850, 1823791212;
	st.local.v4.u32 	[%rd10+736], {%r850, %r849, %r848, %r847};
	mov.b32 	%r851, 135794696;
	mov.b32 	%r852, -1360443474;
	mov.b32 	%r853, 2056189050;
	mov.b32 	%r854, 1706019429;
	st.local.v4.u32 	[%rd10+752], {%r854, %r853, %r852, %r851};
	mov.b32 	%r855, 779246638;
	mov.b32 	%r856, 628050469;
	mov.b32 	%r857, 2022240376;
	mov.b32 	%r858, -1160417350;
	st.local.v4.u32 	[%rd10+768], {%r858, %r857, %r856, %r855};
	mov.b32 	%r859, -967731258;
	mov.b32 	%r860, -1261997132;
	mov.b32 	%r861, -1494132826;
	mov.b32 	%r862, 472135708;
	st.local.v4.u32 	[%rd10+784], {%r862, %r861, %r860, %r859};
	mov.b32 	%r863, 522272287;
	mov.b32 	%r864, 1956440180;
	mov.b32 	%r865, -579034659;
	mov.b32 	%r866, -400307224;
	st.local.v4.u32 	[%rd10+800], {%r866, %r865, %r864, %r863};
	mov.b32 	%r867, -1970991222;
	mov.b32 	%r868, -1954148981;
	mov.b32 	%r869, -1109630531;
	mov.b32 	%r870, 1272813131;
	st.local.v4.u32 	[%rd10+816], {%r870, %r869, %r868, %r867};
	mov.b32 	%r871, 1722469478;
	mov.b32 	%r872, -1245417035;
	mov.b32 	%r873, 1044544574;
	mov.b32 	%r874, 1888542832;
	st.local.v4.u32 	[%rd10+832], {%r874, %r873, %r872, %r871};
	mov.b32 	%r875, 236067854;
	mov.b32 	%r876, -167643146;
	mov.b32 	%r877, 50660867;
	mov.b32 	%r878, 1222152264;
	st.local.v4.u32 	[%rd10+848], {%r878, %r877, %r876, %r875};
	mov.b32 	%r879, -1177523783;
	mov.b32 	%r880, 1475980887;
	mov.b32 	%r881, 895445557;
	mov.b32 	%r882, 1638122081;
	st.local.v4.u32 	[%rd10+864], {%r882, %r881, %r880, %r879};
	mov.b32 	%r883, -1632032866;
	mov.b32 	%r884, 489110045;
	mov.b32 	%r885, -1051158079;
	mov.b32 	%r886, -2037311610;
	st.local.v4.u32 	[%rd10+880], {%r886, %r885, %r884, %r883};
	mov.b32 	%r887, 288563729;
	mov.b32 	%r888, -1733088360;
	mov.b32 	%r889, -132912136;
	mov.b32 	%r890, -516367903;
	st.local.v4.u32 	[%rd10+896], {%r890, %r889, %r888, %r887};
	mov.b32 	%r891, -1800981612;
	mov.b32 	%r892, -1903622258;
	mov.b32 	%r893, -646927911;
	mov.b32 	%r894, 1773916777;
	st.local.v4.u32 	[%rd10+912], {%r894, %r893, %r892, %r891};
	mov.b32 	%r895, -383727127;
	mov.b32 	%r896, -2020469369;
	mov.b32 	%r897, 505560094;
	mov.b32 	%r898, -1682559589;
	st.local.v4.u32 	[%rd10+928], {%r898, %r897, %r896, %r895};
	mov.b32 	%r899, -545610273;
	mov.b32 	%r900, 678973480;
	mov.b32 	%r901, 1442818645;
	mov.b32 	%r902, -834041906;
	st.local.v4.u32 	[%rd10+944], {%r902, %r901, %r900, %r899};
	mov.b32 	%r903, 219617805;
	mov.b32 	%r904, -1988097655;
	mov.b32 	%r905, -1577559647;
	mov.b32 	%r906, -1936784500;
	st.local.v4.u32 	[%rd10+960], {%r906, %r905, %r904, %r903};
	mov.b32 	%r907, 1756942440;
	mov.b32 	%r908, 1120306242;
	mov.b32 	%r909, -432941082;
	mov.b32 	%r910, -1076206145;
	st.local.v4.u32 	[%rd10+976], {%r910, %r909, %r908, %r907};
	mov.b32 	%r911, 252780047;
	mov.b32 	%r912, 762796589;
	mov.b32 	%r913, -1716508263;
	mov.b32 	%r914, 1103331905;
	st.local.v4.u32 	[%rd10+992], {%r914, %r913, %r912, %r911};
	mov.b32 	%r915, 372911126;
	mov.b32 	%r916, -1143575109;
	mov.b32 	%r917, 1425844308;
	mov.b32 	%r918, -1328841808;
	st.local.v4.u32 	[%rd10+1008], {%r918, %r917, %r916, %r915};
	mov.b32 	%r919, 2071694838;
	mov.b32 	%r920, 2004326894;
	mov.b32 	%r921, 2088535288;
	mov.b32 	%r922, 1667474886;
	st.local.v4.u32 	[%rd11], {%r922, %r921, %r920, %r919};
	mov.b32 	%r923, -976923503;
	mov.b32 	%r924, 1869591006;
	mov.b32 	%r925, 1802223062;
	mov.b32 	%r926, -219017729;
	st.local.v4.u32 	[%rd11+16], {%r926, %r925, %r924, %r923};
	add.s64 	%rd532, %rd11, 32;
	mov.b32 	%r927, 724270422;
	mov.b32 	%r928, 1734846926;
	mov.b32 	%r929, 16843522;
	mov.b32 	%r930, 808472672;
	st.local.v4.u32 	[%rd11+32], {%r930, %r929, %r928, %r927};
	mov.b32 	%r931, 1987484396;
	mov.b32 	%r932, -1414797747;
	mov.b32 	%r933, -673750347;
	mov.b32 	%r934, -16901657;
	st.local.v4.u32 	[%rd11+48], {%r934, %r933, %r932, %r931};
	mov.b32 	%r935, 2105378810;
	mov.b32 	%r936, -909557623;
	mov.b32 	%r937, -2105369313;
	mov.b32 	%r938, -892713585;
	st.local.v4.u32 	[%rd11+64], {%r938, %r937, %r936, %r935};
	mov.b32 	%r939, -252703749;
	mov.b32 	%r940, 1195886990;
	mov.b32 	%r941, 1499065266;
	mov.b32 	%r942, -84273681;
	st.local.v4.u32 	[%rd11+80], {%r942, %r941, %r940, %r939};
	mov.b32 	%r943, -1347425723;
	mov.b32 	%r944, -1566376609;
	mov.b32 	%r945, -724277325;
	mov.b32 	%r946, -1381110719;
	st.local.v4.u32 	[%rd11+96], {%r946, %r945, %r944, %r943};
	mov.b32 	%r947, -1061135461;
	mov.b32 	%r948, 1920112356;
	mov.b32 	%r949, -1532692653;
	mov.b32 	%r950, -1667449053;
	st.local.v4.u32 	[%rd11+112], {%r950, %r949, %r948, %r947};
	mov.b32 	%r951, 640051788;
	mov.b32 	%r952, -1819038147;
	mov.b32 	%r953, -33743647;
	mov.b32 	%r954, -1212693899;
	st.local.v4.u32 	[%rd11+128], {%r954, %r953, %r952, %r951};
	mov.b32 	%r955, -859025533;
	mov.b32 	%r956, -134806795;
	mov.b32 	%r957, 1061110142;
	mov.b32 	%r958, 909531756;
	st.local.v4.u32 	[%rd11+144], {%r958, %r957, %r956, %r955};
	mov.b32 	%r959, -235861767;
	mov.b32 	%r960, -437963567;
	mov.b32 	%r961, -1515850671;
	mov.b32 	%r962, 875846760;
	st.local.v4.u32 	[%rd11+160], {%r962, %r961, %r960, %r959};
	mov.b32 	%r963, 353713962;
	mov.b32 	%r964, 825316194;
	mov.b32 	%r965, -656903253;
	mov.b32 	%r966, 1903268834;
	st.local.v4.u32 	[%rd11+176], {%r966, %r965, %r964, %r963};
	mov.b32 	%r967, -1010606435;
	mov.b32 	%r968, 589522246;
	mov.b32 	%r969, -943238507;
	mov.b32 	%r970, 67374088;
	st.local.v4.u32 	[%rd11+192], {%r970, %r969, %r968, %r967};
	mov.b32 	%r971, -1701137105;
	mov.b32 	%r972, 84217610;
	mov.b32 	%r973, -1768513225;
	mov.b32 	%r974, 404236336;
	st.local.v4.u32 	[%rd11+208], {%r974, %r973, %r972, %r971};
	mov.b32 	%r975, -488489505;
	mov.b32 	%r976, -2139055333;
	mov.b32 	%r977, 303183396;
	mov.b32 	%r978, 117901582;
	st.local.v4.u32 	[%rd11+224], {%r978, %r977, %r976, %r975};
	mov.b32 	%r979, 1970642922;
	mov.b32 	%r980, -1296904833;
	mov.b32 	%r981, 656894286;
	mov.b32 	%r982, -336910643;
	st.local.v4.u32 	[%rd11+240], {%r982, %r981, %r980, %r979};
	mov.b32 	%r983, 437923380;
	mov.b32 	%r984, 741110872;
	mov.b32 	%r985, -2088526307;
	mov.b32 	%r986, 151591698;
	st.local.v4.u32 	[%rd11+256], {%r986, %r985, %r984, %r983};
	mov.b32 	%r987, -1600062629;
	mov.b32 	%r988, 1515908788;
	mov.b32 	%r989, 1852748508;
	mov.b32 	%r990, 454765878;
	st.local.v4.u32 	[%rd11+272], {%r990, %r989, %r988, %r987};
	mov.b32 	%r991, -1280061827;
	mov.b32 	%r992, -690593353;
	mov.b32 	%r993, 993742198;
	mov.b32 	%r994, 1381168804;
	st.local.v4.u32 	[%rd11+288], {%r994, %r993, %r992, %r991};
	mov.b32 	%r995, -2071685357;
	mov.b32 	%r996, 791638366;
	mov.b32 	%r997, -471646499;
	mov.b32 	%r998, 690584402;
	st.local.v4.u32 	[%rd11+304], {%r998, %r997, %r996, %r995};
	mov.b32 	%r999, -303223615;
	mov.b32 	%r1000, -774805319;
	mov.b32 	%r1001, 1398011302;
	st.local.v4.u32 	[%rd11+320], {%r1001, %r1000, %r234, %r999};
	mov.b32 	%r1002, 1532751286;
	mov.b32 	%r1003, -1313748871;
	mov.b32 	%r1004, -50585629;
	mov.b32 	%r1005, 538992704;
	st.local.v4.u32 	[%rd11+336], {%r1005, %r1004, %r1003, %r1002};
	mov.b32 	%r1006, 960056178;
	mov.b32 	%r1007, -1094788761;
	mov.b32 	%r1008, -875870579;
	mov.b32 	%r1009, 1785380564;
	st.local.v4.u32 	[%rd11+352], {%r1009, %r1008, %r1007, %r1006};
	mov.b32 	%r1010, -808498555;
	mov.b32 	%r1011, 1482221744;
	mov.b32 	%r1012, 1280103576;
	mov.b32 	%r1013, 1246420628;
	st.local.v4.u32 	[%rd11+368], {%r1013, %r1012, %r1011, %r1010};
	mov.b32 	%r1014, -67430675;
	mov.b32 	%r1015, -1431640753;
	mov.b32 	%r1016, -269538619;
	mov.b32 	%r1017, -791647301;
	st.local.v4.u32 	[%rd11+384], {%r1017, %r1016, %r1015, %r1014};
	mov.b32 	%r1018, -2054843375;
	mov.b32 	%r1019, 859002214;
	mov.b32 	%r1020, 1296947098;
	mov.b32 	%r1021, 1128514950;
	st.local.v4.u32 	[%rd11+400], {%r1021, %r1020, %r1019, %r1018};
	mov.b32 	%r1022, 2139062782;
	mov.b32 	%r1023, 33687044;
	mov.b32 	%r1024, -101117719;
	mov.b32 	%r1025, 1162203018;
	st.local.v4.u32 	[%rd11+416], {%r1025, %r1024, %r1023, %r1022};
	mov.b32 	%r1026, -1465326773;
	mov.b32 	%r1027, -1616922075;
	mov.b32 	%r1028, 1010582648;
	mov.b32 	%r1029, 1347481760;
	st.local.v4.u32 	[%rd11+432], {%r1029, %r1028, %r1027, %r1026};
	mov.b32 	%r1030, -1886418427;
	mov.b32 	%r1031, 1077985408;
	mov.b32 	%r1032, -1549533603;
	mov.b32 	%r1033, 1364325282;
	st.local.v4.u32 	[%rd11+448], {%r1033, %r1032, %r1031, %r1030};
	mov.b32 	%r1034, -168491791;
	mov.b32 	%r1035, 943212656;
	mov.b32 	%r1036, -1650607071;
	mov.b32 	%r1037, -1835881153;
	st.local.v4.u32 	[%rd11+464], {%r1037, %r1036, %r1035, %r1034};
	mov.b32 	%r1038, 555836226;
	mov.b32 	%r1039, -623217233;
	mov.b32 	%r1040, -1229536905;
	mov.b32 	%r1041, -1128472733;
	st.local.v4.u32 	[%rd11+480], {%r1041, %r1040, %r1039, %r1038};
	mov.b32 	%r1042, -757961281;
	mov.b32 	%r1043, -202174723;
	mov.b32 	%r1044, -58651;
	mov.b32 	%r1045, 269496352;
	st.local.v4.u32 	[%rd11+496], {%r1045, %r1044, %r1043, %r1042};
	mov.b32 	%r1046, -320065597;
	mov.b32 	%r1047, 320025894;
	mov.b32 	%r1048, 202118168;
	mov.b32 	%r1049, -842183551;
	st.local.v4.u32 	[%rd11+512], {%r1049, %r1048, %r1047, %r1046};
	mov.b32 	%r1050, 387397934;
	mov.b32 	%r1051, 1145359496;
	mov.b32 	%r1052, -1751670219;
	mov.b32 	%r1053, 1600119230;
	st.local.v4.u32 	[%rd11+528], {%r1053, %r1052, %r1051, %r1050};
	mov.b32 	%r1054, 1027426170;
	mov.b32 	%r1055, 2122220284;
	mov.b32 	%r1056, -1482165675;
	mov.b32 	%r1057, -993765485;
	st.local.v4.u32 	[%rd11+544], {%r1057, %r1056, %r1055, %r1054};
	mov.b32 	%r1058, 1936954854;
	mov.b32 	%r1059, 421079858;
	mov.b32 	%r1060, 1566435258;
	mov.b32 	%r1061, 1684319432;
	st.local.v4.u32 	[%rd11+560], {%r1061, %r1060, %r1059, %r1058};
	mov.b32 	%r1062, -589529181;
	mov.b32 	%r1063, 1330631070;
	mov.b32 	%r1064, -2122213351;
	mov.b32 	%r1065, 1616945344;
	st.local.v4.u32 	[%rd11+576], {%r1065, %r1064, %r1063, %r1062};
	mov.b32 	%r1066, -2004319477;
	mov.b32 	%r1067, -1869567173;
	mov.b32 	%r1068, 707427924;
	mov.b32 	%r1069, 572679748;
	st.local.v4.u32 	[%rd11+592], {%r1069, %r1068, %r1067, %r1066};
	mov.b32 	%r1070, 336870440;
	mov.b32 	%r1071, -1195846805;
	mov.b32 	%r1072, -286381625;
	mov.b32 	%r1073, 1179044492;
	st.local.v4.u32 	[%rd11+608], {%r1073, %r1072, %r1071, %r1070};
	mov.b32 	%r1074, -606374227;
	mov.b32 	%r1075, 185277718;
	mov.b32 	%r1076, 1583276732;
	mov.b32 	%r1077, -555845209;
	st.local.v4.u32 	[%rd11+624], {%r1077, %r1076, %r1075, %r1074};
	mov.b32 	%r1078, 168435220;
	mov.b32 	%r1079, 976899700;
	mov.b32 	%r1080, 842159716;
	mov.b32 	%r1081, -522175525;
	st.local.v4.u32 	[%rd11+640], {%r1081, %r1080, %r1079, %r1078};
	mov.b32 	%r1082, 1549591736;
	mov.b32 	%r1083, 606366792;
	mov.b32 	%r1084, 101059084;
	mov.b32 	%r1085, 1229577106;
	st.local.v4.u32 	[%rd11+656], {%r1085, %r1084, %r1083, %r1082};
	mov.b32 	%r1086, 1650632388;
	mov.b32 	%r1087, -1397952701;
	mov.b32 	%r1088, -741118275;
	mov.b32 	%r1089, -1027449441;
	st.local.v4.u32 	[%rd11+672], {%r1089, %r1088, %r1087, %r1086};
	mov.b32 	%r1090, 2038008818;
	mov.b32 	%r1091, -454805549;
	mov.b32 	%r1092, -1785355215;
	mov.b32 	%r1093, -1852725191;
	st.local.v4.u32 	[%rd11+688], {%r1093, %r1092, %r1091, %r1090};
	mov.b32 	%r1094, 1835907034;
	mov.b32 	%r1095, 926374254;
	mov.b32 	%r1096, -926399605;
	mov.b32 	%r1097, -404278571;
	st.local.v4.u32 	[%rd11+704], {%r1097, %r1096, %r1095, %r1094};
	mov.b32 	%r1098, -1448484791;
	mov.b32 	%r1099, 1313788572;
	mov.b32 	%r1100, -707435343;
	mov.b32 	%r1101, -1920103423;
	st.local.v4.u32 	[%rd11+720], {%r1101, %r1100, %r1099, %r1098};
	mov.b32 	%r1102, -353753649;
	mov.b32 	%r1103, -185333773;
	mov.b32 	%r1104, 1448540844;
	mov.b32 	%r1105, 1819063512;
	st.local.v4.u32 	[%rd11+736], {%r1105, %r1104, %r1103, %r1102};
	mov.b32 	%r1106, 134748176;
	mov.b32 	%r1107, -1364268729;
	mov.b32 	%r1108, 2054852340;
	mov.b32 	%r1109, 1701162954;
	st.local.v4.u32 	[%rd11+752], {%r1109, %r1108, %r1107, %r1106};
	mov.b32 	%r1110, 774795868;
	mov.b32 	%r1111, 623210314;
	mov.b32 	%r1112, 2021165296;
	mov.b32 	%r1113, -1162160785;
	st.local.v4.u32 	[%rd11+768], {%r1113, %r1112, %r1111, %r1110};
	mov.b32 	%r1114, -960081513;
	mov.b32 	%r1115, -1263220877;
	mov.b32 	%r1116, -1499008681;
	mov.b32 	%r1117, 471606328;
	st.local.v4.u32 	[%rd11+784], {%r1117, %r1116, %r1115, %r1114};
	mov.b32 	%r1118, 522133822;
	mov.b32 	%r1119, 1953799400;
	mov.b32 	%r1120, -572687199;
	mov.b32 	%r1121, -387439669;
	st.local.v4.u32 	[%rd11+800], {%r1121, %r1120, %r1119, %r1118};
	mov.b32 	%r1122, -1970633457;
	mov.b32 	%r1123, -1953790451;
	mov.b32 	%r1124, -1111630751;
	mov.b32 	%r1125, 1263263126;
	st.local.v4.u32 	[%rd11+816], {%r1125, %r1124, %r1123, %r1122};
	mov.b32 	%r1126, 1718004428;
	mov.b32 	%r1127, -1246378895;
	mov.b32 	%r1128, 1044267644;
	mov.b32 	%r1129, 1886425312;
	st.local.v4.u32 	[%rd11+832], {%r1129, %r1128, %r1127, %r1126};
	mov.b32 	%r1130, 235803164;
	mov.b32 	%r1131, -151649801;
	mov.b32 	%r1132, 50529542;
	mov.b32 	%r1133, 1212733584;
	st.local.v4.u32 	[%rd11+848], {%r1133, %r1132, %r1131, %r1130};
	mov.b32 	%r1134, -1179004823;
	mov.b32 	%r1135, 1465383342;
	mov.b32 	%r1136, 892690282;
	mov.b32 	%r1137, 1633788866;
	st.local.v4.u32 	[%rd11+864], {%r1137, %r1136, %r1135, %r1134};
	mov.b32 	%r1138, -1633765081;
	mov.b32 	%r1139, 488449850;
	mov.b32 	%r1140, -1044293479;
	mov.b32 	%r1141, -2038001385;
	st.local.v4.u32 	[%rd11+880], {%r1141, %r1140, %r1139, %r1138};
	mov.b32 	%r1142, 286339874;
	mov.b32 	%r1143, -1734823125;
	mov.b32 	%r1144, -117959701;
	mov.b32 	%r1145, -505333543;
	st.local.v4.u32 	[%rd11+896], {%r1145, %r1144, %r1143, %r1142};
	mov.b32 	%r1146, -1802197197;
	mov.b32 	%r1147, -1903261433;
	mov.b32 	%r1148, -640061271;
	mov.b32 	%r1149, 1768537042;
	st.local.v4.u32 	[%rd11+912], {%r1149, %r1148, %r1147, %r1146};
	mov.b32 	%r1150, -370597687;
	mov.b32 	%r1151, -2021158379;
	mov.b32 	%r1152, 505291324;
	mov.b32 	%r1153, -1684294099;
	st.local.v4.u32 	[%rd11+928], {%r1153, %r1152, %r1151, %r1150};
	mov.b32 	%r1154, -539002203;
	mov.b32 	%r1155, 673740880;
	mov.b32 	%r1156, 1431699370;
	mov.b32 	%r1157, -825341561;
	st.local.v4.u32 	[%rd11+944], {%r1157, %r1156, %r1155, %r1154};
	mov.b32 	%r1158, 218961690;
	mov.b32 	%r1159, -1987477495;
	mov.b32 	%r1160, -1583220647;
	mov.b32 	%r1161, -1936945405;
	st.local.v4.u32 	[%rd11+960], {%r1161, %r1160, %r1159, %r1158};
	mov.b32 	%r1162, 1751693520;
	mov.b32 	%r1163, 1111672452;
	mov.b32 	%r1164, -421121577;
	mov.b32 	%r1165, -1077945755;
	st.local.v4.u32 	[%rd11+976], {%r1165, %r1164, %r1163, %r1162};
	mov.b32 	%r1166, 252645662;
	mov.b32 	%r1167, 757954394;
	mov.b32 	%r1168, -1717981143;
	mov.b32 	%r1169, 1094828930;
	st.local.v4.u32 	[%rd11+992], {%r1169, %r1168, %r1167, %r1166};
	mov.b32 	%r1170, 370555436;
	mov.b32 	%r1171, -1145317779;
	mov.b32 	%r1172, 1414855848;
	mov.b32 	%r1173, -1330590853;
	st.local.v4.u32 	[%rd11+1008], {%r1173, %r1172, %r1171, %r1170};
	add.s64 	%rd534, %rd13, 32;
	add.s64 	%rd530, %rd12, 32;
	mov.b64 	%rd531, 0;
	mov.u64 	%rd533, %rd531;
$L__BB1_10:
	add.s64 	%rd156, %rd9, %rd533;
	ld.local.v4.b32 	{%r1174, %r1175, %r1176, %r1177}, [%rd156];
	add.s64 	%rd157, %rd4, %rd533;
	add.s64 	%rd158, %rd17, %rd531;
	ld.local.v4.u32 	{%r1178, %r1179, %r1180, %r1181}, [%rd158+-32];
	add.s64 	%rd159, %rd16, %rd531;
	add.s64 	%rd160, %rd19, %rd531;
	ld.local.v4.u32 	{%r1182, %r1183, %r1184, %r1185}, [%rd160+-32];
	add.s64 	%rd161, %rd18, %rd531;
	add.s64 	%rd162, %rd10, %rd531;
	ld.local.v4.u32 	{%r1186, %r1187, %r1188, %r1189}, [%rd162];
	ld.local.v4.u32 	{%r1190, %r1191, %r1192, %r1193}, [%rd532+-32];
	st.local.v4.u32 	[%rd159+-32], {%r1178, %r1179, %r1180, %r1181};
	st.local.v4.u32 	[%rd161+-32], {%r1182, %r1183, %r1184, %r1185};
	st.local.v4.u32 	[%rd530+-32], {%r1186, %r1187, %r1188, %r1189};
	st.local.v4.u32 	[%rd534+-32], {%r1190, %r1191, %r1192, %r1193};
	ld.local.v4.u32 	{%r1194, %r1195, %r1196, %r1197}, [%rd158+-16];
	ld.local.v4.u32 	{%r1198, %r1199, %r1200, %r1201}, [%rd160+-16];
	ld.local.v4.u32 	{%r1202, %r1203, %r1204, %r1205}, [%rd162+16];
	ld.local.v4.u32 	{%r1206, %r1207, %r1208, %r1209}, [%rd532+-16];
	st.local.v4.u32 	[%rd159+-16], {%r1194, %r1195, %r1196, %r1197};
	st.local.v4.u32 	[%rd161+-16], {%r1198, %r1199, %r1200, %r1201};
	st.local.v4.u32 	[%rd530+-16], {%r1202, %r1203, %r1204, %r1205};
	st.local.v4.u32 	[%rd534+-16], {%r1206, %r1207, %r1208, %r1209};
	ld.local.v4.u32 	{%r1210, %r1211, %r1212, %r1213}, [%rd158];
	ld.local.v4.u32 	{%r1214, %r1215, %r1216, %r1217}, [%rd160];
	ld.local.v4.u32 	{%r1218, %r1219, %r1220, %r1221}, [%rd162+32];
	ld.local.v4.u32 	{%r1222, %r1223, %r1224, %r1225}, [%rd532];
	st.local.v4.u32 	[%rd159], {%r1210, %r1211, %r1212, %r1213};
	st.local.v4.u32 	[%rd161], {%r1214, %r1215, %r1216, %r1217};
	st.local.v4.u32 	[%rd530], {%r1218, %r1219, %r1220, %r1221};
	st.local.v4.u32 	[%rd534], {%r1222, %r1223, %r1224, %r1225};
	ld.local.v4.u32 	{%r1226, %r1227, %r1228, %r1229}, [%rd158+16];
	ld.local.v4.u32 	{%r1230, %r1231, %r1232, %r1233}, [%rd160+16];
	ld.local.v4.u32 	{%r1234, %r1235, %r1236, %r1237}, [%rd162+48];
	ld.local.v4.u32 	{%r1238, %r1239, %r1240, %r1241}, [%rd532+16];
	st.local.v4.b32 	[%rd157], {%r1174, %r1175, %r1176, %r1177};
	st.local.v4.u32 	[%rd159+16], {%r1226, %r1227, %r1228, %r1229};
	st.local.v4.u32 	[%rd161+16], {%r1230, %r1231, %r1232, %r1233};
	st.local.v4.u32 	[%rd530+16], {%r1234, %r1235, %r1236, %r1237};
	st.local.v4.u32 	[%rd534+16], {%r1238, %r1239, %r1240, %r1241};
	add.s64 	%rd533, %rd533, 16;
	cvt.u32.u64 	%r1242, %rd533;
	add.s64 	%rd534, %rd534, 64;
	add.s64 	%rd532, %rd532, 64;
	add.s64 	%rd531, %rd531, 64;
	add.s64 	%rd530, %rd530, 64;
	setp.ne.s32 	%p4, %r1242, 256;
	@%p4 bra 	$L__BB1_10;
	cvt.u32.u64 	%r1243, %rd15;
	ld.global.u32 	%r1244, [%rd2];
	add.s32 	%r1245, %r22, %r1243;
	xor.b32  	%r1246, %r1244, %r1245;
	ld.global.u32 	%r1247, [%rd2+4];
	add.s32 	%r1248, %r23, %r1243;
	xor.b32  	%r1249, %r1247, %r1248;
	ld.global.u32 	%r1250, [%rd2+8];
	add.s32 	%r1251, %r24, %r1243;
	xor.b32  	%r1252, %r1250, %r1251;
	ld.global.u32 	%r1253, [%rd2+12];
	add.s32 	%r1254, %r25, %r1243;
	xor.b32  	%r1255, %r1253, %r1254;
	shr.u32 	%r1256, %r1246, 24;
	shr.u32 	%r1257, %r1249, 24;
	shr.u32 	%r1258, %r1252, 24;
	shr.u32 	%r1259, %r1255, 24;
	mul.wide.u32 	%rd163, %r1256, 4;
	add.s64 	%rd164, %rd5, %rd163;
	ld.local.u32 	%r1260, [%rd164];
	shr.u32 	%r1261, %r1249, 14;
	cvt.u64.u32 	%rd165, %r1261;
	and.b64  	%rd166, %rd165, 1020;
	add.s64 	%rd167, %rd7, %rd166;
	ld.local.u32 	%r1262, [%rd167];
	shr.u32 	%r1263, %r1252, 6;
	cvt.u64.u32 	%rd168, %r1263;
	and.b64  	%rd169, %rd168, 1020;
	add.s64 	%rd170, %rd12, %rd169;
	ld.local.u32 	%r1264, [%rd170];
	shl.b32 	%r1265, %r1255, 2;
	cvt.u64.u32 	%rd171, %r1265;
	and.b64  	%rd172, %rd171, 1020;
	add.s64 	%rd173, %rd13, %rd172;
	ld.local.u32 	%r1266, [%rd173];
	xor.b32  	%r1267, %r1262, %r1260;
	xor.b32  	%r1268, %r1267, %r1264;
	xor.b32  	%r1269, %r1268, %r1266;
	mul.wide.u32 	%rd174, %r1257, 4;
	add.s64 	%rd175, %rd5, %rd174;
	ld.local.u32 	%r1270, [%rd175];
	shr.u32 	%r1271, %r1252, 14;
	cvt.u64.u32 	%rd176, %r1271;
	and.b64  	%rd177, %rd176, 1020;
	add.s64 	%rd178, %rd7, %rd177;
	ld.local.u32 	%r1272, [%rd178];
	shr.u32 	%r1273, %r1255, 6;
	cvt.u64.u32 	%rd179, %r1273;
	and.b64  	%rd180, %rd179, 1020;
	add.s64 	%rd181, %rd12, %rd180;
	ld.local.u32 	%r1274, [%rd181];
	shl.b32 	%r1275, %r1246, 2;
	cvt.u64.u32 	%rd182, %r1275;
	and.b64  	%rd183, %rd182, 1020;
	add.s64 	%rd184, %rd13, %rd183;
	ld.local.u32 	%r1276, [%rd184];
	xor.b32  	%r1277, %r1272, %r1270;
	xor.b32  	%r1278, %r1277, %r1274;
	xor.b32  	%r1279, %r1278, %r1276;
	mul.wide.u32 	%rd185, %r1258, 4;
	add.s64 	%rd186, %rd5, %rd185;
	ld.local.u32 	%r1280, [%rd186];
	shr.u32 	%r1281, %r1255, 14;
	cvt.u64.u32 	%rd187, %r1281;
	and.b64  	%rd188, %rd187, 1020;
	add.s64 	%rd189, %rd7, %rd188;
	ld.local.u32 	%r1282, [%rd189];
	shr.u32 	%r1283, %r1246, 6;
	cvt.u64.u32 	%rd190, %r1283;
	and.b64  	%rd191, %rd190, 1020;
	add.s64 	%rd192, %rd12, %rd191;
	ld.local.u32 	%r1284, [%rd192];
	shl.b32 	%r1285, %r1249, 2;
	cvt.u64.u32 	%rd193, %r1285;
	and.b64  	%rd194, %rd193, 1020;
	add.s64 	%rd195, %rd13, %rd194;
	ld.local.u32 	%r1286, [%rd195];
	xor.b32  	%r1287, %r1282, %r1280;
	xor.b32  	%r1288, %r1287, %r1284;
	xor.b32  	%r1289, %r1288, %r1286;
	mul.wide.u32 	%rd196, %r1259, 4;
	add.s64 	%rd197, %rd5, %rd196;
	ld.local.u32 	%r1290, [%rd197];
	shr.u32 	%r1291, %r1246, 14;
	cvt.u64.u32 	%rd198, %r1291;
	and.b64  	%rd199, %rd198, 1020;
	add.s64 	%rd200, %rd7, %rd199;
	ld.local.u32 	%r1292, [%rd200];
	shr.u32 	%r1293, %r1249, 6;
	cvt.u64.u32 	%rd201, %r1293;
	and.b64  	%rd202, %rd201, 1020;
	add.s64 	%rd203, %rd12, %rd202;
	ld.local.u32 	%r1294, [%rd203];
	shl.b32 	%r1295, %r1252, 2;
	cvt.u64.u32 	%rd204, %r1295;
	and.b64  	%rd205, %rd204, 1020;
	add.s64 	%rd206, %rd13, %rd205;
	ld.local.u32 	%r1296, [%rd206];
	xor.b32  	%r1297, %r1292, %r1290;
	xor.b32  	%r1298, %r1297, %r1294;
	xor.b32  	%r1299, %r1298, %r1296;
	ld.global.u32 	%r1300, [%rd2+16];
	xor.b32  	%r1301, %r1300, %r1269;
	shr.u32 	%r1302, %r1301, 8;
	shr.u32 	%r1303, %r1301, 16;
	shr.u32 	%r1304, %r1301, 24;
	cvt.u64.u32 	%rd207, %r1304;
	ld.global.u32 	%r1305, [%rd2+20];
	xor.b32  	%r1306, %r1305, %r1279;
	shr.u32 	%r1307, %r1306, 8;
	shr.u32 	%r1308, %r1306, 16;
	shr.u32 	%r1309, %r1306, 24;
	cvt.u64.u32 	%rd208, %r1309;
	ld.global.u32 	%r1310, [%rd2+24];
	xor.b32  	%r1311, %r1310, %r1289;
	shr.u32 	%r1312, %r1311, 8;
	shr.u32 	%r1313, %r1311, 16;
	shr.u32 	%r1314, %r1311, 24;
	cvt.u64.u32 	%rd209, %r1314;
	ld.global.u32 	%r1315, [%rd2+28];
	xor.b32  	%r1316, %r1315, %r1299;
	and.b32  	%r1317, %r1301, 255;
	cvt.u64.u32 	%rd210, %r1317;
	add.s64 	%rd211, %rd4, %rd210;
	ld.local.u8 	%r1318, [%rd211];
	and.b32  	%r1319, %r1302, 255;
	cvt.u64.u32 	%rd212, %r1319;
	add.s64 	%rd213, %rd4, %rd212;
	ld.local.u8 	%rs33, [%rd213];
	and.b32  	%r1320, %r1303, 255;
	cvt.u64.u32 	%rd214, %r1320;
	add.s64 	%rd215, %rd4, %rd214;
	ld.local.u8 	%r1321, [%rd215];
	add.s64 	%rd216, %rd4, %rd207;
	and.b32  	%r1322, %r1306, 255;
	cvt.u64.u32 	%rd217, %r1322;
	add.s64 	%rd218, %rd4, %rd217;
	ld.local.u8 	%r1323, [%rd218];
	and.b32  	%r1324, %r1307, 255;
	cvt.u64.u32 	%rd219, %r1324;
	add.s64 	%rd220, %rd4, %rd219;
	ld.local.u8 	%rs34, [%rd220];
	and.b32  	%r1325, %r1308, 255;
	cvt.u64.u32 	%rd221, %r1325;
	add.s64 	%rd222, %rd4, %rd221;
	ld.local.u8 	%r1326, [%rd222];
	add.s64 	%rd223, %rd4, %rd208;
	and.b32  	%r1327, %r1311, 255;
	cvt.u64.u32 	%rd224, %r1327;
	add.s64 	%rd225, %rd4, %rd224;
	ld.local.u8 	%r1328, [%rd225];
	and.b32  	%r1329, %r1312, 255;
	cvt.u64.u32 	%rd226, %r1329;
	add.s64 	%rd227, %rd4, %rd226;
	ld.local.u8 	%rs35, [%rd227];
	and.b32  	%r1330, %r1313, 255;
	cvt.u64.u32 	%rd228, %r1330;
	add.s64 	%rd229, %rd4, %rd228;
	ld.local.u8 	%r1331, [%rd229];
	add.s64 	%rd230, %rd4, %rd209;
	and.b32  	%r1332, %r1316, 255;
	cvt.u64.u32 	%rd231, %r1332;
	add.s64 	%rd232, %rd4, %rd231;
	ld.local.u8 	%r1333, [%rd232];
	shr.u32 	%r1334, %r1316, 8;
	and.b32  	%r1335, %r1334, 255;
	cvt.u64.u32 	%rd233, %r1335;
	add.s64 	%rd234, %rd4, %rd233;
	ld.local.u8 	%rs36, [%rd234];
	shr.u32 	%r1336, %r1316, 16;
	and.b32  	%r1337, %r1336, 255;
	cvt.u64.u32 	%rd235, %r1337;
	add.s64 	%rd236, %rd4, %rd235;
	ld.local.u8 	%r1338, [%rd236];
	shr.u32 	%r1339, %r1316, 24;
	cvt.u64.u32 	%rd237, %r1339;
	add.s64 	%rd238, %rd4, %rd237;
	ld.local.u8 	%r1340, [%rd238];
	shl.b32 	%r1341, %r1340, 24;
	mul.wide.u16 	%r1342, %rs34, 256;
	or.b32  	%r1343, %r1342, %r1328;
	shl.b32 	%r1344, %r1321, 16;
	or.b32  	%r1345, %r1343, %r1344;
	or.b32  	%r1346, %r1345, %r1341;
	ld.local.u8 	%r1347, [%rd216];
	shl.b32 	%r1348, %r1347, 24;
	shl.b32 	%r1349, %r1326, 16;
	or.b32  	%r1350, %r1348, %r1349;
	mul.wide.u16 	%r1351, %rs35, 256;
	or.b32  	%r1352, %r1350, %r1351;
	or.b32  	%r1353, %r1352, %r1333;
	ld.global.u32 	%r1354, [%rd2+160];
	xor.b32  	%r66, %r1354, %r1353;
	ld.local.u8 	%r1355, [%rd223];
	shl.b32 	%r1356, %r1355, 24;
	shl.b32 	%r1357, %r1331, 16;
	or.b32  	%r1358, %r1356, %r1357;
	mul.wide.u16 	%r1359, %rs36, 256;
	or.b32  	%r1360, %r1358, %r1359;
	or.b32  	%r1361, %r1360, %r1318;
	ld.global.u32 	%r1362, [%rd2+164];
	xor.b32  	%r67, %r1362, %r1361;
	ld.local.u8 	%r1363, [%rd230];
	shl.b32 	%r1364, %r1363, 24;
	shl.b32 	%r1365, %r1338, 16;
	or.b32  	%r1366, %r1364, %r1365;
	mul.wide.u16 	%r1367, %rs33, 256;
	or.b32  	%r1368, %r1366, %r1367;
	or.b32  	%r1369, %r1368, %r1323;
	ld.global.u32 	%r1370, [%rd2+168];
	xor.b32  	%r68, %r1370, %r1369;
	ld.global.u32 	%r1371, [%rd2+172];
	xor.b32  	%r69, %r1371, %r1346;
	shl.b64 	%rd239, %rd15, 4;
	add.s64 	%rd119, %rd3, %rd239;
	ld.global.u32 	%r1372, [%rd119];
	xor.b32  	%r70, %r66, %r1372;
	st.global.u32 	[%rd119], %r70;
	ld.global.u32 	%r1373, [%rd119+4];
	xor.b32  	%r71, %r67, %r1373;
	st.global.u32 	[%rd119+4], %r71;
	ld.global.u32 	%r1374, [%rd119+8];
	xor.b32  	%r72, %r68, %r1374;
	st.global.u32 	[%rd119+8], %r72;
	ld.global.u32 	%r1375, [%rd119+12];
	xor.b32  	%r73, %r69, %r1375;
	st.global.u32 	[%rd119+12], %r73;
	setp.ne.s32 	%p5, %r1, 0;
	setp.ne.s32 	%p6, %r1243, 0;
	and.pred  	%p7, %p5, %p6;
	@%p7 bra 	$L__BB1_14;
	mov.b32 	%r1382, 1990973438;
	mov.b32 	%r1383, 728170800;
	mov.b32 	%r1384, -982553614;
	mov.b32 	%r1385, 2071428195;
	st.local.v4.b32 	[%rd4], {%r1385, %r1384, %r1383, %r1382};
	mov.b32 	%r1386, -1066228580;
	mov.b32 	%r1387, -1348283219;
	mov.b32 	%r1388, -263759366;
	mov.b32 	%r1389, 2110358218;
	st.local.v4.b32 	[%rd4+16], {%r1389, %r1388, %r1387, %r1386};
	mov.b32 	%r1390, 355588209;
	mov.b32 	%r1391, -236608204;
	mov.b32 	%r1392, -856211658;
	mov.b32 	%r1393, 647232951;
	st.local.v4.b32 	[%rd4+32], {%r1393, %r1392, %r1391, %r1390};
	mov.b32 	%r1394, 1974609899;
	mov.b32 	%r1395, -494923257;
	mov.b32 	%r1396, -1710909928;
	mov.b32 	%r1397, -1021065468;
	st.local.v4.b32 	[%rd4+48], {%r1397, %r1396, %r1395, %r1394};
	mov.b32 	%r1398, -2077236439;
	mov.b32 	%r1399, -1277805742;
	mov.b32 	%r1400, -1604686309;
	mov.b32 	%r1401, 439124745;
	st.local.v4.b32 	[%rd4+64], {%r1401, %r1400, %r1399, %r1398};
	mov.b32 	%r1402, -816296886;
	mov.b32 	%r1403, 968805226;
	mov.b32 	%r1404, 1538391072;
	mov.b32 	%r1405, -318713517;
	st.local.v4.b32 	[%rd4+80], {%r1405, %r1404, %r1403, %r1402};
	mov.b32 	%r1406, -1465959344;
	mov.b32 	%r1407, 2130901317;
	mov.b32 	%r1408, -2060235453;
	mov.b32 	%r1409, -72683568;
	st.local.v4.b32 	[%rd4+96], {%r1409, %r1408, %r1407, %r1406};
	mov.b32 	%r1410, -755761392;
	mov.b32 	%r1411, 567981756;
	mov.b32 	%r1412, -180839022;
	mov.b32 	%r1413, -1891589295;
	st.local.v4.b32 	[%rd4+112], {%r1413, %r1412, %r1411, %r1410};
	mov.b32 	%r1414, 1931042148;
	mov.b32 	%r1415, 1031710660;
	mov.b32 	%r1416, 390371167;
	mov.b32 	%r1417, -334295859;
	st.local.v4.b32 	[%rd4+128], {%r1417, %r1416, %r1415, %r1414};
	mov.b32 	%r1418, -620011810;
	mov.b32 	%r1419, 347663942;
	mov.b32 	%r1420, -2003817950;
	mov.b32 	%r1421, -598769312;
	st.local.v4.b32 	[%rd4+144], {%r1421, %r1420, %r1419, %r1418};
	mov.b32 	%r1422, 2045023633;
	mov.b32 	%r1423, 1655493570;
	mov.b32 	%r1424, 1545864777;
	mov.b32 	%r1425, 171586272;
	st.local.v4.b32 	[%rd4+160], {%r1425, %r1424, %r1423, %r1422};
	mov.b32 	%r1426, 145652325;
	mov.b32 	%r1427, -353085844;
	mov.b32 	%r1428, -1454451315;
	mov.b32 	%r1429, 1832372455;
	st.local.v4.b32 	[%rd4+176], {%r1429, %r1428, %r1427, %r1426};
	mov.b32 	%r1430, -1970553525;
	mov.b32 	%r1431, 527752680;
	mov.b32 	%r1432, -961239524;
	mov.b32 	%r1433, 774207674;
	st.local.v4.b32 	[%rd4+192], {%r1433, %r1432, %r1431, %r1430};
	mov.b32 	%r1434, -1642217082;
	mov.b32 	%r1435, -1185467039;
	mov.b32 	%r1436, 251003720;
	mov.b32 	%r1437, 1723154032;
	st.local.v4.b32 	[%rd4+208], {%r1437, %r1436, %r1435, %r1434};
	mov.b32 	%r1438, -551004722;
	mov.b32 	%r1439, -377020773;
	mov.b32 	%r1440, -1802577559;
	mov.b32 	%r1441, 295237857;
	st.local.v4.b32 	[%rd4+224], {%r1441, %r1440, %r1439, %r1438};
	mov.b32 	%r1442, 381375664;
	mov.b32 	%r1443, 254646593;
	mov.b32 	%r1444, 1749214911;
	mov.b32 	%r1445, 227123596;
	st.local.v4.b32 	[%rd4+240], {%r1445, %r1444, %r1443, %r1442};
	mov.b32 	%r1446, -159679603;
	mov.b32 	%r1447, -294160487;
	mov.b32 	%r1448, -126059388;
	mov.b32 	%r1449, -966564955;
	st.local.v4.u32 	[%rd5], {%r1449, %r1448, %r1447, %r1446};
	add.s64 	%rd538, %rd5, 16;
	mov.b32 	%r1450, -1849309868;
	mov.b32 	%r1451, -563122255;
	mov.b32 	%r1452, -697603139;
	mov.b32 	%r1453, -855539;
	st.local.v4.u32 	[%rd5+16], {%r1453, %r1452, %r1451, %r1450};
	mov.b32 	%r1454, 1445669757;
	mov.b32 	%r1455, -832084055;
	mov.b32 	%r1456, 33620227;
	mov.b32 	%r1457, 1613770832;
	st.local.v4.u32 	[%rd5+32], {%r1457, %r1456, %r1455, %r1454};
	mov.b32 	%r1458, -327780710;
	mov.b32 	%r1459, 1303096294;
	mov.b32 	%r1460, -1244145822;
	mov.b32 	%r1461, -402719207;
	st.local.v4.u32 	[%rd5+48], {%r1461, %r1460, %r1459, %r1458};
	mov.b32 	%r1462, -92439161;
	mov.b32 	%r1463, -1983264448;
	mov.b32 	%r1464, 528646813;
	mov.b32 	%r1465, -1882535355;
	st.local.v4.u32 	[%rd5+64], {%r1465, %r1464, %r1463, %r1462};
	mov.b32 	%r1466, -68095989;
	mov.b32 	%r1467, -1907931191;
	mov.b32 	%r1468, -1302767125;
	mov.b32 	%r1469, -268764651;
	st.local.v4.u32 	[%rd5+80], {%r1469, %r1468, %r1467, %r1466};
	mov.b32 	%r1470, 1169141738;
	mov.b32 	%r1471, 1604494077;
	mov.b32 	%r1472, -1277897625;
	mov.b32 	%r1473, 1101901292;
	st.local.v4.u32 	[%rd5+96], {%r1473, %r1472, %r1471, %r1470};
	mov.b32 	%r1474, -1681866661;
	mov.b32 	%r1475, -462261610;
	mov.b32 	%r1476, 1403299063;
	mov.b32 	%r1477, 597466303;
	st.local.v4.u32 	[%rd5+112], {%r1477, %r1476, %r1475, %r1474};
	mov.b32 	%r1478, 1277568618;
	mov.b32 	%r1479, 1033081774;
	mov.b32 	%r1480, -503448292;
	mov.b32 	%r1481, 1974974402;
	st.local.v4.u32 	[%rd5+128], {%r1481, %r1480, %r1479, %r1478};
	mov.b32 	%r1482, -2083730353;
	mov.b32 	%r1483, -168298750;
	mov.b32 	%r1484, 2118074177;
	mov.b32 	%r1485, 1815492186;
	st.local.v4.u32 	[%rd5+144], {%r1485, %r1484, %r1483, %r1482};
	mov.b32 	%r1486, -101584632;
	mov.b32 	%r1487, -773462732;
	mov.b32 	%r1488, 1369810420;
	mov.b32 	%r1489, 1748251740;
	st.local.v4.u32 	[%rd5+160], {%r1489, %r1488, %r1487, %r1486};
	mov.b32 	%r1490, 706024767;
	mov.b32 	%r1491, 1647391059;
	mov.b32 	%r1492, -1411852173;
	mov.b32 	%r1493, -495881837;
	st.local.v4.u32 	[%rd5+176], {%r1493, %r1492, %r1491, %r1490};
	mov.b32 	%r1494, -1648114850;
	mov.b32 	%r1495, 1176707941;
	mov.b32 	%r1496, -1782069422;
	mov.b32 	%r1497, 134480908;
	st.local.v4.u32 	[%rd5+192], {%r1497, %r1496, %r1495, %r1494};
	mov.b32 	%r1498, 798661301;
	mov.b32 	%r1499, 168101135;
	mov.b32 	%r1500, 932615841;
	mov.b32 	%r1501, 806885416;
	st.local.v4.u32 	[%rd5+208], {%r1501, %r1500, %r1499, %r1498};
	mov.b32 	%r1502, -538779075;
	mov.b32 	%r1503, 461406363;
	mov.b32 	%r1504, 605164086;
	mov.b32 	%r1505, 235341577;
	st.local.v4.u32 	[%rd5+224], {%r1505, %r1504, %r1503, %r1502};
	mov.b32 	%r1506, -361400929;
	mov.b32 	%r1507, 2142417613;
	mov.b32 	%r1508, 1311188841;
	mov.b32 	%r1509, -840176858;
	st.local.v4.u32 	[%rd5+240], {%r1509, %r1508, %r1507, %r1506};
	mov.b32 	%r1510, 874125870;
	mov.b32 	%r1511, 1479289972;
	mov.b32 	%r1512, 495158174;
	mov.b32 	%r1513, 302582043;
	st.local.v4.u32 	[%rd5+256], {%r1513, %r1512, %r1511, %r1510};
	mov.b32 	%r1514, 1537253627;
	mov.b32 	%r1515, -1269146898;
	mov.b32 	%r1516, -596742478;
	mov.b32 	%r1517, 907746093;
	st.local.v4.u32 	[%rd5+272], {%r1517, %r1516, %r1515, %r1514};
	mov.b32 	%r1518, 2108928974;
	mov.b32 	%r1519, -1210657183;
	mov.b32 	%r1520, 1983593293;
	mov.b32 	%r1521, -1538108682;
	st.local.v4.u32 	[%rd5+288], {%r1521, %r1520, %r1519, %r1518};
	mov.b32 	%r1522, 327451799;
	mov.b32 	%r1523, 1580150641;
	mov.b32 	%r1524, -572267714;
	mov.b32 	%r1525, 1378429307;
	st.local.v4.u32 	[%rd5+304], {%r1525, %r1524, %r1523, %r1522};
	mov.b32 	%r1526, -1041371860;
	mov.b32 	%r1527, 0;
	mov.b32 	%r1528, -1177431704;
	mov.b32 	%r1529, -1504488459;
	st.local.v4.u32 	[%rd5+320], {%r1529, %r1528, %r1527, %r1526};
	mov.b32 	%r1530, -1235526675;
	mov.b32 	%r1531, 2041688520;
	mov.b32 	%r1532, -469959649;
	mov.b32 	%r1533, 1075847264;
	st.local.v4.u32 	[%rd5+336], {%r1533, %r1532, %r1531, %r1530};
	mov.b32 	%r1534, 1916352843;
	mov.b32 	%r1535, 1740553945;
	mov.b32 	%r1536, -1916023994;
	mov.b32 	%r1537, -731223362;
	st.local.v4.u32 	[%rd5+352], {%r1537, %r1536, %r1535, %r1534};
	mov.b32 	%r1538, -2049978550;
	mov.b32 	%r1539, -1336387352;
	mov.b32 	%r1540, -1739830060;
	mov.b32 	%r1541, -1807070498;
	st.local.v4.u32 	[%rd5+368], {%r1541, %r1540, %r1539, %r1538};
	mov.b32 	%r1542, -302253290;
	mov.b32 	%r1543, 1336584933;
	mov.b32 	%r1544, -974131414;
	mov.b32 	%r1545, -1143943061;
	st.local.v4.u32 	[%rd5+384], {%r1545, %r1544, %r1543, %r1542};
	mov.b32 	%r1546, 293963156;
	mov.b32 	%r1547, 1714631509;
	mov.b32 	%r1548, -1706209833;
	mov.b32 	%r1549, -2042412091;
	st.local.v4.u32 	[%rd5+400], {%r1549, %r1548, %r1547, %r1546};
	mov.b32 	%r1550, -25198719;
	mov.b32 	%r1551, 67240454;
	mov.b32 	%r1552, -369493744;
	mov.b32 	%r1553, -1975171633;
	st.local.v4.u32 	[%rd5+416], {%r1553, %r1552, %r1551, %r1550};
	mov.b32 	%r1554, 1269344483;
	mov.b32 	%r1555, 631218106;
	mov.b32 	%r1556, 2017213508;
	mov.b32 	%r1557, -1605349136;
	st.local.v4.u32 	[%rd5+432], {%r1557, %r1556, %r1555, %r1554};
	mov.b32 	%r1558, 93294474;
	mov.b32 	%r1559, -2143272768;
	mov.b32 	%r1560, 1571005438;
	mov.b32 	%r1561, -1571728909;
	st.local.v4.u32 	[%rd5+448], {%r1561, %r1560, %r1559, %r1558};
	mov.b32 	%r1562, -235539196;
	mov.b32 	%r1563, 1882732616;
	mov.b32 	%r1564, 563977660;
	mov.b32 	%r1565, 1066570413;
	st.local.v4.u32 	[%rd5+464], {%r1565, %r1564, %r1563, %r1562};
	mov.b32 	%r1566, 1109467491;
	mov.b32 	%r1567, -1344611723;
	mov.b32 	%r1568, 2008463041;
	mov.b32 	%r1569, 1673313503;
	st.local.v4.u32 	[%rd5+480], {%r1569, %r1568, %r1567, %r1566};
	mov.b32 	%r1570, -1076702611;
	mov.b32 	%r1571, -34344178;
	mov.b32 	%r1572, -436207846;
	mov.b32 	%r1573, 537923632;
	st.local.v4.u32 	[%rd5+496], {%r1573, %r1572, %r1571, %r1570};
	mov.b32 	%r1574, -1007883217;
	mov.b32 	%r1575, 638784309;
	mov.b32 	%r1576, 403442708;
	mov.b32 	%r1577, -2117218996;
	st.local.v4.u32 	[%rd5+512], {%r1577, %r1576, %r1575, %r1574};
	mov.b32 	%r1578, 773265209;
	mov.b32 	%r1579, -2008791860;
	mov.b32 	%r1580, 899127202;
	mov.b32 	%r1581, -1101045791;
	st.local.v4.u32 	[%rd5+528], {%r1581, %r1580, %r1579, %r1578};
	mov.b32 	%r1582, 2050833735;
	mov.b32 	%r1583, -58818942;
	mov.b32 	%r1584, 1437050866;
	mov.b32 	%r1585, -1815821225;
	st.local.v4.u32 	[%rd5+544], {%r1585, %r1584, %r1583, %r1582};
	mov.b32 	%r1586, -428641387;
	mov.b32 	%r1587, 840505643;
	mov.b32 	%r1588, -1168286233;
	mov.b32 	%r1589, -932944724;
	st.local.v4.u32 	[%rd5+560], {%r1589, %r1588, %r1587, %r1586};
	mov.b32 	%r1590, -1545806721;
	mov.b32 	%r1591, -1638969391;
	mov.b32 	%r1592, 427917720;
	mov.b32 	%r1593, -1067425632;
	st.local.v4.u32 	[%rd5+576], {%r1593, %r1592, %r1591, %r1590};
	mov.b32 	%r1594, 193497219;
	mov.b32 	%r1595, 999329963;
	mov.b32 	%r1596, 1412049534;
	mov.b32 	%r1597, 1143087718;
	st.local.v4.u32 	[%rd5+592], {%r1597, %r1596, %r1595, %r1594};
	mov.b32 	%r1598, 672404540;
	mov.b32 	%r1599, 1807268051;
	mov.b32 	%r1600, -940642775;
	mov.b32 	%r1601, -1941551414;
	st.local.v4.u32 	[%rd5+608], {%r1601, %r1600, %r1599, %r1598};
	mov.b32 	%r1602, -1378100362;
	mov.b32 	%r1603, 369822493;
	mov.b32 	%r1604, -1134666014;
	mov.b32 	%r1605, -1478566279;
	st.local.v4.u32 	[%rd5+624], {%r1605, %r1604, %r1603, %r1602};
	mov.b32 	%r1606, 336202270;
	mov.b32 	%r1607, 1949973070;
	mov.b32 	%r1608, 1681011286;
	mov.b32 	%r1609, -606019525;
	st.local.v4.u32 	[%rd5+640], {%r1609, %r1608, %r1607, %r1606};
	mov.b32 	%r1610, -1201906460;
	mov.b32 	%r1611, 1210328172;
	mov.b32 	%r1612, 201721354;
	mov.b32 	%r1613, -1840690725;
	st.local.v4.u32 	[%rd5+656], {%r1613, %r1612, %r1611, %r1610};
	mov.b32 	%r1614, -1000185178;
	mov.b32 	%r1615, 1135389935;
	mov.b32 	%r1616, -1110191250;
	mov.b32 	%r1617, -1614626211;
	st.local.v4.u32 	[%rd5+672], {%r1617, %r1616, %r1615, %r1614};
	mov.b32 	%r1618, -226920053;
	mov.b32 	%r1619, -739974089;
	mov.b32 	%r1620, 831886756;
	mov.b32 	%r1621, 965841320;
	st.local.v4.u32 	[%rd5+688], {%r1621, %r1620, %r1619, %r1618};
	mov.b32 	%r1622, -630362697;
	mov.b32 	%r1623, 1849112409;
	mov.b32 	%r1624, -1949775805;
	mov.b32 	%r1625, -706222286;
	st.local.v4.u32 	[%rd5+704], {%r1625, %r1624, %r1623, %r1622};
	mov.b32 	%r1626, 1235855840;
	mov.b32 	%r1627, -1672589614;
	mov.b32 	%r1628, -1311386268;
	mov.b32 	%r1629, 26054028;
	st.local.v4.u32 	[%rd5+720], {%r1629, %r1628, %r1627, %r1626};
	mov.b32 	%r1630, -806688219;
	mov.b32 	%r1631, -202050553;
	mov.b32 	%r1632, -1403627782;
	mov.b32 	%r1633, -663982924;
	st.local.v4.u32 	[%rd5+736], {%r1633, %r1632, %r1631, %r1630};
	mov.b32 	%r1634, 268961816;
	mov.b32 	%r1635, 1202630377;
	mov.b32 	%r1636, -193299826;
	mov.b32 	%r1637, -899324497;
	st.local.v4.u32 	[%rd5+752], {%r1637, %r1636, %r1635, %r1634};
	mov.b32 	%r1638, 1546530418;
	mov.b32 	%r1639, 1243948399;
	mov.b32 	%r1640, -260540280;
	mov.b32 	%r1641, 1874508501;
	st.local.v4.u32 	[%rd5+768], {%r1641, %r1640, %r1639, %r1638};
	mov.b32 	%r1642, -1748580783;
	mov.b32 	%r1643, 1941222599;
	mov.b32 	%r1644, 1470539505;
	mov.b32 	%r1645, 941366308;
	st.local.v4.u32 	[%rd5+784], {%r1645, %r1644, %r1643, %r1642};
	mov.b32 	%r1646, 1042226977;
	mov.b32 	%r1647, -395021156;
	mov.b32 	%r1648, -1579295364;
	mov.b32 	%r1649, -873928669;
	st.local.v4.u32 	[%rd5+800], {%r1649, %r1648, %r1647, %r1646};
	mov.b32 	%r1650, 260737669;
	mov.b32 	%r1651, 227249030;
	mov.b32 	%r1652, 1639824860;
	mov.b32 	%r1653, -1773450275;
	st.local.v4.u32 	[%rd5+816], {%r1653, %r1652, %r1651, %r1650};
	mov.b32 	%r1654, -865704278;
	mov.b32 	%r1655, 1907733956;
	mov.b32 	%r1656, 2084453954;
	mov.b32 	%r1657, -529502064;
	st.local.v4.u32 	[%rd5+832], {%r1657, %r1656, %r1655, %r1654};
	mov.b32 	%r1658, 470683154;
	mov.b32 	%r1659, -134810111;
	mov.b32 	%r1660, 100860677;
	mov.b32 	%r1661, -1874310952;
	st.local.v4.u32 	[%rd5+848], {%r1661, %r1660, %r1659, %r1658};
	mov.b32 	%r1662, 1773779408;
	mov.b32 	%r1663, -1370007559;
	mov.b32 	%r1664, 1781871967;
	mov.b32 	%r1665, -1033805405;
	st.local.v4.u32 	[%rd5+864], {%r1665, %r1664, %r1663, %r1662};
	mov.b32 	%r1666, 664706745;
	mov.b32 	%r1667, 974986535;
	mov.b32 	%r1668, -1715355304;
	mov.b32 	%r1669, 394692241;
	st.local.v4.u32 	[%rd5+880], {%r1669, %r1668, %r1667, %r1666};
	mov.b32 	%r1670, 571543859;
	mov.b32 	%r1671, 731420851;
	mov.b32 	%r1672, -336005101;
	mov.b32 	%r1673, -639508168;
	st.local.v4.u32 	[%rd5+896], {%r1673, %r1672, %r1671, %r1670};
	mov.b32 	%r1674, 865375399;
	mov.b32 	%r1675, 126783113;
	mov.b32 	%r1676, -1445340816;
	mov.b32 	%r1677, -764843589;
	st.local.v4.u32 	[%rd5+912], {%r1677, %r1676, %r1675, %r1674};
	mov.b32 	%r1678, -907417312;
	mov.b32 	%r1679, 361203602;
	mov.b32 	%r1680, 1008606754;
	mov.b32 	%r1681, 765172662;
	st.local.v4.u32 	[%rd5+928], {%r1681, %r1680, %r1679, %r1678};
	mov.b32 	%r1682, -1512054918;
	mov.b32 	%r1683, 1344809080;
	mov.b32 	%r1684, -1437248001;
	mov.b32 	%r1685, -2016489911;
	st.local.v4.u32 	[%rd5+944], {%r1685, %r1684, %r1683, %r1682};
	mov.b32 	%r1686, 437062935;
	mov.b32 	%r1687, 160008576;
	mov.b32 	%r1688, 1503764984;
	mov.b32 	%r1689, 59542671;
	st.local.v4.u32 	[%rd5+960], {%r1689, %r1688, %r1687, %r1686};
	mov.b32 	%r1690, -798463816;
	mov.b32 	%r1691, -2076032314;
	mov.b32 	%r1692, -672733647;
	mov.b32 	%r1693, 1707065306;
	st.local.v4.u32 	[%rd5+976], {%r1693, %r1692, %r1691, %r1690};
	mov.b32 	%r1694, 504303377;
	mov.b32 	%r1695, 1512910199;
	mov.b32 	%r1696, 697932208;
	mov.b32 	%r1697, -2109652541;
	st.local.v4.u32 	[%rd5+992], {%r1697, %r1696, %r1695, %r1694};
	mov.b32 	%r1698, 739644986;
	mov.b32 	%r1699, 1841019862;
	mov.b32 	%r1700, -1470868228;
	mov.b32 	%r1701, 2075177163;
	st.local.v4.u32 	[%rd5+1008], {%r1701, %r1700, %r1699, %r1698};
	mov.b32 	%r1702, -1913226373;
	mov.b32 	%r1703, -1712425097;
	mov.b32 	%r1704, -2064089988;
	mov.b32 	%r1705, -1513725085;
	st.local.v4.u32 	[%rd6], {%r1705, %r1704, %r1703, %r1702};
	mov.b32 	%r1706, 1418839493;
	mov.b32 	%r1707, -1310822545;
	mov.b32 	%r1708, -1110021269;
	mov.b32 	%r1709, 234877682;
	st.local.v4.u32 	[%rd6+16], {%r1709, %r1708, %r1707, %r1706};
	mov.b32 	%r1710, 2102799147;
	mov.b32 	%r1711, -1446090905;
	mov.b32 	%r1712, 50462977;
	mov.b32 	%r1713, 1348481072;
	st.local.v4.u32 	[%rd6+32], {%r1713, %r1712, %r1711, %r1710};
	mov.b32 	%r1714, -1695779210;
	mov.b32 	%r1715, -431117397;
	mov.b32 	%r1716, 1656084439;
	mov.b32 	%r1717, 434634494;
	st.local.v4.u32 	[%rd6+48], {%r1717, %r1716, %r1715, %r1714};
	mov.b32 	%r1718, -2013627011;
	mov.b32 	%r1719, 1082771913;
	mov.b32 	%r1720, -1658879358;
	mov.b32 	%r1721, 1167051466;
	st.local.v4.u32 	[%rd6+64], {%r1721, %r1720, %r1719, %r1718};
	mov.b32 	%r1722, 201060592;
	mov.b32 	%r1723, -913422521;
	mov.b32 	%r1724, -340633255;
	mov.b32 	%r1725, 368048890;
	st.local.v4.u32 	[%rd6+80], {%r1725, %r1724, %r1723, %r1722};
	mov.b32 	%r1726, -364531793;
	mov.b32 	%r1727, -44064094;
	mov.b32 	%r1728, 1739838676;
	mov.b32 	%r1729, -331240019;
	st.local.v4.u32 	[%rd6+96], {%r1729, %r1728, %r1727, %r1726};
	mov.b32 	%r1730, 1536934080;
	mov.b32 	%r1731, -1763413390;
	mov.b32 	%r1732, -145513308;
	mov.b32 	%r1733, -1088185188;
	st.local.v4.u32 	[%rd6+112], {%r1733, %r1732, %r1731, %r1730};
	mov.b32 	%r1734, 1783375398;
	mov.b32 	%r1735, -1371696237;
	mov.b32 	%r1736, 484572669;
	mov.b32 	%r1737, -1032472649;
	st.local.v4.u32 	[%rd6+128], {%r1737, %r1736, %r1735, %r1734};
	mov.b32 	%r1738, 1334037708;
	mov.b32 	%r1739, 49674231;
	mov.b32 	%r1740, 1098792767;
	mov.b32 	%r1741, 1517041206;
	st.local.v4.u32 	[%rd6+144], {%r1741, %r1740, %r1739, %r1738};
	mov.b32 	%r1742, 150598129;
	mov.b32 	%r1743, 886171109;
	mov.b32 	%r1744, -195975771;
	mov.b32 	%r1745, 1550332980;
	st.local.v4.u32 	[%rd6+160], {%r1745, %r1744, %r1743, %r1742};
	mov.b32 	%r1746, 1059722517;
	mov.b32 	%r1747, 1398944049;
	mov.b32 	%r1748, 1940642008;
	mov.b32 	%r1749, -1813876367;
	st.local.v4.u32 	[%rd6+176], {%r1749, %r1748, %r1747, %r1746};
	mov.b32 	%r1750, 1587397571;
	mov.b32 	%r1751, 1699095331;
	mov.b32 	%r1752, 1385547719;
	mov.b32 	%r1753, 201851908;
	st.local.v4.u32 	[%rd6+192], {%r1753, %r1752, %r1751, %r1750};
	mov.b32 	%r1754, -1255171430;
	mov.b32 	%r1755, 252314885;
	mov.b32 	%r1756, -1590192490;
	mov.b32 	%r1757, 674240536;
	st.local.v4.u32 	[%rd6+208], {%r1757, %r1756, %r1755, %r1754};
	mov.b32 	%r1758, 1038082786;
	mov.b32 	%r1759, -1692696448;
	mov.b32 	%r1760, 908333586;
	mov.b32 	%r1761, 151914247;
	st.local.v4.u32 	[%rd6+224], {%r1761, %r1760, %r1759, %r1758};
	mov.b32 	%r1762, -1612024459;
	mov.b32 	%r1763, -847269198;
	mov.b32 	%r1764, 1766729511;
	mov.b32 	%r1765, 651029483;
	st.local.v4.u32 	[%rd6+240], {%r1765, %r1764, %r1763, %r1762};
	mov.b32 	%r1766, 775166490;
	mov.b32 	%r1767, 1951935532;
	mov.b32 	%r1768, -1642232957;
	mov.b32 	%r1769, 454166793;
	st.local.v4.u32 	[%rd6+256], {%r1769, %r1768, %r1767, %r1766};
	mov.b32 	%r1770, -77881184;
	mov.b32 	%r1771, -290170278;
	mov.b32 	%r1772, -1294176658;
	mov.b32 	%r1773, 758520603;
	st.local.v4.u32 	[%rd6+272], {%r1773, %r1772, %r1771, %r1770};
	mov.b32 	%r1774, -830622797;
	mov.b32 	%r1775, 1639438038;
	mov.b32 	%r1776, 1299594043;
	mov.b32 	%r1777, -157003182;
	st.local.v4.u32 	[%rd6+288], {%r1777, %r1776, %r1775, %r1774};
	mov.b32 	%r1778, -1760328572;
	mov.b32 	%r1779, 1901997871;
	mov.b32 	%r1780, 1054729187;
	mov.b32 	%r1781, 2068982057;
	st.local.v4.u32 	[%rd6+304], {%r1781, %r1780, %r1779, %r1778};
	mov.b32 	%r1782, 750906861;
	mov.b32 	%r1783, 1757008337;
	mov.b32 	%r1784, -173649069;
	st.local.v4.u32 	[%rd6+320], {%r1784, %r1783, %r1527, %r1782};
	mov.b32 	%r1785, -306816165;
	mov.b32 	%r1786, -931548751;
	mov.b32 	%r1787, 535035132;
	mov.b32 	%r1788, 1614815264;
	st.local.v4.u32 	[%rd6+336], {%r1788, %r1787, %r1786, %r1785};
	mov.b32 	%r1789, 1265776953;
	mov.b32 	%r1790, -647512386;
	mov.b32 	%r1791, 1183697867;
	mov.b32 	%r1792, -1093375382;
	st.local.v4.u32 	[%rd6+352], {%r1792, %r1791, %r1790, %r1789};
	mov.b32 	%r1793, 1250283471;
	mov.b32 	%r1794, -391096232;
	mov.b32 	%r1795, -728216500;
	mov.b32 	%r1796, -560706998;
	st.local.v4.u32 	[%rd6+368], {%r1796, %r1795, %r1794, %r1793};
	mov.b32 	%r1797, 384695291;
	mov.b32 	%r1798, -447763798;
	mov.b32 	%r1799, 717615087;
	mov.b32 	%r1800, 1807470800;
	st.local.v4.u32 	[%rd6+384], {%r1800, %r1799, %r1798, %r1797};
	mov.b32 	%r1801, -1810791035;
	mov.b32 	%r1802, 1432761139;
	mov.b32 	%r1803, -677753523;
	mov.b32 	%r1804, -981056701;
	st.local.v4.u32 	[%rd6+400], {%r1804, %r1803, %r1802, %r1801};
	mov.b32 	%r1805, -2114027649;
	mov.b32 	%r1806, 100925954;
	mov.b32 	%r1807, 283769337;
	mov.b32 	%r1808, -813021883;
	st.local.v4.u32 	[%rd6+416], {%r1808, %r1807, %r1806, %r1805};
	mov.b32 	%r1809, -481580888;
	mov.b32 	%r1810, -1171939425;
	mov.b32 	%r1811, 1148730428;
	mov.b32 	%r1812, -257929136;
	st.local.v4.u32 	[%rd6+432], {%r1812, %r1811, %r1810, %r1809};
	mov.b32 	%r1813, -1979347057;
	mov.b32 	%r1814, -1065336768;
	mov.b32 	%r1815, -27417693;
	mov.b32 	%r1816, -207466159;
	st.local.v4.u32 	[%rd6+448], {%r1816, %r1815, %r1814, %r1813};
	mov.b32 	%r1817, 82966005;
	mov.b32 	%r1818, 1215313976;
	mov.b32 	%r1819, -1138647651;
	mov.b32 	%r1820, -1388342638;
	st.local.v4.u32 	[%rd6+464], {%r1820, %r1819, %r1818, %r1817};
	mov.b32 	%r1821, 1665278241;
	mov.b32 	%r1822, 1974459098;
	mov.b32 	%r1823, -1049119050;
	mov.b32 	%r1824, -547111748;
	st.local.v4.u32 	[%rd6+480], {%r1824, %r1823, %r1822, %r1821};
	mov.b32 	%r1825, 1841287890;
	mov.b32 	%r1826, 251524083;
	mov.b32 	%r1827, 451280895;
	mov.b32 	%r1828, 807407632;
	st.local.v4.u32 	[%rd6+496], {%r1828, %r1827, %r1826, %r1825};
	mov.b32 	%r1829, 801369324;
	mov.b32 	%r1830, 891687699;
	mov.b32 	%r1831, 337120268;
	mov.b32 	%r1832, 1283575245;
	st.local.v4.u32 	[%rd6+512], {%r1832, %r1831, %r1830, %r1829};
	mov.b32 	%r1833, 959321879;
	mov.b32 	%r1834, -863484860;
	mov.b32 	%r1835, -1573546089;
	mov.b32 	%r1836, -507617441;
	st.local.v4.u32 	[%rd6+528], {%r1836, %r1835, %r1834, %r1833};
	mov.b32 	%r1837, 1199193405;
	mov.b32 	%r1838, -2097381762;
	mov.b32 	%r1839, -229267545;
	mov.b32 	%r1840, 1469301956;
	st.local.v4.u32 	[%rd6+544], {%r1840, %r1839, %r1838, %r1837};
	mov.b32 	%r1841, -1780059277;
	mov.b32 	%r1842, 724703513;
	mov.b32 	%r1843, -407216803;
	mov.b32 	%r1844, -1396153244;
	st.local.v4.u32 	[%rd6+560], {%r1844, %r1843, %r1842, %r1841};
	mov.b32 	%r1845, 2141445340;
	mov.b32 	%r1846, -778154161;
	mov.b32 	%r1847, -1743158911;
	mov.b32 	%r1848, -1598005152;
	st.local.v4.u32 	[%rd6+576], {%r1848, %r1847, %r1846, %r1845};
	mov.b32 	%r1849, -2096396152;
	mov.b32 	%r1850, -1422159728;
	mov.b32 	%r1851, 2119445034;
	mov.b32 	%r1852, 1715741218;
	st.local.v4.u32 	[%rd6+592], {%r1852, %r1851, %r1850, %r1849};
	mov.b32 	%r1853, 1009259540;
	mov.b32 	%r1854, -747915080;
	mov.b32 	%r1855, 700968686;
	mov.b32 	%r1856, -896776634;
	st.local.v4.u32 	[%rd6+608], {%r1856, %r1855, %r1854, %r1853};
	mov.b32 	%r1857, 1991105499;
	mov.b32 	%r1858, 487983883;
	mov.b32 	%r1859, -490971554;
	mov.b32 	%r1860, 2041044702;
	st.local.v4.u32 	[%rd6+624], {%r1860, %r1859, %r1858, %r1857};
	mov.b32 	%r1861, 504629770;
	mov.b32 	%r1862, 1316239930;
	mov.b32 	%r1863, 1449407026;
	mov.b32 	%r1864, 1004265696;
	st.local.v4.u32 	[%rd6+640], {%r1864, %r1863, %r1862, %r1861};
	mov.b32 	%r1865, -457679780;
	mov.b32 	%r1866, 1816667172;
	mov.b32 	%r1867, 168560134;
	mov.b32 	%r1868, -611169975;
	st.local.v4.u32 	[%rd6+656], {%r1868, %r1867, %r1866, %r1865};
	mov.b32 	%r1869, -1497079198;
	mov.b32 	%r1870, -280777556;
	mov.b32 	%r1871, 1857934291;
	mov.b32 	%r1872, 1570751170;
	st.local.v4.u32 	[%rd6+672], {%r1872, %r1871, %r1870, %r1869};
	mov.b32 	%r1873, -1947043463;
	mov.b32 	%r1874, 936633572;
	mov.b32 	%r1875, -1540254315;
	mov.b32 	%r1876, -1472622191;
	st.local.v4.u32 	[%rd6+688], {%r1876, %r1875, %r1874, %r1873};
	mov.b32 	%r1877, -1210421907;
	mov.b32 	%r1878, 1500395319;
	mov.b32 	%r1879, 1133234376;
	mov.b32 	%r1880, 852879335;
	st.local.v4.u32 	[%rd6+704], {%r1880, %r1879, %r1878, %r1877};
	mov.b32 	%r1881, -532043351;
	mov.b32 	%r1882, -761508274;
	mov.b32 	%r1883, 1689376213;
	mov.b32 	%r1884, -1946055283;
	st.local.v4.u32 	[%rd6+720], {%r1884, %r1883, %r1882, %r1881};
	mov.b32 	%r1885, 634383082;
	mov.b32 	%r1886, 133428468;
	mov.b32 	%r1887, -89369002;
	mov.b32 	%r1888, -1260884884;
	st.local.v4.u32 	[%rd6+736], {%r1888, %r1887, %r1886, %r1885};
	mov.b32 	%r1889, 403703816;
	mov.b32 	%r1890, -381178194;
	mov.b32 	%r1891, -1896580486;
	mov.b32 	%r1892, -1345690267;
	st.local.v4.u32 	[%rd6+752], {%r1892, %r1891, %r1890, %r1889};
	mov.b32 	%r1893, 1918643758;
	mov.b32 	%r1894, 1867130149;
	mov.b32 	%r1895, -1997506440;
	mov.b32 	%r1896, -714097990;
	st.local.v4.u32 	[%rd6+768], {%r1896, %r1895, %r1894, %r1893};
	mov.b32 	%r1897, 1368901318;
	mov.b32 	%r1898, -948718412;
	mov.b32 	%r1899, -245913946;
	mov.b32 	%r1900, 607656988;
	st.local.v4.u32 	[%rd6+784], {%r1900, %r1899, %r1898, %r1897};
	mov.b32 	%r1901, 557719327;
	mov.b32 	%r1902, -1662487436;
	mov.b32 	%r1903, 2090982877;
	mov.b32 	%r1904, 600565992;
	st.local.v4.u32 	[%rd6+800], {%r1904, %r1903, %r1902, %r1901};
	mov.b32 	%r1905, -2062579062;
	mov.b32 	%r1906, -2045932661;
	mov.b32 	%r1907, -597574211;
	mov.b32 	%r1908, -577352885;
	st.local.v4.u32 	[%rd6+816], {%r1908, %r1907, %r1906, %r1905};
	mov.b32 	%r1909, -1429445018;
	mov.b32 	%r1910, -999180875;
	mov.b32 	%r1911, 1115438654;
	mov.b32 	%r1912, -1864339344;
	st.local.v4.u32 	[%rd6+832], {%r1912, %r1911, %r1910, %r1909};
	mov.b32 	%r1913, 303828494;
	mov.b32 	%r1914, 33027830;
	mov.b32 	%r1915, 84280067;
	mov.b32 	%r1916, -661632952;
	st.local.v4.u32 	[%rd6+848], {%r1916, %r1915, %r1914, %r1913};
	mov.b32 	%r1917, -798377543;
	mov.b32 	%r1918, -106014889;
	mov.b32 	%r1919, 1600795957;
	mov.b32 	%r1920, -1547542175;
	st.local.v4.u32 	[%rd6+864], {%r1920, %r1919, %r1918, %r1917};
	mov.b32 	%r1921, -1188585826;
	mov.b32 	%r1922, 658119965;
	mov.b32 	%r1923, 1486471617;
	mov.b32 	%r1924, -1860729210;
	st.local.v4.u32 	[%rd6+880], {%r1924, %r1923, %r1922, %r1921};
	mov.b32 	%r1925, 857870609;
	mov.b32 	%r1926, -1288988520;
	mov.b32 	%r1927, 334231800;
	mov.b32 	%r1928, 953803233;
	st.local.v4.u32 	[%rd6+896], {%r1928, %r1927, %r1926, %r1925};
	mov.b32 	%r1929, -1489791852;
	mov.b32 	%r1930, -1995993458;
	mov.b32 	%r1931, 1890179545;
	mov.b32 	%r1932, -1143838359;
	st.local.v4.u32 	[%rd6+912], {%r1932, %r1931, %r1930, %r1929};
	mov.b32 	%r1933, 550103529;
	mov.b32 	%r1934, -1844082809;
	mov.b32 	%r1935, 574365214;
	mov.b32 	%r1936, -1238525029;
	st.local.v4.u32 	[%rd6+928], {%r1936, %r1935, %r1934, %r1933};
	mov.b32 	%r1937, 2057691103;
	mov.b32 	%r1938, 2018519080;
	mov.b32 	%r1939, -5614251;
	mov.b32 	%r1940, 1233637070;
	st.local.v4.u32 	[%rd6+944], {%r1940, %r1939, %r1938, %r1937};
	mov.b32 	%r1941, 387583245;
	mov.b32 	%r1942, -2146858615;
	mov.b32 	%r1943, -128343647;
	mov.b32 	%r1944, -1895592820;
	st.local.v4.u32 	[%rd6+960], {%r1944, %r1943, %r1942, %r1941};
	mov.b32 	%r1945, -1194301336;
	mov.b32 	%r1946, -964410814;
	mov.b32 	%r1947, 836232934;
	mov.b32 	%r1948, -630865985;
	st.local.v4.u32 	[%rd6+976], {%r1948, %r1947, %r1946, %r1945};
	mov.b32 	%r1949, 287182607;
	mov.b32 	%r1950, 2002398509;
	mov.b32 	%r1951, -1339450983;
	mov.b32 	%r1952, -1014873791;
	st.local.v4.u32 	[%rd6+992], {%r1952, %r1951, %r1950, %r1949};
	mov.b32 	%r1953, 975967766;
	mov.b32 	%r1954, -697451589;
	mov.b32 	%r1955, -56077228;
	mov.b32 	%r1956, -881086288;
	st.local.v4.u32 	[%rd6+1008], {%r1956, %r1955, %r1954, %r1953};
	mov.b32 	%r1957, 2072901243;
	mov.b32 	%r1958, 2006576759;
	mov.b32 	%r1959, 2089089148;
	mov.b32 	%r1960, 1671808611;
	st.local.v4.u32 	[%rd7], {%r1960, %r1959, %r1958, %r1957};
	add.s64 	%rd536, %rd7, 16;
	mov.b32 	%r1961, -984313403;
	mov.b32 	%r1962, 1873927791;
	mov.b32 	%r1963, 1807603307;
	mov.b32 	%r1964, -233963534;
	st.local.v4.u32 	[%rd7+16], {%r1964, %r1963, %r1962, %r1961};
	mov.b32 	%r1965, 729634347;
	mov.b32 	%r1966, 1739181671;
	mov.b32 	%r1967, 16974337;
	mov.b32 	%r1968, 810573872;
	st.local.v4.u32 	[%rd7+32], {%r1968, %r1967, %r1966, %r1965};
	mov.b32 	%r1969, 1989864566;
	mov.b32 	%r1970, -1410970197;
	mov.b32 	%r1971, -681396777;
	mov.b32 	%r1972, -31856642;
	st.local.v4.u32 	[%rd7+48], {%r1972, %r1971, %r1970, %r1969};
	mov.b32 	%r1973, 2106063485;
	mov.b32 	%r1974, -918517303;
	mov.b32 	%r1975, -2103631998;
	mov.b32 	%r1976, -901410870;
	st.local.v4.u32 	[%rd7+64], {%r1976, %r1975, %r1974, %r1973};
	mov.b32 	%r1977, -267650064;
	mov.b32 	%r1978, 1204391495;
	mov.b32 	%r1979, 1508618841;
	mov.b32 	%r1980, -99225606;
	st.local.v4.u32 	[%rd7+80], {%r1980, %r1979, %r1978, %r1977};
	mov.b32 	%r1981, -1343601233;
	mov.b32 	%r1982, -1560453214;
	mov.b32 	%r1983, -731401260;
	mov.b32 	%r1984, -1377025619;
	st.local.v4.u32 	[%rd7+96], {%r1984, %r1983, %r1982, %r1981};
	mov.b32 	%r1985, -1067738176;
	mov.b32 	%r1986, 1922491506;
	mov.b32 	%r1987, -1527295068;
	mov.b32 	%r1988, -1665195108;
	st.local.v4.u32 	[%rd7+112], {%r1988, %r1987, %r1986, %r1985};
	mov.b32 	%r1989, 644500518;
	mov.b32 	%r1990, -1817297517;
	mov.b32 	%r1991, -48438787;
	mov.b32 	%r1992, -1211992649;
	st.local.v4.u32 	[%rd7+128], {%r1992, %r1991, %r1990, %r1989};
	mov.b32 	%r1993, -867204148;
	mov.b32 	%r1994, -150800905;
	mov.b32 	%r1995, 1061256767;
	mov.b32 	%r1996, 911895606;
	st.local.v4.u32 	[%rd7+144], {%r1996, %r1995, %r1994, %r1993};
	mov.b32 	%r1997, -251069967;
	mov.b32 	%r1998, -449523227;
	mov.b32 	%r1999, -1510714971;
	mov.b32 	%r2000, 878471220;
	st.local.v4.u32 	[%rd7+160], {%r2000, %r1999, %r1998, %r1997};
	mov.b32 	%r2001, 356461077;
	mov.b32 	%r2002, 827548209;
	mov.b32 	%r2003, -663508008;
	mov.b32 	%r2004, 1905517169;
	st.local.v4.u32 	[%rd7+176], {%r2004, %r2003, %r2002, %r2001};
	mov.b32 	%r2005, -1017209405;
	mov.b32 	%r2006, 593839651;
	mov.b32 	%r2007, -950889017;
	mov.b32 	%r2008, 67897348;
	st.local.v4.u32 	[%rd7+192], {%r2008, %r2007, %r2006, %r2005};
	mov.b32 	%r2009, -1699401830;
	mov.b32 	%r2010, 84871685;
	mov.b32 	%r2011, -1767819370;
	mov.b32 	%r2012, 405286936;
	st.local.v4.u32 	[%rd7+208], {%r2012, %r2011, %r2010, %r2009};
	mov.b32 	%r2013, -499261470;
	mov.b32 	%r2014, -2137318528;
	mov.b32 	%r2015, 305538066;
	mov.b32 	%r2016, 118033927;
	st.local.v4.u32 	[%rd7+224], {%r2016, %r2015, %r2014, %r2013};
	mov.b32 	%r2017, 1973414517;
	mov.b32 	%r2018, -1295155278;
	mov.b32 	%r2019, 661212711;
	mov.b32 	%r2020, -349778453;
	st.local.v4.u32 	[%rd7+240], {%r2020, %r2019, %r2018, %r2017};
	mov.b32 	%r2021, 439235610;
	mov.b32 	%r2022, 745822252;
	mov.b32 	%r2023, -2086789757;
	mov.b32 	%r2024, 152769033;
	st.local.v4.u32 	[%rd7+256], {%r2024, %r2023, %r2022, %r2021};
	mov.b32 	%r2025, -1594139744;
	mov.b32 	%r2026, 1525593178;
	mov.b32 	%r2027, 1857215598;
	mov.b32 	%r2028, 455947803;
	st.local.v4.u32 	[%rd7+272], {%r2028, %r2027, %r2026, %r2025};
	mov.b32 	%r2029, -1278313037;
	mov.b32 	%r2030, -698239018;
	mov.b32 	%r2031, 994932283;
	mov.b32 	%r2032, 1391895634;
	st.local.v4.u32 	[%rd7+288], {%r2032, %r2031, %r2030, %r2029};
	mov.b32 	%r2033, -2070473852;
	mov.b32 	%r2034, 795958831;
	mov.b32 	%r2035, -482419229;
	mov.b32 	%r2036, 695947817;
	st.local.v4.u32 	[%rd7+304], {%r2036, %r2035, %r2034, %r2033};
	mov.b32 	%r2037, -315833875;
	mov.b32 	%r2038, -781665839;
	mov.b32 	%r2039, 1408607827;
	st.local.v4.u32 	[%rd7+320], {%r2039, %r2038, %r1527, %r2037};
	mov.b32 	%r2040, 1542305371;
	mov.b32 	%r2041, -1312261711;
	mov.b32 	%r2042, -65018884;
	mov.b32 	%r2043, 543178784;
	st.local.v4.u32 	[%rd7+336], {%r2043, %r2042, %r2041, %r2040};
	mov.b32 	%r2044, 961245753;
	mov.b32 	%r2045, -1093048386;
	mov.b32 	%r2046, -884568629;
	mov.b32 	%r2047, 1790891114;
	st.local.v4.u32 	[%rd7+352], {%r2047, %r2046, %r2045, %r2044};
	mov.b32 	%r2048, -817199665;
	mov.b32 	%r2049, 1491644504;
	mov.b32 	%r2050, 1289001036;
	mov.b32 	%r2051, 1256100938;
	st.local.v4.u32 	[%rd7+368], {%r2051, %r2050, %r2049, %r2048};
	mov.b32 	%r2052, -82383365;
	mov.b32 	%r2053, -1427812438;
	mov.b32 	%r2054, -282409489;
	mov.b32 	%r2055, -798245936;
	st.local.v4.u32 	[%rd7+384], {%r2055, %r2054, %r2053, %r2052};
	mov.b32 	%r2056, -2053893755;
	mov.b32 	%r2057, 861234739;
	mov.b32 	%r2058, 1305975373;
	mov.b32 	%r2059, 1137018435;
	st.local.v4.u32 	[%rd7+400], {%r2059, %r2058, %r2057, %r2056};
	mov.b32 	%r2060, 2139225727;
	mov.b32 	%r2061, 33948674;
	mov.b32 	%r2062, -116332039;
	mov.b32 	%r2063, 1171229253;
	st.local.v4.u32 	[%rd7+416], {%r2063, %r2062, %r2061, %r2060};
	mov.b32 	%r2064, -1461498968;
	mov.b32 	%r2065, -1615190625;
	mov.b32 	%r2066, 1011120188;
	mov.b32 	%r2067, 1357946960;
	st.local.v4.u32 	[%rd7+432], {%r2067, %r2066, %r2065, %r2064};
	mov.b32 	%r2068, -1886780017;
	mov.b32 	%r2069, 1086357568;
	mov.b32 	%r2070, -1543610973;
	mov.b32 	%r2071, 1374921297;
	st.local.v4.u32 	[%rd7+448], {%r2071, %r2070, %r2069, %r2068};
	mov.b32 	%r2072, -184225291;
	mov.b32 	%r2073, 944271416;
	mov.b32 	%r2074, -1648615011;
	mov.b32 	%r2075, -1834139758;
	st.local.v4.u32 	[%rd7+464], {%r2075, %r2074, %r2073, %r2072};
	mov.b32 	%r2076, 560153121;
	mov.b32 	%r2077, -629821478;
	mov.b32 	%r2078, -1228834890;
	mov.b32 	%r2079, -1126210628;
	st.local.v4.u32 	[%rd7+480], {%r2079, %r2078, %r2077, %r2076};
	mov.b32 	%r2080, -764559406;
	mov.b32 	%r2081, -217121293;
	mov.b32 	%r2082, -15014401;
	mov.b32 	%r2083, 271589392;
	st.local.v4.u32 	[%rd7+496], {%r2083, %r2082, %r2081, %r2080};
	mov.b32 	%r2084, -332413972;
	mov.b32 	%r2085, 322250259;
	mov.b32 	%r2086, 202643468;
	mov.b32 	%r2087, -850624051;
	st.local.v4.u32 	[%rd7+512], {%r2087, %r2086, %r2085, %r2084};
	mov.b32 	%r2088, 389623319;
	mov.b32 	%r2089, 1154254916;
	mov.b32 	%r2090, -1750977129;
	mov.b32 	%r2091, 1608629855;
	st.local.v4.u32 	[%rd7+528], {%r2091, %r2090, %r2089, %r2088};
	mov.b32 	%r2092, 1028094525;
	mov.b32 	%r2093, 2122513534;
	mov.b32 	%r2094, -1477290585;
	mov.b32 	%r2095, -1000893500;
	st.local.v4.u32 	[%rd7+544], {%r2095, %r2094, %r2093, %r2092};
	mov.b32 	%r2096, 1939203699;
	mov.b32 	%r2097, 422261273;
	mov.b32 	%r2098, 1575467613;
	mov.b32 	%r2099, 1689045092;
	st.local.v4.u32 	[%rd7+560], {%r2099, %r2098, %r2097, %r2096};
	mov.b32 	%r2100, -595614756;
	mov.b32 	%r2101, 1339137615;
	mov.b32 	%r2102, -2120738431;
	mov.b32 	%r2103, 1621147744;
	st.local.v4.u32 	[%rd7+576], {%r2103, %r2102, %r2101, %r2100};
	mov.b32 	%r2104, -2004677752;
	mov.b32 	%r2105, -1867826288;
	mov.b32 	%r2106, 712922154;
	mov.b32 	%r2107, 577127458;
	st.local.v4.u32 	[%rd7+592], {%r2107, %r2106, %r2105, %r2104};
	mov.b32 	%r2108, 339486740;
	mov.b32 	%r2109, -1194103880;
	mov.b32 	%r2110, -299251730;
	mov.b32 	%r2111, 1187679302;
	st.local.v4.u32 	[%rd7+608], {%r2111, %r2110, %r2109, %r2108};
	mov.b32 	%r2112, -612979237;
	mov.b32 	%r2113, 186455563;
	mov.b32 	%r2114, 1591917662;
	mov.b32 	%r2115, -562452514;
	st.local.v4.u32 	[%rd7+624], {%r2115, %r2114, %r2113, %r2112};
	mov.b32 	%r2116, 169743370;
	mov.b32 	%r2117, 978220090;
	mov.b32 	%r2118, 844522546;
	mov.b32 	%r2119, -532948000;
	st.local.v4.u32 	[%rd7+640], {%r2119, %r2118, %r2117, %r2116};
	mov.b32 	%r2120, 1558493276;
	mov.b32 	%r2121, 611076132;
	mov.b32 	%r2122, 101321734;
	mov.b32 	%r2123, 1239126601;
	st.local.v4.u32 	[%rd7+656], {%r2123, %r2122, %r2121, %r2120};
	mov.b32 	%r2124, 1655096418;
	mov.b32 	%r2125, -1393605716;
	mov.b32 	%r2126, -747717165;
	mov.b32 	%r2127, -1034051646;
	st.local.v4.u32 	[%rd7+672], {%r2127, %r2126, %r2125, %r2124};
	mov.b32 	%r2128, 2039214713;
	mov.b32 	%r2129, -466103324;
	mov.b32 	%r2130, -1784401515;
	mov.b32 	%r2131, -1851246191;
	st.local.v4.u32 	[%rd7+688], {%r2131, %r2130, %r2129, %r2128};
	mov.b32 	%r2132, 1840765549;
	mov.b32 	%r2133, 928607799;
	mov.b32 	%r2134, -935097400;
	mov.b32 	%r2135, -416098841;
	st.local.v4.u32 	[%rd7+704], {%r2135, %r2134, %r2133, %r2132};
	mov.b32 	%r2136, -1444918871;
	mov.b32 	%r2137, 1322425422;
	mov.b32 	%r2138, -714821163;
	mov.b32 	%r2139, -1920204403;
	st.local.v4.u32 	[%rd7+720], {%r2139, %r2138, %r2137, %r2136};
	mov.b32 	%r2140, -366620694;
	mov.b32 	%r2141, -200805388;
	mov.b32 	%r2142, 1459268694;
	mov.b32 	%r2143, 1823791212;
	st.local.v4.u32 	[%rd7+736], {%r2143, %r2142, %r2141, %r2140};
	mov.b32 	%r2144, 135794696;
	mov.b32 	%r2145, -1360443474;
	mov.b32 	%r2146, 2056189050;
	mov.b32 	%r2147, 1706019429;
	st.local.v4.u32 	[%rd7+752], {%r2147, %r2146, %r2145, %r2144};
	mov.b32 	%r2148, 779246638;
	mov.b32 	%r2149, 628050469;
	mov.b32 	%r2150, 2022240376;
	mov.b32 	%r2151, -1160417350;
	st.local.v4.u32 	[%rd7+768], {%r2151, %r2150, %r2149, %r2148};
	mov.b32 	%r2152, -967731258;
	mov.b32 	%r2153, -1261997132;
	mov.b32 	%r2154, -1494132826;
	mov.b32 	%r2155, 472135708;
	st.local.v4.u32 	[%rd7+784], {%r2155, %r2154, %r2153, %r2152};
	mov.b32 	%r2156, 522272287;
	mov.b32 	%r2157, 1956440180;
	mov.b32 	%r2158, -579034659;
	mov.b32 	%r2159, -400307224;
	st.local.v4.u32 	[%rd7+800], {%r2159, %r2158, %r2157, %r2156};
	mov.b32 	%r2160, -1970991222;
	mov.b32 	%r2161, -1954148981;
	mov.b32 	%r2162, -1109630531;
	mov.b32 	%r2163, 1272813131;
	st.local.v4.u32 	[%rd7+816], {%r2163, %r2162, %r2161, %r2160};
	mov.b32 	%r2164, 1722469478;
	mov.b32 	%r2165, -1245417035;
	mov.b32 	%r2166, 1044544574;
	mov.b32 	%r2167, 1888542832;
	st.local.v4.u32 	[%rd7+832], {%r2167, %r2166, %r2165, %r2164};
	mov.b32 	%r2168, 236067854;
	mov.b32 	%r2169, -167643146;
	mov.b32 	%r2170, 50660867;
	mov.b32 	%r2171, 1222152264;
	st.local.v4.u32 	[%rd7+848], {%r2171, %r2170, %r2169, %r2168};
	mov.b32 	%r2172, -1177523783;
	mov.b32 	%r2173, 1475980887;
	mov.b32 	%r2174, 895445557;
	mov.b32 	%r2175, 1638122081;
	st.local.v4.u32 	[%rd7+864], {%r2175, %r2174, %r2173, %r2172};
	mov.b32 	%r2176, -1632032866;
	mov.b32 	%r2177, 489110045;
	mov.b32 	%r2178, -1051158079;
	mov.b32 	%r2179, -2037311610;
	st.local.v4.u32 	[%rd7+880], {%r2179, %r2178, %r2177, %r2176};
	mov.b32 	%r2180, 288563729;
	mov.b32 	%r2181, -1733088360;
	mov.b32 	%r2182, -132912136;
	mov.b32 	%r2183, -516367903;
	st.local.v4.u32 	[%rd7+896], {%r2183, %r2182, %r2181, %r2180};
	mov.b32 	%r2184, -1800981612;
	mov.b32 	%r2185, -1903622258;
	mov.b32 	%r2186, -646927911;
	mov.b32 	%r2187, 1773916777;
	st.local.v4.u32 	[%rd7+912], {%r2187, %r2186, %r2185, %r2184};
	mov.b32 	%r2188, -383727127;
	mov.b32 	%r2189, -2020469369;
	mov.b32 	%r2190, 505560094;
	mov.b32 	%r2191, -1682559589;
	st.local.v4.u32 	[%rd7+928], {%r2191, %r2190, %r2189, %r2188};
	mov.b32 	%r2192, -545610273;
	mov.b32 	%r2193, 678973480;
	mov.b32 	%r2194, 1442818645;
	mov.b32 	%r2195, -834041906;
	st.local.v4.u32 	[%rd7+944], {%r2195, %r2194, %r2193, %r2192};
	mov.b32 	%r2196, 219617805;
	mov.b32 	%r2197, -1988097655;
	mov.b32 	%r2198, -1577559647;
	mov.b32 	%r2199, -1936784500;
	st.local.v4.u32 	[%rd7+960], {%r2199, %r2198, %r2197, %r2196};
	mov.b32 	%r2200, 1756942440;
	mov.b32 	%r2201, 1120306242;
	mov.b32 	%r2202, -432941082;
	mov.b32 	%r2203, -1076206145;
	st.local.v4.u32 	[%rd7+976], {%r2203, %r2202, %r2201, %r2200};
	mov.b32 	%r2204, 252780047;
	mov.b32 	%r2205, 762796589;
	mov.b32 	%r2206, -1716508263;
	mov.b32 	%r2207, 1103331905;
	st.local.v4.u32 	[%rd7+992], {%r2207, %r2206, %r2205, %r2204};
	mov.b32 	%r2208, 372911126;
	mov.b32 	%r2209, -1143575109;
	mov.b32 	%r2210, 1425844308;
	mov.b32 	%r2211, -1328841808;
	st.local.v4.u32 	[%rd7+1008], {%r2211, %r2210, %r2209, %r2208};
	mov.b32 	%r2212, 2071694838;
	mov.b32 	%r2213, 2004326894;
	mov.b32 	%r2214, 2088535288;
	mov.b32 	%r2215, 1667474886;
	st.local.v4.u32 	[%rd8], {%r2215, %r2214, %r2213, %r2212};
	mov.b32 	%r2216, -976923503;
	mov.b32 	%r2217, 1869591006;
	mov.b32 	%r2218, 1802223062;
	mov.b32 	%r2219, -219017729;
	st.local.v4.u32 	[%rd8+16], {%r2219, %r2218, %r2217, %r2216};
	mov.b32 	%r2220, 724270422;
	mov.b32 	%r2221, 1734846926;
	mov.b32 	%r2222, 16843522;
	mov.b32 	%r2223, 808472672;
	st.local.v4.u32 	[%rd8+32], {%r2223, %r2222, %r2221, %r2220};
	mov.b32 	%r2224, 1987484396;
	mov.b32 	%r2225, -1414797747;
	mov.b32 	%r2226, -673750347;
	mov.b32 	%r2227, -16901657;
	st.local.v4.u32 	[%rd8+48], {%r2227, %r2226, %r2225, %r2224};
	mov.b32 	%r2228, 2105378810;
	mov.b32 	%r2229, -909557623;
	mov.b32 	%r2230, -2105369313;
	mov.b32 	%r2231, -892713585;
	st.local.v4.u32 	[%rd8+64], {%r2231, %r2230, %r2229, %r2228};
	mov.b32 	%r2232, -252703749;
	mov.b32 	%r2233, 1195886990;
	mov.b32 	%r2234, 1499065266;
	mov.b32 	%r2235, -84273681;
	st.local.v4.u32 	[%rd8+80], {%r2235, %r2234, %r2233, %r2232};
	mov.b32 	%r2236, -1347425723;
	mov.b32 	%r2237, -1566376609;
	mov.b32 	%r2238, -724277325;
	mov.b32 	%r2239, -1381110719;
	st.local.v4.u32 	[%rd8+96], {%r2239, %r2238, %r2237, %r2236};
	mov.b32 	%r2240, -1061135461;
	mov.b32 	%r2241, 1920112356;
	mov.b32 	%r2242, -1532692653;
	mov.b32 	%r2243, -1667449053;
	st.local.v4.u32 	[%rd8+112], {%r2243, %r2242, %r2241, %r2240};
	mov.b32 	%r2244, 640051788;
	mov.b32 	%r2245, -1819038147;
	mov.b32 	%r2246, -33743647;
	mov.b32 	%r2247, -1212693899;
	st.local.v4.u32 	[%rd8+128], {%r2247, %r2246, %r2245, %r2244};
	mov.b32 	%r2248, -859025533;
	mov.b32 	%r2249, -134806795;
	mov.b32 	%r2250, 1061110142;
	mov.b32 	%r2251, 909531756;
	st.local.v4.u32 	[%rd8+144], {%r2251, %r2250, %r2249, %r2248};
	mov.b32 	%r2252, -235861767;
	mov.b32 	%r2253, -437963567;
	mov.b32 	%r2254, -1515850671;
	mov.b32 	%r2255, 875846760;
	st.local.v4.u32 	[%rd8+160], {%r2255, %r2254, %r2253, %r2252};
	mov.b32 	%r2256, 353713962;
	mov.b32 	%r2257, 825316194;
	mov.b32 	%r2258, -656903253;
	mov.b32 	%r2259, 1903268834;
	st.local.v4.u32 	[%rd8+176], {%r2259, %r2258, %r2257, %r2256};
	mov.b32 	%r2260, -1010606435;
	mov.b32 	%r2261, 589522246;
	mov.b32 	%r2262, -943238507;
	mov.b32 	%r2263, 67374088;
	st.local.v4.u32 	[%rd8+192], {%r2263, %r2262, %r2261, %r2260};
	mov.b32 	%r2264, -1701137105;
	mov.b32 	%r2265, 84217610;
	mov.b32 	%r2266, -1768513225;
	mov.b32 	%r2267, 404236336;
	st.local.v4.u32 	[%rd8+208], {%r2267, %r2266, %r2265, %r2264};
	mov.b32 	%r2268, -488489505;
	mov.b32 	%r2269, -2139055333;
	mov.b32 	%r2270, 303183396;
	mov.b32 	%r2271, 117901582;
	st.local.v4.u32 	[%rd8+224], {%r2271, %r2270, %r2269, %r2268};
	mov.b32 	%r2272, 1970642922;
	mov.b32 	%r2273, -1296904833;
	mov.b32 	%r2274, 656894286;
	mov.b32 	%r2275, -336910643;
	st.local.v4.u32 	[%rd8+240], {%r2275, %r2274, %r2273, %r2272};
	mov.b32 	%r2276, 437923380;
	mov.b32 	%r2277, 741110872;
	mov.b32 	%r2278, -2088526307;
	mov.b32 	%r2279, 151591698;
	st.local.v4.u32 	[%rd8+256], {%r2279, %r2278, %r2277, %r2276};
	mov.b32 	%r2280, -1600062629;
	mov.b32 	%r2281, 1515908788;
	mov.b32 	%r2282, 1852748508;
	mov.b32 	%r2283, 454765878;
	st.local.v4.u32 	[%rd8+272], {%r2283, %r2282, %r2281, %r2280};
	mov.b32 	%r2284, -1280061827;
	mov.b32 	%r2285, -690593353;
	mov.b32 	%r2286, 993742198;
	mov.b32 	%r2287, 1381168804;
	st.local.v4.u32 	[%rd8+288], {%r2287, %r2286, %r2285, %r2284};
	mov.b32 	%r2288, -2071685357;
	mov.b32 	%r2289, 791638366;
	mov.b32 	%r2290, -471646499;
	mov.b32 	%r2291, 690584402;
	st.local.v4.u32 	[%rd8+304], {%r2291, %r2290, %r2289, %r2288};
	mov.b32 	%r2292, -303223615;
	mov.b32 	%r2293, -774805319;
	mov.b32 	%r2294, 1398011302;
	st.local.v4.u32 	[%rd8+320], {%r2294, %r2293, %r1527, %r2292};
	mov.b32 	%r2295, 1532751286;
	mov.b32 	%r2296, -1313748871;
	mov.b32 	%r2297, -50585629;
	mov.b32 	%r2298, 538992704;
	st.local.v4.u32 	[%rd8+336], {%r2298, %r2297, %r2296, %r2295};
	mov.b32 	%r2299, 960056178;
	mov.b32 	%r2300, -1094788761;
	mov.b32 	%r2301, -875870579;
	mov.b32 	%r2302, 1785380564;
	st.local.v4.u32 	[%rd8+352], {%r2302, %r2301, %r2300, %r2299};
	mov.b32 	%r2303, -808498555;
	mov.b32 	%r2304, 1482221744;
	mov.b32 	%r2305, 1280103576;
	mov.b32 	%r2306, 1246420628;
	st.local.v4.u32 	[%rd8+368], {%r2306, %r2305, %r2304, %r2303};
	mov.b32 	%r2307, -67430675;
	mov.b32 	%r2308, -1431640753;
	mov.b32 	%r2309, -269538619;
	mov.b32 	%r2310, -791647301;
	st.local.v4.u32 	[%rd8+384], {%r2310, %r2309, %r2308, %r2307};
	mov.b32 	%r2311, -2054843375;
	mov.b32 	%r2312, 859002214;
	mov.b32 	%r2313, 1296947098;
	mov.b32 	%r2314, 1128514950;
	st.local.v4.u32 	[%rd8+400], {%r2314, %r2313, %r2312, %r2311};
	mov.b32 	%r2315, 2139062782;
	mov.b32 	%r2316, 33687044;
	mov.b32 	%r2317, -101117719;
	mov.b32 	%r2318, 1162203018;
	st.local.v4.u32 	[%rd8+416], {%r2318, %r2317, %r2316, %r2315};
	mov.b32 	%r2319, -1465326773;
	mov.b32 	%r2320, -1616922075;
	mov.b32 	%r2321, 1010582648;
	mov.b32 	%r2322, 1347481760;
	st.local.v4.u32 	[%rd8+432], {%r2322, %r2321, %r2320, %r2319};
	mov.b32 	%r2323, -1886418427;
	mov.b32 	%r2324, 1077985408;
	mov.b32 	%r2325, -1549533603;
	mov.b32 	%r2326, 1364325282;
	st.local.v4.u32 	[%rd8+448], {%r2326, %r2325, %r2324, %r2323};
	mov.b32 	%r2327, -168491791;
	mov.b32 	%r2328, 943212656;
	mov.b32 	%r2329, -1650607071;
	mov.b32 	%r2330, -1835881153;
	st.local.v4.u32 	[%rd8+464], {%r2330, %r2329, %r2328, %r2327};
	mov.b32 	%r2331, 555836226;
	mov.b32 	%r2332, -623217233;
	mov.b32 	%r2333, -1229536905;
	mov.b32 	%r2334, -1128472733;
	st.local.v4.u32 	[%rd8+480], {%r2334, %r2333, %r2332, %r2331};
	mov.b32 	%r2335, -757961281;
	mov.b32 	%r2336, -202174723;
	mov.b32 	%r2337, -58651;
	mov.b32 	%r2338, 269496352;
	st.local.v4.u32 	[%rd8+496], {%r2338, %r2337, %r2336, %r2335};
	mov.b32 	%r2339, -320065597;
	mov.b32 	%r2340, 320025894;
	mov.b32 	%r2341, 202118168;
	mov.b32 	%r2342, -842183551;
	st.local.v4.u32 	[%rd8+512], {%r2342, %r2341, %r2340, %r2339};
	mov.b32 	%r2343, 387397934;
	mov.b32 	%r2344, 1145359496;
	mov.b32 	%r2345, -1751670219;
	mov.b32 	%r2346, 1600119230;
	st.local.v4.u32 	[%rd8+528], {%r2346, %r2345, %r2344, %r2343};
	mov.b32 	%r2347, 1027426170;
	mov.b32 	%r2348, 2122220284;
	mov.b32 	%r2349, -1482165675;
	mov.b32 	%r2350, -993765485;
	st.local.v4.u32 	[%rd8+544], {%r2350, %r2349, %r2348, %r2347};
	mov.b32 	%r2351, 1936954854;
	mov.b32 	%r2352, 421079858;
	mov.b32 	%r2353, 1566435258;
	mov.b32 	%r2354, 1684319432;
	st.local.v4.u32 	[%rd8+560], {%r2354, %r2353, %r2352, %r2351};
	mov.b32 	%r2355, -589529181;
	mov.b32 	%r2356, 1330631070;
	mov.b32 	%r2357, -2122213351;
	mov.b32 	%r2358, 1616945344;
	st.local.v4.u32 	[%rd8+576], {%r2358, %r2357, %r2356, %r2355};
	mov.b32 	%r2359, -2004319477;
	mov.b32 	%r2360, -1869567173;
	mov.b32 	%r2361, 707427924;
	mov.b32 	%r2362, 572679748;
	st.local.v4.u32 	[%rd8+592], {%r2362, %r2361, %r2360, %r2359};
	mov.b32 	%r2363, 336870440;
	mov.b32 	%r2364, -1195846805;
	mov.b32 	%r2365, -286381625;
	mov.b32 	%r2366, 1179044492;
	st.local.v4.u32 	[%rd8+608], {%r2366, %r2365, %r2364, %r2363};
	mov.b32 	%r2367, -606374227;
	mov.b32 	%r2368, 185277718;
	mov.b32 	%r2369, 1583276732;
	mov.b32 	%r2370, -555845209;
	st.local.v4.u32 	[%rd8+624], {%r2370, %r2369, %r2368, %r2367};
	mov.b32 	%r2371, 168435220;
	mov.b32 	%r2372, 976899700;
	mov.b32 	%r2373, 842159716;
	mov.b32 	%r2374, -522175525;
	st.local.v4.u32 	[%rd8+640], {%r2374, %r2373, %r2372, %r2371};
	mov.b32 	%r2375, 1549591736;
	mov.b32 	%r2376, 606366792;
	mov.b32 	%r2377, 101059084;
	mov.b32 	%r2378, 1229577106;
	st.local.v4.u32 	[%rd8+656], {%r2378, %r2377, %r2376, %r2375};
	mov.b32 	%r2379, 1650632388;
	mov.b32 	%r2380, -1397952701;
	mov.b32 	%r2381, -741118275;
	mov.b32 	%r2382, -1027449441;
	st.local.v4.u32 	[%rd8+672], {%r2382, %r2381, %r2380, %r2379};
	mov.b32 	%r2383, 2038008818;
	mov.b32 	%r2384, -454805549;
	mov.b32 	%r2385, -1785355215;
	mov.b32 	%r2386, -1852725191;
	st.local.v4.u32 	[%rd8+688], {%r2386, %r2385, %r2384, %r2383};
	mov.b32 	%r2387, 1835907034;
	mov.b32 	%r2388, 926374254;
	mov.b32 	%r2389, -926399605;
	mov.b32 	%r2390, -404278571;
	st.local.v4.u32 	[%rd8+704], {%r2390, %r2389, %r2388, %r2387};
	mov.b32 	%r2391, -1448484791;
	mov.b32 	%r2392, 1313788572;
	mov.b32 	%r2393, -707435343;
	mov.b32 	%r2394, -1920103423;
	st.local.v4.u32 	[%rd8+720], {%r2394, %r2393, %r2392, %r2391};
	mov.b32 	%r2395, -353753649;
	mov.b32 	%r2396, -185333773;
	mov.b32 	%r2397, 1448540844;
	mov.b32 	%r2398, 1819063512;
	st.local.v4.u32 	[%rd8+736], {%r2398, %r2397, %r2396, %r2395};
	mov.b32 	%r2399, 134748176;
	mov.b32 	%r2400, -1364268729;
	mov.b32 	%r2401, 2054852340;
	mov.b32 	%r2402, 1701162954;
	st.local.v4.u32 	[%rd8+752], {%r2402, %r2401, %r2400, %r2399};
	mov.b32 	%r2403, 774795868;
	mov.b32 	%r2404, 623210314;
	mov.b32 	%r2405, 2021165296;
	mov.b32 	%r2406, -1162160785;
	st.local.v4.u32 	[%rd8+768], {%r2406, %r2405, %r2404, %r2403};
	mov.b32 	%r2407, -960081513;
	mov.b32 	%r2408, -1263220877;
	mov.b32 	%r2409, -1499008681;
	mov.b32 	%r2410, 471606328;
	st.local.v4.u32 	[%rd8+784], {%r2410, %r2409, %r2408, %r2407};
	mov.b32 	%r2411, 522133822;
	mov.b32 	%r2412, 1953799400;
	mov.b32 	%r2413, -572687199;
	mov.b32 	%r2414, -387439669;
	st.local.v4.u32 	[%rd8+800], {%r2414, %r2413, %r2412, %r2411};
	mov.b32 	%r2415, -1970633457;
	mov.b32 	%r2416, -1953790451;
	mov.b32 	%r2417, -1111630751;
	mov.b32 	%r2418, 1263263126;
	st.local.v4.u32 	[%rd8+816], {%r2418, %r2417, %r2416, %r2415};
	mov.b32 	%r2419, 1718004428;
	mov.b32 	%r2420, -1246378895;
	mov.b32 	%r2421, 1044267644;
	mov.b32 	%r2422, 1886425312;
	st.local.v4.u32 	[%rd8+832], {%r2422, %r2421, %r2420, %r2419};
	mov.b32 	%r2423, 235803164;
	mov.b32 	%r2424, -151649801;
	mov.b32 	%r2425, 50529542;
	mov.b32 	%r2426, 1212733584;
	st.local.v4.u32 	[%rd8+848], {%r2426, %r2425, %r2424, %r2423};
	mov.b32 	%r2427, -1179004823;
	mov.b32 	%r2428, 1465383342;
	mov.b32 	%r2429, 892690282;
	mov.b32 	%r2430, 1633788866;
	st.local.v4.u32 	[%rd8+864], {%r2430, %r2429, %r2428, %r2427};
	mov.b32 	%r2431, -1633765081;
	mov.b32 	%r2432, 488449850;
	mov.b32 	%r2433, -1044293479;
	mov.b32 	%r2434, -2038001385;
	st.local.v4.u32 	[%rd8+880], {%r2434, %r2433, %r2432, %r2431};
	mov.b32 	%r2435, 286339874;
	mov.b32 	%r2436, -1734823125;
	mov.b32 	%r2437, -117959701;
	mov.b32 	%r2438, -505333543;
	st.local.v4.u32 	[%rd8+896], {%r2438, %r2437, %r2436, %r2435};
	mov.b32 	%r2439, -1802197197;
	mov.b32 	%r2440, -1903261433;
	mov.b32 	%r2441, -640061271;
	mov.b32 	%r2442, 1768537042;
	st.local.v4.u32 	[%rd8+912], {%r2442, %r2441, %r2440, %r2439};
	mov.b32 	%r2443, -370597687;
	mov.b32 	%r2444, -2021158379;
	mov.b32 	%r2445, 505291324;
	mov.b32 	%r2446, -1684294099;
	st.local.v4.u32 	[%rd8+928], {%r2446, %r2445, %r2444, %r2443};
	mov.b32 	%r2447, -539002203;
	mov.b32 	%r2448, 673740880;
	mov.b32 	%r2449, 1431699370;
	mov.b32 	%r2450, -825341561;
	st.local.v4.u32 	[%rd8+944], {%r2450, %r2449, %r2448, %r2447};
	mov.b32 	%r2451, 218961690;
	mov.b32 	%r2452, -1987477495;
	mov.b32 	%r2453, -1583220647;
	mov.b32 	%r2454, -1936945405;
	st.local.v4.u32 	[%rd8+960], {%r2454, %r2453, %r2452, %r2451};
	mov.b32 	%r2455, 1751693520;
	mov.b32 	%r2456, 1111672452;
	mov.b32 	%r2457, -421121577;
	mov.b32 	%r2458, -1077945755;
	st.local.v4.u32 	[%rd8+976], {%r2458, %r2457, %r2456, %r2455};
	mov.b32 	%r2459, 252645662;
	mov.b32 	%r2460, 757954394;
	mov.b32 	%r2461, -1717981143;
	mov.b32 	%r2462, 1094828930;
	st.local.v4.u32 	[%rd8+992], {%r2462, %r2461, %r2460, %r2459};
	mov.b32 	%r2463, 370555436;
	mov.b32 	%r2464, -1145317779;
	mov.b32 	%r2465, 1414855848;
	mov.b32 	%r2466, -1330590853;
	st.local.v4.u32 	[%rd8+1008], {%r2466, %r2465, %r2464, %r2463};
	mov.u32 	%r2467, _ZZ7AES_128P8aesBlockPjiE11matrizCajaS;
	add.s32 	%r13237, %r2467, 3;
	mov.u32 	%r2468, _ZZ7AES_128P8aesBlockPjiE2T1;
	add.s32 	%r13236, %r2468, 16;
	mov.u32 	%r2469, _ZZ7AES_128P8aesBlockPjiE2T4;
	add.s32 	%r13235, %r2469, 16;
	mov.u32 	%r2470, _ZZ7AES_128P8aesBlockPjiE2T2;
	add.s32 	%r13234, %r2470, 16;
	mov.u32 	%r2471, _ZZ7AES_128P8aesBlockPjiE2T3;
	add.s32 	%r13233, %r2471, 16;
	mov.b32 	%r13238, 7;
$L__BB1_13:
	ld.local.v2.b32 	{%r2472, %r2473}, [%rd4];
	bfe.u32 	%r2474, %r2473, 24, 8;
	bfe.u32 	%r2475, %r2473, 16, 8;
	bfe.u32 	%r2476, %r2473, 8, 8;
	bfe.u32 	%r2477, %r2473, 0, 8;
	bfe.u32 	%r2478, %r2472, 24, 8;
	bfe.u32 	%r2479, %r2472, 16, 8;
	bfe.u32 	%r2480, %r2472, 8, 8;
	bfe.u32 	%r2481, %r2472, 0, 8;
	st.shared.u8 	[%r13237+-3], %r2481;
	ld.local.v4.u32 	{%r2482, %r2483, %r2484, %r2485}, [%rd538+-16];
	st.shared.u32 	[%r13236+-16], %r2482;
	ld.local.v4.u32 	{%r2486, %r2487, %r2488, %r2489}, [%rd537+-16];
	st.shared.u32 	[%r13234+-16], %r2486;
	ld.local.v4.u32 	{%r2490, %r2491, %r2492, %r2493}, [%rd536+-16];
	st.shared.u32 	[%r13233+-16], %r2490;
	ld.local.v4.u32 	{%r2494, %r2495, %r2496, %r2497}, [%rd535+-16];
	st.shared.u32 	[%r13235+-16], %r2494;
	st.shared.u8 	[%r13237+-2], %r2480;
	st.shared.u32 	[%r13236+-12], %r2483;
	st.shared.u32 	[%r13234+-12], %r2487;
	st.shared.u32 	[%r13233+-12], %r2491;
	st.shared.u32 	[%r13235+-12], %r2495;
	st.shared.u8 	[%r13237+-1], %r2479;
	st.shared.u32 	[%r13236+-8], %r2484;
	st.shared.u32 	[%r13234+-8], %r2488;
	st.shared.u32 	[%r13233+-8], %r2492;
	st.shared.u32 	[%r13235+-8], %r2496;
	st.shared.u8 	[%r13237], %r2478;
	st.shared.u32 	[%r13236+-4], %r2485;
	st.shared.u32 	[%r13234+-4], %r2489;
	st.shared.u32 	[%r13233+-4], %r2493;
	st.shared.u32 	[%r13235+-4], %r2497;
	st.shared.u8 	[%r13237+1], %r2477;
	ld.local.v4.u32 	{%r2498, %r2499, %r2500, %r2501}, [%rd538];
	st.shared.u32 	[%r13236], %r2498;
	ld.local.v4.u32 	{%r2502, %r2503, %r2504, %r2505}, [%rd537];
	st.shared.u32 	[%r13234], %r2502;
	ld.local.v4.u32 	{%r2506, %r2507, %r2508, %r2509}, [%rd536];
	st.shared.u32 	[%r13233], %r2506;
	ld.local.v4.u32 	{%r2510, %r2511, %r2512, %r2513}, [%rd535];
	st.shared.u32 	[%r13235], %r2510;
	st.shared.u8 	[%r13237+2], %r2476;
	st.shared.u32 	[%r13236+4], %r2499;
	st.shared.u32 	[%r13234+4], %r2503;
	st.shared.u32 	[%r13233+4], %r2507;
	st.shared.u32 	[%r13235+4], %r2511;
	st.shared.u8 	[%r13237+3], %r2475;
	st.shared.u32 	[%r13236+8], %r2500;
	st.shared.u32 	[%r13234+8], %r2504;
	st.shared.u32 	[%r13233+8], %r2508;
	st.shared.u32 	[%r13235+8], %r2512;
	st.shared.u8 	[%r13237+4], %r2474;
	st.shared.u32 	[%r13236+12], %r2501;
	st.shared.u32 	[%r13234+12], %r2505;
	st.shared.u32 	[%r13233+12], %r2509;
	st.shared.u32 	[%r13235+12], %r2513;
	add.s32 	%r13238, %r13238, 8;
	add.s64 	%rd4, %rd4, 8;
	add.s64 	%rd538, %rd538, 32;
	add.s64 	%rd537, %rd537, 32;
	add.s64 	%rd536, %rd536, 32;
	add.s64 	%rd535, %rd535, 32;
	add.s32 	%r13237, %r13237, 8;
	add.s32 	%r13236, %r13236, 32;
	add.s32 	%r13235, %r13235, 32;
	add.s32 	%r13234, %r13234, 32;
	add.s32 	%r13233, %r13233, 32;
	setp.ne.s32 	%p8, %r13238, 263;
	@%p8 bra 	$L__BB1_13;
$L__BB1_14:
	ld.global.u32 	%r2514, [%rd2];
	xor.b32  	%r2515, %r2514, %r70;
	ld.global.u32 	%r2516, [%rd2+4];
	xor.b32  	%r2517, %r2516, %r71;
	ld.global.u32 	%r2518, [%rd2+8];
	xor.b32  	%r2519, %r2518, %r72;
	ld.global.u32 	%r2520, [%rd2+12];
	xor.b32  	%r2521, %r2520, %r73;
	shr.u32 	%r2522, %r2515, 22;
	and.b32  	%r2523, %r2522, 1020;
	mov.u32 	%r2524, _ZZ7AES_128P8aesBlockPjiE2T1;
	add.s32 	%r2525, %r2524, %r2523;
	ld.shared.u32 	%r2526, [%r2525];
	shr.u32 	%r2527, %r2517, 14;
	and.b32  	%r2528, %r2527, 1020;
	mov.u32 	%r2529, _ZZ7AES_128P8aesBlockPjiE2T2;
	add.s32 	%r2530, %r2529, %r2528;
	ld.shared.u32 	%r2531, [%r2530];
	shr.u32 	%r2532, %r2519, 6;
	and.b32  	%r2533, %r2532, 1020;
	mov.u32 	%r2534, _ZZ7AES_128P8aesBlockPjiE2T3;
	add.s32 	%r2535, %r2534, %r2533;
	ld.shared.u32 	%r2536, [%r2535];
	shl.b32 	%r2537, %r2521, 2;
	and.b32  	%r2538, %r2537, 1020;
	mov.u32 	%r2539, _ZZ7AES_128P8aesBlockPjiE2T4;
	add.s32 	%r2540, %r2539, %r2538;
	ld.shared.u32 	%r2541, [%r2540];
	xor.b32  	%r2542, %r2531, %r2526;
	xor.b32  	%r2543, %r2542, %r2536;
	xor.b32  	%r2544, %r2543, %r2541;
	shr.u32 	%r2545, %r2517, 22;
	and.b32  	%r2546, %r2545, 1020;
	add.s32 	%r2547, %r2524, %r2546;
	ld.shared.u32 	%r2548, [%r2547];
	shr.u32 	%r2549, %r2519, 14;
	and.b32  	%r2550, %r2549, 1020;
	add.s32 	%r2551, %r2529, %r2550;
	ld.shared.u32 	%r2552, [%r2551];
	shr.u32 	%r2553, %r2521, 6;
	and.b32  	%r2554, %r2553, 1020;
	add.s32 	%r2555, %r2534, %r2554;
	ld.shared.u32 	%r2556, [%r2555];
	shl.b32 	%r2557, %r2515, 2;
	and.b32  	%r2558, %r2557, 1020;
	add.s32 	%r2559, %r2539, %r2558;
	ld.shared.u32 	%r2560, [%r2559];
	xor.b32  	%r2561, %r2552, %r2548;
	xor.b32  	%r2562, %r2561, %r2556;
	xor.b32  	%r2563, %r2562, %r2560;
	shr.u32 	%r2564, %r2519, 22;
	and.b32  	%r2565, %r2564, 1020;
	add.s32 	%r2566, %r2524, %r2565;
	ld.shared.u32 	%r2567, [%r2566];
	shr.u32 	%r2568, %r2521, 14;
	and.b32  	%r2569, %r2568, 1020;
	add.s32 	%r2570, %r2529, %r2569;
	ld.shared.u32 	%r2571, [%r2570];
	shr.u32 	%r2572, %r2515, 6;
	and.b32  	%r2573, %r2572, 1020;
	add.s32 	%r2574, %r2534, %r2573;
	ld.shared.u32 	%r2575, [%r2574];
	shl.b32 	%r2576, %r2517, 2;
	and.b32  	%r2577, %r2576, 1020;
	add.s32 	%r2578, %r2539, %r2577;
	ld.shared.u32 	%r2579, [%r2578];
	xor.b32  	%r2580, %r2571, %r2567;
	xor.b32  	%r2581, %r2580, %r2575;
	xor.b32  	%r2582, %r2581, %r2579;
	shr.u32 	%r2583, %r2521, 22;
	and.b32  	%r2584, %r2583, 1020;
	add.s32 	%r2585, %r2524, %r2584;
	ld.shared.u32 	%r2586, [%r2585];
	shr.u32 	%r2587, %r2515, 14;
	and.b32  	%r2588, %r2587, 1020;
	add.s32 	%r2589, %r2529, %r2588;
	ld.shared.u32 	%r2590, [%r2589];
	shr.u32 	%r2591, %r2517, 6;
	and.b32  	%r2592, %r2591, 1020;
	add.s32 	%r2593, %r2534, %r2592;
	ld.shared.u32 	%r2594, [%r2593];
	shl.b32 	%r2595, %r2519, 2;
	and.b32  	%r2596, %r2595, 1020;
	add.s32 	%r2597, %r2539, %r2596;
	ld.shared.u32 	%r2598, [%r2597];
	xor.b32  	%r2599, %r2590, %r2586;
	xor.b32  	%r2600, %r2599, %r2594;
	xor.b32  	%r2601, %r2600, %r2598;
	ld.global.u32 	%r2602, [%rd2+16];
	xor.b32  	%r2603, %r2602, %r2544;
	ld.global.u32 	%r2604, [%rd2+20];
	xor.b32  	%r2605, %r2604, %r2563;
	ld.global.u32 	%r2606, [%rd2+24];
	xor.b32  	%r2607, %r2606, %r2582;
	ld.global.u32 	%r2608, [%rd2+28];
	xor.b32  	%r2609, %r2608, %r2601;
	shr.u32 	%r2610, %r2603, 22;
	and.b32  	%r2611, %r2610, 1020;
	add.s32 	%r2612, %r2524, %r2611;
	ld.shared.u32 	%r2613, [%r2612];
	shr.u32 	%r2614, %r2605, 14;
	and.b32  	%r2615, %r2614, 1020;
	add.s32 	%r2616, %r2529, %r2615;
	ld.shared.u32 	%r2617, [%r2616];
	shr.u32 	%r2618, %r2607, 6;
	and.b32  	%r2619, %r2618, 1020;
	add.s32 	%r2620, %r2534, %r2619;
	ld.shared.u32 	%r2621, [%r2620];
	shl.b32 	%r2622, %r2609, 2;
	and.b32  	%r2623, %r2622, 1020;
	add.s32 	%r2624, %r2539, %r2623;
	ld.shared.u32 	%r2625, [%r2624];
	xor.b32  	%r2626, %r2617, %r2613;
	xor.b32  	%r2627, %r2626, %r2621;
	xor.b32  	%r2628, %r2627, %r2625;
	shr.u32 	%r2629, %r2605, 22;
	and.b32  	%r2630, %r2629, 1020;
	add.s32 	%r2631, %r2524, %r2630;
	ld.shared.u32 	%r2632, [%r2631];
	shr.u32 	%r2633, %r2607, 14;
	and.b32  	%r2634, %r2633, 1020;
	add.s32 	%r2635, %r2529, %r2634;
	ld.shared.u32 	%r2636, [%r2635];
	shr.u32 	%r2637, %r2609, 6;
	and.b32  	%r2638, %r2637, 1020;
	add.s32 	%r2639, %r2534, %r2638;
	ld.shared.u32 	%r2640, [%r2639];
	shl.b32 	%r2641, %r2603, 2;
	and.b32  	%r2642, %r2641, 1020;
	add.s32 	%r2643, %r2539, %r2642;
	ld.shared.u32 	%r2644, [%r2643];
	xor.b32  	%r2645, %r2636, %r2632;
	xor.b32  	%r2646, %r2645, %r2640;
	xor.b32  	%r2647, %r2646, %r2644;
	shr.u32 	%r2648, %r2607, 22;
	and.b32  	%r2649, %r2648, 1020;
	add.s32 	%r2650, %r2524, %r2649;
	ld.shared.u32 	%r2651, [%r2650];
	shr.u32 	%r2652, %r2609, 14;
	and.b32  	%r2653, %r2652, 1020;
	add.s32 	%r2654, %r2529, %r2653;
	ld.shared.u32 	%r2655, [%r2654];
	shr.u32 	%r2656, %r2603, 6;
	and.b32  	%r2657, %r2656, 1020;
	add.s32 	%r2658, %r2534, %r2657;
	ld.shared.u32 	%r2659, [%r2658];
	shl.b32 	%r2660, %r2605, 2;
	and.b32  	%r2661, %r2660, 1020;
	add.s32 	%r2662, %r2539, %r2661;
	ld.shared.u32 	%r2663, [%r2662];
	xor.b32  	%r2664, %r2655, %r2651;
	xor.b32  	%r2665, %r2664, %r2659;
	xor.b32  	%r2666, %r2665, %r2663;
	shr.u32 	%r2667, %r2609, 22;
	and.b32  	%r2668, %r2667, 1020;
	add.s32 	%r2669, %r2524, %r2668;
	ld.shared.u32 	%r2670, [%r2669];
	shr.u32 	%r2671, %r2603, 14;
	and.b32  	%r2672, %r2671, 1020;
	add.s32 	%r2673, %r2529, %r2672;
	ld.shared.u32 	%r2674, [%r2673];
	shr.u32 	%r2675, %r2605, 6;
	and.b32  	%r2676, %r2675, 1020;
	add.s32 	%r2677, %r2534, %r2676;
	ld.shared.u32 	%r2678, [%r2677];
	shl.b32 	%r2679, %r2607, 2;
	and.b32  	%r2680, %r2679, 1020;
	add.s32 	%r2681, %r2539, %r2680;
	ld.shared.u32 	%r2682, [%r2681];
	xor.b32  	%r2683, %r2674, %r2670;
	xor.b32  	%r2684, %r2683, %r2678;
	xor.b32  	%r2685, %r2684, %r2682;
	ld.global.u32 	%r2686, [%rd2+32];
	xor.b32  	%r2687, %r2686, %r2628;
	ld.global.u32 	%r2688, [%rd2+36];
	xor.b32  	%r2689, %r2688, %r2647;
	ld.global.u32 	%r2690, [%rd2+40];
	xor.b32  	%r2691, %r2690, %r2666;
	ld.global.u32 	%r2692, [%rd2+44];
	xor.b32  	%r2693, %r2692, %r2685;
	shr.u32 	%r2694, %r2687, 22;
	and.b32  	%r2695, %r2694, 1020;
	add.s32 	%r2696, %r2524, %r2695;
	ld.shared.u32 	%r2697, [%r2696];
	shr.u32 	%r2698, %r2689, 14;
	and.b32  	%r2699, %r2698, 1020;
	add.s32 	%r2700, %r2529, %r2699;
	ld.shared.u32 	%r2701, [%r2700];
	shr.u32 	%r2702, %r2691, 6;
	and.b32  	%r2703, %r2702, 1020;
	add.s32 	%r2704, %r2534, %r2703;
	ld.shared.u32 	%r2705, [%r2704];
	shl.b32 	%r2706, %r2693, 2;
	and.b32  	%r2707, %r2706, 1020;
	add.s32 	%r2708, %r2539, %r2707;
	ld.shared.u32 	%r2709, [%r2708];
	xor.b32  	%r2710, %r2701, %r2697;
	xor.b32  	%r2711, %r2710, %r2705;
	xor.b32  	%r2712, %r2711, %r2709;
	shr.u32 	%r2713, %r2689, 22;
	and.b32  	%r2714, %r2713, 1020;
	add.s32 	%r2715, %r2524, %r2714;
	ld.shared.u32 	%r2716, [%r2715];
	shr.u32 	%r2717, %r2691, 14;
	and.b32  	%r2718, %r2717, 1020;
	add.s32 	%r2719, %r2529, %r2718;
	ld.shared.u32 	%r2720, [%r2719];
	shr.u32 	%r2721, %r2693, 6;
	and.b32  	%r2722, %r2721, 1020;
	add.s32 	%r2723, %r2534, %r2722;
	ld.shared.u32 	%r2724, [%r2723];
	shl.b32 	%r2725, %r2687, 2;
	and.b32  	%r2726, %r2725, 1020;
	add.s32 	%r2727, %r2539, %r2726;
	ld.shared.u32 	%r2728, [%r2727];
	xor.b32  	%r2729, %r2720, %r2716;
	xor.b32  	%r2730, %r2729, %r2724;
	xor.b32  	%r2731, %r2730, %r2728;
	shr.u32 	%r2732, %r2691, 22;
	and.b32  	%r2733, %r2732, 1020;
	add.s32 	%r2734, %r2524, %r2733;
	ld.shared.u32 	%r2735, [%r2734];
	shr.u32 	%r2736, %r2693, 14;
	and.b32  	%r2737, %r2736, 1020;
	add.s32 	%r2738, %r2529, %r2737;
	ld.shared.u32 	%r2739, [%r2738];
	shr.u32 	%r2740, %r2687, 6;
	and.b32  	%r2741, %r2740, 1020;
	add.s32 	%r2742, %r2534, %r2741;
	ld.shared.u32 	%r2743, [%r2742];
	shl.b32 	%r2744, %r2689, 2;
	and.b32  	%r2745, %r2744, 1020;
	add.s32 	%r2746, %r2539, %r2745;
	ld.shared.u32 	%r2747, [%r2746];
	xor.b32  	%r2748, %r2739, %r2735;
	xor.b32  	%r2749, %r2748, %r2743;
	xor.b32  	%r2750, %r2749, %r2747;
	shr.u32 	%r2751, %r2693, 22;
	and.b32  	%r2752, %r2751, 1020;
	add.s32 	%r2753, %r2524, %r2752;
	ld.shared.u32 	%r2754, [%r2753];
	shr.u32 	%r2755, %r2687, 14;
	and.b32  	%r2756, %r2755, 1020;
	add.s32 	%r2757, %r2529, %r2756;
	ld.shared.u32 	%r2758, [%r2757];
	shr.u32 	%r2759, %r2689, 6;
	and.b32  	%r2760, %r2759, 1020;
	add.s32 	%r2761, %r2534, %r2760;
	ld.shared.u32 	%r2762, [%r2761];
	shl.b32 	%r2763, %r2691, 2;
	and.b32  	%r2764, %r2763, 1020;
	add.s32 	%r2765, %r2539, %r2764;
	ld.shared.u32 	%r2766, [%r2765];
	xor.b32  	%r2767, %r2758, %r2754;
	xor.b32  	%r2768, %r2767, %r2762;
	xor.b32  	%r2769, %r2768, %r2766;
	ld.global.u32 	%r2770, [%rd2+48];
	xor.b32  	%r2771, %r2770, %r2712;
	ld.global.u32 	%r2772, [%rd2+52];
	xor.b32  	%r2773, %r2772, %r2731;
	ld.global.u32 	%r2774, [%rd2+56];
	xor.b32  	%r2775, %r2774, %r2750;
	ld.global.u32 	%r2776, [%rd2+60];
	xor.b32  	%r2777, %r2776, %r2769;
	shr.u32 	%r2778, %r2771, 22;
	and.b32  	%r2779, %r2778, 1020;
	add.s32 	%r2780, %r2524, %r2779;
	ld.shared.u32 	%r2781, [%r2780];
	shr.u32 	%r2782, %r2773, 14;
	and.b32  	%r2783, %r2782, 1020;
	add.s32 	%r2784, %r2529, %r2783;
	ld.shared.u32 	%r2785, [%r2784];
	shr.u32 	%r2786, %r2775, 6;
	and.b32  	%r2787, %r2786, 1020;
	add.s32 	%r2788, %r2534, %r2787;
	ld.shared.u32 	%r2789, [%r2788];
	shl.b32 	%r2790, %r2777, 2;
	and.b32  	%r2791, %r2790, 1020;
	add.s32 	%r2792, %r2539, %r2791;
	ld.shared.u32 	%r2793, [%r2792];
	xor.b32  	%r2794, %r2785, %r2781;
	xor.b32  	%r2795, %r2794, %r2789;
	xor.b32  	%r2796, %r2795, %r2793;
	shr.u32 	%r2797, %r2773, 22;
	and.b32  	%r2798, %r2797, 1020;
	add.s32 	%r2799, %r2524, %r2798;
	ld.shared.u32 	%r2800, [%r2799];
	shr.u32 	%r2801, %r2775, 14;
	and.b32  	%r2802, %r2801, 1020;
	add.s32 	%r2803, %r2529, %r2802;
	ld.shared.u32 	%r2804, [%r2803];
	shr.u32 	%r2805, %r2777, 6;
	and.b32  	%r2806, %r2805, 1020;
	add.s32 	%r2807, %r2534, %r2806;
	ld.shared.u32 	%r2808, [%r2807];
	shl.b32 	%r2809, %r2771, 2;
	and.b32  	%r2810, %r2809, 1020;
	add.s32 	%r2811, %r2539, %r2810;
	ld.shared.u32 	%r2812, [%r2811];
	xor.b32  	%r2813, %r2804, %r2800;
	xor.b32  	%r2814, %r2813, %r2808;
	xor.b32  	%r2815, %r2814, %r2812;
	shr.u32 	%r2816, %r2775, 22;
	and.b32  	%r2817, %r2816, 1020;
	add.s32 	%r2818, %r2524, %r2817;
	ld.shared.u32 	%r2819, [%r2818];
	shr.u32 	%r2820, %r2777, 14;
	and.b32  	%r2821, %r2820, 1020;
	add.s32 	%r2822, %r2529, %r2821;
	ld.shared.u32 	%r2823, [%r2822];
	shr.u32 	%r2824, %r2771, 6;
	and.b32  	%r2825, %r2824, 1020;
	add.s32 	%r2826, %r2534, %r2825;
	ld.shared.u32 	%r2827, [%r2826];
	shl.b32 	%r2828, %r2773, 2;
	and.b32  	%r2829, %r2828, 1020;
	add.s32 	%r2830, %r2539, %r2829;
	ld.shared.u32 	%r2831, [%r2830];
	xor.b32  	%r2832, %r2823, %r2819;
	xor.b32  	%r2833, %r2832, %r2827;
	xor.b32  	%r2834, %r2833, %r2831;
	shr.u32 	%r2835, %r2777, 22;
	and.b32  	%r2836, %r2835, 1020;
	add.s32 	%r2837, %r2524, %r2836;
	ld.shared.u32 	%r2838, [%r2837];
	shr.u32 	%r2839, %r2771, 14;
	and.b32  	%r2840, %r2839, 1020;
	add.s32 	%r2841, %r2529, %r2840;
	ld.shared.u32 	%r2842, [%r2841];
	shr.u32 	%r2843, %r2773, 6;
	and.b32  	%r2844, %r2843, 1020;
	add.s32 	%r2845, %r2534, %r2844;
	ld.shared.u32 	%r2846, [%r2845];
	shl.b32 	%r2847, %r2775, 2;
	and.b32  	%r2848, %r2847, 1020;
	add.s32 	%r2849, %r2539, %r2848;
	ld.shared.u32 	%r2850, [%r2849];
	xor.b32  	%r2851, %r2842, %r2838;
	xor.b32  	%r2852, %r2851, %r2846;
	xor.b32  	%r2853, %r2852, %r2850;
	ld.global.u32 	%r2854, [%rd2+64];
	xor.b32  	%r2855, %r2854, %r2796;
	ld.global.u32 	%r2856, [%rd2+68];
	xor.b32  	%r2857, %r2856, %r2815;
	ld.global.u32 	%r2858, [%rd2+72];
	xor.b32  	%r2859, %r2858, %r2834;
	ld.global.u32 	%r2860, [%rd2+76];
	xor.b32  	%r2861, %r2860, %r2853;
	shr.u32 	%r2862, %r2855, 22;
	and.b32  	%r2863, %r2862, 1020;
	add.s32 	%r2864, %r2524, %r2863;
	ld.shared.u32 	%r2865, [%r2864];
	shr.u32 	%r2866, %r2857, 14;
	and.b32  	%r2867, %r2866, 1020;
	add.s32 	%r2868, %r2529, %r2867;
	ld.shared.u32 	%r2869, [%r2868];
	shr.u32 	%r2870, %r2859, 6;
	and.b32  	%r2871, %r2870, 1020;
	add.s32 	%r2872, %r2534, %r2871;
	ld.shared.u32 	%r2873, [%r2872];
	shl.b32 	%r2874, %r2861, 2;
	and.b32  	%r2875, %r2874, 1020;
	add.s32 	%r2876, %r2539, %r2875;
	ld.shared.u32 	%r2877, [%r2876];
	xor.b32  	%r2878, %r2869, %r2865;
	xor.b32  	%r2879, %r2878, %r2873;
	xor.b32  	%r2880, %r2879, %r2877;
	shr.u32 	%r2881, %r2857, 22;
	and.b32  	%r2882, %r2881, 1020;
	add.s32 	%r2883, %r2524, %r2882;
	ld.shared.u32 	%r2884, [%r2883];
	shr.u32 	%r2885, %r2859, 14;
	and.b32  	%r2886, %r2885, 1020;
	add.s32 	%r2887, %r2529, %r2886;
	ld.shared.u32 	%r2888, [%r2887];
	shr.u32 	%r2889, %r2861, 6;
	and.b32  	%r2890, %r2889, 1020;
	add.s32 	%r2891, %r2534, %r2890;
	ld.shared.u32 	%r2892, [%r2891];
	shl.b32 	%r2893, %r2855, 2;
	and.b32  	%r2894, %r2893, 1020;
	add.s32 	%r2895, %r2539, %r2894;
	ld.shared.u32 	%r2896, [%r2895];
	xor.b32  	%r2897, %r2888, %r2884;
	xor.b32  	%r2898, %r2897, %r2892;
	xor.b32  	%r2899, %r2898, %r2896;
	shr.u32 	%r2900, %r2859, 22;
	and.b32  	%r2901, %r2900, 1020;
	add.s32 	%r2902, %r2524, %r2901;
	ld.shared.u32 	%r2903, [%r2902];
	shr.u32 	%r2904, %r2861, 14;
	and.b32  	%r2905, %r2904, 1020;
	add.s32 	%r2906, %r2529, %r2905;
	ld.shared.u32 	%r2907, [%r2906];
	shr.u32 	%r2908, %r2855, 6;
	and.b32  	%r2909, %r2908, 1020;
	add.s32 	%r2910, %r2534, %r2909;
	ld.shared.u32 	%r2911, [%r2910];
	shl.b32 	%r2912, %r2857, 2;
	and.b32  	%r2913, %r2912, 1020;
	add.s32 	%r2914, %r2539, %r2913;
	ld.shared.u32 	%r2915, [%r2914];
	xor.b32  	%r2916, %r2907, %r2903;
	xor.b32  	%r2917, %r2916, %r2911;
	xor.b32  	%r2918, %r2917, %r2915;
	shr.u32 	%r2919, %r2861, 22;
	and.b32  	%r2920, %r2919, 1020;
	add.s32 	%r2921, %r2524, %r2920;
	ld.shared.u32 	%r2922, [%r2921];
	shr.u32 	%r2923, %r2855, 14;
	and.b32  	%r2924, %r2923, 1020;
	add.s32 	%r2925, %r2529, %r2924;
	ld.shared.u32 	%r2926, [%r2925];
	shr.u32 	%r2927, %r2857, 6;
	and.b32  	%r2928, %r2927, 1020;
	add.s32 	%r2929, %r2534, %r2928;
	ld.shared.u32 	%r2930, [%r2929];
	shl.b32 	%r2931, %r2859, 2;
	and.b32  	%r2932, %r2931, 1020;
	add.s32 	%r2933, %r2539, %r2932;
	ld.shared.u32 	%r2934, [%r2933];
	xor.b32  	%r2935, %r2926, %r2922;
	xor.b32  	%r2936, %r2935, %r2930;
	xor.b32  	%r2937, %r2936, %r2934;
	ld.global.u32 	%r2938, [%rd2+80];
	xor.b32  	%r2939, %r2938, %r2880;
	ld.global.u32 	%r2940, [%rd2+84];
	xor.b32  	%r2941, %r2940, %r2899;
	ld.global.u32 	%r2942, [%rd2+88];
	xor.b32  	%r2943, %r2942, %r2918;
	ld.global.u32 	%r2944, [%rd2+92];
	xor.b32  	%r2945, %r2944, %r2937;
	shr.u32 	%r2946, %r2939, 22;
	and.b32  	%r2947, %r2946, 1020;
	add.s32 	%r2948, %r2524, %r2947;
	ld.shared.u32 	%r2949, [%r2948];
	shr.u32 	%r2950, %r2941, 14;
	and.b32  	%r2951, %r2950, 1020;
	add.s32 	%r2952, %r2529, %r2951;
	ld.shared.u32 	%r2953, [%r2952];
	shr.u32 	%r2954, %r2943, 6;
	and.b32  	%r2955, %r2954, 1020;
	add.s32 	%r2956, %r2534, %r2955;
	ld.shared.u32 	%r2957, [%r2956];
	shl.b32 	%r2958, %r2945, 2;
	and.b32  	%r2959, %r2958, 1020;
	add.s32 	%r2960, %r2539, %r2959;
	ld.shared.u32 	%r2961, [%r2960];
	xor.b32  	%r2962, %r2953, %r2949;
	xor.b32  	%r2963, %r2962, %r2957;
	xor.b32  	%r2964, %r2963, %r2961;
	shr.u32 	%r2965, %r2941, 22;
	and.b32  	%r2966, %r2965, 1020;
	add.s32 	%r2967, %r2524, %r2966;
	ld.shared.u32 	%r2968, [%r2967];
	shr.u32 	%r2969, %r2943, 14;
	and.b32  	%r2970, %r2969, 1020;
	add.s32 	%r2971, %r2529, %r2970;
	ld.shared.u32 	%r2972, [%r2971];
	shr.u32 	%r2973, %r2945, 6;
	and.b32  	%r2974, %r2973, 1020;
	add.s32 	%r2975, %r2534, %r2974;
	ld.shared.u32 	%r2976, [%r2975];
	shl.b32 	%r2977, %r2939, 2;
	and.b32  	%r2978, %r2977, 1020;
	add.s32 	%r2979, %r2539, %r2978;
	ld.shared.u32 	%r2980, [%r2979];
	xor.b32  	%r2981, %r2972, %r2968;
	xor.b32  	%r2982, %r2981, %r2976;
	xor.b32  	%r2983, %r2982, %r2980;
	shr.u32 	%r2984, %r2943, 22;
	and.b32  	%r2985, %r2984, 1020;
	add.s32 	%r2986, %r2524, %r2985;
	ld.shared.u32 	%r2987, [%r2986];
	shr.u32 	%r2988, %r2945, 14;
	and.b32  	%r2989, %r2988, 1020;
	add.s32 	%r2990, %r2529, %r2989;
	ld.shared.u32 	%r2991, [%r2990];
	shr.u32 	%r2992, %r2939, 6;
	and.b32  	%r2993, %r2992, 1020;
	add.s32 	%r2994, %r2534, %r2993;
	ld.shared.u32 	%r2995, [%r2994];
	shl.b32 	%r2996, %r2941, 2;
	and.b32  	%r2997, %r2996, 1020;
	add.s32 	%r2998, %r2539, %r2997;
	ld.shared.u32 	%r2999, [%r2998];
	xor.b32  	%r3000, %r2991, %r2987;
	xor.b32  	%r3001, %r3000, %r2995;
	xor.b32  	%r3002, %r3001, %r2999;
	shr.u32 	%r3003, %r2945, 22;
	and.b32  	%r3004, %r3003, 1020;
	add.s32 	%r3005, %r2524, %r3004;
	ld.shared.u32 	%r3006, [%r3005];
	shr.u32 	%r3007, %r2939, 14;
	and.b32  	%r3008, %r3007, 1020;
	add.s32 	%r3009, %r2529, %r3008;
	ld.shared.u32 	%r3010, [%r3009];
	shr.u32 	%r3011, %r2941, 6;
	and.b32  	%r3012, %r3011, 1020;
	add.s32 	%r3013, %r2534, %r3012;
	ld.shared.u32 	%r3014, [%r3013];
	shl.b32 	%r3015, %r2943, 2;
	and.b32  	%r3016, %r3015, 1020;
	add.s32 	%r3017, %r2539, %r3016;
	ld.shared.u32 	%r3018, [%r3017];
	xor.b32  	%r3019, %r3010, %r3006;
	xor.b32  	%r3020, %r3019, %r3014;
	xor.b32  	%r3021, %r3020, %r3018;
	ld.global.u32 	%r3022, [%rd2+96];
	xor.b32  	%r3023, %r3022, %r2964;
	ld.global.u32 	%r3024, [%rd2+100];
	xor.b32  	%r3025, %r3024, %r2983;
	ld.global.u32 	%r3026, [%rd2+104];
	xor.b32  	%r3027, %r3026, %r3002;
	ld.global.u32 	%r3028, [%rd2+108];
	xor.b32  	%r3029, %r3028, %r3021;
	shr.u32 	%r3030, %r3023, 22;
	and.b32  	%r3031, %r3030, 1020;
	add.s32 	%r3032, %r2524, %r3031;
	ld.shared.u32 	%r3033, [%r3032];
	shr.u32 	%r3034, %r3025, 14;
	and.b32  	%r3035, %r3034, 1020;
	add.s32 	%r3036, %r2529, %r3035;
	ld.shared.u32 	%r3037, [%r3036];
	shr.u32 	%r3038, %r3027, 6;
	and.b32  	%r3039, %r3038, 1020;
	add.s32 	%r3040, %r2534, %r3039;
	ld.shared.u32 	%r3041, [%r3040];
	shl.b32 	%r3042, %r3029, 2;
	and.b32  	%r3043, %r3042, 1020;
	add.s32 	%r3044, %r2539, %r3043;
	ld.shared.u32 	%r3045, [%r3044];
	xor.b32  	%r3046, %r3037, %r3033;
	xor.b32  	%r3047, %r3046, %r3041;
	xor.b32  	%r3048, %r3047, %r3045;
	shr.u32 	%r3049, %r3025, 22;
	and.b32  	%r3050, %r3049, 1020;
	add.s32 	%r3051, %r2524, %r3050;
	ld.shared.u32 	%r3052, [%r3051];
	shr.u32 	%r3053, %r3027, 14;
	and.b32  	%r3054, %r3053, 1020;
	add.s32 	%r3055, %r2529, %r3054;
	ld.shared.u32 	%r3056, [%r3055];
	shr.u32 	%r3057, %r3029, 6;
	and.b32  	%r3058, %r3057, 1020;
	add.s32 	%r3059, %r2534, %r3058;
	ld.shared.u32 	%r3060, [%r3059];
	shl.b32 	%r3061, %r3023, 2;
	and.b32  	%r3062, %r3061, 1020;
	add.s32 	%r3063, %r2539, %r3062;
	ld.shared.u32 	%r3064, [%r3063];
	xor.b32  	%r3065, %r3056, %r3052;
	xor.b32  	%r3066, %r3065, %r3060;
	xor.b32  	%r3067, %r3066, %r3064;
	shr.u32 	%r3068, %r3027, 22;
	and.b32  	%r3069, %r3068, 1020;
	add.s32 	%r3070, %r2524, %r3069;
	ld.shared.u32 	%r3071, [%r3070];
	shr.u32 	%r3072, %r3029, 14;
	and.b32  	%r3073, %r3072, 1020;
	add.s32 	%r3074, %r2529, %r3073;
	ld.shared.u32 	%r3075, [%r3074];
	shr.u32 	%r3076, %r3023, 6;
	and.b32  	%r3077, %r3076, 1020;
	add.s32 	%r3078, %r2534, %r3077;
	ld.shared.u32 	%r3079, [%r3078];
	shl.b32 	%r3080, %r3025, 2;
	and.b32  	%r3081, %r3080, 1020;
	add.s32 	%r3082, %r2539, %r3081;
	ld.shared.u32 	%r3083, [%r3082];
	xor.b32  	%r3084, %r3075, %r3071;
	xor.b32  	%r3085, %r3084, %r3079;
	xor.b32  	%r3086, %r3085, %r3083;
	shr.u32 	%r3087, %r3029, 22;
	and.b32  	%r3088, %r3087, 1020;
	add.s32 	%r3089, %r2524, %r3088;
	ld.shared.u32 	%r3090, [%r3089];
	shr.u32 	%r3091, %r3023, 14;
	and.b32  	%r3092, %r3091, 1020;
	add.s32 	%r3093, %r2529, %r3092;
	ld.shared.u32 	%r3094, [%r3093];
	shr.u32 	%r3095, %r3025, 6;
	and.b32  	%r3096, %r3095, 1020;
	add.s32 	%r3097, %r2534, %r3096;
	ld.shared.u32 	%r3098, [%r3097];
	shl.b32 	%r3099, %r3027, 2;
	and.b32  	%r3100, %r3099, 1020;
	add.s32 	%r3101, %r2539, %r3100;
	ld.shared.u32 	%r3102, [%r3101];
	xor.b32  	%r3103, %r3094, %r3090;
	xor.b32  	%r3104, %r3103, %r3098;
	xor.b32  	%r3105, %r3104, %r3102;
	ld.global.u32 	%r3106, [%rd2+112];
	xor.b32  	%r3107, %r3106, %r3048;
	ld.global.u32 	%r3108, [%rd2+116];
	xor.b32  	%r3109, %r3108, %r3067;
	ld.global.u32 	%r3110, [%rd2+120];
	xor.b32  	%r3111, %r3110, %r3086;
	ld.global.u32 	%r3112, [%rd2+124];
	xor.b32  	%r3113, %r3112, %r3105;
	shr.u32 	%r3114, %r3107, 22;
	and.b32  	%r3115, %r3114, 1020;
	add.s32 	%r3116, %r2524, %r3115;
	ld.shared.u32 	%r3117, [%r3116];
	shr.u32 	%r3118, %r3109, 14;
	and.b32  	%r3119, %r3118, 1020;
	add.s32 	%r3120, %r2529, %r3119;
	ld.shared.u32 	%r3121, [%r3120];
	shr.u32 	%r3122, %r3111, 6;
	and.b32  	%r3123, %r3122, 1020;
	add.s32 	%r3124, %r2534, %r3123;
	ld.shared.u32 	%r3125, [%r3124];
	shl.b32 	%r3126, %r3113, 2;
	and.b32  	%r3127, %r3126, 1020;
	add.s32 	%r3128, %r2539, %r3127;
	ld.shared.u32 	%r3129, [%r3128];
	xor.b32  	%r3130, %r3121, %r3117;
	xor.b32  	%r3131, %r3130, %r3125;
	xor.b32  	%r3132, %r3131, %r3129;
	shr.u32 	%r3133, %r3109, 22;
	and.b32  	%r3134, %r3133, 1020;
	add.s32 	%r3135, %r2524, %r3134;
	ld.shared.u32 	%r3136, [%r3135];
	shr.u32 	%r3137, %r3111, 14;
	and.b32  	%r3138, %r3137, 1020;
	add.s32 	%r3139, %r2529, %r3138;
	ld.shared.u32 	%r3140, [%r3139];
	shr.u32 	%r3141, %r3113, 6;
	and.b32  	%r3142, %r3141, 1020;
	add.s32 	%r3143, %r2534, %r3142;
	ld.shared.u32 	%r3144, [%r3143];
	shl.b32 	%r3145, %r3107, 2;
	and.b32  	%r3146, %r3145, 1020;
	add.s32 	%r3147, %r2539, %r3146;
	ld.shared.u32 	%r3148, [%r3147];
	xor.b32  	%r3149, %r3140, %r3136;
	xor.b32  	%r3150, %r3149, %r3144;
	xor.b32  	%r3151, %r3150, %r3148;
	shr.u32 	%r3152, %r3111, 22;
	and.b32  	%r3153, %r3152, 1020;
	add.s32 	%r3154, %r2524, %r3153;
	ld.shared.u32 	%r3155, [%r3154];
	shr.u32 	%r3156, %r3113, 14;
	and.b32  	%r3157, %r3156, 1020;
	add.s32 	%r3158, %r2529, %r3157;
	ld.shared.u32 	%r3159, [%r3158];
	shr.u32 	%r3160, %r3107, 6;
	and.b32  	%r3161, %r3160, 1020;
	add.s32 	%r3162, %r2534, %r3161;
	ld.shared.u32 	%r3163, [%r3162];
	shl.b32 	%r3164, %r3109, 2;
	and.b32  	%r3165, %r3164, 1020;
	add.s32 	%r3166, %r2539, %r3165;
	ld.shared.u32 	%r3167, [%r3166];
	xor.b32  	%r3168, %r3159, %r3155;
	xor.b32  	%r3169, %r3168, %r3163;
	xor.b32  	%r3170, %r3169, %r3167;
	shr.u32 	%r3171, %r3113, 22;
	and.b32  	%r3172, %r3171, 1020;
	add.s32 	%r3173, %r2524, %r3172;
	ld.shared.u32 	%r3174, [%r3173];
	shr.u32 	%r3175, %r3107, 14;
	and.b32  	%r3176, %r3175, 1020;
	add.s32 	%r3177, %r2529, %r3176;
	ld.shared.u32 	%r3178, [%r3177];
	shr.u32 	%r3179, %r3109, 6;
	and.b32  	%r3180, %r3179, 1020;
	add.s32 	%r3181, %r2534, %r3180;
	ld.shared.u32 	%r3182, [%r3181];
	shl.b32 	%r3183, %r3111, 2;
	and.b32  	%r3184, %r3183, 1020;
	add.s32 	%r3185, %r2539, %r3184;
	ld.shared.u32 	%r3186, [%r3185];
	xor.b32  	%r3187, %r3178, %r3174;
	xor.b32  	%r3188, %r3187, %r3182;
	xor.b32  	%r3189, %r3188, %r3186;
	ld.global.u32 	%r3190, [%rd2+128];
	xor.b32  	%r3191, %r3190, %r3132;
	ld.global.u32 	%r3192, [%rd2+132];
	xor.b32  	%r3193, %r3192, %r3151;
	ld.global.u32 	%r3194, [%rd2+136];
	xor.b32  	%r3195, %r3194, %r3170;
	ld.global.u32 	%r3196, [%rd2+140];
	xor.b32  	%r3197, %r3196, %r3189;
	shr.u32 	%r3198, %r3191, 22;
	and.b32  	%r3199, %r3198, 1020;
	add.s32 	%r3200, %r2524, %r3199;
	ld.shared.u32 	%r3201, [%r3200];
	shr.u32 	%r3202, %r3193, 14;
	and.b32  	%r3203, %r3202, 1020;
	add.s32 	%r3204, %r2529, %r3203;
	ld.shared.u32 	%r3205, [%r3204];
	shr.u32 	%r3206, %r3195, 6;
	and.b32  	%r3207, %r3206, 1020;
	add.s32 	%r3208, %r2534, %r3207;
	ld.shared.u32 	%r3209, [%r3208];
	shl.b32 	%r3210, %r3197, 2;
	and.b32  	%r3211, %r3210, 1020;
	add.s32 	%r3212, %r2539, %r3211;
	ld.shared.u32 	%r3213, [%r3212];
	xor.b32  	%r3214, %r3205, %r3201;
	xor.b32  	%r3215, %r3214, %r3209;
	xor.b32  	%r3216, %r3215, %r3213;
	shr.u32 	%r3217, %r3193, 22;
	and.b32  	%r3218, %r3217, 1020;
	add.s32 	%r3219, %r2524, %r3218;
	ld.shared.u32 	%r3220, [%r3219];
	shr.u32 	%r3221, %r3195, 14;
	and.b32  	%r3222, %r3221, 1020;
	add.s32 	%r3223, %r2529, %r3222;
	ld.shared.u32 	%r3224, [%r3223];
	shr.u32 	%r3225, %r3197, 6;
	and.b32  	%r3226, %r3225, 1020;
	add.s32 	%r3227, %r2534, %r3226;
	ld.shared.u32 	%r3228, [%r3227];
	shl.b32 	%r3229, %r3191, 2;
	and.b32  	%r3230, %r3229, 1020;
	add.s32 	%r3231, %r2539, %r3230;
	ld.shared.u32 	%r3232, [%r3231];
	xor.b32  	%r3233, %r3224, %r3220;
	xor.b32  	%r3234, %r3233, %r3228;
	xor.b32  	%r3235, %r3234, %r3232;
	shr.u32 	%r3236, %r3195, 22;
	and.b32  	%r3237, %r3236, 1020;
	add.s32 	%r3238, %r2524, %r3237;
	ld.shared.u32 	%r3239, [%r3238];
	shr.u32 	%r3240, %r3197, 14;
	and.b32  	%r3241, %r3240, 1020;
	add.s32 	%r3242, %r2529, %r3241;
	ld.shared.u32 	%r3243, [%r3242];
	shr.u32 	%r3244, %r3191, 6;
	and.b32  	%r3245, %r3244, 1020;
	add.s32 	%r3246, %r2534, %r3245;
	ld.shared.u32 	%r3247, [%r3246];
	shl.b32 	%r3248, %r3193, 2;
	and.b32  	%r3249, %r3248, 1020;
	add.s32 	%r3250, %r2539, %r3249;
	ld.shared.u32 	%r3251, [%r3250];
	xor.b32  	%r3252, %r3243, %r3239;
	xor.b32  	%r3253, %r3252, %r3247;
	xor.b32  	%r3254, %r3253, %r3251;
	shr.u32 	%r3255, %r3197, 22;
	and.b32  	%r3256, %r3255, 1020;
	add.s32 	%r3257, %r2524, %r3256;
	ld.shared.u32 	%r3258, [%r3257];
	shr.u32 	%r3259, %r3191, 14;
	and.b32  	%r3260, %r3259, 1020;
	add.s32 	%r3261, %r2529, %r3260;
	ld.shared.u32 	%r3262, [%r3261];
	shr.u32 	%r3263, %r3193, 6;
	and.b32  	%r3264, %r3263, 1020;
	add.s32 	%r3265, %r2534, %r3264;
	ld.shared.u32 	%r3266, [%r3265];
	shl.b32 	%r3267, %r3195, 2;
	and.b32  	%r3268, %r3267, 1020;
	add.s32 	%r3269, %r2539, %r3268;
	ld.shared.u32 	%r3270, [%r3269];
	xor.b32  	%r3271, %r3262, %r3258;
	xor.b32  	%r3272, %r3271, %r3266;
	xor.b32  	%r3273, %r3272, %r3270;
	ld.global.u32 	%r3274, [%rd2+144];
	xor.b32  	%r3275, %r3274, %r3216;
	shr.u32 	%r3276, %r3275, 8;
	shr.u32 	%r3277, %r3275, 16;
	shr.u32 	%r3278, %r3275, 24;
	ld.global.u32 	%r3279, [%rd2+148];
	xor.b32  	%r3280, %r3279, %r3235;
	shr.u32 	%r3281, %r3280, 8;
	shr.u32 	%r3282, %r3280, 16;
	shr.u32 	%r3283, %r3280, 24;
	ld.global.u32 	%r3284, [%rd2+152];
	xor.b32  	%r3285, %r3284, %r3254;
	shr.u32 	%r3286, %r3285, 8;
	shr.u32 	%r3287, %r3285, 16;
	shr.u32 	%r3288, %r3285, 24;
	ld.global.u32 	%r3289, [%rd2+156];
	xor.b32  	%r3290, %r3289, %r3273;
	and.b32  	%r3291, %r3275, 255;
	mov.u32 	%r3292, _ZZ7AES_128P8aesBlockPjiE11matrizCajaS;
	add.s32 	%r3293, %r3292, %r3291;
	ld.shared.u8 	%r3294, [%r3293];
	and.b32  	%r3295, %r3276, 255;
	add.s32 	%r3296, %r3292, %r3295;
	ld.shared.u8 	%rs37, [%r3296];
	and.b32  	%r3297, %r3277, 255;
	add.s32 	%r3298, %r3292, %r3297;
	ld.shared.u8 	%r3299, [%r3298];
	add.s32 	%r3300, %r3292, %r3278;
	and.b32  	%r3301, %r3280, 255;
	add.s32 	%r3302, %r3292, %r3301;
	ld.shared.u8 	%r3303, [%r3302];
	and.b32  	%r3304, %r3281, 255;
	add.s32 	%r3305, %r3292, %r3304;
	ld.shared.u8 	%rs38, [%r3305];
	and.b32  	%r3306, %r3282, 255;
	add.s32 	%r3307, %r3292, %r3306;
	ld.shared.u8 	%r3308, [%r3307];
	add.s32 	%r3309, %r3292, %r3283;
	and.b32  	%r3310, %r3285, 255;
	add.s32 	%r3311, %r3292, %r3310;
	ld.shared.u8 	%r3312, [%r3311];
	and.b32  	%r3313, %r3286, 255;
	add.s32 	%r3314, %r3292, %r3313;
	ld.shared.u8 	%rs39, [%r3314];
	and.b32  	%r3315, %r3287, 255;
	add.s32 	%r3316, %r3292, %r3315;
	ld.shared.u8 	%r3317, [%r3316];
	add.s32 	%r3318, %r3292, %r3288;
	and.b32  	%r3319, %r3290, 255;
	add.s32 	%r3320, %r3292, %r3319;
	ld.shared.u8 	%r3321, [%r3320];
	shr.u32 	%r3322, %r3290, 8;
	and.b32  	%r3323, %r3322, 255;
	add.s32 	%r3324, %r3292, %r3323;
	ld.shared.u8 	%rs40, [%r3324];
	shr.u32 	%r3325, %r3290, 16;
	and.b32  	%r3326, %r3325, 255;
	add.s32 	%r3327, %r3292, %r3326;
	ld.shared.u8 	%r3328, [%r3327];
	shr.u32 	%r3329, %r3290, 24;
	add.s32 	%r3330, %r3292, %r3329;
	ld.shared.u8 	%r3331, [%r3330];
	shl.b32 	%r3332, %r3331, 24;
	mul.wide.u16 	%r3333, %rs38, 256;
	or.b32  	%r3334, %r3333, %r3312;
	shl.b32 	%r3335, %r3299, 16;
	or.b32  	%r3336, %r3334, %r3335;
	or.b32  	%r3337, %r3336, %r3332;
	ld.shared.u8 	%r3338, [%r3300];
	shl.b32 	%r3339, %r3338, 24;
	shl.b32 	%r3340, %r3308, 16;
	or.b32  	%r3341, %r3339, %r3340;
	mul.wide.u16 	%r3342, %rs39, 256;
	or.b32  	%r3343, %r3341, %r3342;
	or.b32  	%r3344, %r3343, %r3321;
	ld.global.u32 	%r3345, [%rd2+160];
	xor.b32  	%r3346, %r3345, %r3344;
	ld.shared.u8 	%r3347, [%r3309];
	shl.b32 	%r3348, %r3347, 24;
	shl.b32 	%r3349, %r3317, 16;
	or.b32  	%r3350, %r3348, %r3349;
	mul.wide.u16 	%r3351, %rs40, 256;
	or.b32  	%r3352, %r3350, %r3351;
	or.b32  	%r3353, %r3352, %r3294;
	ld.global.u32 	%r3354, [%rd2+164];
	xor.b32  	%r3355, %r3354, %r3353;
	ld.shared.u8 	%r3356, [%r3318];
	shl.b32 	%r3357, %r3356, 24;
	shl.b32 	%r3358, %r3328, 16;
	or.b32  	%r3359, %r3357, %r3358;
	mul.wide.u16 	%r3360, %rs37, 256;
	or.b32  	%r3361, %r3359, %r3360;
	or.b32  	%r3362, %r3361, %r3303;
	ld.global.u32 	%r3363, [%rd2+168];
	xor.b32  	%r3364, %r3363, %r3362;
	ld.global.u32 	%r3365, [%rd2+172];
	xor.b32  	%r3366, %r3365, %r3337;
	xor.b32  	%r3367, %r66, %r3346;
	st.global.u32 	[%rd119], %r3367;
	xor.b32  	%r3368, %r67, %r3355;
	st.global.u32 	[%rd119+4], %r3368;
	xor.b32  	%r3369, %r68, %r3364;
	st.global.u32 	[%rd119+8], %r3369;
	xor.b32  	%r3370, %r69, %r3366;
	st.global.u32 	[%rd119+12], %r3370;
	bra.uni 	$L__BB1_31;
$L__BB1_15:
	ld.param.u64 	%rd497, [_Z24OCB128EncryptRandomAccesP8aesBlockS0_S0_yyyPj_param_3];
	and.b64  	%rd240, %rd497, 15;
	setp.ne.s64 	%p9, %rd240, 0;
	@%p9 bra 	$L__BB1_22;
	shl.b64 	%rd323, %rd14, 4;
	add.s64 	%rd324, %rd1, %rd323;
	ld.global.u32 	%r26, [%rd324];
	ld.global.u32 	%r27, [%rd324+4];
	ld.global.u32 	%r28, [%rd324+8];
	ld.global.u32 	%r29, [%rd324+12];
	mov.b32 	%r6642, 1990973438;
	mov.b32 	%r6643, 728170800;
	mov.b32 	%r6644, -982553614;
	mov.b32 	%r6645, 2071428195;
	st.local.v4.b32 	[%rd9], {%r6645, %r6644, %r6643, %r6642};
	mov.b32 	%r6646, -1066228580;
	mov.b32 	%r6647, -1348283219;
	mov.b32 	%r6648, -263759366;
	mov.b32 	%r6649, 2110358218;
	st.local.v4.b32 	[%rd9+16], {%r6649, %r6648, %r6647, %r6646};
	mov.b32 	%r6650, 355588209;
	mov.b32 	%r6651, -236608204;
	mov.b32 	%r6652, -856211658;
	mov.b32 	%r6653, 647232951;
	st.local.v4.b32 	[%rd9+32], {%r6653, %r6652, %r6651, %r6650};
	mov.b32 	%r6654, 1974609899;
	mov.b32 	%r6655, -494923257;
	mov.b32 	%r6656, -1710909928;
	mov.b32 	%r6657, -1021065468;
	st.local.v4.b32 	[%rd9+48], {%r6657, %r6656, %r6655, %r6654};
	mov.b32 	%r6658, -2077236439;
	mov.b32 	%r6659, -1277805742;
	mov.b32 	%r6660, -1604686309;
	mov.b32 	%r6661, 439124745;
	st.local.v4.b32 	[%rd9+64], {%r6661, %r6660, %r6659, %r6658};
	mov.b32 	%r6662, -816296886;
	mov.b32 	%r6663, 968805226;
	mov.b32 	%r6664, 1538391072;
	mov.b32 	%r6665, -318713517;
	st.local.v4.b32 	[%rd9+80], {%r6665, %r6664, %r6663, %r6662};
	mov.b32 	%r6666, -1465959344;
	mov.b32 	%r6667, 2130901317;
	mov.b32 	%r6668, -2060235453;
	mov.b32 	%r6669, -72683568;
	st.local.v4.b32 	[%rd9+96], {%r6669, %r6668, %r6667, %r6666};
	mov.b32 	%r6670, -755761392;
	mov.b32 	%r6671, 567981756;
	mov.b32 	%r6672, -180839022;
	mov.b32 	%r6673, -1891589295;
	st.local.v4.b32 	[%rd9+112], {%r6673, %r6672, %r6671, %r6670};
	mov.b32 	%r6674, 1931042148;
	mov.b32 	%r6675, 1031710660;
	mov.b32 	%r6676, 390371167;
	mov.b32 	%r6677, -334295859;
	st.local.v4.b32 	[%rd9+128], {%r6677, %r6676, %r6675, %r6674};
	mov.b32 	%r6678, -620011810;
	mov.b32 	%r6679, 347663942;
	mov.b32 	%r6680, -2003817950;
	mov.b32 	%r6681, -598769312;
	st.local.v4.b32 	[%rd9+144], {%r6681, %r6680, %r6679, %r6678};
	mov.b32 	%r6682, 2045023633;
	mov.b32 	%r6683, 1655493570;
	mov.b32 	%r6684, 1545864777;
	mov.b32 	%r6685, 171586272;
	st.local.v4.b32 	[%rd9+160], {%r6685, %r6684, %r6683, %r6682};
	mov.b32 	%r6686, 145652325;
	mov.b32 	%r6687, -353085844;
	mov.b32 	%r6688, -1454451315;
	mov.b32 	%r6689, 1832372455;
	st.local.v4.b32 	[%rd9+176], {%r6689, %r6688, %r6687, %r6686};
	mov.b32 	%r6690, -1970553525;
	mov.b32 	%r6691, 527752680;
	mov.b32 	%r6692, -961239524;
	mov.b32 	%r6693, 774207674;
	st.local.v4.b32 	[%rd9+192], {%r6693, %r6692, %r6691, %r6690};
	mov.b32 	%r6694, -1642217082;
	mov.b32 	%r6695, -1185467039;
	mov.b32 	%r6696, 251003720;
	mov.b32 	%r6697, 1723154032;
	st.local.v4.b32 	[%rd9+208], {%r6697, %r6696, %r6695, %r6694};
	mov.b32 	%r6698, -551004722;
	mov.b32 	%r6699, -377020773;
	mov.b32 	%r6700, -1802577559;
	mov.b32 	%r6701, 295237857;
	st.local.v4.b32 	[%rd9+224], {%r6701, %r6700, %r6699, %r6698};
	mov.b32 	%r6702, 381375664;
	mov.b32 	%r6703, 254646593;
	mov.b32 	%r6704, 1749214911;
	mov.b32 	%r6705, 227123596;
	st.local.v4.b32 	[%rd9+240], {%r6705, %r6704, %r6703, %r6702};
	mov.b32 	%r6706, -159679603;
	mov.b32 	%r6707, -294160487;
	mov.b32 	%r6708, -126059388;
	mov.b32 	%r6709, -966564955;
	st.local.v4.u32 	[%rd6], {%r6709, %r6708, %r6707, %r6706};
	add.s64 	%rd517, %rd6, 16;
	mov.b32 	%r6710, -1849309868;
	mov.b32 	%r6711, -563122255;
	mov.b32 	%r6712, -697603139;
	mov.b32 	%r6713, -855539;
	st.local.v4.u32 	[%rd6+16], {%r6713, %r6712, %r6711, %r6710};
	mov.b32 	%r6714, 1445669757;
	mov.b32 	%r6715, -832084055;
	mov.b32 	%r6716, 33620227;
	mov.b32 	%r6717, 1613770832;
	st.local.v4.u32 	[%rd6+32], {%r6717, %r6716, %r6715, %r6714};
	mov.b32 	%r6718, -327780710;
	mov.b32 	%r6719, 1303096294;
	mov.b32 	%r6720, -1244145822;
	mov.b32 	%r6721, -402719207;
	st.local.v4.u32 	[%rd6+48], {%r6721, %r6720, %r6719, %r6718};
	mov.b32 	%r6722, -92439161;
	mov.b32 	%r6723, -1983264448;
	mov.b32 	%r6724, 528646813;
	mov.b32 	%r6725, -1882535355;
	st.local.v4.u32 	[%rd6+64], {%r6725, %r6724, %r6723, %r6722};
	mov.b32 	%r6726, -68095989;
	mov.b32 	%r6727, -1907931191;
	mov.b32 	%r6728, -1302767125;
	mov.b32 	%r6729, -268764651;
	st.local.v4.u32 	[%rd6+80], {%r6729, %r6728, %r6727, %r6726};
	mov.b32 	%r6730, 1169141738;
	mov.b32 	%r6731, 1604494077;
	mov.b32 	%r6732, -1277897625;
	mov.b32 	%r6733, 1101901292;
	st.local.v4.u32 	[%rd6+96], {%r6733, %r6732, %r6731, %r6730};
	mov.b32 	%r6734, -1681866661;
	mov.b32 	%r6735, -462261610;
	mov.b32 	%r6736, 1403299063;
	mov.b32 	%r6737, 597466303;
	st.local.v4.u32 	[%rd6+112], {%r6737, %r6736, %r6735, %r6734};
	mov.b32 	%r6738, 1277568618;
	mov.b32 	%r6739, 1033081774;
	mov.b32 	%r6740, -503448292;
	mov.b32 	%r6741, 1974974402;
	st.local.v4.u32 	[%rd6+128], {%r6741, %r6740, %r6739, %r6738};
	mov.b32 	%r6742, -2083730353;
	mov.b32 	%r6743, -168298750;
	mov.b32 	%r6744, 2118074177;
	mov.b32 	%r6745, 1815492186;
	st.local.v4.u32 	[%rd6+144], {%r6745, %r6744, %r6743, %r6742};
	mov.b32 	%r6746, -101584632;
	mov.b32 	%r6747, -773462732;
	mov.b32 	%r6748, 1369810420;
	mov.b32 	%r6749, 1748251740;
	st.local.v4.u32 	[%rd6+160], {%r6749, %r6748, %r6747, %r6746};
	mov.b32 	%r6750, 706024767;
	mov.b32 	%r6751, 1647391059;
	mov.b32 	%r6752, -1411852173;
	mov.b32 	%r6753, -495881837;
	st.local.v4.u32 	[%rd6+176], {%r6753, %r6752, %r6751, %r6750};
	mov.b32 	%r6754, -1648114850;
	mov.b32 	%r6755, 1176707941;
	mov.b32 	%r6756, -1782069422;
	mov.b32 	%r6757, 134480908;
	st.local.v4.u32 	[%rd6+192], {%r6757, %r6756, %r6755, %r6754};
	mov.b32 	%r6758, 798661301;
	mov.b32 	%r6759, 168101135;
	mov.b32 	%r6760, 932615841;
	mov.b32 	%r6761, 806885416;
	st.local.v4.u32 	[%rd6+208], {%r6761, %r6760, %r6759, %r6758};
	mov.b32 	%r6762, -538779075;
	mov.b32 	%r6763, 461406363;
	mov.b32 	%r6764, 605164086;
	mov.b32 	%r6765, 235341577;
	st.local.v4.u32 	[%rd6+224], {%r6765, %r6764, %r6763, %r6762};
	mov.b32 	%r6766, -361400929;
	mov.b32 	%r6767, 2142417613;
	mov.b32 	%r6768, 1311188841;
	mov.b32 	%r6769, -840176858;
	st.local.v4.u32 	[%rd6+240], {%r6769, %r6768, %r6767, %r6766};
	mov.b32 	%r6770, 874125870;
	mov.b32 	%r6771, 1479289972;
	mov.b32 	%r6772, 495158174;
	mov.b32 	%r6773, 302582043;
	st.local.v4.u32 	[%rd6+256], {%r6773, %r6772, %r6771, %r6770};
	mov.b32 	%r6774, 1537253627;
	mov.b32 	%r6775, -1269146898;
	mov.b32 	%r6776, -596742478;
	mov.b32 	%r6777, 907746093;
	st.local.v4.u32 	[%rd6+272], {%r6777, %r6776, %r6775, %r6774};
	mov.b32 	%r6778, 2108928974;
	mov.b32 	%r6779, -1210657183;
	mov.b32 	%r6780, 1983593293;
	mov.b32 	%r6781, -1538108682;
	st.local.v4.u32 	[%rd6+288], {%r6781, %r6780, %r6779, %r6778};
	mov.b32 	%r6782, 327451799;
	mov.b32 	%r6783, 1580150641;
	mov.b32 	%r6784, -572267714;
	mov.b32 	%r6785, 1378429307;
	st.local.v4.u32 	[%rd6+304], {%r6785, %r6784, %r6783, %r6782};
	mov.b32 	%r6786, -1041371860;
	mov.b32 	%r6787, 0;
	mov.b32 	%r6788, -1177431704;
	mov.b32 	%r6789, -1504488459;
	st.local.v4.u32 	[%rd6+320], {%r6789, %r6788, %r6787, %r6786};
	mov.b32 	%r6790, -1235526675;
	mov.b32 	%r6791, 2041688520;
	mov.b32 	%r6792, -469959649;
	mov.b32 	%r6793, 1075847264;
	st.local.v4.u32 	[%rd6+336], {%r6793, %r6792, %r6791, %r6790};
	mov.b32 	%r6794, 1916352843;
	mov.b32 	%r6795, 1740553945;
	mov.b32 	%r6796, -1916023994;
	mov.b32 	%r6797, -731223362;
	st.local.v4.u32 	[%rd6+352], {%r6797, %r6796, %r6795, %r6794};
	mov.b32 	%r6798, -2049978550;
	mov.b32 	%r6799, -1336387352;
	mov.b32 	%r6800, -1739830060;
	mov.b32 	%r6801, -1807070498;
	st.local.v4.u32 	[%rd6+368], {%r6801, %r6800, %r6799, %r6798};
	mov.b32 	%r6802, -302253290;
	mov.b32 	%r6803, 1336584933;
	mov.b32 	%r6804, -974131414;
	mov.b32 	%r6805, -1143943061;
	st.local.v4.u32 	[%rd6+384], {%r6805, %r6804, %r6803, %r6802};
	mov.b32 	%r6806, 293963156;
	mov.b32 	%r6807, 1714631509;
	mov.b32 	%r6808, -1706209833;
	mov.b32 	%r6809, -2042412091;
	st.local.v4.u32 	[%rd6+400], {%r6809, %r6808, %r6807, %r6806};
	mov.b32 	%r6810, -25198719;
	mov.b32 	%r6811, 67240454;
	mov.b32 	%r6812, -369493744;
	mov.b32 	%r6813, -1975171633;
	st.local.v4.u32 	[%rd6+416], {%r6813, %r6812, %r6811, %r6810};
	mov.b32 	%r6814, 1269344483;
	mov.b32 	%r6815, 631218106;
	mov.b32 	%r6816, 2017213508;
	mov.b32 	%r6817, -1605349136;
	st.local.v4.u32 	[%rd6+432], {%r6817, %r6816, %r6815, %r6814};
	mov.b32 	%r6818, 93294474;
	mov.b32 	%r6819, -2143272768;
	mov.b32 	%r6820, 1571005438;
	mov.b32 	%r6821, -1571728909;
	st.local.v4.u32 	[%rd6+448], {%r6821, %r6820, %r6819, %r6818};
	mov.b32 	%r6822, -235539196;
	mov.b32 	%r6823, 1882732616;
	mov.b32 	%r6824, 563977660;
	mov.b32 	%r6825, 1066570413;
	st.local.v4.u32 	[%rd6+464], {%r6825, %r6824, %r6823, %r6822};
	mov.b32 	%r6826, 1109467491;
	mov.b32 	%r6827, -1344611723;
	mov.b32 	%r6828, 2008463041;
	mov.b32 	%r6829, 1673313503;
	st.local.v4.u32 	[%rd6+480], {%r6829, %r6828, %r6827, %r6826};
	mov.b32 	%r6830, -1076702611;
	mov.b32 	%r6831, -34344178;
	mov.b32 	%r6832, -436207846;
	mov.b32 	%r6833, 537923632;
	st.local.v4.u32 	[%rd6+496], {%r6833, %r6832, %r6831, %r6830};
	mov.b32 	%r6834, -1007883217;
	mov.b32 	%r6835, 638784309;
	mov.b32 	%r6836, 403442708;
	mov.b32 	%r6837, -2117218996;
	st.local.v4.u32 	[%rd6+512], {%r6837, %r6836, %r6835, %r6834};
	mov.b32 	%r6838, 773265209;
	mov.b32 	%r6839, -2008791860;
	mov.b32 	%r6840, 899127202;
	mov.b32 	%r6841, -1101045791;
	st.local.v4.u32 	[%rd6+528], {%r6841, %r6840, %r6839, %r6838};
	mov.b32 	%r6842, 2050833735;
	mov.b32 	%r6843, -58818942;
	mov.b32 	%r6844, 1437050866;
	mov.b32 	%r6845, -1815821225;
	st.local.v4.u32 	[%rd6+544], {%r6845, %r6844, %r6843, %r6842};
	mov.b32 	%r6846, -428641387;
	mov.b32 	%r6847, 840505643;
	mov.b32 	%r6848, -1168286233;
	mov.b32 	%r6849, -932944724;
	st.local.v4.u32 	[%rd6+560], {%r6849, %r6848, %r6847, %r6846};
	mov.b32 	%r6850, -1545806721;
	mov.b32 	%r6851, -1638969391;
	mov.b32 	%r6852, 427917720;
	mov.b32 	%r6853, -1067425632;
	st.local.v4.u32 	[%rd6+576], {%r6853, %r6852, %r6851, %r6850};
	mov.b32 	%r6854, 193497219;
	mov.b32 	%r6855, 999329963;
	mov.b32 	%r6856, 1412049534;
	mov.b32 	%r6857, 1143087718;
	st.local.v4.u32 	[%rd6+592], {%r6857, %r6856, %r6855, %r6854};
	mov.b32 	%r6858, 672404540;
	mov.b32 	%r6859, 1807268051;
	mov.b32 	%r6860, -940642775;
	mov.b32 	%r6861, -1941551414;
	st.local.v4.u32 	[%rd6+608], {%r6861, %r6860, %r6859, %r6858};
	mov.b32 	%r6862, -1378100362;
	mov.b32 	%r6863, 369822493;
	mov.b32 	%r6864, -1134666014;
	mov.b32 	%r6865, -1478566279;
	st.local.v4.u32 	[%rd6+624], {%r6865, %r6864, %r6863, %r6862};
	mov.b32 	%r6866, 336202270;
	mov.b32 	%r6867, 1949973070;
	mov.b32 	%r6868, 1681011286;
	mov.b32 	%r6869, -606019525;
	st.local.v4.u32 	[%rd6+640], {%r6869, %r6868, %r6867, %r6866};
	mov.b32 	%r6870, -1201906460;
	mov.b32 	%r6871, 1210328172;
	mov.b32 	%r6872, 201721354;
	mov.b32 	%r6873, -1840690725;
	st.local.v4.u32 	[%rd6+656], {%r6873, %r6872, %r6871, %r6870};
	mov.b32 	%r6874, -1000185178;
	mov.b32 	%r6875, 1135389935;
	mov.b32 	%r6876, -1110191250;
	mov.b32 	%r6877, -1614626211;
	st.local.v4.u32 	[%rd6+672], {%r6877, %r6876, %r6875, %r6874};
	mov.b32 	%r6878, -226920053;
	mov.b32 	%r6879, -739974089;
	mov.b32 	%r6880, 831886756;
	mov.b32 	%r6881, 965841320;
	st.local.v4.u32 	[%rd6+688], {%r6881, %r6880, %r6879, %r6878};
	mov.b32 	%r6882, -630362697;
	mov.b32 	%r6883, 1849112409;
	mov.b32 	%r6884, -1949775805;
	mov.b32 	%r6885, -706222286;
	st.local.v4.u32 	[%rd6+704], {%r6885, %r6884, %r6883, %r6882};
	mov.b32 	%r6886, 1235855840;
	mov.b32 	%r6887, -1672589614;
	mov.b32 	%r6888, -1311386268;
	mov.b32 	%r6889, 26054028;
	st.local.v4.u32 	[%rd6+720], {%r6889, %r6888, %r6887, %r6886};
	mov.b32 	%r6890, -806688219;
	mov.b32 	%r6891, -202050553;
	mov.b32 	%r6892, -1403627782;
	mov.b32 	%r6893, -663982924;
	st.local.v4.u32 	[%rd6+736], {%r6893, %r6892, %r6891, %r6890};
	mov.b32 	%r6894, 268961816;
	mov.b32 	%r6895, 1202630377;
	mov.b32 	%r6896, -193299826;
	mov.b32 	%r6897, -899324497;
	st.local.v4.u32 	[%rd6+752], {%r6897, %r6896, %r6895, %r6894};
	mov.b32 	%r6898, 1546530418;
	mov.b32 	%r6899, 1243948399;
	mov.b32 	%r6900, -260540280;
	mov.b32 	%r6901, 1874508501;
	st.local.v4.u32 	[%rd6+768], {%r6901, %r6900, %r6899, %r6898};
	mov.b32 	%r6902, -1748580783;
	mov.b32 	%r6903, 1941222599;
	mov.b32 	%r6904, 1470539505;
	mov.b32 	%r6905, 941366308;
	st.local.v4.u32 	[%rd6+784], {%r6905, %r6904, %r6903, %r6902};
	mov.b32 	%r6906, 1042226977;
	mov.b32 	%r6907, -395021156;
	mov.b32 	%r6908, -1579295364;
	mov.b32 	%r6909, -873928669;
	st.local.v4.u32 	[%rd6+800], {%r6909, %r6908, %r6907, %r6906};
	mov.b32 	%r6910, 260737669;
	mov.b32 	%r6911, 227249030;
	mov.b32 	%r6912, 1639824860;
	mov.b32 	%r6913, -1773450275;
	st.local.v4.u32 	[%rd6+816], {%r6913, %r6912, %r6911, %r6910};
	mov.b32 	%r6914, -865704278;
	mov.b32 	%r6915, 1907733956;
	mov.b32 	%r6916, 2084453954;
	mov.b32 	%r6917, -529502064;
	st.local.v4.u32 	[%rd6+832], {%r6917, %r6916, %r6915, %r6914};
	mov.b32 	%r6918, 470683154;
	mov.b32 	%r6919, -134810111;
	mov.b32 	%r6920, 100860677;
	mov.b32 	%r6921, -1874310952;
	st.local.v4.u32 	[%rd6+848], {%r6921, %r6920, %r6919, %r6918};
	mov.b32 	%r6922, 1773779408;
	mov.b32 	%r6923, -1370007559;
	mov.b32 	%r6924, 1781871967;
	mov.b32 	%r6925, -1033805405;
	st.local.v4.u32 	[%rd6+864], {%r6925, %r6924, %r6923, %r6922};
	mov.b32 	%r6926, 664706745;
	mov.b32 	%r6927, 974986535;
	mov.b32 	%r6928, -1715355304;
	mov.b32 	%r6929, 394692241;
	st.local.v4.u32 	[%rd6+880], {%r6929, %r6928, %r6927, %r6926};
	mov.b32 	%r6930, 571543859;
	mov.b32 	%r6931, 731420851;
	mov.b32 	%r6932, -336005101;
	mov.b32 	%r6933, -639508168;
	st.local.v4.u32 	[%rd6+896], {%r6933, %r6932, %r6931, %r6930};
	mov.b32 	%r6934, 865375399;
	mov.b32 	%r6935, 126783113;
	mov.b32 	%r6936, -1445340816;
	mov.b32 	%r6937, -764843589;
	st.local.v4.u32 	[%rd6+912], {%r6937, %r6936, %r6935, %r6934};
	mov.b32 	%r6938, -907417312;
	mov.b32 	%r6939, 361203602;
	mov.b32 	%r6940, 1008606754;
	mov.b32 	%r6941, 765172662;
	st.local.v4.u32 	[%rd6+928], {%r6941, %r6940, %r6939, %r6938};
	mov.b32 	%r6942, -1512054918;
	mov.b32 	%r6943, 1344809080;
	mov.b32 	%r6944, -1437248001;
	mov.b32 	%r6945, -2016489911;
	st.local.v4.u32 	[%rd6+944], {%r6945, %r6944, %r6943, %r6942};
	mov.b32 	%r6946, 437062935;
	mov.b32 	%r6947, 160008576;
	mov.b32 	%r6948, 1503764984;
	mov.b32 	%r6949, 59542671;
	st.local.v4.u32 	[%rd6+960], {%r6949, %r6948, %r6947, %r6946};
	mov.b32 	%r6950, -798463816;
	mov.b32 	%r6951, -2076032314;
	mov.b32 	%r6952, -672733647;
	mov.b32 	%r6953, 1707065306;
	st.local.v4.u32 	[%rd6+976], {%r6953, %r6952, %r6951, %r6950};
	mov.b32 	%r6954, 504303377;
	mov.b32 	%r6955, 1512910199;
	mov.b32 	%r6956, 697932208;
	mov.b32 	%r6957, -2109652541;
	st.local.v4.u32 	[%rd6+992], {%r6957, %r6956, %r6955, %r6954};
	mov.b32 	%r6958, 739644986;
	mov.b32 	%r6959, 1841019862;
	mov.b32 	%r6960, -1470868228;
	mov.b32 	%r6961, 2075177163;
	st.local.v4.u32 	[%rd6+1008], {%r6961, %r6960, %r6959, %r6958};
	mov.b32 	%r6962, -1913226373;
	mov.b32 	%r6963, -1712425097;
	mov.b32 	%r6964, -2064089988;
	mov.b32 	%r6965, -1513725085;
	st.local.v4.u32 	[%rd8], {%r6965, %r6964, %r6963, %r6962};
	add.s64 	%rd515, %rd8, 16;
	mov.b32 	%r6966, 1418839493;
	mov.b32 	%r6967, -1310822545;
	mov.b32 	%r6968, -1110021269;
	mov.b32 	%r6969, 234877682;
	st.local.v4.u32 	[%rd8+16], {%r6969, %r6968, %r6967, %r6966};
	mov.b32 	%r6970, 2102799147;
	mov.b32 	%r6971, -1446090905;
	mov.b32 	%r6972, 50462977;
	mov.b32 	%r6973, 1348481072;
	st.local.v4.u32 	[%rd8+32], {%r6973, %r6972, %r6971, %r6970};
	mov.b32 	%r6974, -1695779210;
	mov.b32 	%r6975, -431117397;
	mov.b32 	%r6976, 1656084439;
	mov.b32 	%r6977, 434634494;
	st.local.v4.u32 	[%rd8+48], {%r6977, %r6976, %r6975, %r6974};
	mov.b32 	%r6978, -2013627011;
	mov.b32 	%r6979, 1082771913;
	mov.b32 	%r6980, -1658879358;
	mov.b32 	%r6981, 1167051466;
	st.local.v4.u32 	[%rd8+64], {%r6981, %r6980, %r6979, %r6978};
	mov.b32 	%r6982, 201060592;
	mov.b32 	%r6983, -913422521;
	mov.b32 	%r6984, -340633255;
	mov.b32 	%r6985, 368048890;
	st.local.v4.u32 	[%rd8+80], {%r6985, %r6984, %r6983, %r6982};
	mov.b32 	%r6986, -364531793;
	mov.b32 	%r6987, -44064094;
	mov.b32 	%r6988, 1739838676;
	mov.b32 	%r6989, -331240019;
	st.local.v4.u32 	[%rd8+96], {%r6989, %r6988, %r6987, %r6986};
	mov.b32 	%r6990, 1536934080;
	mov.b32 	%r6991, -1763413390;
	mov.b32 	%r6992, -145513308;
	mov.b32 	%r6993, -1088185188;
	st.local.v4.u32 	[%rd8+112], {%r6993, %r6992, %r6991, %r6990};
	mov.b32 	%r6994, 1783375398;
	mov.b32 	%r6995, -1371696237;
	mov.b32 	%r6996, 484572669;
	mov.b32 	%r6997, -1032472649;
	st.local.v4.u32 	[%rd8+128], {%r6997, %r6996, %r6995, %r6994};
	mov.b32 	%r6998, 1334037708;
	mov.b32 	%r6999, 49674231;
	mov.b32 	%r7000, 1098792767;
	mov.b32 	%r7001, 1517041206;
	st.local.v4.u32 	[%rd8+144], {%r7001, %r7000, %r6999, %r6998};
	mov.b32 	%r7002, 150598129;
	mov.b32 	%r7003, 886171109;
	mov.b32 	%r7004, -195975771;
	mov.b32 	%r7005, 1550332980;
	st.local.v4.u32 	[%rd8+160], {%r7005, %r7004, %r7003, %r7002};
	mov.b32 	%r7006, 1059722517;
	mov.b32 	%r7007, 1398944049;
	mov.b32 	%r7008, 1940642008;
	mov.b32 	%r7009, -1813876367;
	st.local.v4.u32 	[%rd8+176], {%r7009, %r7008, %r7007, %r7006};
	mov.b32 	%r7010, 1587397571;
	mov.b32 	%r7011, 1699095331;
	mov.b32 	%r7012, 1385547719;
	mov.b32 	%r7013, 201851908;
	st.local.v4.u32 	[%rd8+192], {%r7013, %r7012, %r7011, %r7010};
	mov.b32 	%r7014, -1255171430;
	mov.b32 	%r7015, 252314885;
	mov.b32 	%r7016, -1590192490;
	mov.b32 	%r7017, 674240536;
	st.local.v4.u32 	[%rd8+208], {%r7017, %r7016, %r7015, %r7014};
	mov.b32 	%r7018, 1038082786;
	mov.b32 	%r7019, -1692696448;
	mov.b32 	%r7020, 908333586;
	mov.b32 	%r7021, 151914247;
	st.local.v4.u32 	[%rd8+224], {%r7021, %r7020, %r7019, %r7018};
	mov.b32 	%r7022, -1612024459;
	mov.b32 	%r7023, -847269198;
	mov.b32 	%r7024, 1766729511;
	mov.b32 	%r7025, 651029483;
	st.local.v4.u32 	[%rd8+240], {%r7025, %r7024, %r7023, %r7022};
	mov.b32 	%r7026, 775166490;
	mov.b32 	%r7027, 1951935532;
	mov.b32 	%r7028, -1642232957;
	mov.b32 	%r7029, 454166793;
	st.local.v4.u32 	[%rd8+256], {%r7029, %r7028, %r7027, %r7026};
	mov.b32 	%r7030, -77881184;
	mov.b32 	%r7031, -290170278;
	mov.b32 	%r7032, -1294176658;
	mov.b32 	%r7033, 758520603;
	st.local.v4.u32 	[%rd8+272], {%r7033, %r7032, %r7031, %r7030};
	mov.b32 	%r7034, -830622797;
	mov.b32 	%r7035, 1639438038;
	mov.b32 	%r7036, 1299594043;
	mov.b32 	%r7037, -157003182;
	st.local.v4.u32 	[%rd8+288], {%r7037, %r7036, %r7035, %r7034};
	mov.b32 	%r7038, -1760328572;
	mov.b32 	%r7039, 1901997871;
	mov.b32 	%r7040, 1054729187;
	mov.b32 	%r7041, 2068982057;
	st.local.v4.u32 	[%rd8+304], {%r7041, %r7040, %r7039, %r7038};
	mov.b32 	%r7042, 750906861;
	mov.b32 	%r7043, 1757008337;
	mov.b32 	%r7044, -173649069;
	st.local.v4.u32 	[%rd8+320], {%r7044, %r7043, %r6787, %r7042};
	mov.b32 	%r7045, -306816165;
	mov.b32 	%r7046, -931548751;
	mov.b32 	%r7047, 535035132;
	mov.b32 	%r7048, 1614815264;
	st.local.v4.u32 	[%rd8+336], {%r7048, %r7047, %r7046, %r7045};
	mov.b32 	%r7049, 1265776953;
	mov.b32 	%r7050, -647512386;
	mov.b32 	%r7051, 1183697867;
	mov.b32 	%r7052, -1093375382;
	st.local.v4.u32 	[%rd8+352], {%r7052, %r7051, %r7050, %r7049};
	mov.b32 	%r7053, 1250283471;
	mov.b32 	%r7054, -391096232;
	mov.b32 	%r7055, -728216500;
	mov.b32 	%r7056, -560706998;
	st.local.v4.u32 	[%rd8+368], {%r7056, %r7055, %r7054, %r7053};
	mov.b32 	%r7057, 384695291;
	mov.b32 	%r7058, -447763798;
	mov.b32 	%r7059, 717615087;
	mov.b32 	%r7060, 1807470800;
	st.local.v4.u32 	[%rd8+384], {%r7060, %r7059, %r7058, %r7057};
	mov.b32 	%r7061, -1810791035;
	mov.b32 	%r7062, 1432761139;
	mov.b32 	%r7063, -677753523;
	mov.b32 	%r7064, -981056701;
	st.local.v4.u32 	[%rd8+400], {%r7064, %r7063, %r7062, %r7061};
	mov.b32 	%r7065, -2114027649;
	mov.b32 	%r7066, 100925954;
	mov.b32 	%r7067, 283769337;
	mov.b32 	%r7068, -813021883;
	st.local.v4.u32 	[%rd8+416], {%r7068, %r7067, %r7066, %r7065};
	mov.b32 	%r7069, -481580888;
	mov.b32 	%r7070, -1171939425;
	mov.b32 	%r7071, 1148730428;
	mov.b32 	%r7072, -257929136;
	st.local.v4.u32 	[%rd8+432], {%r7072, %r7071, %r7070, %r7069};
	mov.b32 	%r7073, -1979347057;
	mov.b32 	%r7074, -1065336768;
	mov.b32 	%r7075, -27417693;
	mov.b32 	%r7076, -207466159;
	st.local.v4.u32 	[%rd8+448], {%r7076, %r7075, %r7074, %r7073};
	mov.b32 	%r7077, 82966005;
	mov.b32 	%r7078, 1215313976;
	mov.b32 	%r7079, -1138647651;
	mov.b32 	%r7080, -1388342638;
	st.local.v4.u32 	[%rd8+464], {%r7080, %r7079, %r7078, %r7077};
	mov.b32 	%r7081, 1665278241;
	mov.b32 	%r7082, 1974459098;
	mov.b32 	%r7083, -1049119050;
	mov.b32 	%r7084, -547111748;
	st.local.v4.u32 	[%rd8+480], {%r7084, %r7083, %r7082, %r7081};
	mov.b32 	%r7085, 1841287890;
	mov.b32 	%r7086, 251524083;
	mov.b32 	%r7087, 451280895;
	mov.b32 	%r7088, 807407632;
	st.local.v4.u32 	[%rd8+496], {%r7088, %r7087, %r7086, %r7085};
	mov.b32 	%r7089, 801369324;
	mov.b32 	%r7090, 891687699;
	mov.b32 	%r7091, 337120268;
	mov.b32 	%r7092, 1283575245;
	st.local.v4.u32 	[%rd8+512], {%r7092, %r7091, %r7090, %r7089};
	mov.b32 	%r7093, 959321879;
	mov.b32 	%r7094, -863484860;
	mov.b32 	%r7095, -1573546089;
	mov.b32 	%r7096, -507617441;
	st.local.v4.u32 	[%rd8+528], {%r7096, %r7095, %r7094, %r7093};
	mov.b32 	%r7097, 1199193405;
	mov.b32 	%r7098, -2097381762;
	mov.b32 	%r7099, -229267545;
	mov.b32 	%r7100, 1469301956;
	st.local.v4.u32 	[%rd8+544], {%r7100, %r7099, %r7098, %r7097};
	mov.b32 	%r7101, -1780059277;
	mov.b32 	%r7102, 724703513;
	mov.b32 	%r7103, -407216803;
	mov.b32 	%r7104, -1396153244;
	st.local.v4.u32 	[%rd8+560], {%r7104, %r7103, %r7102, %r7101};
	mov.b32 	%r7105, 2141445340;
	mov.b32 	%r7106, -778154161;
	mov.b32 	%r7107, -1743158911;
	mov.b32 	%r7108, -1598005152;
	st.local.v4.u32 	[%rd8+576], {%r7108, %r7107, %r7106, %r7105};
	mov.b32 	%r7109, -2096396152;
	mov.b32 	%r7110, -1422159728;
	mov.b32 	%r7111, 2119445034;
	mov.b32 	%r7112, 1715741218;
	st.local.v4.u32 	[%rd8+592], {%r7112, %r7111, %r7110, %r7109};
	mov.b32 	%r7113, 1009259540;
	mov.b32 	%r7114, -747915080;
	mov.b32 	%r7115, 700968686;
	mov.b32 	%r7116, -896776634;
	st.local.v4.u32 	[%rd8+608], {%r7116, %r7115, %r7114, %r7113};
	mov.b32 	%r7117, 1991105499;
	mov.b32 	%r7118, 487983883;
	mov.b32 	%r7119, -490971554;
	mov.b32 	%r7120, 2041044702;
	st.local.v4.u32 	[%rd8+624], {%r7120, %r7119, %r7118, %r7117};
	mov.b32 	%r7121, 504629770;
	mov.b32 	%r7122, 1316239930;
	mov.b32 	%r7123, 1449407026;
	mov.b32 	%r7124, 1004265696;
	st.local.v4.u32 	[%rd8+640], {%r7124, %r7123, %r7122, %r7121};
	mov.b32 	%r7125, -457679780;
	mov.b32 	%r7126, 1816667172;
	mov.b32 	%r7127, 168560134;
	mov.b32 	%r7128, -611169975;
	st.local.v4.u32 	[%rd8+656], {%r7128, %r7127, %r7126, %r7125};
	mov.b32 	%r7129, -1497079198;
	mov.b32 	%r7130, -280777556;
	mov.b32 	%r7131, 1857934291;
	mov.b32 	%r7132, 1570751170;
	st.local.v4.u32 	[%rd8+672], {%r7132, %r7131, %r7130, %r7129};
	mov.b32 	%r7133, -1947043463;
	mov.b32 	%r7134, 936633572;
	mov.b32 	%r7135, -1540254315;
	mov.b32 	%r7136, -1472622191;
	st.local.v4.u32 	[%rd8+688], {%r7136, %r7135, %r7134, %r7133};
	mov.b32 	%r7137, -1210421907;
	mov.b32 	%r7138, 1500395319;
	mov.b32 	%r7139, 1133234376;
	mov.b32 	%r7140, 852879335;
	st.local.v4.u32 	[%rd8+704], {%r7140, %r7139, %r7138, %r7137};
	mov.b32 	%r7141, -532043351;
	mov.b32 	%r7142, -761508274;
	mov.b32 	%r7143, 1689376213;
	mov.b32 	%r7144, -1946055283;
	st.local.v4.u32 	[%rd8+720], {%r7144, %r7143, %r7142, %r7141};
	mov.b32 	%r7145, 634383082;
	mov.b32 	%r7146, 133428468;
	mov.b32 	%r7147, -89369002;
	mov.b32 	%r7148, -1260884884;
	st.local.v4.u32 	[%rd8+736], {%r7148, %r7147, %r7146, %r7145};
	mov.b32 	%r7149, 403703816;
	mov.b32 	%r7150, -381178194;
	mov.b32 	%r7151, -1896580486;
	mov.b32 	%r7152, -1345690267;
	st.local.v4.u32 	[%rd8+752], {%r7152, %r7151, %r7150, %r7149};
	mov.b32 	%r7153, 1918643758;
	mov.b32 	%r7154, 1867130149;
	mov.b32 	%r7155, -1997506440;
	mov.b32 	%r7156, -714097990;
	st.local.v4.u32 	[%rd8+768], {%r7156, %r7155, %r7154, %r7153};
	mov.b32 	%r7157, 1368901318;
	mov.b32 	%r7158, -948718412;
	mov.b32 	%r7159, -245913946;
	mov.b32 	%r7160, 607656988;
	st.local.v4.u32 	[%rd8+784], {%r7160, %r7159, %r7158, %r7157};
	mov.b32 	%r7161, 557719327;
	mov.b32 	%r7162, -1662487436;
	mov.b32 	%r7163, 2090982877;
	mov.b32 	%r7164, 600565992;
	st.local.v4.u32 	[%rd8+800], {%r7164, %r7163, %r7162, %r7161};
	mov.b32 	%r7165, -2062579062;
	mov.b32 	%r7166, -2045932661;
	mov.b32 	%r7167, -597574211;
	mov.b32 	%r7168, -577352885;
	st.local.v4.u32 	[%rd8+816], {%r7168, %r7167, %r7166, %r7165};
	mov.b32 	%r7169, -1429445018;
	mov.b32 	%r7170, -999180875;
	mov.b32 	%r7171, 1115438654;
	mov.b32 	%r7172, -1864339344;
	st.local.v4.u32 	[%rd8+832], {%r7172, %r7171, %r7170, %r7169};
	mov.b32 	%r7173, 303828494;
	mov.b32 	%r7174, 33027830;
	mov.b32 	%r7175, 84280067;
	mov.b32 	%r7176, -661632952;
	st.local.v4.u32 	[%rd8+848], {%r7176, %r7175, %r7174, %r7173};
	mov.b32 	%r7177, -798377543;
	mov.b32 	%r7178, -106014889;
	mov.b32 	%r7179, 1600795957;
	mov.b32 	%r7180, -1547542175;
	st.local.v4.u32 	[%rd8+864], {%r7180, %r7179, %r7178, %r7177};
	mov.b32 	%r7181, -1188585826;
	mov.b32 	%r7182, 658119965;
	mov.b32 	%r7183, 1486471617;
	mov.b32 	%r7184, -1860729210;
	st.local.v4.u32 	[%rd8+880], {%r7184, %r7183, %r7182, %r7181};
	mov.b32 	%r7185, 857870609;
	mov.b32 	%r7186, -1288988520;
	mov.b32 	%r7187, 334231800;
	mov.b32 	%r7188, 953803233;
	st.local.v4.u32 	[%rd8+896], {%r7188, %r7187, %r7186, %r7185};
	mov.b32 	%r7189, -1489791852;
	mov.b32 	%r7190, -1995993458;
	mov.b32 	%r7191, 1890179545;
	mov.b32 	%r7192, -1143838359;
	st.local.v4.u32 	[%rd8+912], {%r7192, %r7191, %r7190, %r7189};
	mov.b32 	%r7193, 550103529;
	mov.b32 	%r7194, -1844082809;
	mov.b32 	%r7195, 574365214;
	mov.b32 	%r7196, -1238525029;
	st.local.v4.u32 	[%rd8+928], {%r7196, %r7195, %r7194, %r7193};
	mov.b32 	%r7197, 2057691103;
	mov.b32 	%r7198, 2018519080;
	mov.b32 	%r7199, -5614251;
	mov.b32 	%r7200, 1233637070;
	st.local.v4.u32 	[%rd8+944], {%r7200, %r7199, %r7198, %r7197};
	mov.b32 	%r7201, 387583245;
	mov.b32 	%r7202, -2146858615;
	mov.b32 	%r7203, -128343647;
	mov.b32 	%r7204, -1895592820;
	st.local.v4.u32 	[%rd8+960], {%r7204, %r7203, %r7202, %r7201};
	mov.b32 	%r7205, -1194301336;
	mov.b32 	%r7206, -964410814;
	mov.b32 	%r7207, 836232934;
	mov.b32 	%r7208, -630865985;
	st.local.v4.u32 	[%rd8+976], {%r7208, %r7207, %r7206, %r7205};
	mov.b32 	%r7209, 287182607;
	mov.b32 	%r7210, 2002398509;
	mov.b32 	%r7211, -1339450983;
	mov.b32 	%r7212, -1014873791;
	st.local.v4.u32 	[%rd8+992], {%r7212, %r7211, %r7210, %r7209};
	mov.b32 	%r7213, 975967766;
	mov.b32 	%r7214, -697451589;
	mov.b32 	%r7215, -56077228;
	mov.b32 	%r7216, -881086288;
	st.local.v4.u32 	[%rd8+1008], {%r7216, %r7215, %r7214, %r7213};
	mov.b32 	%r7217, 2072901243;
	mov.b32 	%r7218, 2006576759;
	mov.b32 	%r7219, 2089089148;
	mov.b32 	%r7220, 1671808611;
	st.local.v4.u32 	[%rd10], {%r7220, %r7219, %r7218, %r7217};
	mov.b32 	%r7221, -984313403;
	mov.b32 	%r7222, 1873927791;
	mov.b32 	%r7223, 1807603307;
	mov.b32 	%r7224, -233963534;
	st.local.v4.u32 	[%rd10+16], {%r7224, %r7223, %r7222, %r7221};
	mov.b32 	%r7225, 729634347;
	mov.b32 	%r7226, 1739181671;
	mov.b32 	%r7227, 16974337;
	mov.b32 	%r7228, 810573872;
	st.local.v4.u32 	[%rd10+32], {%r7228, %r7227, %r7226, %r7225};
	mov.b32 	%r7229, 1989864566;
	mov.b32 	%r7230, -1410970197;
	mov.b32 	%r7231, -681396777;
	mov.b32 	%r7232, -31856642;
	st.local.v4.u32 	[%rd10+48], {%r7232, %r7231, %r7230, %r7229};
	mov.b32 	%r7233, 2106063485;
	mov.b32 	%r7234, -918517303;
	mov.b32 	%r7235, -2103631998;
	mov.b32 	%r7236, -901410870;
	st.local.v4.u32 	[%rd10+64], {%r7236, %r7235, %r7234, %r7233};
	mov.b32 	%r7237, -267650064;
	mov.b32 	%r7238, 1204391495;
	mov.b32 	%r7239, 1508618841;
	mov.b32 	%r7240, -99225606;
	st.local.v4.u32 	[%rd10+80], {%r7240, %r7239, %r7238, %r7237};
	mov.b32 	%r7241, -1343601233;
	mov.b32 	%r7242, -1560453214;
	mov.b32 	%r7243, -731401260;
	mov.b32 	%r7244, -1377025619;
	st.local.v4.u32 	[%rd10+96], {%r7244, %r7243, %r7242, %r7241};
	mov.b32 	%r7245, -1067738176;
	mov.b32 	%r7246, 1922491506;
	mov.b32 	%r7247, -1527295068;
	mov.b32 	%r7248, -1665195108;
	st.local.v4.u32 	[%rd10+112], {%r7248, %r7247, %r7246, %r7245};
	mov.b32 	%r7249, 644500518;
	mov.b32 	%r7250, -1817297517;
	mov.b32 	%r7251, -48438787;
	mov.b32 	%r7252, -1211992649;
	st.local.v4.u32 	[%rd10+128], {%r7252, %r7251, %r7250, %r7249};
	mov.b32 	%r7253, -867204148;
	mov.b32 	%r7254, -150800905;
	mov.b32 	%r7255, 1061256767;
	mov.b32 	%r7256, 911895606;
	st.local.v4.u32 	[%rd10+144], {%r7256, %r7255, %r7254, %r7253};
	mov.b32 	%r7257, -251069967;
	mov.b32 	%r7258, -449523227;
	mov.b32 	%r7259, -1510714971;
	mov.b32 	%r7260, 878471220;
	st.local.v4.u32 	[%rd10+160], {%r7260, %r7259, %r7258, %r7257};
	mov.b32 	%r7261, 356461077;
	mov.b32 	%r7262, 827548209;
	mov.b32 	%r7263, -663508008;
	mov.b32 	%r7264, 1905517169;
	st.local.v4.u32 	[%rd10+176], {%r7264, %r7263, %r7262, %r7261};
	mov.b32 	%r7265, -1017209405;
	mov.b32 	%r7266, 593839651;
	mov.b32 	%r7267, -950889017;
	mov.b32 	%r7268, 67897348;
	st.local.v4.u32 	[%rd10+192], {%r7268, %r7267, %r7266, %r7265};
	mov.b32 	%r7269, -1699401830;
	mov.b32 	%r7270, 84871685;
	mov.b32 	%r7271, -1767819370;
	mov.b32 	%r7272, 405286936;
	st.local.v4.u32 	[%rd10+208], {%r7272, %r7271, %r7270, %r7269};
	mov.b32 	%r7273, -499261470;
	mov.b32 	%r7274, -2137318528;
	mov.b32 	%r7275, 305538066;
	mov.b32 	%r7276, 118033927;
	st.local.v4.u32 	[%rd10+224], {%r7276, %r7275, %r7274, %r7273};
	mov.b32 	%r7277, 1973414517;
	mov.b32 	%r7278, -1295155278;
	mov.b32 	%r7279, 661212711;
	mov.b32 	%r7280, -349778453;
	st.local.v4.u32 	[%rd10+240], {%r7280, %r7279, %r7278, %r7277};
	mov.b32 	%r7281, 439235610;
	mov.b32 	%r7282, 745822252;
	mov.b32 	%r7283, -2086789757;
	mov.b32 	%r7284, 152769033;
	st.local.v4.u32 	[%rd10+256], {%r7284, %r7283, %r7282, %r7281};
	mov.b32 	%r7285, -1594139744;
	mov.b32 	%r7286, 1525593178;
	mov.b32 	%r7287, 1857215598;
	mov.b32 	%r7288, 455947803;
	st.local.v4.u32 	[%rd10+272], {%r7288, %r7287, %r7286, %r7285};
	mov.b32 	%r7289, -1278313037;
	mov.b32 	%r7290, -698239018;
	mov.b32 	%r7291, 994932283;
	mov.b32 	%r7292, 1391895634;
	st.local.v4.u32 	[%rd10+288], {%r7292, %r7291, %r7290, %r7289};
	mov.b32 	%r7293, -2070473852;
	mov.b32 	%r7294, 795958831;
	mov.b32 	%r7295, -482419229;
	mov.b32 	%r7296, 695947817;
	st.local.v4.u32 	[%rd10+304], {%r7296, %r7295, %r7294, %r7293};
	mov.b32 	%r7297, -315833875;
	mov.b32 	%r7298, -781665839;
	mov.b32 	%r7299, 1408607827;
	st.local.v4.u32 	[%rd10+320], {%r7299, %r7298, %r6787, %r7297};
	mov.b32 	%r7300, 1542305371;
	mov.b32 	%r7301, -1312261711;
	mov.b32 	%r7302, -65018884;
	mov.b32 	%r7303, 543178784;
	st.local.v4.u32 	[%rd10+336], {%r7303, %r7302, %r7301, %r7300};
	mov.b32 	%r7304, 961245753;
	mov.b32 	%r7305, -1093048386;
	mov.b32 	%r7306, -884568629;
	mov.b32 	%r7307, 1790891114;
	st.local.v4.u32 	[%rd10+352], {%r7307, %r7306, %r7305, %r7304};
	mov.b32 	%r7308, -817199665;
	mov.b32 	%r7309, 1491644504;
	mov.b32 	%r7310, 1289001036;
	mov.b32 	%r7311, 1256100938;
	st.local.v4.u32 	[%rd10+368], {%r7311, %r7310, %r7309, %r7308};
	mov.b32 	%r7312, -82383365;
	mov.b32 	%r7313, -1427812438;
	mov.b32 	%r7314, -282409489;
	mov.b32 	%r7315, -798245936;
	st.local.v4.u32 	[%rd10+384], {%r7315, %r7314, %r7313, %r7312};
	mov.b32 	%r7316, -2053893755;
	mov.b32 	%r7317, 861234739;
	mov.b32 	%r7318, 1305975373;
	mov.b32 	%r7319, 1137018435;
	st.local.v4.u32 	[%rd10+400], {%r7319, %r7318, %r7317, %r7316};
	mov.b32 	%r7320, 2139225727;
	mov.b32 	%r7321, 33948674;
	mov.b32 	%r7322, -116332039;
	mov.b32 	%r7323, 1171229253;
	st.local.v4.u32 	[%rd10+416], {%r7323, %r7322, %r7321, %r7320};
	mov.b32 	%r7324, -1461498968;
	mov.b32 	%r7325, -1615190625;
	mov.b32 	%r7326, 1011120188;
	mov.b32 	%r7327, 1357946960;
	st.local.v4.u32 	[%rd10+432], {%r7327, %r7326, %r7325, %r7324};
	mov.b32 	%r7328, -1886780017;
	mov.b32 	%r7329, 1086357568;
	mov.b32 	%r7330, -1543610973;
	mov.b32 	%r7331, 1374921297;
	st.local.v4.u32 	[%rd10+448], {%r7331, %r7330, %r7329, %r7328};
	mov.b32 	%r7332, -184225291;
	mov.b32 	%r7333, 944271416;
	mov.b32 	%r7334, -1648615011;
	mov.b32 	%r7335, -1834139758;
	st.local.v4.u32 	[%rd10+464], {%r7335, %r7334, %r7333, %r7332};
	mov.b32 	%r7336, 560153121;
	mov.b32 	%r7337, -629821478;
	mov.b32 	%r7338, -1228834890;
	mov.b32 	%r7339, -1126210628;
	st.local.v4.u32 	[%rd10+480], {%r7339, %r7338, %r7337, %r7336};
	mov.b32 	%r7340, -764559406;
	mov.b32 	%r7341, -217121293;
	mov.b32 	%r7342, -15014401;
	mov.b32 	%r7343, 271589392;
	st.local.v4.u32 	[%rd10+496], {%r7343, %r7342, %r7341, %r7340};
	mov.b32 	%r7344, -332413972;
	mov.b32 	%r7345, 322250259;
	mov.b32 	%r7346, 202643468;
	mov.b32 	%r7347, -850624051;
	st.local.v4.u32 	[%rd10+512], {%r7347, %r7346, %r7345, %r7344};
	mov.b32 	%r7348, 389623319;
	mov.b32 	%r7349, 1154254916;
	mov.b32 	%r7350, -1750977129;
	mov.b32 	%r7351, 1608629855;
	st.local.v4.u32 	[%rd10+528], {%r7351, %r7350, %r7349, %r7348};
	mov.b32 	%r7352, 1028094525;
	mov.b32 	%r7353, 2122513534;
	mov.b32 	%r7354, -1477290585;
	mov.b32 	%r7355, -1000893500;
	st.local.v4.u32 	[%rd10+544], {%r7355, %r7354, %r7353, %r7352};
	mov.b32 	%r7356, 1939203699;
	mov.b32 	%r7357, 422261273;
	mov.b32 	%r7358, 1575467613;
	mov.b32 	%r7359, 1689045092;
	st.local.v4.u32 	[%rd10+560], {%r7359, %r7358, %r7357, %r7356};
	mov.b32 	%r7360, -595614756;
	mov.b32 	%r7361, 1339137615;
	mov.b32 	%r7362, -2120738431;
	mov.b32 	%r7363, 1621147744;
	st.local.v4.u32 	[%rd10+576], {%r7363, %r7362, %r7361, %r7360};
	mov.b32 	%r7364, -2004677752;
	mov.b32 	%r7365, -1867826288;
	mov.b32 	%r7366, 712922154;
	mov.b32 	%r7367, 577127458;
	st.local.v4.u32 	[%rd10+592], {%r7367, %r7366, %r7365, %r7364};
	mov.b32 	%r7368, 339486740;
	mov.b32 	%r7369, -1194103880;
	mov.b32 	%r7370, -299251730;
	mov.b32 	%r7371, 1187679302;
	st.local.v4.u32 	[%rd10+608], {%r7371, %r7370, %r7369, %r7368};
	mov.b32 	%r7372, -612979237;
	mov.b32 	%r7373, 186455563;
	mov.b32 	%r7374, 1591917662;
	mov.b32 	%r7375, -562452514;
	st.local.v4.u32 	[%rd10+624], {%r7375, %r7374, %r7373, %r7372};
	mov.b32 	%r7376, 169743370;
	mov.b32 	%r7377, 978220090;
	mov.b32 	%r7378, 844522546;
	mov.b32 	%r7379, -532948000;
	st.local.v4.u32 	[%rd10+640], {%r7379, %r7378, %r7377, %r7376};
	mov.b32 	%r7380, 1558493276;
	mov.b32 	%r7381, 611076132;
	mov.b32 	%r7382, 101321734;
	mov.b32 	%r7383, 1239126601;
	st.local.v4.u32 	[%rd10+656], {%r7383, %r7382, %r7381, %r7380};
	mov.b32 	%r7384, 1655096418;
	mov.b32 	%r7385, -1393605716;
	mov.b32 	%r7386, -747717165;
	mov.b32 	%r7387, -1034051646;
	st.local.v4.u32 	[%rd10+672], {%r7387, %r7386, %r7385, %r7384};
	mov.b32 	%r7388, 2039214713;
	mov.b32 	%r7389, -466103324;
	mov.b32 	%r7390, -1784401515;
	mov.b32 	%r7391, -1851246191;
	st.local.v4.u32 	[%rd10+688], {%r7391, %r7390, %r7389, %r7388};
	mov.b32 	%r7392, 1840765549;
	mov.b32 	%r7393, 928607799;
	mov.b32 	%r7394, -935097400;
	mov.b32 	%r7395, -416098841;
	st.local.v4.u32 	[%rd10+704], {%r7395, %r7394, %r7393, %r7392};
	mov.b32 	%r7396, -1444918871;
	mov.b32 	%r7397, 1322425422;
	mov.b32 	%r7398, -714821163;
	mov.b32 	%r7399, -1920204403;
	st.local.v4.u32 	[%rd10+720], {%r7399, %r7398, %r7397, %r7396};
	mov.b32 	%r7400, -366620694;
	mov.b32 	%r7401, -200805388;
	mov.b32 	%r7402, 1459268694;
	mov.b32 	%r7403, 1823791212;
	st.local.v4.u32 	[%rd10+736], {%r7403, %r7402, %r7401, %r7400};
	mov.b32 	%r7404, 135794696;
	mov.b32 	%r7405, -1360443474;
	mov.b32 	%r7406, 2056189050;
	mov.b32 	%r7407, 1706019429;
	st.local.v4.u32 	[%rd10+752], {%r7407, %r7406, %r7405, %r7404};
	mov.b32 	%r7408, 779246638;
	mov.b32 	%r7409, 628050469;
	mov.b32 	%r7410, 2022240376;
	mov.b32 	%r7411, -1160417350;
	st.local.v4.u32 	[%rd10+768], {%r7411, %r7410, %r7409, %r7408};
	mov.b32 	%r7412, -967731258;
	mov.b32 	%r7413, -1261997132;
	mov.b32 	%r7414, -1494132826;
	mov.b32 	%r7415, 472135708;
	st.local.v4.u32 	[%rd10+784], {%r7415, %r7414, %r7413, %r7412};
	mov.b32 	%r7416, 522272287;
	mov.b32 	%r7417, 1956440180;
	mov.b32 	%r7418, -579034659;
	mov.b32 	%r7419, -400307224;
	st.local.v4.u32 	[%rd10+800], {%r7419, %r7418, %r7417, %r7416};
	mov.b32 	%r7420, -1970991222;
	mov.b32 	%r7421, -1954148981;
	mov.b32 	%r7422, -1109630531;
	mov.b32 	%r7423, 1272813131;
	st.local.v4.u32 	[%rd10+816], {%r7423, %r7422, %r7421, %r7420};
	mov.b32 	%r7424, 1722469478;
	mov.b32 	%r7425, -1245417035;
	mov.b32 	%r7426, 1044544574;
	mov.b32 	%r7427, 1888542832;
	st.local.v4.u32 	[%rd10+832], {%r7427, %r7426, %r7425, %r7424};
	mov.b32 	%r7428, 236067854;
	mov.b32 	%r7429, -167643146;
	mov.b32 	%r7430, 50660867;
	mov.b32 	%r7431, 1222152264;
	st.local.v4.u32 	[%rd10+848], {%r7431, %r7430, %r7429, %r7428};
	mov.b32 	%r7432, -1177523783;
	mov.b32 	%r7433, 1475980887;
	mov.b32 	%r7434, 895445557;
	mov.b32 	%r7435, 1638122081;
	st.local.v4.u32 	[%rd10+864], {%r7435, %r7434, %r7433, %r7432};
	mov.b32 	%r7436, -1632032866;
	mov.b32 	%r7437, 489110045;
	mov.b32 	%r7438, -1051158079;
	mov.b32 	%r7439, -2037311610;
	st.local.v4.u32 	[%rd10+880], {%r7439, %r7438, %r7437, %r7436};
	mov.b32 	%r7440, 288563729;
	mov.b32 	%r7441, -1733088360;
	mov.b32 	%r7442, -132912136;
	mov.b32 	%r7443, -516367903;
	st.local.v4.u32 	[%rd10+896], {%r7443, %r7442, %r7441, %r7440};
	mov.b32 	%r7444, -1800981612;
	mov.b32 	%r7445, -1903622258;
	mov.b32 	%r7446, -646927911;
	mov.b32 	%r7447, 1773916777;
	st.local.v4.u32 	[%rd10+912], {%r7447, %r7446, %r7445, %r7444};
	mov.b32 	%r7448, -383727127;
	mov.b32 	%r7449, -2020469369;
	mov.b32 	%r7450, 505560094;
	mov.b32 	%r7451, -1682559589;
	st.local.v4.u32 	[%rd10+928], {%r7451, %r7450, %r7449, %r7448};
	mov.b32 	%r7452, -545610273;
	mov.b32 	%r7453, 678973480;
	mov.b32 	%r7454, 1442818645;
	mov.b32 	%r7455, -834041906;
	st.local.v4.u32 	[%rd10+944], {%r7455, %r7454, %r7453, %r7452};
	mov.b32 	%r7456, 219617805;
	mov.b32 	%r7457, -1988097655;
	mov.b32 	%r7458, -1577559647;
	mov.b32 	%r7459, -1936784500;
	st.local.v4.u32 	[%rd10+960], {%r7459, %r7458, %r7457, %r7456};
	mov.b32 	%r7460, 1756942440;
	mov.b32 	%r7461, 1120306242;
	mov.b32 	%r7462, -432941082;
	mov.b32 	%r7463, -1076206145;
	st.local.v4.u32 	[%rd10+976], {%r7463, %r7462, %r7461, %r7460};
	mov.b32 	%r7464, 252780047;
	mov.b32 	%r7465, 762796589;
	mov.b32 	%r7466, -1716508263;
	mov.b32 	%r7467, 1103331905;
	st.local.v4.u32 	[%rd10+992], {%r7467, %r7466, %r7465, %r7464};
	mov.b32 	%r7468, 372911126;
	mov.b32 	%r7469, -1143575109;
	mov.b32 	%r7470, 1425844308;
	mov.b32 	%r7471, -1328841808;
	st.local.v4.u32 	[%rd10+1008], {%r7471, %r7470, %r7469, %r7468};
	mov.b32 	%r7472, 2071694838;
	mov.b32 	%r7473, 2004326894;
	mov.b32 	%r7474, 2088535288;
	mov.b32 	%r7475, 1667474886;
	st.local.v4.u32 	[%rd11], {%r7475, %r7474, %r7473, %r7472};
	mov.b32 	%r7476, -976923503;
	mov.b32 	%r7477, 1869591006;
	mov.b32 	%r7478, 1802223062;
	mov.b32 	%r7479, -219017729;
	st.local.v4.u32 	[%rd11+16], {%r7479, %r7478, %r7477, %r7476};
	add.s64 	%rd512, %rd11, 32;
	mov.b32 	%r7480, 724270422;
	mov.b32 	%r7481, 1734846926;
	mov.b32 	%r7482, 16843522;
	mov.b32 	%r7483, 808472672;
	st.local.v4.u32 	[%rd11+32], {%r7483, %r7482, %r7481, %r7480};
	mov.b32 	%r7484, 1987484396;
	mov.b32 	%r7485, -1414797747;
	mov.b32 	%r7486, -673750347;
	mov.b32 	%r7487, -16901657;
	st.local.v4.u32 	[%rd11+48], {%r7487, %r7486, %r7485, %r7484};
	mov.b32 	%r7488, 2105378810;
	mov.b32 	%r7489, -909557623;
	mov.b32 	%r7490, -2105369313;
	mov.b32 	%r7491, -892713585;
	st.local.v4.u32 	[%rd11+64], {%r7491, %r7490, %r7489, %r7488};
	mov.b32 	%r7492, -252703749;
	mov.b32 	%r7493, 1195886990;
	mov.b32 	%r7494, 1499065266;
	mov.b32 	%r7495, -84273681;
	st.local.v4.u32 	[%rd11+80], {%r7495, %r7494, %r7493, %r7492};
	mov.b32 	%r7496, -1347425723;
	mov.b32 	%r7497, -1566376609;
	mov.b32 	%r7498, -724277325;
	mov.b32 	%r7499, -1381110719;
	st.local.v4.u32 	[%rd11+96], {%r7499, %r7498, %r7497, %r7496};
	mov.b32 	%r7500, -1061135461;
	mov.b32 	%r7501, 1920112356;
	mov.b32 	%r7502, -1532692653;
	mov.b32 	%r7503, -1667449053;
	st.local.v4.u32 	[%rd11+112], {%r7503, %r7502, %r7501, %r7500};
	mov.b32 	%r7504, 640051788;
	mov.b32 	%r7505, -1819038147;
	mov.b32 	%r7506, -33743647;
	mov.b32 	%r7507, -1212693899;
	st.local.v4.u32 	[%rd11+128], {%r7507, %r7506, %r7505, %r7504};
	mov.b32 	%r7508, -859025533;
	mov.b32 	%r7509, -134806795;
	mov.b32 	%r7510, 1061110142;
	mov.b32 	%r7511, 909531756;
	st.local.v4.u32 	[%rd11+144], {%r7511, %r7510, %r7509, %r7508};
	mov.b32 	%r7512, -235861767;
	mov.b32 	%r7513, -437963567;
	mov.b32 	%r7514, -1515850671;
	mov.b32 	%r7515, 875846760;
	st.local.v4.u32 	[%rd11+160], {%r7515, %r7514, %r7513, %r7512};
	mov.b32 	%r7516, 353713962;
	mov.b32 	%r7517, 825316194;
	mov.b32 	%r7518, -656903253;
	mov.b32 	%r7519, 1903268834;
	st.local.v4.u32 	[%rd11+176], {%r7519, %r7518, %r7517, %r7516};
	mov.b32 	%r7520, -1010606435;
	mov.b32 	%r7521, 589522246;
	mov.b32 	%r7522, -943238507;
	mov.b32 	%r7523, 67374088;
	st.local.v4.u32 	[%rd11+192], {%r7523, %r7522, %r7521, %r7520};
	mov.b32 	%r7524, -1701137105;
	mov.b32 	%r7525, 84217610;
	mov.b32 	%r7526, -1768513225;
	mov.b32 	%r7527, 404236336;
	st.local.v4.u32 	[%rd11+208], {%r7527, %r7526, %r7525, %r7524};
	mov.b32 	%r7528, -488489505;
	mov.b32 	%r7529, -2139055333;
	mov.b32 	%r7530, 303183396;
	mov.b32 	%r7531, 117901582;
	st.local.v4.u32 	[%rd11+224], {%r7531, %r7530, %r7529, %r7528};
	mov.b32 	%r7532, 1970642922;
	mov.b32 	%r7533, -1296904833;
	mov.b32 	%r7534, 656894286;
	mov.b32 	%r7535, -336910643;
	st.local.v4.u32 	[%rd11+240], {%r7535, %r7534, %r7533, %r7532};
	mov.b32 	%r7536, 437923380;
	mov.b32 	%r7537, 741110872;
	mov.b32 	%r7538, -2088526307;
	mov.b32 	%r7539, 151591698;
	st.local.v4.u32 	[%rd11+256], {%r7539, %r7538, %r7537, %r7536};
	mov.b32 	%r7540, -1600062629;
	mov.b32 	%r7541, 1515908788;
	mov.b32 	%r7542, 1852748508;
	mov.b32 	%r7543, 454765878;
	st.local.v4.u32 	[%rd11+272], {%r7543, %r7542, %r7541, %r7540};
	mov.b32 	%r7544, -1280061827;
	mov.b32 	%r7545, -690593353;
	mov.b32 	%r7546, 993742198;
	mov.b32 	%r7547, 1381168804;
	st.local.v4.u32 	[%rd11+288], {%r7547, %r7546, %r7545, %r7544};
	mov.b32 	%r7548, -2071685357;
	mov.b32 	%r7549, 791638366;
	mov.b32 	%r7550, -471646499;
	mov.b32 	%r7551, 690584402;
	st.local.v4.u32 	[%rd11+304], {%r7551, %r7550, %r7549, %r7548};
	mov.b32 	%r7552, -303223615;
	mov.b32 	%r7553, -774805319;
	mov.b32 	%r7554, 1398011302;
	st.local.v4.u32 	[%rd11+320], {%r7554, %r7553, %r6787, %r7552};
	mov.b32 	%r7555, 1532751286;
	mov.b32 	%r7556, -1313748871;
	mov.b32 	%r7557, -50585629;
	mov.b32 	%r7558, 538992704;
	st.local.v4.u32 	[%rd11+336], {%r7558, %r7557, %r7556, %r7555};
	mov.b32 	%r7559, 960056178;
	mov.b32 	%r7560, -1094788761;
	mov.b32 	%r7561, -875870579;
	mov.b32 	%r7562, 1785380564;
	st.local.v4.u32 	[%rd11+352], {%r7562, %r7561, %r7560, %r7559};
	mov.b32 	%r7563, -808498555;
	mov.b32 	%r7564, 1482221744;
	mov.b32 	%r7565, 1280103576;
	mov.b32 	%r7566, 1246420628;
	st.local.v4.u32 	[%rd11+368], {%r7566, %r7565, %r7564, %r7563};
	mov.b32 	%r7567, -67430675;
	mov.b32 	%r7568, -1431640753;
	mov.b32 	%r7569, -269538619;
	mov.b32 	%r7570, -791647301;
	st.local.v4.u32 	[%rd11+384], {%r7570, %r7569, %r7568, %r7567};
	mov.b32 	%r7571, -2054843375;
	mov.b32 	%r7572, 859002214;
	mov.b32 	%r7573, 1296947098;
	mov.b32 	%r7574, 1128514950;
	st.local.v4.u32 	[%rd11+400], {%r7574, %r7573, %r7572, %r7571};
	mov.b32 	%r7575, 2139062782;
	mov.b32 	%r7576, 33687044;
	mov.b32 	%r7577, -101117719;
	mov.b32 	%r7578, 1162203018;
	st.local.v4.u32 	[%rd11+416], {%r7578, %r7577, %r7576, %r7575};
	mov.b32 	%r7579, -1465326773;
	mov.b32 	%r7580, -1616922075;
	mov.b32 	%r7581, 1010582648;
	mov.b32 	%r7582, 1347481760;
	st.local.v4.u32 	[%rd11+432], {%r7582, %r7581, %r7580, %r7579};
	mov.b32 	%r7583, -1886418427;
	mov.b32 	%r7584, 1077985408;
	mov.b32 	%r7585, -1549533603;
	mov.b32 	%r7586, 1364325282;
	st.local.v4.u32 	[%rd11+448], {%r7586, %r7585, %r7584, %r7583};
	mov.b32 	%r7587, -168491791;
	mov.b32 	%r7588, 943212656;
	mov.b32 	%r7589, -1650607071;
	mov.b32 	%r7590, -1835881153;
	st.local.v4.u32 	[%rd11+464], {%r7590, %r7589, %r7588, %r7587};
	mov.b32 	%r7591, 555836226;
	mov.b32 	%r7592, -623217233;
	mov.b32 	%r7593, -1229536905;
	mov.b32 	%r7594, -1128472733;
	st.local.v4.u32 	[%rd11+480], {%r7594, %r7593, %r7592, %r7591};
	mov.b32 	%r7595, -757961281;
	mov.b32 	%r7596, -202174723;
	mov.b32 	%r7597, -58651;
	mov.b32 	%r7598, 269496352;
	st.local.v4.u32 	[%rd11+496], {%r7598, %r7597, %r7596, %r7595};
	mov.b32 	%r7599, -320065597;
	mov.b32 	%r7600, 320025894;
	mov.b32 	%r7601, 202118168;
	mov.b32 	%r7602, -842183551;
	st.local.v4.u32 	[%rd11+512], {%r7602, %r7601, %r7600, %r7599};
	mov.b32 	%r7603, 387397934;
	mov.b32 	%r7604, 1145359496;
	mov.b32 	%r7605, -1751670219;
	mov.b32 	%r7606, 1600119230;
	st.local.v4.u32 	[%rd11+528], {%r7606, %r7605, %r7604, %r7603};
	mov.b32 	%r7607, 1027426170;
	mov.b32 	%r7608, 2122220284;
	mov.b32 	%r7609, -1482165675;
	mov.b32 	%r7610, -993765485;
	st.local.v4.u32 	[%rd11+544], {%r7610, %r7609, %r7608, %r7607};
	mov.b32 	%r7611, 1936954854;
	mov.b32 	%r7612, 421079858;
	mov.b32 	%r7613, 1566435258;
	mov.b32 	%r7614, 1684319432;
	st.local.v4.u32 	[%rd11+560], {%r7614, %r7613, %r7612, %r7611};
	mov.b32 	%r7615, -589529181;
	mov.b32 	%r7616, 1330631070;
	mov.b32 	%r7617, -2122213351;
	mov.b32 	%r7618, 1616945344;
	st.local.v4.u32 	[%rd11+576], {%r7618, %r7617, %r7616, %r7615};
	mov.b32 	%r7619, -2004319477;
	mov.b32 	%r7620, -1869567173;
	mov.b32 	%r7621, 707427924;
	mov.b32 	%r7622, 572679748;
	st.local.v4.u32 	[%rd11+592], {%r7622, %r7621, %r7620, %r7619};
	mov.b32 	%r7623, 336870440;
	mov.b32 	%r7624, -1195846805;
	mov.b32 	%r7625, -286381625;
	mov.b32 	%r7626, 1179044492;
	st.local.v4.u32 	[%rd11+608], {%r7626, %r7625, %r7624, %r7623};
	mov.b32 	%r7627, -606374227;
	mov.b32 	%r7628, 185277718;
	mov.b32 	%r7629, 1583276732;
	mov.b32 	%r7630, -555845209;
	st.local.v4.u32 	[%rd11+624], {%r7630, %r7629, %r7628, %r7627};
	mov.b32 	%r7631, 168435220;
	mov.b32 	%r7632, 976899700;
	mov.b32 	%r7633, 842159716;
	mov.b32 	%r7634, -522175525;
	st.local.v4.u32 	[%rd11+640], {%r7634, %r7633, %r7632, %r7631};
	mov.b32 	%r7635, 1549591736;
	mov.b32 	%r7636, 606366792;
	mov.b32 	%r7637, 101059084;
	mov.b32 	%r7638, 1229577106;
	st.local.v4.u32 	[%rd11+656], {%r7638, %r7637, %r7636, %r7635};
	mov.b32 	%r7639, 1650632388;
	mov.b32 	%r7640, -1397952701;
	mov.b32 	%r7641, -741118275;
	mov.b32 	%r7642, -1027449441;
	st.local.v4.u32 	[%rd11+672], {%r7642, %r7641, %r7640, %r7639};
	mov.b32 	%r7643, 2038008818;
	mov.b32 	%r7644, -454805549;
	mov.b32 	%r7645, -1785355215;
	mov.b32 	%r7646, -1852725191;
	st.local.v4.u32 	[%rd11+688], {%r7646, %r7645, %r7644, %r7643};
	mov.b32 	%r7647, 1835907034;
	mov.b32 	%r7648, 926374254;
	mov.b32 	%r7649, -926399605;
	mov.b32 	%r7650, -404278571;
	st.local.v4.u32 	[%rd11+704], {%r7650, %r7649, %r7648, %r7647};
	mov.b32 	%r7651, -1448484791;
	mov.b32 	%r7652, 1313788572;
	mov.b32 	%r7653, -707435343;
	mov.b32 	%r7654, -1920103423;
	st.local.v4.u32 	[%rd11+720], {%r7654, %r7653, %r7652, %r7651};
	mov.b32 	%r7655, -353753649;
	mov.b32 	%r7656, -185333773;
	mov.b32 	%r7657, 1448540844;
	mov.b32 	%r7658, 1819063512;
	st.local.v4.u32 	[%rd11+736], {%r7658, %r7657, %r7656, %r7655};
	mov.b32 	%r7659, 134748176;
	mov.b32 	%r7660, -1364268729;
	mov.b32 	%r7661, 2054852340;
	mov.b32 	%r7662, 1701162954;
	st.local.v4.u32 	[%rd11+752], {%r7662, %r7661, %r7660, %r7659};
	mov.b32 	%r7663, 774795868;
	mov.b32 	%r7664, 623210314;
	mov.b32 	%r7665, 2021165296;
	mov.b32 	%r7666, -1162160785;
	st.local.v4.u32 	[%rd11+768], {%r7666, %r7665, %r7664, %r7663};
	mov.b32 	%r7667, -960081513;
	mov.b32 	%r7668, -1263220877;
	mov.b32 	%r7669, -1499008681;
	mov.b32 	%r7670, 471606328;
	st.local.v4.u32 	[%rd11+784], {%r7670, %r7669, %r7668, %r7667};
	mov.b32 	%r7671, 522133822;
	mov.b32 	%r7672, 1953799400;
	mov.b32 	%r7673, -572687199;
	mov.b32 	%r7674, -387439669;
	st.local.v4.u32 	[%rd11+800], {%r7674, %r7673, %r7672, %r7671};
	mov.b32 	%r7675, -1970633457;
	mov.b32 	%r7676, -1953790451;
	mov.b32 	%r7677, -1111630751;
	mov.b32 	%r7678, 1263263126;
	st.local.v4.u32 	[%rd11+816], {%r7678, %r7677, %r7676, %r7675};
	mov.b32 	%r7679, 1718004428;
	mov.b32 	%r7680, -1246378895;
	mov.b32 	%r7681, 1044267644;
	mov.b32 	%r7682, 1886425312;
	st.local.v4.u32 	[%rd11+832], {%r7682, %r7681, %r7680, %r7679};
	mov.b32 	%r7683, 235803164;
	mov.b32 	%r7684, -151649801;
	mov.b32 	%r7685, 50529542;
	mov.b32 	%r7686, 1212733584;
	st.local.v4.u32 	[%rd11+848], {%r7686, %r7685, %r7684, %r7683};
	mov.b32 	%r7687, -1179004823;
	mov.b32 	%r7688, 1465383342;
	mov.b32 	%r7689, 892690282;
	mov.b32 	%r7690, 1633788866;
	st.local.v4.u32 	[%rd11+864], {%r7690, %r7689, %r7688, %r7687};
	mov.b32 	%r7691, -1633765081;
	mov.b32 	%r7692, 488449850;
	mov.b32 	%r7693, -1044293479;
	mov.b32 	%r7694, -2038001385;
	st.local.v4.u32 	[%rd11+880], {%r7694, %r7693, %r7692, %r7691};
	mov.b32 	%r7695, 286339874;
	mov.b32 	%r7696, -1734823125;
	mov.b32 	%r7697, -117959701;
	mov.b32 	%r7698, -505333543;
	st.local.v4.u32 	[%rd11+896], {%r7698, %r7697, %r7696, %r7695};
	mov.b32 	%r7699, -1802197197;
	mov.b32 	%r7700, -1903261433;
	mov.b32 	%r7701, -640061271;
	mov.b32 	%r7702, 1768537042;
	st.local.v4.u32 	[%rd11+912], {%r7702, %r7701, %r7700, %r7699};
	mov.b32 	%r7703, -370597687;
	mov.b32 	%r7704, -2021158379;
	mov.b32 	%r7705, 505291324;
	mov.b32 	%r7706, -1684294099;
	st.local.v4.u32 	[%rd11+928], {%r7706, %r7705, %r7704, %r7703};
	mov.b32 	%r7707, -539002203;
	mov.b32 	%r7708, 673740880;
	mov.b32 	%r7709, 1431699370;
	mov.b32 	%r7710, -825341561;
	st.local.v4.u32 	[%rd11+944], {%r7710, %r7709, %r7708, %r7707};
	mov.b32 	%r7711, 218961690;
	mov.b32 	%r7712, -1987477495;
	mov.b32 	%r7713, -1583220647;
	mov.b32 	%r7714, -1936945405;
	st.local.v4.u32 	[%rd11+960], {%r7714, %r7713, %r7712, %r7711};
	mov.b32 	%r7715, 1751693520;
	mov.b32 	%r7716, 1111672452;
	mov.b32 	%r7717, -421121577;
	mov.b32 	%r7718, -1077945755;
	st.local.v4.u32 	[%rd11+976], {%r7718, %r7717, %r7716, %r7715};
	mov.b32 	%r7719, 252645662;
	mov.b32 	%r7720, 757954394;
	mov.b32 	%r7721, -1717981143;
	mov.b32 	%r7722, 1094828930;
	st.local.v4.u32 	[%rd11+992], {%r7722, %r7721, %r7720, %r7719};
	mov.b32 	%r7723, 370555436;
	mov.b32 	%r7724, -1145317779;
	mov.b32 	%r7725, 1414855848;
	mov.b32 	%r7726, -1330590853;
	st.local.v4.u32 	[%rd11+1008], {%r7726, %r7725, %r7724, %r7723};
	add.s64 	%rd514, %rd13, 32;
	add.s64 	%rd510, %rd12, 32;
	mov.b64 	%rd511, 0;
	mov.u64 	%rd513, %rd511;
$L__BB1_17:
	add.s64 	%rd325, %rd9, %rd513;
	ld.local.v4.b32 	{%r7727, %r7728, %r7729, %r7730}, [%rd325];
	add.s64 	%rd326, %rd4, %rd513;
	add.s64 	%rd327, %rd17, %rd511;
	ld.local.v4.u32 	{%r7731, %r7732, %r7733, %r7734}, [%rd327+-32];
	add.s64 	%rd328, %rd16, %rd511;
	add.s64 	%rd329, %rd19, %rd511;
	ld.local.v4.u32 	{%r7735, %r7736, %r7737, %r7738}, [%rd329+-32];
	add.s64 	%rd330, %rd18, %rd511;
	add.s64 	%rd331, %rd10, %rd511;
	ld.local.v4.u32 	{%r7739, %r7740, %r7741, %r7742}, [%rd331];
	ld.local.v4.u32 	{%r7743, %r7744, %r7745, %r7746}, [%rd512+-32];
	st.local.v4.u32 	[%rd328+-32], {%r7731, %r7732, %r7733, %r7734};
	st.local.v4.u32 	[%rd330+-32], {%r7735, %r7736, %r7737, %r7738};
	st.local.v4.u32 	[%rd510+-32], {%r7739, %r7740, %r7741, %r7742};
	st.local.v4.u32 	[%rd514+-32], {%r7743, %r7744, %r7745, %r7746};
	ld.local.v4.u32 	{%r7747, %r7748, %r7749, %r7750}, [%rd327+-16];
	ld.local.v4.u32 	{%r7751, %r7752, %r7753, %r7754}, [%rd329+-16];
	ld.local.v4.u32 	{%r7755, %r7756, %r7757, %r7758}, [%rd331+16];
	ld.local.v4.u32 	{%r7759, %r7760, %r7761, %r7762}, [%rd512+-16];
	st.local.v4.u32 	[%rd328+-16], {%r7747, %r7748, %r7749, %r7750};
	st.local.v4.u32 	[%rd330+-16], {%r7751, %r7752, %r7753, %r7754};
	st.local.v4.u32 	[%rd510+-16], {%r7755, %r7756, %r7757, %r7758};
	st.local.v4.u32 	[%rd514+-16], {%r7759, %r7760, %r7761, %r7762};
	ld.local.v4.u32 	{%r7763, %r7764, %r7765, %r7766}, [%rd327];
	ld.local.v4.u32 	{%r7767, %r7768, %r7769, %r7770}, [%rd329];
	ld.local.v4.u32 	{%r7771, %r7772, %r7773, %r7774}, [%rd331+32];
	ld.local.v4.u32 	{%r7775, %r7776, %r7777, %r7778}, [%rd512];
	st.local.v4.u32 	[%rd328], {%r7763, %r7764, %r7765, %r7766};
	st.local.v4.u32 	[%rd330], {%r7767, %r7768, %r7769, %r7770};
	st.local.v4.u32 	[%rd510], {%r7771, %r7772, %r7773, %r7774};
	st.local.v4.u32 	[%rd514], {%r7775, %r7776, %r7777, %r7778};
	ld.local.v4.u32 	{%r7779, %r7780, %r7781, %r7782}, [%rd327+16];
	ld.local.v4.u32 	{%r7783, %r7784, %r7785, %r7786}, [%rd329+16];
	ld.local.v4.u32 	{%r7787, %r7788, %r7789, %r7790}, [%rd331+48];
	ld.local.v4.u32 	{%r7791, %r7792, %r7793, %r7794}, [%rd512+16];
	st.local.v4.b32 	[%rd326], {%r7727, %r7728, %r7729, %r7730};
	st.local.v4.u32 	[%rd328+16], {%r7779, %r7780, %r7781, %r7782};
	st.local.v4.u32 	[%rd330+16], {%r7783, %r7784, %r7785, %r7786};
	st.local.v4.u32 	[%rd510+16], {%r7787, %r7788, %r7789, %r7790};
	st.local.v4.u32 	[%rd514+16], {%r7791, %r7792, %r7793, %r7794};
	add.s64 	%rd513, %rd513, 16;
	cvt.u32.u64 	%r7795, %rd513;
	add.s64 	%rd514, %rd514, 64;
	add.s64 	%rd512, %rd512, 64;
	add.s64 	%rd511, %rd511, 64;
	add.s64 	%rd510, %rd510, 64;
	setp.ne.s32 	%p14, %r7795, 256;
	@%p14 bra 	$L__BB1_17;
	cvt.u32.u64 	%r7796, %rd15;
	ld.global.u32 	%r7797, [%rd2];
	add.s32 	%r7798, %r26, %r7796;
	xor.b32  	%r7799, %r7797, %r7798;
	ld.global.u32 	%r7800, [%rd2+4];
	add.s32 	%r7801, %r27, %r7796;
	xor.b32  	%r7802, %r7800, %r7801;
	ld.global.u32 	%r7803, [%rd2+8];
	add.s32 	%r7804, %r28, %r7796;
	xor.b32  	%r7805, %r7803, %r7804;
	ld.global.u32 	%r7806, [%rd2+12];
	add.s32 	%r7807, %r29, %r7796;
	xor.b32  	%r7808, %r7806, %r7807;
	shr.u32 	%r7809, %r7799, 24;
	shr.u32 	%r7810, %r7802, 24;
	shr.u32 	%r7811, %r7805, 24;
	shr.u32 	%r7812, %r7808, 24;
	mul.wide.u32 	%rd332, %r7809, 4;
	add.s64 	%rd333, %rd5, %rd332;
	ld.local.u32 	%r7813, [%rd333];
	shr.u32 	%r7814, %r7802, 14;
	cvt.u64.u32 	%rd334, %r7814;
	and.b64  	%rd335, %rd334, 1020;
	add.s64 	%rd336, %rd7, %rd335;
	ld.local.u32 	%r7815, [%rd336];
	shr.u32 	%r7816, %r7805, 6;
	cvt.u64.u32 	%rd337, %r7816;
	and.b64  	%rd338, %rd337, 1020;
	add.s64 	%rd339, %rd12, %rd338;
	ld.local.u32 	%r7817, [%rd339];
	shl.b32 	%r7818, %r7808, 2;
	cvt.u64.u32 	%rd340, %r7818;
	and.b64  	%rd341, %rd340, 1020;
	add.s64 	%rd342, %rd13, %rd341;
	ld.local.u32 	%r7819, [%rd342];
	xor.b32  	%r7820, %r7815, %r7813;
	xor.b32  	%r7821, %r7820, %r7817;
	xor.b32  	%r7822, %r7821, %r7819;
	mul.wide.u32 	%rd343, %r7810, 4;
	add.s64 	%rd344, %rd5, %rd343;
	ld.local.u32 	%r7823, [%rd344];
	shr.u32 	%r7824, %r7805, 14;
	cvt.u64.u32 	%rd345, %r7824;
	and.b64  	%rd346, %rd345, 1020;
	add.s64 	%rd347, %rd7, %rd346;
	ld.local.u32 	%r7825, [%rd347];
	shr.u32 	%r7826, %r7808, 6;
	cvt.u64.u32 	%rd348, %r7826;
	and.b64  	%rd349, %rd348, 1020;
	add.s64 	%rd350, %rd12, %rd349;
	ld.local.u32 	%r7827, [%rd350];
	shl.b32 	%r7828, %r7799, 2;
	cvt.u64.u32 	%rd351, %r7828;
	and.b64  	%rd352, %rd351, 1020;
	add.s64 	%rd353, %rd13, %rd352;
	ld.local.u32 	%r7829, [%rd353];
	xor.b32  	%r7830, %r7825, %r7823;
	xor.b32  	%r7831, %r7830, %r7827;
	xor.b32  	%r7832, %r7831, %r7829;
	mul.wide.u32 	%rd354, %r7811, 4;
	add.s64 	%rd355, %rd5, %rd354;
	ld.local.u32 	%r7833, [%rd355];
	shr.u32 	%r7834, %r7808, 14;
	cvt.u64.u32 	%rd356, %r7834;
	and.b64  	%rd357, %rd356, 1020;
	add.s64 	%rd358, %rd7, %rd357;
	ld.local.u32 	%r7835, [%rd358];
	shr.u32 	%r7836, %r7799, 6;
	cvt.u64.u32 	%rd359, %r7836;
	and.b64  	%rd360, %rd359, 1020;
	add.s64 	%rd361, %rd12, %rd360;
	ld.local.u32 	%r7837, [%rd361];
	shl.b32 	%r7838, %r7802, 2;
	cvt.u64.u32 	%rd362, %r7838;
	and.b64  	%rd363, %rd362, 1020;
	add.s64 	%rd364, %rd13, %rd363;
	ld.local.u32 	%r7839, [%rd364];
	xor.b32  	%r7840, %r7835, %r7833;
	xor.b32  	%r7841, %r7840, %r7837;
	xor.b32  	%r7842, %r7841, %r7839;
	mul.wide.u32 	%rd365, %r7812, 4;
	add.s64 	%rd366, %rd5, %rd365;
	ld.local.u32 	%r7843, [%rd366];
	shr.u32 	%r7844, %r7799, 14;
	cvt.u64.u32 	%rd367, %r7844;
	and.b64  	%rd368, %rd367, 1020;
	add.s64 	%rd369, %rd7, %rd368;
	ld.local.u32 	%r7845, [%rd369];
	shr.u32 	%r7846, %r7802, 6;
	cvt.u64.u32 	%rd370, %r7846;
	and.b64  	%rd371, %rd370, 1020;
	add.s64 	%rd372, %rd12, %rd371;
	ld.local.u32 	%r7847, [%rd372];
	shl.b32 	%r7848, %r7805, 2;
	cvt.u64.u32 	%rd373, %r7848;
	and.b64  	%rd374, %rd373, 1020;
	add.s64 	%rd375, %rd13, %rd374;
	ld.local.u32 	%r7849, [%rd375];
	xor.b32  	%r7850, %r7845, %r7843;
	xor.b32  	%r7851, %r7850, %r7847;
	xor.b32  	%r7852, %r7851, %r7849;
	ld.global.u32 	%r7853, [%rd2+16];
	xor.b32  	%r7854, %r7853, %r7822;
	shr.u32 	%r7855, %r7854, 8;
	shr.u32 	%r7856, %r7854, 16;
	shr.u32 	%r7857, %r7854, 24;
	cvt.u64.u32 	%rd376, %r7857;
	ld.global.u32 	%r7858, [%rd2+20];
	xor.b32  	%r7859, %r7858, %r7832;
	shr.u32 	%r7860, %r7859, 8;
	shr.u32 	%r7861, %r7859, 16;
	shr.u32 	%r7862, %r7859, 24;
	cvt.u64.u32 	%rd377, %r7862;
	ld.global.u32 	%r7863, [%rd2+24];
	xor.b32  	%r7864, %r7863, %r7842;
	shr.u32 	%r7865, %r7864, 8;
	shr.u32 	%r7866, %r7864, 16;
	shr.u32 	%r7867, %r7864, 24;
	cvt.u64.u32 	%rd378, %r7867;
	ld.global.u32 	%r7868, [%rd2+28];
	xor.b32  	%r7869, %r7868, %r7852;
	and.b32  	%r7870, %r7854, 255;
	cvt.u64.u32 	%rd379, %r7870;
	add.s64 	%rd380, %rd4, %rd379;
	ld.local.u8 	%r7871, [%rd380];
	and.b32  	%r7872, %r7855, 255;
	cvt.u64.u32 	%rd381, %r7872;
	add.s64 	%rd382, %rd4, %rd381;
	ld.local.u8 	%rs63, [%rd382];
	and.b32  	%r7873, %r7856, 255;
	cvt.u64.u32 	%rd383, %r7873;
	add.s64 	%rd384, %rd4, %rd383;
	ld.local.u8 	%r7874, [%rd384];
	add.s64 	%rd385, %rd4, %rd376;
	and.b32  	%r7875, %r7859, 255;
	cvt.u64.u32 	%rd386, %r7875;
	add.s64 	%rd387, %rd4, %rd386;
	ld.local.u8 	%r7876, [%rd387];
	and.b32  	%r7877, %r7860, 255;
	cvt.u64.u32 	%rd388, %r7877;
	add.s64 	%rd389, %rd4, %rd388;
	ld.local.u8 	%rs64, [%rd389];
	and.b32  	%r7878, %r7861, 255;
	cvt.u64.u32 	%rd390, %r7878;
	add.s64 	%rd391, %rd4, %rd390;
	ld.local.u8 	%r7879, [%rd391];
	add.s64 	%rd392, %rd4, %rd377;
	and.b32  	%r7880, %r7864, 255;
	cvt.u64.u32 	%rd393, %r7880;
	add.s64 	%rd394, %rd4, %rd393;
	ld.local.u8 	%r7881, [%rd394];
	and.b32  	%r7882, %r7865, 255;
	cvt.u64.u32 	%rd395, %r7882;
	add.s64 	%rd396, %rd4, %rd395;
	ld.local.u8 	%rs65, [%rd396];
	and.b32  	%r7883, %r7866, 255;
	cvt.u64.u32 	%rd397, %r7883;
	add.s64 	%rd398, %rd4, %rd397;
	ld.local.u8 	%r7884, [%rd398];
	add.s64 	%rd399, %rd4, %rd378;
	and.b32  	%r7885, %r7869, 255;
	cvt.u64.u32 	%rd400, %r7885;
	add.s64 	%rd401, %rd4, %rd400;
	ld.local.u8 	%r7886, [%rd401];
	shr.u32 	%r7887, %r7869, 8;
	and.b32  	%r7888, %r7887, 255;
	cvt.u64.u32 	%rd402, %r7888;
	add.s64 	%rd403, %rd4, %rd402;
	ld.local.u8 	%rs66, [%rd403];
	shr.u32 	%r7889, %r7869, 16;
	and.b32  	%r7890, %r7889, 255;
	cvt.u64.u32 	%rd404, %r7890;
	add.s64 	%rd405, %rd4, %rd404;
	ld.local.u8 	%r7891, [%rd405];
	shr.u32 	%r7892, %r7869, 24;
	cvt.u64.u32 	%rd406, %r7892;
	add.s64 	%rd407, %rd4, %rd406;
	ld.local.u8 	%r7893, [%rd407];
	shl.b32 	%r7894, %r7893, 24;
	mul.wide.u16 	%r7895, %rs64, 256;
	or.b32  	%r7896, %r7895, %r7881;
	shl.b32 	%r7897, %r7874, 16;
	or.b32  	%r7898, %r7896, %r7897;
	or.b32  	%r7899, %r7898, %r7894;
	ld.local.u8 	%r7900, [%rd385];
	shl.b32 	%r7901, %r7900, 24;
	shl.b32 	%r7902, %r7879, 16;
	or.b32  	%r7903, %r7901, %r7902;
	mul.wide.u16 	%r7904, %rs65, 256;
	or.b32  	%r7905, %r7903, %r7904;
	or.b32  	%r7906, %r7905, %r7886;
	ld.global.u32 	%r7907, [%rd2+160];
	xor.b32  	%r30, %r7907, %r7906;
	ld.local.u8 	%r7908, [%rd392];
	shl.b32 	%r7909, %r7908, 24;
	shl.b32 	%r7910, %r7884, 16;
	or.b32  	%r7911, %r7909, %r7910;
	mul.wide.u16 	%r7912, %rs66, 256;
	or.b32  	%r7913, %r7911, %r7912;
	or.b32  	%r7914, %r7913, %r7871;
	ld.global.u32 	%r7915, [%rd2+164];
	xor.b32  	%r31, %r7915, %r7914;
	ld.local.u8 	%r7916, [%rd399];
	shl.b32 	%r7917, %r7916, 24;
	shl.b32 	%r7918, %r7891, 16;
	or.b32  	%r7919, %r7917, %r7918;
	mul.wide.u16 	%r7920, %rs63, 256;
	or.b32  	%r7921, %r7919, %r7920;
	or.b32  	%r7922, %r7921, %r7876;
	ld.global.u32 	%r7923, [%rd2+168];
	xor.b32  	%r32, %r7923, %r7922;
	ld.global.u32 	%r7924, [%rd2+172];
	xor.b32  	%r33, %r7924, %r7899;
	shl.b64 	%rd408, %rd15, 4;
	add.s64 	%rd68, %rd3, %rd408;
	ld.global.u32 	%r7925, [%rd68];
	xor.b32  	%r34, %r30, %r7925;
	st.global.u32 	[%rd68], %r34;
	ld.global.u32 	%r7926, [%rd68+4];
	xor.b32  	%r35, %r31, %r7926;
	st.global.u32 	[%rd68+4], %r35;
	ld.global.u32 	%r7927, [%rd68+8];
	xor.b32  	%r36, %r32, %r7927;
	st.global.u32 	[%rd68+8], %r36;
	ld.global.u32 	%r7928, [%rd68+12];
	xor.b32  	%r37, %r33, %r7928;
	st.global.u32 	[%rd68+12], %r37;
	setp.ne.s32 	%p15, %r1, 0;
	setp.ne.s32 	%p16, %r7796, 0;
	and.pred  	%p17, %p15, %p16;
	@%p17 bra 	$L__BB1_21;
	mov.b32 	%r7935, 1990973438;
	mov.b32 	%r7936, 728170800;
	mov.b32 	%r7937, -982553614;
	mov.b32 	%r7938, 2071428195;
	st.local.v4.b32 	[%rd4], {%r7938, %r7937, %r7936, %r7935};
	mov.b32 	%r7939, -1066228580;
	mov.b32 	%r7940, -1348283219;
	mov.b32 	%r7941, -263759366;
	mov.b32 	%r7942, 2110358218;
	st.local.v4.b32 	[%rd4+16], {%r7942, %r7941, %r7940, %r7939};
	mov.b32 	%r7943, 355588209;
	mov.b32 	%r7944, -236608204;
	mov.b32 	%r7945, -856211658;
	mov.b32 	%r7946, 647232951;
	st.local.v4.b32 	[%rd4+32], {%r7946, %r7945, %r7944, %r7943};
	mov.b32 	%r7947, 1974609899;
	mov.b32 	%r7948, -494923257;
	mov.b32 	%r7949, -1710909928;
	mov.b32 	%r7950, -1021065468;
	st.local.v4.b32 	[%rd4+48], {%r7950, %r7949, %r7948, %r7947};
	mov.b32 	%r7951, -2077236439;
	mov.b32 	%r7952, -1277805742;
	mov.b32 	%r7953, -1604686309;
	mov.b32 	%r7954, 439124745;
	st.local.v4.b32 	[%rd4+64], {%r7954, %r7953, %r7952, %r7951};
	mov.b32 	%r7955, -816296886;
	mov.b32 	%r7956, 968805226;
	mov.b32 	%r7957, 1538391072;
	mov.b32 	%r7958, -318713517;
	st.local.v4.b32 	[%rd4+80], {%r7958, %r7957, %r7956, %r7955};
	mov.b32 	%r7959, -1465959344;
	mov.b32 	%r7960, 2130901317;
	mov.b32 	%r7961, -2060235453;
	mov.b32 	%r7962, -72683568;
	st.local.v4.b32 	[%rd4+96], {%r7962, %r7961, %r7960, %r7959};
	mov.b32 	%r7963, -755761392;
	mov.b32 	%r7964, 567981756;
	mov.b32 	%r7965, -180839022;
	mov.b32 	%r7966, -1891589295;
	st.local.v4.b32 	[%rd4+112], {%r7966, %r7965, %r7964, %r7963};
	mov.b32 	%r7967, 1931042148;
	mov.b32 	%r7968, 1031710660;
	mov.b32 	%r7969, 390371167;
	mov.b32 	%r7970, -334295859;
	st.local.v4.b32 	[%rd4+128], {%r7970, %r7969, %r7968, %r7967};
	mov.b32 	%r7971, -620011810;
	mov.b32 	%r7972, 347663942;
	mov.b32 	%r7973, -2003817950;
	mov.b32 	%r7974, -598769312;
	st.local.v4.b32 	[%rd4+144], {%r7974, %r7973, %r7972, %r7971};
	mov.b32 	%r7975, 2045023633;
	mov.b32 	%r7976, 1655493570;
	mov.b32 	%r7977, 1545864777;
	mov.b32 	%r7978, 171586272;
	st.local.v4.b32 	[%rd4+160], {%r7978, %r7977, %r7976, %r7975};
	mov.b32 	%r7979, 145652325;
	mov.b32 	%r7980, -353085844;
	mov.b32 	%r7981, -1454451315;
	mov.b32 	%r7982, 1832372455;
	st.local.v4.b32 	[%rd4+176], {%r7982, %r7981, %r7980, %r7979};
	mov.b32 	%r7983, -1970553525;
	mov.b32 	%r7984, 527752680;
	mov.b32 	%r7985, -961239524;
	mov.b32 	%r7986, 774207674;
	st.local.v4.b32 	[%rd4+192], {%r7986, %r7985, %r7984, %r7983};
	mov.b32 	%r7987, -1642217082;
	mov.b32 	%r7988, -1185467039;
	mov.b32 	%r7989, 251003720;
	mov.b32 	%r7990, 1723154032;
	st.local.v4.b32 	[%rd4+208], {%r7990, %r7989, %r7988, %r7987};
	mov.b32 	%r7991, -551004722;
	mov.b32 	%r7992, -377020773;
	mov.b32 	%r7993, -1802577559;
	mov.b32 	%r7994, 295237857;
	st.local.v4.b32 	[%rd4+224], {%r7994, %r7993, %r7992, %r7991};
	mov.b32 	%r7995, 381375664;
	mov.b32 	%r7996, 254646593;
	mov.b32 	%r7997, 1749214911;
	mov.b32 	%r7998, 227123596;
	st.local.v4.b32 	[%rd4+240], {%r7998, %r7997, %r7996, %r7995};
	mov.b32 	%r7999, -159679603;
	mov.b32 	%r8000, -294160487;
	mov.b32 	%r8001, -126059388;
	mov.b32 	%r8002, -966564955;
	st.local.v4.u32 	[%rd5], {%r8002, %r8001, %r8000, %r7999};
	add.s64 	%rd518, %rd5, 16;
	mov.b32 	%r8003, -1849309868;
	mov.b32 	%r8004, -563122255;
	mov.b32 	%r8005, -697603139;
	mov.b32 	%r8006, -855539;
	st.local.v4.u32 	[%rd5+16], {%r8006, %r8005, %r8004, %r8003};
	mov.b32 	%r8007, 1445669757;
	mov.b32 	%r8008, -832084055;
	mov.b32 	%r8009, 33620227;
	mov.b32 	%r8010, 1613770832;
	st.local.v4.u32 	[%rd5+32], {%r8010, %r8009, %r8008, %r8007};
	mov.b32 	%r8011, -327780710;
	mov.b32 	%r8012, 1303096294;
	mov.b32 	%r8013, -1244145822;
	mov.b32 	%r8014, -402719207;
	st.local.v4.u32 	[%rd5+48], {%r8014, %r8013, %r8012, %r8011};
	mov.b32 	%r8015, -92439161;
	mov.b32 	%r8016, -1983264448;
	mov.b32 	%r8017, 528646813;
	mov.b32 	%r8018, -1882535355;
	st.local.v4.u32 	[%rd5+64], {%r8018, %r8017, %r8016, %r8015};
	mov.b32 	%r8019, -68095989;
	mov.b32 	%r8020, -1907931191;
	mov.b32 	%r8021, -1302767125;
	mov.b32 	%r8022, -268764651;
	st.local.v4.u32 	[%rd5+80], {%r8022, %r8021, %r8020, %r8019};
	mov.b32 	%r8023, 1169141738;
	mov.b32 	%r8024, 1604494077;
	mov.b32 	%r8025, -1277897625;
	mov.b32 	%r8026, 1101901292;
	st.local.v4.u32 	[%rd5+96], {%r8026, %r8025, %r8024, %r8023};
	mov.b32 	%r8027, -1681866661;
	mov.b32 	%r8028, -462261610;
	mov.b32 	%r8029, 1403299063;
	mov.b32 	%r8030, 597466303;
	st.local.v4.u32 	[%rd5+112], {%r8030, %r8029, %r8028, %r8027};
	mov.b32 	%r8031, 1277568618;
	mov.b32 	%r8032, 1033081774;
	mov.b32 	%r8033, -503448292;
	mov.b32 	%r8034, 1974974402;
	st.local.v4.u32 	[%rd5+128], {%r8034, %r8033, %r8032, %r8031};
	mov.b32 	%r8035, -2083730353;
	mov.b32 	%r8036, -168298750;
	mov.b32 	%r8037, 2118074177;
	mov.b32 	%r8038, 1815492186;
	st.local.v4.u32 	[%rd5+144], {%r8038, %r8037, %r8036, %r8035};
	mov.b32 	%r8039, -101584632;
	mov.b32 	%r8040, -773462732;
	mov.b32 	%r8041, 1369810420;
	mov.b32 	%r8042, 1748251740;
	st.local.v4.u32 	[%rd5+160], {%r8042, %r8041, %r8040, %r8039};
	mov.b32 	%r8043, 706024767;
	mov.b32 	%r8044, 1647391059;
	mov.b32 	%r8045, -1411852173;
	mov.b32 	%r8046, -495881837;
	st.local.v4.u32 	[%rd5+176], {%r8046, %r8045, %r8044, %r8043};
	mov.b32 	%r8047, -1648114850;
	mov.b32 	%r8048, 1176707941;
	mov.b32 	%r8049, -1782069422;
	mov.b32 	%r8050, 134480908;
	st.local.v4.u32 	[%rd5+192], {%r8050, %r8049, %r8048, %r8047};
	mov.b32 	%r8051, 798661301;
	mov.b32 	%r8052, 168101135;
	mov.b32 	%r8053, 932615841;
	mov.b32 	%r8054, 806885416;
	st.local.v4.u32 	[%rd5+208], {%r8054, %r8053, %r8052, %r8051};
	mov.b32 	%r8055, -538779075;
	mov.b32 	%r8056, 461406363;
	mov.b32 	%r8057, 605164086;
	mov.b32 	%r8058, 235341577;
	st.local.v4.u32 	[%rd5+224], {%r8058, %r8057, %r8056, %r8055};
	mov.b32 	%r8059, -361400929;
	mov.b32 	%r8060, 2142417613;
	mov.b32 	%r8061, 1311188841;
	mov.b32 	%r8062, -840176858;
	st.local.v4.u32 	[%rd5+240], {%r8062, %r8061, %r8060, %r8059};
	mov.b32 	%r8063, 874125870;
	mov.b32 	%r8064, 1479289972;
	mov.b32 	%r8065, 495158174;
	mov.b32 	%r8066, 302582043;
	st.local.v4.u32 	[%rd5+256], {%r8066, %r8065, %r8064, %r8063};
	mov.b32 	%r8067, 1537253627;
	mov.b32 	%r8068, -1269146898;
	mov.b32 	%r8069, -596742478;
	mov.b32 	%r8070, 907746093;
	st.local.v4.u32 	[%rd5+272], {%r8070, %r8069, %r8068, %r8067};
	mov.b32 	%r8071, 2108928974;
	mov.b32 	%r8072, -1210657183;
	mov.b32 	%r8073, 1983593293;
	mov.b32 	%r8074, -1538108682;
	st.local.v4.u32 	[%rd5+288], {%r8074, %r8073, %r8072, %r8071};
	mov.b32 	%r8075, 327451799;
	mov.b32 	%r8076, 1580150641;
	mov.b32 	%r8077, -572267714;
	mov.b32 	%r8078, 1378429307;
	st.local.v4.u32 	[%rd5+304], {%r8078, %r8077, %r8076, %r8075};
	mov.b32 	%r8079, -1041371860;
	mov.b32 	%r8080, 0;
	mov.b32 	%r8081, -1177431704;
	mov.b32 	%r8082, -1504488459;
	st.local.v4.u32 	[%rd5+320], {%r8082, %r8081, %r8080, %r8079};
	mov.b32 	%r8083, -1235526675;
	mov.b32 	%r8084, 2041688520;
	mov.b32 	%r8085, -469959649;
	mov.b32 	%r8086, 1075847264;
	st.local.v4.u32 	[%rd5+336], {%r8086, %r8085, %r8084, %r8083};
	mov.b32 	%r8087, 1916352843;
	mov.b32 	%r8088, 1740553945;
	mov.b32 	%r8089, -1916023994;
	mov.b32 	%r8090, -731223362;
	st.local.v4.u32 	[%rd5+352], {%r8090, %r8089, %r8088, %r8087};
	mov.b32 	%r8091, -2049978550;
	mov.b32 	%r8092, -1336387352;
	mov.b32 	%r8093, -1739830060;
	mov.b32 	%r8094, -1807070498;
	st.local.v4.u32 	[%rd5+368], {%r8094, %r8093, %r8092, %r8091};
	mov.b32 	%r8095, -302253290;
	mov.b32 	%r8096, 1336584933;
	mov.b32 	%r8097, -974131414;
	mov.b32 	%r8098, -1143943061;
	st.local.v4.u32 	[%rd5+384], {%r8098, %r8097, %r8096, %r8095};
	mov.b32 	%r8099, 293963156;
	mov.b32 	%r8100, 1714631509;
	mov.b32 	%r8101, -1706209833;
	mov.b32 	%r8102, -2042412091;
	st.local.v4.u32 	[%rd5+400], {%r8102, %r8101, %r8100, %r8099};
	mov.b32 	%r8103, -25198719;
	mov.b32 	%r8104, 67240454;
	mov.b32 	%r8105, -369493744;
	mov.b32 	%r8106, -1975171633;
	st.local.v4.u32 	[%rd5+416], {%r8106, %r8105, %r8104, %r8103};
	mov.b32 	%r8107, 1269344483;
	mov.b32 	%r8108, 631218106;
	mov.b32 	%r8109, 2017213508;
	mov.b32 	%r8110, -1605349136;
	st.local.v4.u32 	[%rd5+432], {%r8110, %r8109, %r8108, %r8107};
	mov.b32 	%r8111, 93294474;
	mov.b32 	%r8112, -2143272768;
	mov.b32 	%r8113, 1571005438;
	mov.b32 	%r8114, -1571728909;
	st.local.v4.u32 	[%rd5+448], {%r8114, %r8113, %r8112, %r8111};
	mov.b32 	%r8115, -235539196;
	mov.b32 	%r8116, 1882732616;
	mov.b32 	%r8117, 563977660;
	mov.b32 	%r8118, 1066570413;
	st.local.v4.u32 	[%rd5+464], {%r8118, %r8117, %r8116, %r8115};
	mov.b32 	%r8119, 1109467491;
	mov.b32 	%r8120, -1344611723;
	mov.b32 	%r8121, 2008463041;
	mov.b32 	%r8122, 1673313503;
	st.local.v4.u32 	[%rd5+480], {%r8122, %r8121, %r8120, %r8119};
	mov.b32 	%r8123, -1076702611;
	mov.b32 	%r8124, -34344178;
	mov.b32 	%r8125, -436207846;
	mov.b32 	%r8126, 537923632;
	st.local.v4.u32 	[%rd5+496], {%r8126, %r8125, %r8124, %r8123};
	mov.b32 	%r8127, -1007883217;
	mov.b32 	%r8128, 638784309;
	mov.b32 	%r8129, 403442708;
	mov.b32 	%r8130, -2117218996;
	st.local.v4.u32 	[%rd5+512], {%r8130, %r8129, %r8128, %r8127};
	mov.b32 	%r8131, 773265209;
	mov.b32 	%r8132, -2008791860;
	mov.b32 	%r8133, 899127202;
	mov.b32 	%r8134, -1101045791;
	st.local.v4.u32 	[%rd5+528], {%r8134, %r8133, %r8132, %r8131};
	mov.b32 	%r8135, 2050833735;
	mov.b32 	%r8136, -58818942;
	mov.b32 	%r8137, 1437050866;
	mov.b32 	%r8138, -1815821225;
	st.local.v4.u32 	[%rd5+544], {%r8138, %r8137, %r8136, %r8135};
	mov.b32 	%r8139, -428641387;
	mov.b32 	%r8140, 840505643;
	mov.b32 	%r8141, -1168286233;
	mov.b32 	%r8142, -932944724;
	st.local.v4.u32 	[%rd5+560], {%r8142, %r8141, %r8140, %r8139};
	mov.b32 	%r8143, -1545806721;
	mov.b32 	%r8144, -1638969391;
	mov.b32 	%r8145, 427917720;
	mov.b32 	%r8146, -1067425632;
	st.local.v4.u32 	[%rd5+576], {%r8146, %r8145, %r8144, %r8143};
	mov.b32 	%r8147, 193497219;
	mov.b32 	%r8148, 999329963;
	mov.b32 	%r8149, 1412049534;
	mov.b32 	%r8150, 1143087718;
	st.local.v4.u32 	[%rd5+592], {%r8150, %r8149, %r8148, %r8147};
	mov.b32 	%r8151, 672404540;
	mov.b32 	%r8152, 1807268051;
	mov.b32 	%r8153, -940642775;
	mov.b32 	%r8154, -1941551414;
	st.local.v4.u32 	[%rd5+608], {%r8154, %r8153, %r8152, %r8151};
	mov.b32 	%r8155, -1378100362;
	mov.b32 	%r8156, 369822493;
	mov.b32 	%r8157, -1134666014;
	mov.b32 	%r8158, -1478566279;
	st.local.v4.u32 	[%rd5+624], {%r8158, %r8157, %r8156, %r8155};
	mov.b32 	%r8159, 336202270;
	mov.b32 	%r8160, 1949973070;
	mov.b32 	%r8161, 1681011286;
	mov.b32 	%r8162, -606019525;
	st.local.v4.u32 	[%rd5+640], {%r8162, %r8161, %r8160, %r8159};
	mov.b32 	%r8163, -1201906460;
	mov.b32 	%r8164, 1210328172;
	mov.b32 	%r8165, 201721354;
	mov.b32 	%r8166, -1840690725;
	st.local.v4.u32 	[%rd5+656], {%r8166, %r8165, %r8164, %r8163};
	mov.b32 	%r8167, -1000185178;
	mov.b32 	%r8168, 1135389935;
	mov.b32 	%r8169, -1110191250;
	mov.b32 	%r8170, -1614626211;
	st.local.v4.u32 	[%rd5+672], {%r8170, %r8169, %r8168, %r8167};
	mov.b32 	%r8171, -226920053;
	mov.b32 	%r8172, -739974089;
	mov.b32 	%r8173, 831886756;
	mov.b32 	%r8174, 965841320;
	st.local.v4.u32 	[%rd5+688], {%r8174, %r8173, %r8172, %r8171};
	mov.b32 	%r8175, -630362697;
	mov.b32 	%r8176, 1849112409;
	mov.b32 	%r8177, -1949775805;
	mov.b32 	%r8178, -706222286;
	st.local.v4.u32 	[%rd5+704], {%r8178, %r8177, %r8176, %r8175};
	mov.b32 	%r8179, 1235855840;
	mov.b32 	%r8180, -1672589614;
	mov.b32 	%r8181, -1311386268;
	mov.b32 	%r8182, 26054028;
	st.local.v4.u32 	[%rd5+720], {%r8182, %r8181, %r8180, %r8179};
	mov.b32 	%r8183, -806688219;
	mov.b32 	%r8184, -202050553;
	mov.b32 	%r8185, -1403627782;
	mov.b32 	%r8186, -663982924;
	st.local.v4.u32 	[%rd5+736], {%r8186, %r8185, %r8184, %r8183};
	mov.b32 	%r8187, 268961816;
	mov.b32 	%r8188, 1202630377;
	mov.b32 	%r8189, -193299826;
	mov.b32 	%r8190, -899324497;
	st.local.v4.u32 	[%rd5+752], {%r8190, %r8189, %r8188, %r8187};
	mov.b32 	%r8191, 1546530418;
	mov.b32 	%r8192, 1243948399;
	mov.b32 	%r8193, -260540280;
	mov.b32 	%r8194, 1874508501;
	st.local.v4.u32 	[%rd5+768], {%r8194, %r8193, %r8192, %r8191};
	mov.b32 	%r8195, -1748580783;
	mov.b32 	%r8196, 1941222599;
	mov.b32 	%r8197, 1470539505;
	mov.b32 	%r8198, 941366308;
	st.local.v4.u32 	[%rd5+784], {%r8198, %r8197, %r8196, %r8195};
	mov.b32 	%r8199, 1042226977;
	mov.b32 	%r8200, -395021156;
	mov.b32 	%r8201, -1579295364;
	mov.b32 	%r8202, -873928669;
	st.local.v4.u32 	[%rd5+800], {%r8202, %r8201, %r8200, %r8199};
	mov.b32 	%r8203, 260737669;
	mov.b32 	%r8204, 227249030;
	mov.b32 	%r8205, 1639824860;
	mov.b32 	%r8206, -1773450275;
	st.local.v4.u32 	[%rd5+816], {%r8206, %r8205, %r8204, %r8203};
	mov.b32 	%r8207, -865704278;
	mov.b32 	%r8208, 1907733956;
	mov.b32 	%r8209, 2084453954;
	mov.b32 	%r8210, -529502064;
	st.local.v4.u32 	[%rd5+832], {%r8210, %r8209, %r8208, %r8207};
	mov.b32 	%r8211, 470683154;
	mov.b32 	%r8212, -134810111;
	mov.b32 	%r8213, 100860677;
	mov.b32 	%r8214, -1874310952;
	st.local.v4.u32 	[%rd5+848], {%r8214, %r8213, %r8212, %r8211};
	mov.b32 	%r8215, 1773779408;
	mov.b32 	%r8216, -1370007559;
	mov.b32 	%r8217, 1781871967;
	mov.b32 	%r8218, -1033805405;
	st.local.v4.u32 	[%rd5+864], {%r8218, %r8217, %r8216, %r8215};
	mov.b32 	%r8219, 664706745;
	mov.b32 	%r8220, 974986535;
	mov.b32 	%r8221, -1715355304;
	mov.b32 	%r8222, 394692241;
	st.local.v4.u32 	[%rd5+880], {%r8222, %r8221, %r8220, %r8219};
	mov.b32 	%r8223, 571543859;
	mov.b32 	%r8224, 731420851;
	mov.b32 	%r8225, -336005101;
	mov.b32 	%r8226, -639508168;
	st.local.v4.u32 	[%rd5+896], {%r8226, %r8225, %r8224, %r8223};
	mov.b32 	%r8227, 865375399;
	mov.b32 	%r8228, 126783113;
	mov.b32 	%r8229, -1445340816;
	mov.b32 	%r8230, -764843589;
	st.local.v4.u32 	[%rd5+912], {%r8230, %r8229, %r8228, %r8227};
	mov.b32 	%r8231, -907417312;
	mov.b32 	%r8232, 361203602;
	mov.b32 	%r8233, 1008606754;
	mov.b32 	%r8234, 765172662;
	st.local.v4.u32 	[%rd5+928], {%r8234, %r8233, %r8232, %r8231};
	mov.b32 	%r8235, -1512054918;
	mov.b32 	%r8236, 1344809080;
	mov.b32 	%r8237, -1437248001;
	mov.b32 	%r8238, -2016489911;
	st.local.v4.u32 	[%rd5+944], {%r8238, %r8237, %r8236, %r8235};
	mov.b32 	%r8239, 437062935;
	mov.b32 	%r8240, 160008576;
	mov.b32 	%r8241, 1503764984;
	mov.b32 	%r8242, 59542671;
	st.local.v4.u32 	[%rd5+960], {%r8242, %r8241, %r8240, %r8239};
	mov.b32 	%r8243, -798463816;
	mov.b32 	%r8244, -2076032314;
	mov.b32 	%r8245, -672733647;
	mov.b32 	%r8246, 1707065306;
	st.local.v4.u32 	[%rd5+976], {%r8246, %r8245, %r8244, %r8243};
	mov.b32 	%r8247, 504303377;
	mov.b32 	%r8248, 1512910199;
	mov.b32 	%r8249, 697932208;
	mov.b32 	%r8250, -2109652541;
	st.local.v4.u32 	[%rd5+992], {%r8250, %r8249, %r8248, %r8247};
	mov.b32 	%r8251, 739644986;
	mov.b32 	%r8252, 1841019862;
	mov.b32 	%r8253, -1470868228;
	mov.b32 	%r8254, 2075177163;
	st.local.v4.u32 	[%rd5+1008], {%r8254, %r8253, %r8252, %r8251};
	mov.b32 	%r8255, -1913226373;
	mov.b32 	%r8256, -1712425097;
	mov.b32 	%r8257, -2064089988;
	mov.b32 	%r8258, -1513725085;
	st.local.v4.u32 	[%rd6], {%r8258, %r8257, %r8256, %r8255};
	mov.b32 	%r8259, 1418839493;
	mov.b32 	%r8260, -1310822545;
	mov.b32 	%r8261, -1110021269;
	mov.b32 	%r8262, 234877682;
	st.local.v4.u32 	[%rd6+16], {%r8262, %r8261, %r8260, %r8259};
	mov.b32 	%r8263, 2102799147;
	mov.b32 	%r8264, -1446090905;
	mov.b32 	%r8265, 50462977;
	mov.b32 	%r8266, 1348481072;
	st.local.v4.u32 	[%rd6+32], {%r8266, %r8265, %r8264, %r8263};
	mov.b32 	%r8267, -1695779210;
	mov.b32 	%r8268, -431117397;
	mov.b32 	%r8269, 1656084439;
	mov.b32 	%r8270, 434634494;
	st.local.v4.u32 	[%rd6+48], {%r8270, %r8269, %r8268, %r8267};
	mov.b32 	%r8271, -2013627011;
	mov.b32 	%r8272, 1082771913;
	mov.b32 	%r8273, -1658879358;
	mov.b32 	%r8274, 1167051466;
	st.local.v4.u32 	[%rd6+64], {%r8274, %r8273, %r8272, %r8271};
	mov.b32 	%r8275, 201060592;
	mov.b32 	%r8276, -913422521;
	mov.b32 	%r8277, -340633255;
	mov.b32 	%r8278, 368048890;
	st.local.v4.u32 	[%rd6+80], {%r8278, %r8277, %r8276, %r8275};
	mov.b32 	%r8279, -364531793;
	mov.b32 	%r8280, -44064094;
	mov.b32 	%r8281, 1739838676;
	mov.b32 	%r8282, -331240019;
	st.local.v4.u32 	[%rd6+96], {%r8282, %r8281, %r8280, %r8279};
	mov.b32 	%r8283, 1536934080;
	mov.b32 	%r8284, -1763413390;
	mov.b32 	%r8285, -145513308;
	mov.b32 	%r8286, -1088185188;
	st.local.v4.u32 	[%rd6+112], {%r8286, %r8285, %r8284, %r8283};
	mov.b32 	%r8287, 1783375398;
	mov.b32 	%r8288, -1371696237;
	mov.b32 	%r8289, 484572669;
	mov.b32 	%r8290, -1032472649;
	st.local.v4.u32 	[%rd6+128], {%r8290, %r8289, %r8288, %r8287};
	mov.b32 	%r8291, 1334037708;
	mov.b32 	%r8292, 49674231;
	mov.b32 	%r8293, 1098792767;
	mov.b32 	%r8294, 1517041206;
	st.local.v4.u32 	[%rd6+144], {%r8294, %r8293, %r8292, %r8291};
	mov.b32 	%r8295, 150598129;
	mov.b32 	%r8296, 886171109;
	mov.b32 	%r8297, -195975771;
	mov.b32 	%r8298, 1550332980;
	st.local.v4.u32 	[%rd6+160], {%r8298, %r8297, %r8296, %r8295};
	mov.b32 	%r8299, 1059722517;
	mov.b32 	%r8300, 1398944049;
	mov.b32 	%r8301, 1940642008;
	mov.b32 	%r8302, -1813876367;
	st.local.v4.u32 	[%rd6+176], {%r8302, %r8301, %r8300, %r8299};
	mov.b32 	%r8303, 1587397571;
	mov.b32 	%r8304, 1699095331;
	mov.b32 	%r8305, 1385547719;
	mov.b32 	%r8306, 201851908;
	st.local.v4.u32 	[%rd6+192], {%r8306, %r8305, %r8304, %r8303};
	mov.b32 	%r8307, -1255171430;
	mov.b32 	%r8308, 252314885;
	mov.b32 	%r8309, -1590192490;
	mov.b32 	%r8310, 674240536;
	st.local.v4.u32 	[%rd6+208], {%r8310, %r8309, %r8308, %r8307};
	mov.b32 	%r8311, 1038082786;
	mov.b32 	%r8312, -1692696448;
	mov.b32 	%r8313, 908333586;
	mov.b32 	%r8314, 151914247;
	st.local.v4.u32 	[%rd6+224], {%r8314, %r8313, %r8312, %r8311};
	mov.b32 	%r8315, -1612024459;
	mov.b32 	%r8316, -847269198;
	mov.b32 	%r8317, 1766729511;
	mov.b32 	%r8318, 651029483;
	st.local.v4.u32 	[%rd6+240], {%r8318, %r8317, %r8316, %r8315};
	mov.b32 	%r8319, 775166490;
	mov.b32 	%r8320, 1951935532;
	mov.b32 	%r8321, -1642232957;
	mov.b32 	%r8322, 454166793;
	st.local.v4.u32 	[%rd6+256], {%r8322, %r8321, %r8320, %r8319};
	mov.b32 	%r8323, -77881184;
	mov.b32 	%r8324, -290170278;
	mov.b32 	%r8325, -1294176658;
	mov.b32 	%r8326, 758520603;
	st.local.v4.u32 	[%rd6+272], {%r8326, %r8325, %r8324, %r8323};
	mov.b32 	%r8327, -830622797;
	mov.b32 	%r8328, 1639438038;
	mov.b32 	%r8329, 1299594043;
	mov.b32 	%r8330, -157003182;
	st.local.v4.u32 	[%rd6+288], {%r8330, %r8329, %r8328, %r8327};
	mov.b32 	%r8331, -1760328572;
	mov.b32 	%r8332, 1901997871;
	mov.b32 	%r8333, 1054729187;
	mov.b32 	%r8334, 2068982057;
	st.local.v4.u32 	[%rd6+304], {%r8334, %r8333, %r8332, %r8331};
	mov.b32 	%r8335, 750906861;
	mov.b32 	%r8336, 1757008337;
	mov.b32 	%r8337, -173649069;
	st.local.v4.u32 	[%rd6+320], {%r8337, %r8336, %r8080, %r8335};
	mov.b32 	%r8338, -306816165;
	mov.b32 	%r8339, -931548751;
	mov.b32 	%r8340, 535035132;
	mov.b32 	%r8341, 1614815264;
	st.local.v4.u32 	[%rd6+336], {%r8341, %r8340, %r8339, %r8338};
	mov.b32 	%r8342, 1265776953;
	mov.b32 	%r8343, -647512386;
	mov.b32 	%r8344, 1183697867;
	mov.b32 	%r8345, -1093375382;
	st.local.v4.u32 	[%rd6+352], {%r8345, %r8344, %r8343, %r8342};
	mov.b32 	%r8346, 1250283471;
	mov.b32 	%r8347, -391096232;
	mov.b32 	%r8348, -728216500;
	mov.b32 	%r8349, -560706998;
	st.local.v4.u32 	[%rd6+368], {%r8349, %r8348, %r8347, %r8346};
	mov.b32 	%r8350, 384695291;
	mov.b32 	%r8351, -447763798;
	mov.b32 	%r8352, 717615087;
	mov.b32 	%r8353, 1807470800;
	st.local.v4.u32 	[%rd6+384], {%r8353, %r8352, %r8351, %r8350};
	mov.b32 	%r8354, -1810791035;
	mov.b32 	%r8355, 1432761139;
	mov.b32 	%r8356, -677753523;
	mov.b32 	%r8357, -981056701;
	st.local.v4.u32 	[%rd6+400], {%r8357, %r8356, %r8355, %r8354};
	mov.b32 	%r8358, -2114027649;
	mov.b32 	%r8359, 100925954;
	mov.b32 	%r8360, 283769337;
	mov.b32 	%r8361, -813021883;
	st.local.v4.u32 	[%rd6+416], {%r8361, %r8360, %r8359, %r8358};
	mov.b32 	%r8362, -481580888;
	mov.b32 	%r8363, -1171939425;
	mov.b32 	%r8364, 1148730428;
	mov.b32 	%r8365, -257929136;
	st.local.v4.u32 	[%rd6+432], {%r8365, %r8364, %r8363, %r8362};
	mov.b32 	%r8366, -1979347057;
	mov.b32 	%r8367, -1065336768;
	mov.b32 	%r8368, -27417693;
	mov.b32 	%r8369, -207466159;
	st.local.v4.u32 	[%rd6+448], {%r8369, %r8368, %r8367, %r8366};
	mov.b32 	%r8370, 82966005;
	mov.b32 	%r8371, 1215313976;
	mov.b32 	%r8372, -1138647651;
	mov.b32 	%r8373, -1388342638;
	st.local.v4.u32 	[%rd6+464], {%r8373, %r8372, %r8371, %r8370};
	mov.b32 	%r8374, 1665278241;
	mov.b32 	%r8375, 1974459098;
	mov.b32 	%r8376, -1049119050;
	mov.b32 	%r8377, -547111748;
	st.local.v4.u32 	[%rd6+480], {%r8377, %r8376, %r8375, %r8374};
	mov.b32 	%r8378, 1841287890;
	mov.b32 	%r8379, 251524083;
	mov.b32 	%r8380, 451280895;
	mov.b32 	%r8381, 807407632;
	st.local.v4.u32 	[%rd6+496], {%r8381, %r8380, %r8379, %r8378};
	mov.b32 	%r8382, 801369324;
	mov.b32 	%r8383, 891687699;
	mov.b32 	%r8384, 337120268;
	mov.b32 	%r8385, 1283575245;
	st.local.v4.u32 	[%rd6+512], {%r8385, %r8384, %r8383, %r8382};
	mov.b32 	%r8386, 959321879;
	mov.b32 	%r8387, -863484860;
	mov.b32 	%r8388, -1573546089;
	mov.b32 	%r8389, -507617441;
	st.local.v4.u32 	[%rd6+528], {%r8389, %r8388, %r8387, %r8386};
	mov.b32 	%r8390, 1199193405;
	mov.b32 	%r8391, -2097381762;
	mov.b32 	%r8392, -229267545;
	mov.b32 	%r8393, 1469301956;
	st.local.v4.u32 	[%rd6+544], {%r8393, %r8392, %r8391, %r8390};
	mov.b32 	%r8394, -1780059277;
	mov.b32 	%r8395, 724703513;
	mov.b32 	%r8396, -407216803;
	mov.b32 	%r8397, -1396153244;
	st.local.v4.u32 	[%rd6+560], {%r8397, %r8396, %r8395, %r8394};
	mov.b32 	%r8398, 2141445340;
	mov.b32 	%r8399, -778154161;
	mov.b32 	%r8400, -1743158911;
	mov.b32 	%r8401, -1598005152;
	st.local.v4.u32 	[%rd6+576], {%r8401, %r8400, %r8399, %r8398};
	mov.b32 	%r8402, -2096396152;
	mov.b32 	%r8403, -1422159728;
	mov.b32 	%r8404, 2119445034;
	mov.b32 	%r8405, 1715741218;
	st.local.v4.u32 	[%rd6+592], {%r8405, %r8404, %r8403, %r8402};
	mov.b32 	%r8406, 1009259540;
	mov.b32 	%r8407, -747915080;
	mov.b32 	%r8408, 700968686;
	mov.b32 	%r8409, -896776634;
	st.local.v4.u32 	[%rd6+608], {%r8409, %r8408, %r8407, %r8406};
	mov.b32 	%r8410, 1991105499;
	mov.b32 	%r8411, 487983883;
	mov.b32 	%r8412, -490971554;
	mov.b32 	%r8413, 2041044702;
	st.local.v4.u32 	[%rd6+624], {%r8413, %r8412, %r8411, %r8410};
	mov.b32 	%r8414, 504629770;
	mov.b32 	%r8415, 1316239930;
	mov.b32 	%r8416, 1449407026;
	mov.b32 	%r8417, 1004265696;
	st.local.v4.u32 	[%rd6+640], {%r8417, %r8416, %r8415, %r8414};
	mov.b32 	%r8418, -457679780;
	mov.b32 	%r8419, 1816667172;
	mov.b32 	%r8420, 168560134;
	mov.b32 	%r8421, -611169975;
	st.local.v4.u32 	[%rd6+656], {%r8421, %r8420, %r8419, %r8418};
	mov.b32 	%r8422, -1497079198;
	mov.b32 	%r8423, -280777556;
	mov.b32 	%r8424, 1857934291;
	mov.b32 	%r8425, 1570751170;
	st.local.v4.u32 	[%rd6+672], {%r8425, %r8424, %r8423, %r8422};
	mov.b32 	%r8426, -1947043463;
	mov.b32 	%r8427, 936633572;
	mov.b32 	%r8428, -1540254315;
	mov.b32 	%r8429, -1472622191;
	st.local.v4.u32 	[%rd6+688], {%r8429, %r8428, %r8427, %r8426};
	mov.b32 	%r8430, -1210421907;
	mov.b32 	%r8431, 1500395319;
	mov.b32 	%r8432, 1133234376;
	mov.b32 	%r8433, 852879335;
	st.local.v4.u32 	[%rd6+704], {%r8433, %r8432, %r8431, %r8430};
	mov.b32 	%r8434, -532043351;
	mov.b32 	%r8435, -761508274;
	mov.b32 	%r8436, 1689376213;
	mov.b32 	%r8437, -1946055283;
	st.local.v4.u32 	[%rd6+720], {%r8437, %r8436, %r8435, %r8434};
	mov.b32 	%r8438, 634383082;
	mov.b32 	%r8439, 133428468;
	mov.b32 	%r8440, -89369002;
	mov.b32 	%r8441, -1260884884;
	st.local.v4.u32 	[%rd6+736], {%r8441, %r8440, %r8439, %r8438};
	mov.b32 	%r8442, 403703816;
	mov.b32 	%r8443, -381178194;
	mov.b32 	%r8444, -1896580486;
	mov.b32 	%r8445, -1345690267;
	st.local.v4.u32 	[%rd6+752], {%r8445, %r8444, %r8443, %r8442};
	mov.b32 	%r8446, 1918643758;
	mov.b32 	%r8447, 1867130149;
	mov.b32 	%r8448, -1997506440;
	mov.b32 	%r8449, -714097990;
	st.local.v4.u32 	[%rd6+768], {%r8449, %r8448, %r8447, %r8446};
	mov.b32 	%r8450, 1368901318;
	mov.b32 	%r8451, -948718412;
	mov.b32 	%r8452, -245913946;
	mov.b32 	%r8453, 607656988;
	st.local.v4.u32 	[%rd6+784], {%r8453, %r8452, %r8451, %r8450};
	mov.b32 	%r8454, 557719327;
	mov.b32 	%r8455, -1662487436;
	mov.b32 	%r8456, 2090982877;
	mov.b32 	%r8457, 600565992;
	st.local.v4.u32 	[%rd6+800], {%r8457, %r8456, %r8455, %r8454};
	mov.b32 	%r8458, -2062579062;
	mov.b32 	%r8459, -2045932661;
	mov.b32 	%r8460, -597574211;
	mov.b32 	%r8461, -577352885;
	st.local.v4.u32 	[%rd6+816], {%r8461, %r8460, %r8459, %r8458};
	mov.b32 	%r8462, -1429445018;
	mov.b32 	%r8463, -999180875;
	mov.b32 	%r8464, 1115438654;
	mov.b32 	%r8465, -1864339344;
	st.local.v4.u32 	[%rd6+832], {%r8465, %r8464, %r8463, %r8462};
	mov.b32 	%r8466, 303828494;
	mov.b32 	%r8467, 33027830;
	mov.b32 	%r8468, 84280067;
	mov.b32 	%r8469, -661632952;
	st.local.v4.u32 	[%rd6+848], {%r8469, %r8468, %r8467, %r8466};
	mov.b32 	%r8470, -798377543;
	mov.b32 	%r8471, -106014889;
	mov.b32 	%r8472, 1600795957;
	mov.b32 	%r8473, -1547542175;
	st.local.v4.u32 	[%rd6+864], {%r8473, %r8472, %r8471, %r8470};
	mov.b32 	%r8474, -1188585826;
	mov.b32 	%r8475, 658119965;
	mov.b32 	%r8476, 1486471617;
	mov.b32 	%r8477, -1860729210;
	st.local.v4.u32 	[%rd6+880], {%r8477, %r8476, %r8475, %r8474};
	mov.b32 	%r8478, 857870609;
	mov.b32 	%r8479, -1288988520;
	mov.b32 	%r8480, 334231800;
	mov.b32 	%r8481, 953803233;
	st.local.v4.u32 	[%rd6+896], {%r8481, %r8480, %r8479, %r8478};
	mov.b32 	%r8482, -1489791852;
	mov.b32 	%r8483, -1995993458;
	mov.b32 	%r8484, 1890179545;
	mov.b32 	%r8485, -1143838359;
	st.local.v4.u32 	[%rd6+912], {%r8485, %r8484, %r8483, %r8482};
	mov.b32 	%r8486, 550103529;
	mov.b32 	%r8487, -1844082809;
	mov.b32 	%r8488, 574365214;
	mov.b32 	%r8489, -1238525029;
	st.local.v4.u32 	[%rd6+928], {%r8489, %r8488, %r8487, %r8486};
	mov.b32 	%r8490, 2057691103;
	mov.b32 	%r8491, 2018519080;
	mov.b32 	%r8492, -5614251;
	mov.b32 	%r8493, 1233637070;
	st.local.v4.u32 	[%rd6+944], {%r8493, %r8492, %r8491, %r8490};
	mov.b32 	%r8494, 387583245;
	mov.b32 	%r8495, -2146858615;
	mov.b32 	%r8496, -128343647;
	mov.b32 	%r8497, -1895592820;
	st.local.v4.u32 	[%rd6+960], {%r8497, %r8496, %r8495, %r8494};
	mov.b32 	%r8498, -1194301336;
	mov.b32 	%r8499, -964410814;
	mov.b32 	%r8500, 836232934;
	mov.b32 	%r8501, -630865985;
	st.local.v4.u32 	[%rd6+976], {%r8501, %r8500, %r8499, %r8498};
	mov.b32 	%r8502, 287182607;
	mov.b32 	%r8503, 2002398509;
	mov.b32 	%r8504, -1339450983;
	mov.b32 	%r8505, -1014873791;
	st.local.v4.u32 	[%rd6+992], {%r8505, %r8504, %r8503, %r8502};
	mov.b32 	%r8506, 975967766;
	mov.b32 	%r8507, -697451589;
	mov.b32 	%r8508, -56077228;
	mov.b32 	%r8509, -881086288;
	st.local.v4.u32 	[%rd6+1008], {%r8509, %r8508, %r8507, %r8506};
	mov.b32 	%r8510, 2072901243;
	mov.b32 	%r8511, 2006576759;
	mov.b32 	%r8512, 2089089148;
	mov.b32 	%r8513, 1671808611;
	st.local.v4.u32 	[%rd7], {%r8513, %r8512, %r8511, %r8510};
	add.s64 	%rd516, %rd7, 16;
	mov.b32 	%r8514, -984313403;
	mov.b32 	%r8515, 1873927791;
	mov.b32 	%r8516, 1807603307;
	mov.b32 	%r8517, -233963534;
	st.local.v4.u32 	[%rd7+16], {%r8517, %r8516, %r8515, %r8514};
	mov.b32 	%r8518, 729634347;
	mov.b32 	%r8519, 1739181671;
	mov.b32 	%r8520, 16974337;
	mov.b32 	%r8521, 810573872;
	st.local.v4.u32 	[%rd7+32], {%r8521, %r8520, %r8519, %r8518};
	mov.b32 	%r8522, 1989864566;
	mov.b32 	%r8523, -1410970197;
	mov.b32 	%r8524, -681396777;
	mov.b32 	%r8525, -31856642;
	st.local.v4.u32 	[%rd7+48], {%r8525, %r8524, %r8523, %r8522};
	mov.b32 	%r8526, 2106063485;
	mov.b32 	%r8527, -918517303;
	mov.b32 	%r8528, -2103631998;
	mov.b32 	%r8529, -901410870;
	st.local.v4.u32 	[%rd7+64], {%r8529, %r8528, %r8527, %r8526};
	mov.b32 	%r8530, -267650064;
	mov.b32 	%r8531, 1204391495;
	mov.b32 	%r8532, 1508618841;
	mov.b32 	%r8533, -99225606;
	st.local.v4.u32 	[%rd7+80], {%r8533, %r8532, %r8531, %r8530};
	mov.b32 	%r8534, -1343601233;
	mov.b32 	%r8535, -1560453214;
	mov.b32 	%r8536, -731401260;
	mov.b32 	%r8537, -1377025619;
	st.local.v4.u32 	[%rd7+96], {%r8537, %r8536, %r8535, %r8534};
	mov.b32 	%r8538, -1067738176;
	mov.b32 	%r8539, 1922491506;
	mov.b32 	%r8540, -1527295068;
	mov.b32 	%r8541, -1665195108;
	st.local.v4.u32 	[%rd7+112], {%r8541, %r8540, %r8539, %r8538};
	mov.b32 	%r8542, 644500518;
	mov.b32 	%r8543, -1817297517;
	mov.b32 	%r8544, -48438787;
	mov.b32 	%r8545, -1211992649;
	st.local.v4.u32 	[%rd7+128], {%r8545, %r8544, %r8543, %r8542};
	mov.b32 	%r8546, -867204148;
	mov.b32 	%r8547, -150800905;
	mov.b32 	%r8548, 1061256767;
	mov.b32 	%r8549, 911895606;
	st.local.v4.u32 	[%rd7+144], {%r8549, %r8548, %r8547, %r8546};
	mov.b32 	%r8550, -251069967;
	mov.b32 	%r8551, -449523227;
	mov.b32 	%r8552, -1510714971;
	mov.b32 	%r8553, 878471220;
	st.local.v4.u32 	[%rd7+160], {%r8553, %r8552, %r8551, %r8550};
	mov.b32 	%r8554, 356461077;
	mov.b32 	%r8555, 827548209;
	mov.b32 	%r8556, -663508008;
	mov.b32 	%r8557, 1905517169;
	st.local.v4.u32 	[%rd7+176], {%r8557, %r8556, %r8555, %r8554};
	mov.b32 	%r8558, -1017209405;
	mov.b32 	%r8559, 593839651;
	mov.b32 	%r8560, -950889017;
	mov.b32 	%r8561, 67897348;
	st.local.v4.u32 	[%rd7+192], {%r8561, %r8560, %r8559, %r8558};
	mov.b32 	%r8562, -1699401830;
	mov.b32 	%r8563, 84871685;
	mov.b32 	%r8564, -1767819370;
	mov.b32 	%r8565, 405286936;
	st.local.v4.u32 	[%rd7+208], {%r8565, %r8564, %r8563, %r8562};
	mov.b32 	%r8566, -499261470;
	mov.b32 	%r8567, -2137318528;
	mov.b32 	%r8568, 305538066;
	mov.b32 	%r8569, 118033927;
	st.local.v4.u32 	[%rd7+224], {%r8569, %r8568, %r8567, %r8566};
	mov.b32 	%r8570, 1973414517;
	mov.b32 	%r8571, -1295155278;
	mov.b32 	%r8572, 661212711;
	mov.b32 	%r8573, -349778453;
	st.local.v4.u32 	[%rd7+240], {%r8573, %r8572, %r8571, %r8570};
	mov.b32 	%r8574, 439235610;
	mov.b32 	%r8575, 745822252;
	mov.b32 	%r8576, -2086789757;
	mov.b32 	%r8577, 152769033;
	st.local.v4.u32 	[%rd7+256], {%r8577, %r8576, %r8575, %r8574};
	mov.b32 	%r8578, -1594139744;
	mov.b32 	%r8579, 1525593178;
	mov.b32 	%r8580, 1857215598;
	mov.b32 	%r8581, 455947803;
	st.local.v4.u32 	[%rd7+272], {%r8581, %r8580, %r8579, %r8578};
	mov.b32 	%r8582, -1278313037;
	mov.b32 	%r8583, -698239018;
	mov.b32 	%r8584, 994932283;
	mov.b32 	%r8585, 1391895634;
	st.local.v4.u32 	[%rd7+288], {%r8585, %r8584, %r8583, %r8582};
	mov.b32 	%r8586, -2070473852;
	mov.b32 	%r8587, 795958831;
	mov.b32 	%r8588, -482419229;
	mov.b32 	%r8589, 695947817;
	st.local.v4.u32 	[%rd7+304], {%r8589, %r8588, %r8587, %r8586};
	mov.b32 	%r8590, -315833875;
	mov.b32 	%r8591, -781665839;
	mov.b32 	%r8592, 1408607827;
	st.local.v4.u32 	[%rd7+320], {%r8592, %r8591, %r8080, %r8590};
	mov.b32 	%r8593, 1542305371;
	mov.b32 	%r8594, -1312261711;
	mov.b32 	%r8595, -65018884;
	mov.b32 	%r8596, 543178784;
	st.local.v4.u32 	[%rd7+336], {%r8596, %r8595, %r8594, %r8593};
	mov.b32 	%r8597, 961245753;
	mov.b32 	%r8598, -1093048386;
	mov.b32 	%r8599, -884568629;
	mov.b32 	%r8600, 1790891114;
	st.local.v4.u32 	[%rd7+352], {%r8600, %r8599, %r8598, %r8597};
	mov.b32 	%r8601, -817199665;
	mov.b32 	%r8602, 1491644504;
	mov.b32 	%r8603, 1289001036;
	mov.b32 	%r8604, 1256100938;
	st.local.v4.u32 	[%rd7+368], {%r8604, %r8603, %r8602, %r8601};
	mov.b32 	%r8605, -82383365;
	mov.b32 	%r8606, -1427812438;
	mov.b32 	%r8607, -282409489;
	mov.b32 	%r8608, -798245936;
	st.local.v4.u32 	[%rd7+384], {%r8608, %r8607, %r8606, %r8605};
	mov.b32 	%r8609, -2053893755;
	mov.b32 	%r8610, 861234739;
	mov.b32 	%r8611, 1305975373;
	mov.b32 	%r8612, 1137018435;
	st.local.v4.u32 	[%rd7+400], {%r8612, %r8611, %r8610, %r8609};
	mov.b32 	%r8613, 2139225727;
	mov.b32 	%r8614, 33948674;
	mov.b32 	%r8615, -116332039;
	mov.b32 	%r8616, 1171229253;
	st.local.v4.u32 	[%rd7+416], {%r8616, %r8615, %r8614, %r8613};
	mov.b32 	%r8617, -1461498968;
	mov.b32 	%r8618, -1615190625;
	mov.b32 	%r8619, 1011120188;
	mov.b32 	%r8620, 1357946960;
	st.local.v4.u32 	[%rd7+432], {%r8620, %r8619, %r8618, %r8617};
	mov.b32 	%r8621, -1886780017;
	mov.b32 	%r8622, 1086357568;
	mov.b32 	%r8623, -1543610973;
	mov.b32 	%r8624, 1374921297;
	st.local.v4.u32 	[%rd7+448], {%r8624, %r8623, %r8622, %r8621};
	mov.b32 	%r8625, -184225291;
	mov.b32 	%r8626, 944271416;
	mov.b32 	%r8627, -1648615011;
	mov.b32 	%r8628, -1834139758;
	st.local.v4.u32 	[%rd7+464], {%r8628, %r8627, %r8626, %r8625};
	mov.b32 	%r8629, 560153121;
	mov.b32 	%r8630, -629821478;
	mov.b32 	%r8631, -1228834890;
	mov.b32 	%r8632, -1126210628;
	st.local.v4.u32 	[%rd7+480], {%r8632, %r8631, %r8630, %r8629};
	mov.b32 	%r8633, -764559406;
	mov.b32 	%r8634, -217121293;
	mov.b32 	%r8635, -15014401;
	mov.b32 	%r8636, 271589392;
	st.local.v4.u32 	[%rd7+496], {%r8636, %r8635, %r8634, %r8633};
	mov.b32 	%r8637, -332413972;
	mov.b32 	%r8638, 322250259;
	mov.b32 	%r8639, 202643468;
	mov.b32 	%r8640, -850624051;
	st.local.v4.u32 	[%rd7+512], {%r8640, %r8639, %r8638, %r8637};
	mov.b32 	%r8641, 389623319;
	mov.b32 	%r8642, 1154254916;
	mov.b32 	%r8643, -1750977129;
	mov.b32 	%r8644, 1608629855;
	st.local.v4.u32 	[%rd7+528], {%r8644, %r8643, %r8642, %r8641};
	mov.b32 	%r8645, 1028094525;
	mov.b32 	%r8646, 2122513534;
	mov.b32 	%r8647, -1477290585;
	mov.b32 	%r8648, -1000893500;
	st.local.v4.u32 	[%rd7+544], {%r8648, %r8647, %r8646, %r8645};
	mov.b32 	%r8649, 1939203699;
	mov.b32 	%r8650, 422261273;
	mov.b32 	%r8651, 1575467613;
	mov.b32 	%r8652, 1689045092;
	st.local.v4.u32 	[%rd7+560], {%r8652, %r8651, %r8650, %r8649};
	mov.b32 	%r8653, -595614756;
	mov.b32 	%r8654, 1339137615;
	mov.b32 	%r8655, -2120738431;
	mov.b32 	%r8656, 1621147744;
	st.local.v4.u32 	[%rd7+576], {%r8656, %r8655, %r8654, %r8653};
	mov.b32 	%r8657, -2004677752;
	mov.b32 	%r8658, -1867826288;
	mov.b32 	%r8659, 712922154;
	mov.b32 	%r8660, 577127458;
	st.local.v4.u32 	[%rd7+592], {%r8660, %r8659, %r8658, %r8657};
	mov.b32 	%r8661, 339486740;
	mov.b32 	%r8662, -1194103880;
	mov.b32 	%r8663, -299251730;
	mov.b32 	%r8664, 1187679302;
	st.local.v4.u32 	[%rd7+608], {%r8664, %r8663, %r8662, %r8661};
	mov.b32 	%r8665, -612979237;
	mov.b32 	%r8666, 186455563;
	mov.b32 	%r8667, 1591917662;
	mov.b32 	%r8668, -562452514;
	st.local.v4.u32 	[%rd7+624], {%r8668, %r8667, %r8666, %r8665};
	mov.b32 	%r8669, 169743370;
	mov.b32 	%r8670, 978220090;
	mov.b32 	%r8671, 844522546;
	mov.b32 	%r8672, -532948000;
	st.local.v4.u32 	[%rd7+640], {%r8672, %r8671, %r8670, %r8669};
	mov.b32 	%r8673, 1558493276;
	mov.b32 	%r8674, 611076132;
	mov.b32 	%r8675, 101321734;
	mov.b32 	%r8676, 1239126601;
	st.local.v4.u32 	[%rd7+656], {%r8676, %r8675, %r8674, %r8673};
	mov.b32 	%r8677, 1655096418;
	mov.b32 	%r8678, -1393605716;
	mov.b32 	%r8679, -747717165;
	mov.b32 	%r8680, -1034051646;
	st.local.v4.u32 	[%rd7+672], {%r8680, %r8679, %r8678, %r8677};
	mov.b32 	%r8681, 2039214713;
	mov.b32 	%r8682, -466103324;
	mov.b32 	%r8683, -1784401515;
	mov.b32 	%r8684, -1851246191;
	st.local.v4.u32 	[%rd7+688], {%r8684, %r8683, %r8682, %r8681};
	mov.b32 	%r8685, 1840765549;
	mov.b32 	%r8686, 928607799;
	mov.b32 	%r8687, -935097400;
	mov.b32 	%r8688, -416098841;
	st.local.v4.u32 	[%rd7+704], {%r8688, %r8687, %r8686, %r8685};
	mov.b32 	%r8689, -1444918871;
	mov.b32 	%r8690, 1322425422;
	mov.b32 	%r8691, -714821163;
	mov.b32 	%r8692, -1920204403;
	st.local.v4.u32 	[%rd7+720], {%r8692, %r8691, %r8690, %r8689};
	mov.b32 	%r8693, -366620694;
	mov.b32 	%r8694, -200805388;
	mov.b32 	%r8695, 1459268694;
	mov.b32 	%r8696, 1823791212;
	st.local.v4.u32 	[%rd7+736], {%r8696, %r8695, %r8694, %r8693};
	mov.b32 	%r8697, 135794696;
	mov.b32 	%r8698, -1360443474;
	mov.b32 	%r8699, 2056189050;
	mov.b32 	%r8700, 1706019429;
	st.local.v4.u32 	[%rd7+752], {%r8700, %r8699, %r8698, %r8697};
	mov.b32 	%r8701, 779246638;
	mov.b32 	%r8702, 628050469;
	mov.b32 	%r8703, 2022240376;
	mov.b32 	%r8704, -1160417350;
	st.local.v4.u32 	[%rd7+768], {%r8704, %r8703, %r8702, %r8701};
	mov.b32 	%r8705, -967731258;
	mov.b32 	%r8706, -1261997132;
	mov.b32 	%r8707, -1494132826;
	mov.b32 	%r8708, 472135708;
	st.local.v4.u32 	[%rd7+784], {%r8708, %r8707, %r8706, %r8705};
	mov.b32 	%r8709, 522272287;
	mov.b32 	%r8710, 1956440180;
	mov.b32 	%r8711, -579034659;
	mov.b32 	%r8712, -400307224;
	st.local.v4.u32 	[%rd7+800], {%r8712, %r8711, %r8710, %r8709};
	mov.b32 	%r8713, -1970991222;
	mov.b32 	%r8714, -1954148981;
	mov.b32 	%r8715, -1109630531;
	mov.b32 	%r8716, 1272813131;
	st.local.v4.u32 	[%rd7+816], {%r8716, %r8715, %r8714, %r8713};
	mov.b32 	%r8717, 1722469478;
	mov.b32 	%r8718, -1245417035;
	mov.b32 	%r8719, 1044544574;
	mov.b32 	%r8720, 1888542832;
	st.local.v4.u32 	[%rd7+832], {%r8720, %r8719, %r8718, %r8717};
	mov.b32 	%r8721, 236067854;
	mov.b32 	%r8722, -167643146;
	mov.b32 	%r8723, 50660867;
	mov.b32 	%r8724, 1222152264;
	st.local.v4.u32 	[%rd7+848], {%r8724, %r8723, %r8722, %r8721};
	mov.b32 	%r8725, -1177523783;
	mov.b32 	%r8726, 1475980887;
	mov.b32 	%r8727, 895445557;
	mov.b32 	%r8728, 1638122081;
	st.local.v4.u32 	[%rd7+864], {%r8728, %r8727, %r8726, %r8725};
	mov.b32 	%r8729, -1632032866;
	mov.b32 	%r8730, 489110045;
	mov.b32 	%r8731, -1051158079;
	mov.b32 	%r8732, -2037311610;
	st.local.v4.u32 	[%rd7+880], {%r8732, %r8731, %r8730, %r8729};
	mov.b32 	%r8733, 288563729;
	mov.b32 	%r8734, -1733088360;
	mov.b32 	%r8735, -132912136;
	mov.b32 	%r8736, -516367903;
	st.local.v4.u32 	[%rd7+896], {%r8736, %r8735, %r8734, %r8733};
	mov.b32 	%r8737, -1800981612;
	mov.b32 	%r8738, -1903622258;
	mov.b32 	%r8739, -646927911;
	mov.b32 	%r8740, 1773916777;
	st.local.v4.u32 	[%rd7+912], {%r8740, %r8739, %r8738, %r8737};
	mov.b32 	%r8741, -383727127;
	mov.b32 	%r8742, -2020469369;
	mov.b32 	%r8743, 505560094;
	mov.b32 	%r8744, -1682559589;
	st.local.v4.u32 	[%rd7+928], {%r8744, %r8743, %r8742, %r8741};
	mov.b32 	%r8745, -545610273;
	mov.b32 	%r8746, 678973480;
	mov.b32 	%r8747, 1442818645;
	mov.b32 	%r8748, -834041906;
	st.local.v4.u32 	[%rd7+944], {%r8748, %r8747, %r8746, %r8745};
	mov.b32 	%r8749, 219617805;
	mov.b32 	%r8750, -1988097655;
	mov.b32 	%r8751, -1577559647;
	mov.b32 	%r8752, -1936784500;
	st.local.v4.u32 	[%rd7+960], {%r8752, %r8751, %r8750, %r8749};
	mov.b32 	%r8753, 1756942440;
	mov.b32 	%r8754, 1120306242;
	mov.b32 	%r8755, -432941082;
	mov.b32 	%r8756, -1076206145;
	st.local.v4.u32 	[%rd7+976], {%r8756, %r8755, %r8754, %r8753};
	mov.b32 	%r8757, 252780047;
	mov.b32 	%r8758, 762796589;
	mov.b32 	%r8759, -1716508263;
	mov.b32 	%r8760, 1103331905;
	st.local.v4.u32 	[%rd7+992], {%r8760, %r8759, %r8758, %r8757};
	mov.b32 	%r8761, 372911126;
	mov.b32 	%r8762, -1143575109;
	mov.b32 	%r8763, 1425844308;
	mov.b32 	%r8764, -1328841808;
	st.local.v4.u32 	[%rd7+1008], {%r8764, %r8763, %r8762, %r8761};
	mov.b32 	%r8765, 2071694838;
	mov.b32 	%r8766, 2004326894;
	mov.b32 	%r8767, 2088535288;
	mov.b32 	%r8768, 1667474886;
	st.local.v4.u32 	[%rd8], {%r8768, %r8767, %r8766, %r8765};
	mov.b32 	%r8769, -976923503;
	mov.b32 	%r8770, 1869591006;
	mov.b32 	%r8771, 1802223062;
	mov.b32 	%r8772, -219017729;
	st.local.v4.u32 	[%rd8+16], {%r8772, %r8771, %r8770, %r8769};
	mov.b32 	%r8773, 724270422;
	mov.b32 	%r8774, 1734846926;
	mov.b32 	%r8775, 16843522;
	mov.b32 	%r8776, 808472672;
	st.local.v4.u32 	[%rd8+32], {%r8776, %r8775, %r8774, %r8773};
	mov.b32 	%r8777, 1987484396;
	mov.b32 	%r8778, -1414797747;
	mov.b32 	%r8779, -673750347;
	mov.b32 	%r8780, -16901657;
	st.local.v4.u32 	[%rd8+48], {%r8780, %r8779, %r8778, %r8777};
	mov.b32 	%r8781, 2105378810;
	mov.b32 	%r8782, -909557623;
	mov.b32 	%r8783, -2105369313;
	mov.b32 	%r8784, -892713585;
	st.local.v4.u32 	[%rd8+64], {%r8784, %r8783, %r8782, %r8781};
	mov.b32 	%r8785, -252703749;
	mov.b32 	%r8786, 1195886990;
	mov.b32 	%r8787, 1499065266;
	mov.b32 	%r8788, -84273681;
	st.local.v4.u32 	[%rd8+80], {%r8788, %r8787, %r8786, %r8785};
	mov.b32 	%r8789, -1347425723;
	mov.b32 	%r8790, -1566376609;
	mov.b32 	%r8791, -724277325;
	mov.b32 	%r8792, -1381110719;
	st.local.v4.u32 	[%rd8+96], {%r8792, %r8791, %r8790, %r8789};
	mov.b32 	%r8793, -1061135461;
	mov.b32 	%r8794, 1920112356;
	mov.b32 	%r8795, -1532692653;
	mov.b32 	%r8796, -1667449053;
	st.local.v4.u32 	[%rd8+112], {%r8796, %r8795, %r8794, %r8793};
	mov.b32 	%r8797, 640051788;
	mov.b32 	%r8798, -1819038147;
	mov.b32 	%r8799, -33743647;
	mov.b32 	%r8800, -1212693899;
	st.local.v4.u32 	[%rd8+128], {%r8800, %r8799, %r8798, %r8797};
	mov.b32 	%r8801, -859025533;
	mov.b32 	%r8802, -134806795;
	mov.b32 	%r8803, 1061110142;
	mov.b32 	%r8804, 909531756;
	st.local.v4.u32 	[%rd8+144], {%r8804, %r8803, %r8802, %r8801};
	mov.b32 	%r8805, -235861767;
	mov.b32 	%r8806, -437963567;
	mov.b32 	%r8807, -1515850671;
	mov.b32 	%r8808, 875846760;
	st.local.v4.u32 	[%rd8+160], {%r8808, %r8807, %r8806, %r8805};
	mov.b32 	%r8809, 353713962;
	mov.b32 	%r8810, 825316194;
	mov.b32 	%r8811, -656903253;
	mov.b32 	%r8812, 1903268834;
	st.local.v4.u32 	[%rd8+176], {%r8812, %r8811, %r8810, %r8809};
	mov.b32 	%r8813, -1010606435;
	mov.b32 	%r8814, 589522246;
	mov.b32 	%r8815, -943238507;
	mov.b32 	%r8816, 67374088;
	st.local.v4.u32 	[%rd8+192], {%r8816, %r8815, %r8814, %r8813};
	mov.b32 	%r8817, -1701137105;
	mov.b32 	%r8818, 84217610;
	mov.b32 	%r8819, -1768513225;
	mov.b32 	%r8820, 404236336;
	st.local.v4.u32 	[%rd8+208], {%r8820, %r8819, %r8818, %r8817};
	mov.b32 	%r8821, -488489505;
	mov.b32 	%r8822, -2139055333;
	mov.b32 	%r8823, 303183396;
	mov.b32 	%r8824, 117901582;
	st.local.v4.u32 	[%rd8+224], {%r8824, %r8823, %r8822, %r8821};
	mov.b32 	%r8825, 1970642922;
	mov.b32 	%r8826, -1296904833;
	mov.b32 	%r8827, 656894286;
	mov.b32 	%r8828, -336910643;
	st.local.v4.u32 	[%rd8+240], {%r8828, %r8827, %r8826, %r8825};
	mov.b32 	%r8829, 437923380;
	mov.b32 	%r8830, 741110872;
	mov.b32 	%r8831, -2088526307;
	mov.b32 	%r8832, 151591698;
	st.local.v4.u32 	[%rd8+256], {%r8832, %r8831, %r8830, %r8829};
	mov.b32 	%r8833, -1600062629;
	mov.b32 	%r8834, 1515908788;
	mov.b32 	%r8835, 1852748508;
	mov.b32 	%r8836, 454765878;
	st.local.v4.u32 	[%rd8+272], {%r8836, %r8835, %r8834, %r8833};
	mov.b32 	%r8837, -1280061827;
	mov.b32 	%r8838, -690593353;
	mov.b32 	%r8839, 993742198;
	mov.b32 	%r8840, 1381168804;
	st.local.v4.u32 	[%rd8+288], {%r8840, %r8839, %r8838, %r8837};
	mov.b32 	%r8841, -2071685357;
	mov.b32 	%r8842, 791638366;
	mov.b32 	%r8843, -471646499;
	mov.b32 	%r8844, 690584402;
	st.local.v4.u32 	[%rd8+304], {%r8844, %r8843, %r8842, %r8841};
	mov.b32 	%r8845, -303223615;
	mov.b32 	%r8846, -774805319;
	mov.b32 	%r8847, 1398011302;
	st.local.v4.u32 	[%rd8+320], {%r8847, %r8846, %r8080, %r8845};
	mov.b32 	%r8848, 1532751286;
	mov.b32 	%r8849, -1313748871;
	mov.b32 	%r8850, -50585629;
	mov.b32 	%r8851, 538992704;
	st.local.v4.u32 	[%rd8+336], {%r8851, %r8850, %r8849, %r8848};
	mov.b32 	%r8852, 960056178;
	mov.b32 	%r8853, -1094788761;
	mov.b32 	%r8854, -875870579;
	mov.b32 	%r8855, 1785380564;
	st.local.v4.u32 	[%rd8+352], {%r8855, %r8854, %r8853, %r8852};
	mov.b32 	%r8856, -808498555;
	mov.b32 	%r8857, 1482221744;
	mov.b32 	%r8858, 1280103576;
	mov.b32 	%r8859, 1246420628;
	st.local.v4.u32 	[%rd8+368], {%r8859, %r8858, %r8857, %r8856};
	mov.b32 	%r8860, -67430675;
	mov.b32 	%r8861, -1431640753;
	mov.b32 	%r8862, -269538619;
	mov.b32 	%r8863, -791647301;
	st.local.v4.u32 	[%rd8+384], {%r8863, %r8862, %r8861, %r8860};
	mov.b32 	%r8864, -2054843375;
	mov.b32 	%r8865, 859002214;
	mov.b32 	%r8866, 1296947098;
	mov.b32 	%r8867, 1128514950;
	st.local.v4.u32 	[%rd8+400], {%r8867, %r8866, %r8865, %r8864};
	mov.b32 	%r8868, 2139062782;
	mov.b32 	%r8869, 33687044;
	mov.b32 	%r8870, -101117719;
	mov.b32 	%r8871, 1162203018;
	st.local.v4.u32 	[%rd8+416], {%r8871, %r8870, %r8869, %r8868};
	mov.b32 	%r8872, -1465326773;
	mov.b32 	%r8873, -1616922075;
	mov.b32 	%r8874, 1010582648;
	mov.b32 	%r8875, 1347481760;
	st.local.v4.u32 	[%rd8+432], {%r8875, %r8874, %r8873, %r8872};
	mov.b32 	%r8876, -1886418427;
	mov.b32 	%r8877, 1077985408;
	mov.b32 	%r8878, -1549533603;
	mov.b32 	%r8879, 1364325282;
	st.local.v4.u32 	[%rd8+448], {%r8879, %r8878, %r8877, %r8876};
	mov.b32 	%r8880, -168491791;
	mov.b32 	%r8881, 943212656;
	mov.b32 	%r8882, -1650607071;
	mov.b32 	%r8883, -1835881153;
	st.local.v4.u32 	[%rd8+464], {%r8883, %r8882, %r8881, %r8880};
	mov.b32 	%r8884, 555836226;
	mov.b32 	%r8885, -623217233;
	mov.b32 	%r8886, -1229536905;
	mov.b32 	%r8887, -1128472733;
	st.local.v4.u32 	[%rd8+480], {%r8887, %r8886, %r8885, %r8884};
	mov.b32 	%r8888, -757961281;
	mov.b32 	%r8889, -202174723;
	mov.b32 	%r8890, -58651;
	mov.b32 	%r8891, 269496352;
	st.local.v4.u32 	[%rd8+496], {%r8891, %r8890, %r8889, %r8888};
	mov.b32 	%r8892, -320065597;
	mov.b32 	%r8893, 320025894;
	mov.b32 	%r8894, 202118168;
	mov.b32 	%r8895, -842183551;
	st.local.v4.u32 	[%rd8+512], {%r8895, %r8894, %r8893, %r8892};
	mov.b32 	%r8896, 387397934;
	mov.b32 	%r8897, 1145359496;
	mov.b32 	%r8898, -1751670219;
	mov.b32 	%r8899, 1600119230;
	st.local.v4.u32 	[%rd8+528], {%r8899, %r8898, %r8897, %r8896};
	mov.b32 	%r8900, 1027426170;
	mov.b32 	%r8901, 2122220284;
	mov.b32 	%r8902, -1482165675;
	mov.b32 	%r8903, -993765485;
	st.local.v4.u32 	[%rd8+544], {%r8903, %r8902, %r8901, %r8900};
	mov.b32 	%r8904, 1936954854;
	mov.b32 	%r8905, 421079858;
	mov.b32 	%r8906, 1566435258;
	mov.b32 	%r8907, 1684319432;
	st.local.v4.u32 	[%rd8+560], {%r8907, %r8906, %r8905, %r8904};
	mov.b32 	%r8908, -589529181;
	mov.b32 	%r8909, 1330631070;
	mov.b32 	%r8910, -2122213351;
	mov.b32 	%r8911, 1616945344;
	st.local.v4.u32 	[%rd8+576], {%r8911, %r8910, %r8909, %r8908};
	mov.b32 	%r8912, -2004319477;
	mov.b32 	%r8913, -1869567173;
	mov.b32 	%r8914, 707427924;
	mov.b32 	%r8915, 572679748;
	st.local.v4.u32 	[%rd8+592], {%r8915, %r8914, %r8913, %r8912};
	mov.b32 	%r8916, 336870440;
	mov.b32 	%r8917, -1195846805;
	mov.b32 	%r8918, -286381625;
	mov.b32 	%r8919, 1179044492;
	st.local.v4.u32 	[%rd8+608], {%r8919, %r8918, %r8917, %r8916};
	mov.b32 	%r8920, -606374227;
	mov.b32 	%r8921, 185277718;
	mov.b32 	%r8922, 1583276732;
	mov.b32 	%r8923, -555845209;
	st.local.v4.u32 	[%rd8+624], {%r8923, %r8922, %r8921, %r8920};
	mov.b32 	%r8924, 168435220;
	mov.b32 	%r8925, 976899700;
	mov.b32 	%r8926, 842159716;
	mov.b32 	%r8927, -522175525;
	st.local.v4.u32 	[%rd8+640], {%r8927, %r8926, %r8925, %r8924};
	mov.b32 	%r8928, 1549591736;
	mov.b32 	%r8929, 606366792;
	mov.b32 	%r8930, 101059084;
	mov.b32 	%r8931, 1229577106;
	st.local.v4.u32 	[%rd8+656], {%r8931, %r8930, %r8929, %r8928};
	mov.b32 	%r8932, 1650632388;
	mov.b32 	%r8933, -1397952701;
	mov.b32 	%r8934, -741118275;
	mov.b32 	%r8935, -1027449441;
	st.local.v4.u32 	[%rd8+672], {%r8935, %r8934, %r8933, %r8932};
	mov.b32 	%r8936, 2038008818;
	mov.b32 	%r8937, -454805549;
	mov.b32 	%r8938, -1785355215;
	mov.b32 	%r8939, -1852725191;
	st.local.v4.u32 	[%rd8+688], {%r8939, %r8938, %r8937, %r8936};
	mov.b32 	%r8940, 1835907034;
	mov.b32 	%r8941, 926374254;
	mov.b32 	%r8942, -926399605;
	mov.b32 	%r8943, -404278571;
	st.local.v4.u32 	[%rd8+704], {%r8943, %r8942, %r8941, %r8940};
	mov.b32 	%r8944, -1448484791;
	mov.b32 	%r8945, 1313788572;
	mov.b32 	%r8946, -707435343;
	mov.b32 	%r8947, -1920103423;
	st.local.v4.u32 	[%rd8+720], {%r8947, %r8946, %r8945, %r8944};
	mov.b32 	%r8948, -353753649;
	mov.b32 	%r8949, -185333773;
	mov.b32 	%r8950, 1448540844;
	mov.b32 	%r8951, 1819063512;
	st.local.v4.u32 	[%rd8+736], {%r8951, %r8950, %r8949, %r8948};
	mov.b32 	%r8952, 134748176;
	mov.b32 	%r8953, -1364268729;
	mov.b32 	%r8954, 2054852340;
	mov.b32 	%r8955, 1701162954;
	st.local.v4.u32 	[%rd8+752], {%r8955, %r8954, %r8953, %r8952};
	mov.b32 	%r8956, 774795868;
	mov.b32 	%r8957, 623210314;
	mov.b32 	%r8958, 2021165296;
	mov.b32 	%r8959, -1162160785;
	st.local.v4.u32 	[%rd8+768], {%r8959, %r8958, %r8957, %r8956};
	mov.b32 	%r8960, -960081513;
	mov.b32 	%r8961, -1263220877;
	mov.b32 	%r8962, -1499008681;
	mov.b32 	%r8963, 471606328;
	st.local.v4.u32 	[%rd8+784], {%r8963, %r8962, %r8961, %r8960};
	mov.b32 	%r8964, 522133822;
	mov.b32 	%r8965, 1953799400;
	mov.b32 	%r8966, -572687199;
	mov.b32 	%r8967, -387439669;
	st.local.v4.u32 	[%rd8+800], {%r8967, %r8966, %r8965, %r8964};
	mov.b32 	%r8968, -1970633457;
	mov.b32 	%r8969, -1953790451;
	mov.b32 	%r8970, -1111630751;
	mov.b32 	%r8971, 1263263126;
	st.local.v4.u32 	[%rd8+816], {%r8971, %r8970, %r8969, %r8968};
	mov.b32 	%r8972, 1718004428;
	mov.b32 	%r8973, -1246378895;
	mov.b32 	%r8974, 1044267644;
	mov.b32 	%r8975, 1886425312;
	st.local.v4.u32 	[%rd8+832], {%r8975, %r8974, %r8973, %r8972};
	mov.b32 	%r8976, 235803164;
	mov.b32 	%r8977, -151649801;
	mov.b32 	%r8978, 50529542;
	mov.b32 	%r8979, 1212733584;
	st.local.v4.u32 	[%rd8+848], {%r8979, %r8978, %r8977, %r8976};
	mov.b32 	%r8980, -1179004823;
	mov.b32 	%r8981, 1465383342;
	mov.b32 	%r8982, 892690282;
	mov.b32 	%r8983, 1633788866;
	st.local.v4.u32 	[%rd8+864], {%r8983, %r8982, %r8981, %r8980};
	mov.b32 	%r8984, -1633765081;
	mov.b32 	%r8985, 488449850;
	mov.b32 	%r8986, -1044293479;
	mov.b32 	%r8987, -2038001385;
	st.local.v4.u32 	[%rd8+880], {%r8987, %r8986, %r8985, %r8984};
	mov.b32 	%r8988, 286339874;
	mov.b32 	%r8989, -1734823125;
	mov.b32 	%r8990, -117959701;
	mov.b32 	%r8991, -505333543;
	st.local.v4.u32 	[%rd8+896], {%r8991, %r8990, %r8989, %r8988};
	mov.b32 	%r8992, -1802197197;
	mov.b32 	%r8993, -1903261433;
	mov.b32 	%r8994, -640061271;
	mov.b32 	%r8995, 1768537042;
	st.local.v4.u32 	[%rd8+912], {%r8995, %r8994, %r8993, %r8992};
	mov.b32 	%r8996, -370597687;
	mov.b32 	%r8997, -2021158379;
	mov.b32 	%r8998, 505291324;
	mov.b32 	%r8999, -1684294099;
	st.local.v4.u32 	[%rd8+928], {%r8999, %r8998, %r8997, %r8996};
	mov.b32 	%r9000, -539002203;
	mov.b32 	%r9001, 673740880;
	mov.b32 	%r9002, 1431699370;
	mov.b32 	%r9003, -825341561;
	st.local.v4.u32 	[%rd8+944], {%r9003, %r9002, %r9001, %r9000};
	mov.b32 	%r9004, 218961690;
	mov.b32 	%r9005, -1987477495;
	mov.b32 	%r9006, -1583220647;
	mov.b32 	%r9007, -1936945405;
	st.local.v4.u32 	[%rd8+960], {%r9007, %r9006, %r9005, %r9004};
	mov.b32 	%r9008, 1751693520;
	mov.b32 	%r9009, 1111672452;
	mov.b32 	%r9010, -421121577;
	mov.b32 	%r9011, -1077945755;
	st.local.v4.u32 	[%rd8+976], {%r9011, %r9010, %r9009, %r9008};
	mov.b32 	%r9012, 252645662;
	mov.b32 	%r9013, 757954394;
	mov.b32 	%r9014, -1717981143;
	mov.b32 	%r9015, 1094828930;
	st.local.v4.u32 	[%rd8+992], {%r9015, %r9014, %r9013, %r9012};
	mov.b32 	%r9016, 370555436;
	mov.b32 	%r9017, -1145317779;
	mov.b32 	%r9018, 1414855848;
	mov.b32 	%r9019, -1330590853;
	st.local.v4.u32 	[%rd8+1008], {%r9019, %r9018, %r9017, %r9016};
	mov.u32 	%r9020, _ZZ7AES_128P8aesBlockPjiE11matrizCajaS;
	add.s32 	%r13225, %r9020, 3;
	mov.u32 	%r9021, _ZZ7AES_128P8aesBlockPjiE2T1;
	add.s32 	%r13224, %r9021, 16;
	mov.u32 	%r9022, _ZZ7AES_128P8aesBlockPjiE2T4;
	add.s32 	%r13223, %r9022, 16;
	mov.u32 	%r9023, _ZZ7AES_128P8aesBlockPjiE2T2;
	add.s32 	%r13222, %r9023, 16;
	mov.u32 	%r9024, _ZZ7AES_128P8aesBlockPjiE2T3;
	add.s32 	%r13221, %r9024, 16;
	mov.b32 	%r13226, 7;
$L__BB1_20:
	ld.local.v2.b32 	{%r9025, %r9026}, [%rd4];
	bfe.u32 	%r9027, %r9026, 24, 8;
	bfe.u32 	%r9028, %r9026, 16, 8;
	bfe.u32 	%r9029, %r9026, 8, 8;
	bfe.u32 	%r9030, %r9026, 0, 8;
	bfe.u32 	%r9031, %r9025, 24, 8;
	bfe.u32 	%r9032, %r9025, 16, 8;
	bfe.u32 	%r9033, %r9025, 8, 8;
	bfe.u32 	%r9034, %r9025, 0, 8;
	st.shared.u8 	[%r13225+-3], %r9034;
	ld.local.v4.u32 	{%r9035, %r9036, %r9037, %r9038}, [%rd518+-16];
	st.shared.u32 	[%r13224+-16], %r9035;
	ld.local.v4.u32 	{%r9039, %r9040, %r9041, %r9042}, [%rd517+-16];
	st.shared.u32 	[%r13222+-16], %r9039;
	ld.local.v4.u32 	{%r9043, %r9044, %r9045, %r9046}, [%rd516+-16];
	st.shared.u32 	[%r13221+-16], %r9043;
	ld.local.v4.u32 	{%r9047, %r9048, %r9049, %r9050}, [%rd515+-16];
	st.shared.u32 	[%r13223+-16], %r9047;
	st.shared.u8 	[%r13225+-2], %r9033;
	st.shared.u32 	[%r13224+-12], %r9036;
	st.shared.u32 	[%r13222+-12], %r9040;
	st.shared.u32 	[%r13221+-12], %r9044;
	st.shared.u32 	[%r13223+-12], %r9048;
	st.shared.u8 	[%r13225+-1], %r9032;
	st.shared.u32 	[%r13224+-8], %r9037;
	st.shared.u32 	[%r13222+-8], %r9041;
	st.shared.u32 	[%r13221+-8], %r9045;
	st.shared.u32 	[%r13223+-8], %r9049;
	st.shared.u8 	[%r13225], %r9031;
	st.shared.u32 	[%r13224+-4], %r9038;
	st.shared.u32 	[%r13222+-4], %r9042;
	st.shared.u32 	[%r13221+-4], %r9046;
	st.shared.u32 	[%r13223+-4], %r9050;
	st.shared.u8 	[%r13225+1], %r9030;
	ld.local.v4.u32 	{%r9051, %r9052, %r9053, %r9054}, [%rd518];
	st.shared.u32 	[%r13224], %r9051;
	ld.local.v4.u32 	{%r9055, %r9056, %r9057, %r9058}, [%rd517];
	st.shared.u32 	[%r13222], %r9055;
	ld.local.v4.u32 	{%r9059, %r9060, %r9061, %r9062}, [%rd516];
	st.shared.u32 	[%r13221], %r9059;
	ld.local.v4.u32 	{%r9063, %r9064, %r9065, %r9066}, [%rd515];
	st.shared.u32 	[%r13223], %r9063;
	st.shared.u8 	[%r13225+2], %r9029;
	st.shared.u32 	[%r13224+4], %r9052;
	st.shared.u32 	[%r13222+4], %r9056;
	st.shared.u32 	[%r13221+4], %r9060;
	st.shared.u32 	[%r13223+4], %r9064;
	st.shared.u8 	[%r13225+3], %r9028;
	st.shared.u32 	[%r13224+8], %r9053;
	st.shared.u32 	[%r13222+8], %r9057;
	st.shared.u32 	[%r13221+8], %r9061;
	st.shared.u32 	[%r13223+8], %r9065;
	st.shared.u8 	[%r13225+4], %r9027;
	st.shared.u32 	[%r13224+12], %r9054;
	st.shared.u32 	[%r13222+12], %r9058;
	st.shared.u32 	[%r13221+12], %r9062;
	st.shared.u32 	[%r13223+12], %r9066;
	add.s32 	%r13226, %r13226, 8;
	add.s64 	%rd4, %rd4, 8;
	add.s64 	%rd518, %rd518, 32;
	add.s64 	%rd517, %rd517, 32;
	add.s64 	%rd516, %rd516, 32;
	add.s64 	%rd515, %rd515, 32;
	add.s32 	%r13225, %r13225, 8;
	add.s32 	%r13224, %r13224, 32;
	add.s32 	%r13223, %r13223, 32;
	add.s32 	%r13222, %r13222, 32;
	add.s32 	%r13221, %r13221, 32;
	setp.ne.s32 	%p18, %r13226, 263;
	@%p18 bra 	$L__BB1_20;
$L__BB1_21:
	ld.global.u32 	%r9067, [%rd2];
	xor.b32  	%r9068, %r9067, %r34;
	ld.global.u32 	%r9069, [%rd2+4];
	xor.b32  	%r9070, %r9069, %r35;
	ld.global.u32 	%r9071, [%rd2+8];
	xor.b32  	%r9072, %r9071, %r36;
	ld.global.u32 	%r9073, [%rd2+12];
	xor.b32  	%r9074, %r9073, %r37;
	shr.u32 	%r9075, %r9068, 22;
	and.b32  	%r9076, %r9075, 1020;
	mov.u32 	%r9077, _ZZ7AES_128P8aesBlockPjiE2T1;
	add.s32 	%r9078, %r9077, %r9076;
	ld.shared.u32 	%r9079, [%r9078];
	shr.u32 	%r9080, %r9070, 14;
	and.b32  	%r9081, %r9080, 1020;
	mov.u32 	%r9082, _ZZ7AES_128P8aesBlockPjiE2T2;
	add.s32 	%r9083, %r9082, %r9081;
	ld.shared.u32 	%r9084, [%r9083];
	shr.u32 	%r9085, %r9072, 6;
	and.b32  	%r9086, %r9085, 1020;
	mov.u32 	%r9087, _ZZ7AES_128P8aesBlockPjiE2T3;
	add.s32 	%r9088, %r9087, %r9086;
	ld.shared.u32 	%r9089, [%r9088];
	shl.b32 	%r9090, %r9074, 2;
	and.b32  	%r9091, %r9090, 1020;
	mov.u32 	%r9092, _ZZ7AES_128P8aesBlockPjiE2T4;
	add.s32 	%r9093, %r9092, %r9091;
	ld.shared.u32 	%r9094, [%r9093];
	xor.b32  	%r9095, %r9084, %r9079;
	xor.b32  	%r9096, %r9095, %r9089;
	xor.b32  	%r9097, %r9096, %r9094;
	shr.u32 	%r9098, %r9070, 22;
	and.b32  	%r9099, %r9098, 1020;
	add.s32 	%r9100, %r9077, %r9099;
	ld.shared.u32 	%r9101, [%r9100];
	shr.u32 	%r9102, %r9072, 14;
	and.b32  	%r9103, %r9102, 1020;
	add.s32 	%r9104, %r9082, %r9103;
	ld.shared.u32 	%r9105, [%r9104];
	shr.u32 	%r9106, %r9074, 6;
	and.b32  	%r9107, %r9106, 1020;
	add.s32 	%r9108, %r9087, %r9107;
	ld.shared.u32 	%r9109, [%r9108];
	shl.b32 	%r9110, %r9068, 2;
	and.b32  	%r9111, %r9110, 1020;
	add.s32 	%r9112, %r9092, %r9111;
	ld.shared.u32 	%r9113, [%r9112];
	xor.b32  	%r9114, %r9105, %r9101;
	xor.b32  	%r9115, %r9114, %r9109;
	xor.b32  	%r9116, %r9115, %r9113;
	shr.u32 	%r9117, %r9072, 22;
	and.b32  	%r9118, %r9117, 1020;
	add.s32 	%r9119, %r9077, %r9118;
	ld.shared.u32 	%r9120, [%r9119];
	shr.u32 	%r9121, %r9074, 14;
	and.b32  	%r9122, %r9121, 1020;
	add.s32 	%r9123, %r9082, %r9122;
	ld.shared.u32 	%r9124, [%r9123];
	shr.u32 	%r9125, %r9068, 6;
	and.b32  	%r9126, %r9125, 1020;
	add.s32 	%r9127, %r9087, %r9126;
	ld.shared.u32 	%r9128, [%r9127];
	shl.b32 	%r9129, %r9070, 2;
	and.b32  	%r9130, %r9129, 1020;
	add.s32 	%r9131, %r9092, %r9130;
	ld.shared.u32 	%r9132, [%r9131];
	xor.b32  	%r9133, %r9124, %r9120;
	xor.b32  	%r9134, %r9133, %r9128;
	xor.b32  	%r9135, %r9134, %r9132;
	shr.u32 	%r9136, %r9074, 22;
	and.b32  	%r9137, %r9136, 1020;
	add.s32 	%r9138, %r9077, %r9137;
	ld.shared.u32 	%r9139, [%r9138];
	shr.u32 	%r9140, %r9068, 14;
	and.b32  	%r9141, %r9140, 1020;
	add.s32 	%r9142, %r9082, %r9141;
	ld.shared.u32 	%r9143, [%r9142];
	shr.u32 	%r9144, %r9070, 6;
	and.b32  	%r9145, %r9144, 1020;
	add.s32 	%r9146, %r9087, %r9145;
	ld.shared.u32 	%r9147, [%r9146];
	shl.b32 	%r9148, %r9072, 2;
	and.b32  	%r9149, %r9148, 1020;
	add.s32 	%r9150, %r9092, %r9149;
	ld.shared.u32 	%r9151, [%r9150];
	xor.b32  	%r9152, %r9143, %r9139;
	xor.b32  	%r9153, %r9152, %r9147;
	xor.b32  	%r9154, %r9153, %r9151;
	ld.global.u32 	%r9155, [%rd2+16];
	xor.b32  	%r9156, %r9155, %r9097;
	ld.global.u32 	%r9157, [%rd2+20];
	xor.b32  	%r9158, %r9157, %r9116;
	ld.global.u32 	%r9159, [%rd2+24];
	xor.b32  	%r9160, %r9159, %r9135;
	ld.global.u32 	%r9161, [%rd2+28];
	xor.b32  	%r9162, %r9161, %r9154;
	shr.u32 	%r9163, %r9156, 22;
	and.b32  	%r9164, %r9163, 1020;
	add.s32 	%r9165, %r9077, %r9164;
	ld.shared.u32 	%r9166, [%r9165];
	shr.u32 	%r9167, %r9158, 14;
	and.b32  	%r9168, %r9167, 1020;
	add.s32 	%r9169, %r9082, %r9168;
	ld.shared.u32 	%r9170, [%r9169];
	shr.u32 	%r9171, %r9160, 6;
	and.b32  	%r9172, %r9171, 1020;
	add.s32 	%r9173, %r9087, %r9172;
	ld.shared.u32 	%r9174, [%r9173];
	shl.b32 	%r9175, %r9162, 2;
	and.b32  	%r9176, %r9175, 1020;
	add.s32 	%r9177, %r9092, %r9176;
	ld.shared.u32 	%r9178, [%r9177];
	xor.b32  	%r9179, %r9170, %r9166;
	xor.b32  	%r9180, %r9179, %r9174;
	xor.b32  	%r9181, %r9180, %r9178;
	shr.u32 	%r9182, %r9158, 22;
	and.b32  	%r9183, %r9182, 1020;
	add.s32 	%r9184, %r9077, %r9183;
	ld.shared.u32 	%r9185, [%r9184];
	shr.u32 	%r9186, %r9160, 14;
	and.b32  	%r9187, %r9186, 1020;
	add.s32 	%r9188, %r9082, %r9187;
	ld.shared.u32 	%r9189, [%r9188];
	shr.u32 	%r9190, %r9162, 6;
	and.b32  	%r9191, %r9190, 1020;
	add.s32 	%r9192, %r9087, %r9191;
	ld.shared.u32 	%r9193, [%r9192];
	shl.b32 	%r9194, %r9156, 2;
	and.b32  	%r9195, %r9194, 1020;
	add.s32 	%r9196, %r9092, %r9195;
	ld.shared.u32 	%r9197, [%r9196];
	xor.b32  	%r9198, %r9189, %r9185;
	xor.b32  	%r9199, %r9198, %r9193;
	xor.b32  	%r9200, %r9199, %r9197;
	shr.u32 	%r9201, %r9160, 22;
	and.b32  	%r9202, %r9201, 1020;
	add.s32 	%r9203, %r9077, %r9202;
	ld.shared.u32 	%r9204, [%r9203];
	shr.u32 	%r9205, %r9162, 14;
	and.b32  	%r9206, %r9205, 1020;
	add.s32 	%r9207, %r9082, %r9206;
	ld.shared.u32 	%r9208, [%r9207];
	shr.u32 	%r9209, %r9156, 6;
	and.b32  	%r9210, %r9209, 1020;
	add.s32 	%r9211, %r9087, %r9210;
	ld.shared.u32 	%r9212, [%r9211];
	shl.b32 	%r9213, %r9158, 2;
	and.b32  	%r9214, %r9213, 1020;
	add.s32 	%r9215, %r9092, %r9214;
	ld.shared.u32 	%r9216, [%r9215];
	xor.b32  	%r9217, %r9208, %r9204;
	xor.b32  	%r9218, %r9217, %r9212;
	xor.b32  	%r9219, %r9218, %r9216;
	shr.u32 	%r9220, %r9162, 22;
	and.b32  	%r9221, %r9220, 1020;
	add.s32 	%r9222, %r9077, %r9221;
	ld.shared.u32 	%r9223, [%r9222];
	shr.u32 	%r9224, %r9156, 14;
	and.b32  	%r9225, %r9224, 1020;
	add.s32 	%r9226, %r9082, %r9225;
	ld.shared.u32 	%r9227, [%r9226];
	shr.u32 	%r9228, %r9158, 6;
	and.b32  	%r9229, %r9228, 1020;
	add.s32 	%r9230, %r9087, %r9229;
	ld.shared.u32 	%r9231, [%r9230];
	shl.b32 	%r9232, %r9160, 2;
	and.b32  	%r9233, %r9232, 1020;
	add.s32 	%r9234, %r9092, %r9233;
	ld.shared.u32 	%r9235, [%r9234];
	xor.b32  	%r9236, %r9227, %r9223;
	xor.b32  	%r9237, %r9236, %r9231;
	xor.b32  	%r9238, %r9237, %r9235;
	ld.global.u32 	%r9239, [%rd2+32];
	xor.b32  	%r9240, %r9239, %r9181;
	ld.global.u32 	%r9241, [%rd2+36];
	xor.b32  	%r9242, %r9241, %r9200;
	ld.global.u32 	%r9243, [%rd2+40];
	xor.b32  	%r9244, %r9243, %r9219;
	ld.global.u32 	%r9245, [%rd2+44];
	xor.b32  	%r9246, %r9245, %r9238;
	shr.u32 	%r9247, %r9240, 22;
	and.b32  	%r9248, %r9247, 1020;
	add.s32 	%r9249, %r9077, %r9248;
	ld.shared.u32 	%r9250, [%r9249];
	shr.u32 	%r9251, %r9242, 14;
	and.b32  	%r9252, %r9251, 1020;
	add.s32 	%r9253, %r9082, %r9252;
	ld.shared.u32 	%r9254, [%r9253];
	shr.u32 	%r9255, %r9244, 6;
	and.b32  	%r9256, %r9255, 1020;
	add.s32 	%r9257, %r9087, %r9256;
	ld.shared.u32 	%r9258, [%r9257];
	shl.b32 	%r9259, %r9246, 2;
	and.b32  	%r9260, %r9259, 1020;
	add.s32 	%r9261, %r9092, %r9260;
	ld.shared.u32 	%r9262, [%r9261];
	xor.b32  	%r9263, %r9254, %r9250;
	xor.b32  	%r9264, %r9263, %r9258;
	xor.b32  	%r9265, %r9264, %r9262;
	shr.u32 	%r9266, %r9242, 22;
	and.b32  	%r9267, %r9266, 1020;
	add.s32 	%r9268, %r9077, %r9267;
	ld.shared.u32 	%r9269, [%r9268];
	shr.u32 	%r9270, %r9244, 14;
	and.b32  	%r9271, %r9270, 1020;
	add.s32 	%r9272, %r9082, %r9271;
	ld.shared.u32 	%r9273, [%r9272];
	shr.u32 	%r9274, %r9246, 6;
	and.b32  	%r9275, %r9274, 1020;
	add.s32 	%r9276, %r9087, %r9275;
	ld.shared.u32 	%r9277, [%r9276];
	shl.b32 	%r9278, %r9240, 2;
	and.b32  	%r9279, %r9278, 1020;
	add.s32 	%r9280, %r9092, %r9279;
	ld.shared.u32 	%r9281, [%r9280];
	xor.b32  	%r9282, %r9273, %r9269;
	xor.b32  	%r9283, %r9282, %r9277;
	xor.b32  	%r9284, %r9283, %r9281;
	shr.u32 	%r9285, %r9244, 22;
	and.b32  	%r9286, %r9285, 1020;
	add.s32 	%r9287, %r9077, %r9286;
	ld.shared.u32 	%r9288, [%r9287];
	shr.u32 	%r9289, %r9246, 14;
	and.b32  	%r9290, %r9289, 1020;
	add.s32 	%r9291, %r9082, %r9290;
	ld.shared.u32 	%r9292, [%r9291];
	shr.u32 	%r9293, %r9240, 6;
	and.b32  	%r9294, %r9293, 1020;
	add.s32 	%r9295, %r9087, %r9294;
	ld.shared.u32 	%r9296, [%r9295];
	shl.b32 	%r9297, %r9242, 2;
	and.b32  	%r9298, %r9297, 1020;
	add.s32 	%r9299, %r9092, %r9298;
	ld.shared.u32 	%r9300, [%r9299];
	xor.b32  	%r9301, %r9292, %r9288;
	xor.b32  	%r9302, %r9301, %r9296;
	xor.b32  	%r9303, %r9302, %r9300;
	shr.u32 	%r9304, %r9246, 22;
	and.b32  	%r9305, %r9304, 1020;
	add.s32 	%r9306, %r9077, %r9305;
	ld.shared.u32 	%r9307, [%r9306];
	shr.u32 	%r9308, %r9240, 14;
	and.b32  	%r9309, %r9308, 1020;
	add.s32 	%r9310, %r9082, %r9309;
	ld.shared.u32 	%r9311, [%r9310];
	shr.u32 	%r9312, %r9242, 6;
	and.b32  	%r9313, %r9312, 1020;
	add.s32 	%r9314, %r9087, %r9313;
	ld.shared.u32 	%r9315, [%r9314];
	shl.b32 	%r9316, %r9244, 2;
	and.b32  	%r9317, %r9316, 1020;
	add.s32 	%r9318, %r9092, %r9317;
	ld.shared.u32 	%r9319, [%r9318];
	xor.b32  	%r9320, %r9311, %r9307;
	xor.b32  	%r9321, %r9320, %r9315;
	xor.b32  	%r9322, %r9321, %r9319;
	ld.global.u32 	%r9323, [%rd2+48];
	xor.b32  	%r9324, %r9323, %r9265;
	ld.global.u32 	%r9325, [%rd2+52];
	xor.b32  	%r9326, %r9325, %r9284;
	ld.global.u32 	%r9327, [%rd2+56];
	xor.b32  	%r9328, %r9327, %r9303;
	ld.global.u32 	%r9329, [%rd2+60];
	xor.b32  	%r9330, %r9329, %r9322;
	shr.u32 	%r9331, %r9324, 22;
	and.b32  	%r9332, %r9331, 1020;
	add.s32 	%r9333, %r9077, %r9332;
	ld.shared.u32 	%r9334, [%r9333];
	shr.u32 	%r9335, %r9326, 14;
	and.b32  	%r9336, %r9335, 1020;
	add.s32 	%r9337, %r9082, %r9336;
	ld.shared.u32 	%r9338, [%r9337];
	shr.u32 	%r9339, %r9328, 6;
	and.b32  	%r9340, %r9339, 1020;
	add.s32 	%r9341, %r9087, %r9340;
	ld.shared.u32 	%r9342, [%r9341];
	shl.b32 	%r9343, %r9330, 2;
	and.b32  	%r9344, %r9343, 1020;
	add.s32 	%r9345, %r9092, %r9344;
	ld.shared.u32 	%r9346, [%r9345];
	xor.b32  	%r9347, %r9338, %r9334;
	xor.b32  	%r9348, %r9347, %r9342;
	xor.b32  	%r9349, %r9348, %r9346;
	shr.u32 	%r9350, %r9326, 22;
	and.b32  	%r9351, %r9350, 1020;
	add.s32 	%r9352, %r9077, %r9351;
	ld.shared.u32 	%r9353, [%r9352];
	shr.u32 	%r9354, %r9328, 14;
	and.b32  	%r9355, %r9354, 1020;
	add.s32 	%r9356, %r9082, %r9355;
	ld.shared.u32 	%r9357, [%r9356];
	shr.u32 	%r9358, %r9330, 6;
	and.b32  	%r9359, %r9358, 1020;
	add.s32 	%r9360, %r9087, %r9359;
	ld.shared.u32 	%r9361, [%r9360];
	shl.b32 	%r9362, %r9324, 2;
	and.b32  	%r9363, %r9362, 1020;
	add.s32 	%r9364, %r9092, %r9363;
	ld.shared.u32 	%r9365, [%r9364];
	xor.b32  	%r9366, %r9357, %r9353;
	xor.b32  	%r9367, %r9366, %r9361;
	xor.b32  	%r9368, %r9367, %r9365;
	shr.u32 	%r9369, %r9328, 22;
	and.b32  	%r9370, %r9369, 1020;
	add.s32 	%r9371, %r9077, %r9370;
	ld.shared.u32 	%r9372, [%r9371];
	shr.u32 	%r9373, %r9330, 14;
	and.b32  	%r9374, %r9373, 1020;
	add.s32 	%r9375, %r9082, %r9374;
	ld.shared.u32 	%r9376, [%r9375];
	shr.u32 	%r9377, %r9324, 6;
	and.b32  	%r9378, %r9377, 1020;
	add.s32 	%r9379, %r9087, %r9378;
	ld.shared.u32 	%r9380, [%r9379];
	shl.b32 	%r9381, %r9326, 2;
	and.b32  	%r9382, %r9381, 1020;
	add.s32 	%r9383, %r9092, %r9382;
	ld.shared.u32 	%r9384, [%r9383];
	xor.b32  	%r9385, %r9376, %r9372;
	xor.b32  	%r9386, %r9385, %r9380;
	xor.b32  	%r9387, %r9386, %r9384;
	shr.u32 	%r9388, %r9330, 22;
	and.b32  	%r9389, %r9388, 1020;
	add.s32 	%r9390, %r9077, %r9389;
	ld.shared.u32 	%r9391, [%r9390];
	shr.u32 	%r9392, %r9324, 14;
	and.b32  	%r9393, %r9392, 1020;
	add.s32 	%r9394, %r9082, %r9393;
	ld.shared.u32 	%r9395, [%r9394];
	shr.u32 	%r9396, %r9326, 6;
	and.b32  	%r9397, %r9396, 1020;
	add.s32 	%r9398, %r9087, %r9397;
	ld.shared.u32 	%r9399, [%r9398];
	shl.b32 	%r9400, %r9328, 2;
	and.b32  	%r9401, %r9400, 1020;
	add.s32 	%r9402, %r9092, %r9401;
	ld.shared.u32 	%r9403, [%r9402];
	xor.b32  	%r9404, %r9395, %r9391;
	xor.b32  	%r9405, %r9404, %r9399;
	xor.b32  	%r9406, %r9405, %r9403;
	ld.global.u32 	%r9407, [%rd2+64];
	xor.b32  	%r9408, %r9407, %r9349;
	ld.global.u32 	%r9409, [%rd2+68];
	xor.b32  	%r9410, %r9409, %r9368;
	ld.global.u32 	%r9411, [%rd2+72];
	xor.b32  	%r9412, %r9411, %r9387;
	ld.global.u32 	%r9413, [%rd2+76];
	xor.b32  	%r9414, %r9413, %r9406;
	shr.u32 	%r9415, %r9408, 22;
	and.b32  	%r9416, %r9415, 1020;
	add.s32 	%r9417, %r9077, %r9416;
	ld.shared.u32 	%r9418, [%r9417];
	shr.u32 	%r9419, %r9410, 14;
	and.b32  	%r9420, %r9419, 1020;
	add.s32 	%r9421, %r9082, %r9420;
	ld.shared.u32 	%r9422, [%r9421];
	shr.u32 	%r9423, %r9412, 6;
	and.b32  	%r9424, %r9423, 1020;
	add.s32 	%r9425, %r9087, %r9424;
	ld.shared.u32 	%r9426, [%r9425];
	shl.b32 	%r9427, %r9414, 2;
	and.b32  	%r9428, %r9427, 1020;
	add.s32 	%r9429, %r9092, %r9428;
	ld.shared.u32 	%r9430, [%r9429];
	xor.b32  	%r9431, %r9422, %r9418;
	xor.b32  	%r9432, %r9431, %r9426;
	xor.b32  	%r9433, %r9432, %r9430;
	shr.u32 	%r9434, %r9410, 22;
	and.b32  	%r9435, %r9434, 1020;
	add.s32 	%r9436, %r9077, %r9435;
	ld.shared.u32 	%r9437, [%r9436];
	shr.u32 	%r9438, %r9412, 14;
	and.b32  	%r9439, %r9438, 1020;
	add.s32 	%r9440, %r9082, %r9439;
	ld.shared.u32 	%r9441, [%r9440];
	shr.u32 	%r9442, %r9414, 6;
	and.b32  	%r9443, %r9442, 1020;
	add.s32 	%r9444, %r9087, %r9443;
	ld.shared.u32 	%r9445, [%r9444];
	shl.b32 	%r9446, %r9408, 2;
	and.b32  	%r9447, %r9446, 1020;
	add.s32 	%r9448, %r9092, %r9447;
	ld.shared.u32 	%r9449, [%r9448];
	xor.b32  	%r9450, %r9441, %r9437;
	xor.b32  	%r9451, %r9450, %r9445;
	xor.b32  	%r9452, %r9451, %r9449;
	shr.u32 	%r9453, %r9412, 22;
	and.b32  	%r9454, %r9453, 1020;
	add.s32 	%r9455, %r9077, %r9454;
	ld.shared.u32 	%r9456, [%r9455];
	shr.u32 	%r9457, %r9414, 14;
	and.b32  	%r9458, %r9457, 1020;
	add.s32 	%r9459, %r9082, %r9458;
	ld.shared.u32 	%r9460, [%r9459];
	shr.u32 	%r9461, %r9408, 6;
	and.b32  	%r9462, %r9461, 1020;
	add.s32 	%r9463, %r9087, %r9462;
	ld.shared.u32 	%r9464, [%r9463];
	shl.b32 	%r9465, %r9410, 2;
	and.b32  	%r9466, %r9465, 1020;
	add.s32 	%r9467, %r9092, %r9466;
	ld.shared.u32 	%r9468, [%r9467];
	xor.b32  	%r9469, %r9460, %r9456;
	xor.b32  	%r9470, %r9469, %r9464;
	xor.b32  	%r9471, %r9470, %r9468;
	shr.u32 	%r9472, %r9414, 22;
	and.b32  	%r9473, %r9472, 1020;
	add.s32 	%r9474, %r9077, %r9473;
	ld.shared.u32 	%r9475, [%r9474];
	shr.u32 	%r9476, %r9408, 14;
	and.b32  	%r9477, %r9476, 1020;
	add.s32 	%r9478, %r9082, %r9477;
	ld.shared.u32 	%r9479, [%r9478];
	shr.u32 	%r9480, %r9410, 6;
	and.b32  	%r9481, %r9480, 1020;
	add.s32 	%r9482, %r9087, %r9481;
	ld.shared.u32 	%r9483, [%r9482];
	shl.b32 	%r9484, %r9412, 2;
	and.b32  	%r9485, %r9484, 1020;
	add.s32 	%r9486, %r9092, %r9485;
	ld.shared.u32 	%r9487, [%r9486];
	xor.b32  	%r9488, %r9479, %r9475;
	xor.b32  	%r9489, %r9488, %r9483;
	xor.b32  	%r9490, %r9489, %r9487;
	ld.global.u32 	%r9491, [%rd2+80];
	xor.b32  	%r9492, %r9491, %r9433;
	ld.global.u32 	%r9493, [%rd2+84];
	xor.b32  	%r9494, %r9493, %r9452;
	ld.global.u32 	%r9495, [%rd2+88];
	xor.b32  	%r9496, %r9495, %r9471;
	ld.global.u32 	%r9497, [%rd2+92];
	xor.b32  	%r9498, %r9497, %r9490;
	shr.u32 	%r9499, %r9492, 22;
	and.b32  	%r9500, %r9499, 1020;
	add.s32 	%r9501, %r9077, %r9500;
	ld.shared.u32 	%r9502, [%r9501];
	shr.u32 	%r9503, %r9494, 14;
	and.b32  	%r9504, %r9503, 1020;
	add.s32 	%r9505, %r9082, %r9504;
	ld.shared.u32 	%r9506, [%r9505];
	shr.u32 	%r9507, %r9496, 6;
	and.b32  	%r9508, %r9507, 1020;
	add.s32 	%r9509, %r9087, %r9508;
	ld.shared.u32 	%r9510, [%r9509];
	shl.b32 	%r9511, %r9498, 2;
	and.b32  	%r9512, %r9511, 1020;
	add.s32 	%r9513, %r9092, %r9512;
	ld.shared.u32 	%r9514, [%r9513];
	xor.b32  	%r9515, %r9506, %r9502;
	xor.b32  	%r9516, %r9515, %r9510;
	xor.b32  	%r9517, %r9516, %r9514;
	shr.u32 	%r9518, %r9494, 22;
	and.b32  	%r9519, %r9518, 1020;
	add.s32 	%r9520, %r9077, %r9519;
	ld.shared.u32 	%r9521, [%r9520];
	shr.u32 	%r9522, %r9496, 14;
	and.b32  	%r9523, %r9522, 1020;
	add.s32 	%r9524, %r9082, %r9523;
	ld.shared.u32 	%r9525, [%r9524];
	shr.u32 	%r9526, %r9498, 6;
	and.b32  	%r9527, %r9526, 1020;
	add.s32 	%r9528, %r9087, %r9527;
	ld.shared.u32 	%r9529, [%r9528];
	shl.b32 	%r9530, %r9492, 2;
	and.b32  	%r9531, %r9530, 1020;
	add.s32 	%r9532, %r9092, %r9531;
	ld.shared.u32 	%r9533, [%r9532];
	xor.b32  	%r9534, %r9525, %r9521;
	xor.b32  	%r9535, %r9534, %r9529;
	xor.b32  	%r9536, %r9535, %r9533;
	shr.u32 	%r9537, %r9496, 22;
	and.b32  	%r9538, %r9537, 1020;
	add.s32 	%r9539, %r9077, %r9538;
	ld.shared.u32 	%r9540, [%r9539];
	shr.u32 	%r9541, %r9498, 14;
	and.b32  	%r9542, %r9541, 1020;
	add.s32 	%r9543, %r9082, %r9542;
	ld.shared.u32 	%r9544, [%r9543];
	shr.u32 	%r9545, %r9492, 6;
	and.b32  	%r9546, %r9545, 1020;
	add.s32 	%r9547, %r9087, %r9546;
	ld.shared.u32 	%r9548, [%r9547];
	shl.b32 	%r9549, %r9494, 2;
	and.b32  	%r9550, %r9549, 1020;
	add.s32 	%r9551, %r9092, %r9550;
	ld.shared.u32 	%r9552, [%r9551];
	xor.b32  	%r9553, %r9544, %r9540;
	xor.b32  	%r9554, %r9553, %r9548;
	xor.b32  	%r9555, %r9554, %r9552;
	shr.u32 	%r9556, %r9498, 22;
	and.b32  	%r9557, %r9556, 1020;
	add.s32 	%r9558, %r9077, %r9557;
	ld.shared.u32 	%r9559, [%r9558];
	shr.u32 	%r9560, %r9492, 14;
	and.b32  	%r9561, %r9560, 1020;
	add.s32 	%r9562, %r9082, %r9561;
	ld.shared.u32 	%r9563, [%r9562];
	shr.u32 	%r9564, %r9494, 6;
	and.b32  	%r9565, %r9564, 1020;
	add.s32 	%r9566, %r9087, %r9565;
	ld.shared.u32 	%r9567, [%r9566];
	shl.b32 	%r9568, %r9496, 2;
	and.b32  	%r9569, %r9568, 1020;
	add.s32 	%r9570, %r9092, %r9569;
	ld.shared.u32 	%r9571, [%r9570];
	xor.b32  	%r9572, %r9563, %r9559;
	xor.b32  	%r9573, %r9572, %r9567;
	xor.b32  	%r9574, %r9573, %r9571;
	ld.global.u32 	%r9575, [%rd2+96];
	xor.b32  	%r9576, %r9575, %r9517;
	ld.global.u32 	%r9577, [%rd2+100];
	xor.b32  	%r9578, %r9577, %r9536;
	ld.global.u32 	%r9579, [%rd2+104];
	xor.b32  	%r9580, %r9579, %r9555;
	ld.global.u32 	%r9581, [%rd2+108];
	xor.b32  	%r9582, %r9581, %r9574;
	shr.u32 	%r9583, %r9576, 22;
	and.b32  	%r9584, %r9583, 1020;
	add.s32 	%r9585, %r9077, %r9584;
	ld.shared.u32 	%r9586, [%r9585];
	shr.u32 	%r9587, %r9578, 14;
	and.b32  	%r9588, %r9587, 1020;
	add.s32 	%r9589, %r9082, %r9588;
	ld.shared.u32 	%r9590, [%r9589];
	shr.u32 	%r9591, %r9580, 6;
	and.b32  	%r9592, %r9591, 1020;
	add.s32 	%r9593, %r9087, %r9592;
	ld.shared.u32 	%r9594, [%r9593];
	shl.b32 	%r9595, %r9582, 2;
	and.b32  	%r9596, %r9595, 1020;
	add.s32 	%r9597, %r9092, %r9596;
	ld.shared.u32 	%r9598, [%r9597];
	xor.b32  	%r9599, %r9590, %r9586;
	xor.b32  	%r9600, %r9599, %r9594;
	xor.b32  	%r9601, %r9600, %r9598;
	shr.u32 	%r9602, %r9578, 22;
	and.b32  	%r9603, %r9602, 1020;
	add.s32 	%r9604, %r9077, %r9603;
	ld.shared.u32 	%r9605, [%r9604];
	shr.u32 	%r9606, %r9580, 14;
	and.b32  	%r9607, %r9606, 1020;
	add.s32 	%r9608, %r9082, %r9607;
	ld.shared.u32 	%r9609, [%r9608];
	shr.u32 	%r9610, %r9582, 6;
	and.b32  	%r9611, %r9610, 1020;
	add.s32 	%r9612, %r9087, %r9611;
	ld.shared.u32 	%r9613, [%r9612];
	shl.b32 	%r9614, %r9576, 2;
	and.b32  	%r9615, %r9614, 1020;
	add.s32 	%r9616, %r9092, %r9615;
	ld.shared.u32 	%r9617, [%r9616];
	xor.b32  	%r9618, %r9609, %r9605;
	xor.b32  	%r9619, %r9618, %r9613;
	xor.b32  	%r9620, %r9619, %r9617;
	shr.u32 	%r9621, %r9580, 22;
	and.b32  	%r9622, %r9621, 1020;
	add.s32 	%r9623, %r9077, %r9622;
	ld.shared.u32 	%r9624, [%r9623];
	shr.u32 	%r9625, %r9582, 14;
	and.b32  	%r9626, %r9625, 1020;
	add.s32 	%r9627, %r9082, %r9626;
	ld.shared.u32 	%r9628, [%r9627];
	shr.u32 	%r9629, %r9576, 6;
	and.b32  	%r9630, %r9629, 1020;
	add.s32 	%r9631, %r9087, %r9630;
	ld.shared.u32 	%r9632, [%r9631];
	shl.b32 	%r9633, %r9578, 2;
	and.b32  	%r9634, %r9633, 1020;
	add.s32 	%r9635, %r9092, %r9634;
	ld.shared.u32 	%r9636, [%r9635];
	xor.b32  	%r9637, %r9628, %r9624;
	xor.b32  	%r9638, %r9637, %r9632;
	xor.b32  	%r9639, %r9638, %r9636;
	shr.u32 	%r9640, %r9582, 22;
	and.b32  	%r9641, %r9640, 1020;
	add.s32 	%r9642, %r9077, %r9641;
	ld.shared.u32 	%r9643, [%r9642];
	shr.u32 	%r9644, %r9576, 14;
	and.b32  	%r9645, %r9644, 1020;
	add.s32 	%r9646, %r9082, %r9645;
	ld.shared.u32 	%r9647, [%r9646];
	shr.u32 	%r9648, %r9578, 6;
	and.b32  	%r9649, %r9648, 1020;
	add.s32 	%r9650, %r9087, %r9649;
	ld.shared.u32 	%r9651, [%r9650];
	shl.b32 	%r9652, %r9580, 2;
	and.b32  	%r9653, %r9652, 1020;
	add.s32 	%r9654, %r9092, %r9653;
	ld.shared.u32 	%r9655, [%r9654];
	xor.b32  	%r9656, %r9647, %r9643;
	xor.b32  	%r9657, %r9656, %r9651;
	xor.b32  	%r9658, %r9657, %r9655;
	ld.global.u32 	%r9659, [%rd2+112];
	xor.b32  	%r9660, %r9659, %r9601;
	ld.global.u32 	%r9661, [%rd2+116];
	xor.b32  	%r9662, %r9661, %r9620;
	ld.global.u32 	%r9663, [%rd2+120];
	xor.b32  	%r9664, %r9663, %r9639;
	ld.global.u32 	%r9665, [%rd2+124];
	xor.b32  	%r9666, %r9665, %r9658;
	shr.u32 	%r9667, %r9660, 22;
	and.b32  	%r9668, %r9667, 1020;
	add.s32 	%r9669, %r9077, %r9668;
	ld.shared.u32 	%r9670, [%r9669];
	shr.u32 	%r9671, %r9662, 14;
	and.b32  	%r9672, %r9671, 1020;
	add.s32 	%r9673, %r9082, %r9672;
	ld.shared.u32 	%r9674, [%r9673];
	shr.u32 	%r9675, %r9664, 6;
	and.b32  	%r9676, %r9675, 1020;
	add.s32 	%r9677, %r9087, %r9676;
	ld.shared.u32 	%r9678, [%r9677];
	shl.b32 	%r9679, %r9666, 2;
	and.b32  	%r9680, %r9679, 1020;
	add.s32 	%r9681, %r9092, %r9680;
	ld.shared.u32 	%r9682, [%r9681];
	xor.b32  	%r9683, %r9674, %r9670;
	xor.b32  	%r9684, %r9683, %r9678;
	xor.b32  	%r9685, %r9684, %r9682;
	shr.u32 	%r9686, %r9662, 22;
	and.b32  	%r9687, %r9686, 1020;
	add.s32 	%r9688, %r9077, %r9687;
	ld.shared.u32 	%r9689, [%r9688];
	shr.u32 	%r9690, %r9664, 14;
	and.b32  	%r9691, %r9690, 1020;
	add.s32 	%r9692, %r9082, %r9691;
	ld.shared.u32 	%r9693, [%r9692];
	shr.u32 	%r9694, %r9666, 6;
	and.b32  	%r9695, %r9694, 1020;
	add.s32 	%r9696, %r9087, %r9695;
	ld.shared.u32 	%r9697, [%r9696];
	shl.b32 	%r9698, %r9660, 2;
	and.b32  	%r9699, %r9698, 1020;
	add.s32 	%r9700, %r9092, %r9699;
	ld.shared.u32 	%r9701, [%r9700];
	xor.b32  	%r9702, %r9693, %r9689;
	xor.b32  	%r9703, %r9702, %r9697;
	xor.b32  	%r9704, %r9703, %r9701;
	shr.u32 	%r9705, %r9664, 22;
	and.b32  	%r9706, %r9705, 1020;
	add.s32 	%r9707, %r9077, %r9706;
	ld.shared.u32 	%r9708, [%r9707];
	shr.u32 	%r9709, %r9666, 14;
	and.b32  	%r9710, %r9709, 1020;
	add.s32 	%r9711, %r9082, %r9710;
	ld.shared.u32 	%r9712, [%r9711];
	shr.u32 	%r9713, %r9660, 6;
	and.b32  	%r9714, %r9713, 1020;
	add.s32 	%r9715, %r9087, %r9714;
	ld.shared.u32 	%r9716, [%r9715];
	shl.b32 	%r9717, %r9662, 2;
	and.b32  	%r9718, %r9717, 1020;
	add.s32 	%r9719, %r9092, %r9718;
	ld.shared.u32 	%r9720, [%r9719];
	xor.b32  	%r9721, %r9712, %r9708;
	xor.b32  	%r9722, %r9721, %r9716;
	xor.b32  	%r9723, %r9722, %r9720;
	shr.u32 	%r9724, %r9666, 22;
	and.b32  	%r9725, %r9724, 1020;
	add.s32 	%r9726, %r9077, %r9725;
	ld.shared.u32 	%r9727, [%r9726];
	shr.u32 	%r9728, %r9660, 14;
	and.b32  	%r9729, %r9728, 1020;
	add.s32 	%r9730, %r9082, %r9729;
	ld.shared.u32 	%r9731, [%r9730];
	shr.u32 	%r9732, %r9662, 6;
	and.b32  	%r9733, %r9732, 1020;
	add.s32 	%r9734, %r9087, %r9733;
	ld.shared.u32 	%r9735, [%r9734];
	shl.b32 	%r9736, %r9664, 2;
	and.b32  	%r9737, %r9736, 1020;
	add.s32 	%r9738, %r9092, %r9737;
	ld.shared.u32 	%r9739, [%r9738];
	xor.b32  	%r9740, %r9731, %r9727;
	xor.b32  	%r9741, %r9740, %r9735;
	xor.b32  	%r9742, %r9741, %r9739;
	ld.global.u32 	%r9743, [%rd2+128];
	xor.b32  	%r9744, %r9743, %r9685;
	ld.global.u32 	%r9745, [%rd2+132];
	xor.b32  	%r9746, %r9745, %r9704;
	ld.global.u32 	%r9747, [%rd2+136];
	xor.b32  	%r9748, %r9747, %r9723;
	ld.global.u32 	%r9749, [%rd2+140];
	xor.b32  	%r9750, %r9749, %r9742;
	shr.u32 	%r9751, %r9744, 22;
	and.b32  	%r9752, %r9751, 1020;
	add.s32 	%r9753, %r9077, %r9752;
	ld.shared.u32 	%r9754, [%r9753];
	shr.u32 	%r9755, %r9746, 14;
	and.b32  	%r9756, %r9755, 1020;
	add.s32 	%r9757, %r9082, %r9756;
	ld.shared.u32 	%r9758, [%r9757];
	shr.u32 	%r9759, %r9748, 6;
	and.b32  	%r9760, %r9759, 1020;
	add.s32 	%r9761, %r9087, %r9760;
	ld.shared.u32 	%r9762, [%r9761];
	shl.b32 	%r9763, %r9750, 2;
	and.b32  	%r9764, %r9763, 1020;
	add.s32 	%r9765, %r9092, %r9764;
	ld.shared.u32 	%r9766, [%r9765];
	xor.b32  	%r9767, %r9758, %r9754;
	xor.b32  	%r9768, %r9767, %r9762;
	xor.b32  	%r9769, %r9768, %r9766;
	shr.u32 	%r9770, %r9746, 22;
	and.b32  	%r9771, %r9770, 1020;
	add.s32 	%r9772, %r9077, %r9771;
	ld.shared.u32 	%r9773, [%r9772];
	shr.u32 	%r9774, %r9748, 14;
	and.b32  	%r9775, %r9774, 1020;
	add.s32 	%r9776, %r9082, %r9775;
	ld.shared.u32 	%r9777, [%r9776];
	shr.u32 	%r9778, %r9750, 6;
	and.b32  	%r9779, %r9778, 1020;
	add.s32 	%r9780, %r9087, %r9779;
	ld.shared.u32 	%r9781, [%r9780];
	shl.b32 	%r9782, %r9744, 2;
	and.b32  	%r9783, %r9782, 1020;
	add.s32 	%r9784, %r9092, %r9783;
	ld.shared.u32 	%r9785, [%r9784];
	xor.b32  	%r9786, %r9777, %r9773;
	xor.b32  	%r9787, %r9786, %r9781;
	xor.b32  	%r9788, %r9787, %r9785;
	shr.u32 	%r9789, %r9748, 22;
	and.b32  	%r9790, %r9789, 1020;
	add.s32 	%r9791, %r9077, %r9790;
	ld.shared.u32 	%r9792, [%r9791];
	shr.u32 	%r9793, %r9750, 14;
	and.b32  	%r9794, %r9793, 1020;
	add.s32 	%r9795, %r9082, %r9794;
	ld.shared.u32 	%r9796, [%r9795];
	shr.u32 	%r9797, %r9744, 6;
	and.b32  	%r9798, %r9797, 1020;
	add.s32 	%r9799, %r9087, %r9798;
	ld.shared.u32 	%r9800, [%r9799];
	shl.b32 	%r9801, %r9746, 2;
	and.b32  	%r9802, %r9801, 1020;
	add.s32 	%r9803, %r9092, %r9802;
	ld.shared.u32 	%r9804, [%r9803];
	xor.b32  	%r9805, %r9796, %r9792;
	xor.b32  	%r9806, %r9805, %r9800;
	xor.b32  	%r9807, %r9806, %r9804;
	shr.u32 	%r9808, %r9750, 22;
	and.b32  	%r9809, %r9808, 1020;
	add.s32 	%r9810, %r9077, %r9809;
	ld.shared.u32 	%r9811, [%r9810];
	shr.u32 	%r9812, %r9744, 14;
	and.b32  	%r9813, %r9812, 1020;
	add.s32 	%r9814, %r9082, %r9813;
	ld.shared.u32 	%r9815, [%r9814];
	shr.u32 	%r9816, %r9746, 6;
	and.b32  	%r9817, %r9816, 1020;
	add.s32 	%r9818, %r9087, %r9817;
	ld.shared.u32 	%r9819, [%r9818];
	shl.b32 	%r9820, %r9748, 2;
	and.b32  	%r9821, %r9820, 1020;
	add.s32 	%r9822, %r9092, %r9821;
	ld.shared.u32 	%r9823, [%r9822];
	xor.b32  	%r9824, %r9815, %r9811;
	xor.b32  	%r9825, %r9824, %r9819;
	xor.b32  	%r9826, %r9825, %r9823;
	ld.global.u32 	%r9827, [%rd2+144];
	xor.b32  	%r9828, %r9827, %r9769;
	shr.u32 	%r9829, %r9828, 8;
	shr.u32 	%r9830, %r9828, 16;
	shr.u32 	%r9831, %r9828, 24;
	ld.global.u32 	%r9832, [%rd2+148];
	xor.b32  	%r9833, %r9832, %r9788;
	shr.u32 	%r9834, %r9833, 8;
	shr.u32 	%r9835, %r9833, 16;
	shr.u32 	%r9836, %r9833, 24;
	ld.global.u32 	%r9837, [%rd2+152];
	xor.b32  	%r9838, %r9837, %r9807;
	shr.u32 	%r9839, %r9838, 8;
	shr.u32 	%r9840, %r9838, 16;
	shr.u32 	%r9841, %r9838, 24;
	ld.global.u32 	%r9842, [%rd2+156];
	xor.b32  	%r9843, %r9842, %r9826;
	and.b32  	%r9844, %r9828, 255;
	mov.u32 	%r9845, _ZZ7AES_128P8aesBlockPjiE11matrizCajaS;
	add.s32 	%r9846, %r9845, %r9844;
	ld.shared.u8 	%r9847, [%r9846];
	and.b32  	%r9848, %r9829, 255;
	add.s32 	%r9849, %r9845, %r9848;
	ld.shared.u8 	%rs67, [%r9849];
	and.b32  	%r9850, %r9830, 255;
	add.s32 	%r9851, %r9845, %r9850;
	ld.shared.u8 	%r9852, [%r9851];
	add.s32 	%r9853, %r9845, %r9831;
	and.b32  	%r9854, %r9833, 255;
	add.s32 	%r9855, %r9845, %r9854;
	ld.shared.u8 	%r9856, [%r9855];
	and.b32  	%r9857, %r9834, 255;
	add.s32 	%r9858, %r9845, %r9857;
	ld.shared.u8 	%rs68, [%r9858];
	and.b32  	%r9859, %r9835, 255;
	add.s32 	%r9860, %r9845, %r9859;
	ld.shared.u8 	%r9861, [%r9860];
	add.s32 	%r9862, %r9845, %r9836;
	and.b32  	%r9863, %r9838, 255;
	add.s32 	%r9864, %r9845, %r9863;
	ld.shared.u8 	%r9865, [%r9864];
	and.b32  	%r9866, %r9839, 255;
	add.s32 	%r9867, %r9845, %r9866;
	ld.shared.u8 	%rs69, [%r9867];
	and.b32  	%r9868, %r9840, 255;
	add.s32 	%r9869, %r9845, %r9868;
	ld.shared.u8 	%r9870, [%r9869];
	add.s32 	%r9871, %r9845, %r9841;
	and.b32  	%r9872, %r9843, 255;
	add.s32 	%r9873, %r9845, %r9872;
	ld.shared.u8 	%r9874, [%r9873];
	shr.u32 	%r9875, %r9843, 8;
	and.b32  	%r9876, %r9875, 255;
	add.s32 	%r9877, %r9845, %r9876;
	ld.shared.u8 	%rs70, [%r9877];
	shr.u32 	%r9878, %r9843, 16;
	and.b32  	%r9879, %r9878, 255;
	add.s32 	%r9880, %r9845, %r9879;
	ld.shared.u8 	%r9881, [%r9880];
	shr.u32 	%r9882, %r9843, 24;
	add.s32 	%r9883, %r9845, %r9882;
	ld.shared.u8 	%r9884, [%r9883];
	shl.b32 	%r9885, %r9884, 24;
	mul.wide.u16 	%r9886, %rs68, 256;
	or.b32  	%r9887, %r9886, %r9865;
	shl.b32 	%r9888, %r9852, 16;
	or.b32  	%r9889, %r9887, %r9888;
	or.b32  	%r9890, %r9889, %r9885;
	ld.shared.u8 	%r9891, [%r9853];
	shl.b32 	%r9892, %r9891, 24;
	shl.b32 	%r9893, %r9861, 16;
	or.b32  	%r9894, %r9892, %r9893;
	mul.wide.u16 	%r9895, %rs69, 256;
	or.b32  	%r9896, %r9894, %r9895;
	or.b32  	%r9897, %r9896, %r9874;
	ld.global.u32 	%r9898, [%rd2+160];
	xor.b32  	%r9899, %r9898, %r9897;
	ld.shared.u8 	%r9900, [%r9862];
	shl.b32 	%r9901, %r9900, 24;
	shl.b32 	%r9902, %r9870, 16;
	or.b32  	%r9903, %r9901, %r9902;
	mul.wide.u16 	%r9904, %rs70, 256;
	or.b32  	%r9905, %r9903, %r9904;
	or.b32  	%r9906, %r9905, %r9847;
	ld.global.u32 	%r9907, [%rd2+164];
	xor.b32  	%r9908, %r9907, %r9906;
	ld.shared.u8 	%r9909, [%r9871];
	shl.b32 	%r9910, %r9909, 24;
	shl.b32 	%r9911, %r9881, 16;
	or.b32  	%r9912, %r9910, %r9911;
	mul.wide.u16 	%r9913, %rs67, 256;
	or.b32  	%r9914, %r9912, %r9913;
	or.b32  	%r9915, %r9914, %r9856;
	ld.global.u32 	%r9916, [%rd2+168];
	xor.b32  	%r9917, %r9916, %r9915;
	ld.global.u32 	%r9918, [%rd2+172];
	xor.b32  	%r9919, %r9918, %r9890;
	xor.b32  	%r9920, %r30, %r9899;
	st.global.u32 	[%rd68], %r9920;
	xor.b32  	%r9921, %r31, %r9908;
	st.global.u32 	[%rd68+4], %r9921;
	xor.b32  	%r9922, %r32, %r9917;
	st.global.u32 	[%rd68+8], %r9922;
	xor.b32  	%r9923, %r33, %r9919;
	st.global.u32 	[%rd68+12], %r9923;
	bra.uni 	$L__BB1_31;
$L__BB1_22:
	cvt.u32.u64 	%r3371, %rd15;
	{ // callseq 0, 0
	.param .b64 param0;
	st.param.b64 	[param0], 16;
	.param .b64 retval0;
	call.uni (retval0), 
	malloc, 
	(
	param0
	);
	ld.param.b64 	%rd242, [retval0];
	} // callseq 0
	mov.b64 	%rd243, 1;
	st.u64 	[%rd242+-8], %rd243;
	mov.b32 	%r3372, 0;
	st.u32 	[%rd242], %r3372;
	st.u32 	[%rd242+4], %r3372;
	st.u32 	[%rd242+8], %r3372;
	st.u32 	[%rd242+12], %r3372;
	shl.b64 	%rd244, %rd14, 4;
	add.s64 	%rd245, %rd1, %rd244;
	add.s32 	%r3373, %r3371, 1;
	ld.global.u32 	%r3374, [%rd245];
	add.s32 	%r50, %r3373, %r3374;
	st.u32 	[%rd242], %r50;
	ld.global.u32 	%r3375, [%rd245+4];
	add.s32 	%r51, %r3373, %r3375;
	st.u32 	[%rd242+4], %r51;
	ld.global.u32 	%r3376, [%rd245+8];
	add.s32 	%r52, %r3373, %r3376;
	st.u32 	[%rd242+8], %r52;
	ld.global.u32 	%r3377, [%rd245+12];
	add.s32 	%r53, %r3373, %r3377;
	st.u32 	[%rd242+12], %r53;
	mov.b32 	%r3378, 1990973438;
	mov.b32 	%r3379, 728170800;
	mov.b32 	%r3380, -982553614;
	mov.b32 	%r3381, 2071428195;
	st.local.v4.b32 	[%rd9], {%r3381, %r3380, %r3379, %r3378};
	mov.b32 	%r3382, -1066228580;
	mov.b32 	%r3383, -1348283219;
	mov.b32 	%r3384, -263759366;
	mov.b32 	%r3385, 2110358218;
	st.local.v4.b32 	[%rd9+16], {%r3385, %r3384, %r3383, %r3382};
	mov.b32 	%r3386, 355588209;
	mov.b32 	%r3387, -236608204;
	mov.b32 	%r3388, -856211658;
	mov.b32 	%r3389, 647232951;
	st.local.v4.b32 	[%rd9+32], {%r3389, %r3388, %r3387, %r3386};
	mov.b32 	%r3390, 1974609899;
	mov.b32 	%r3391, -494923257;
	mov.b32 	%r3392, -1710909928;
	mov.b32 	%r3393, -1021065468;
	st.local.v4.b32 	[%rd9+48], {%r3393, %r3392, %r3391, %r3390};
	mov.b32 	%r3394, -2077236439;
	mov.b32 	%r3395, -1277805742;
	mov.b32 	%r3396, -1604686309;
	mov.b32 	%r3397, 439124745;
	st.local.v4.b32 	[%rd9+64], {%r3397, %r3396, %r3395, %r3394};
	mov.b32 	%r3398, -816296886;
	mov.b32 	%r3399, 968805226;
	mov.b32 	%r3400, 1538391072;
	mov.b32 	%r3401, -318713517;
	st.local.v4.b32 	[%rd9+80], {%r3401, %r3400, %r3399, %r3398};
	mov.b32 	%r3402, -1465959344;
	mov.b32 	%r3403, 2130901317;
	mov.b32 	%r3404, -2060235453;
	mov.b32 	%r3405, -72683568;
	st.local.v4.b32 	[%rd9+96], {%r3405, %r3404, %r3403, %r3402};
	mov.b32 	%r3406, -755761392;
	mov.b32 	%r3407, 567981756;
	mov.b32 	%r3408, -180839022;
	mov.b32 	%r3409, -1891589295;
	st.local.v4.b32 	[%rd9+112], {%r3409, %r3408, %r3407, %r3406};
	mov.b32 	%r3410, 1931042148;
	mov.b32 	%r3411, 1031710660;
	mov.b32 	%r3412, 390371167;
	mov.b32 	%r3413, -334295859;
	st.local.v4.b32 	[%rd9+128], {%r3413, %r3412, %r3411, %r3410};
	mov.b32 	%r3414, -620011810;
	mov.b32 	%r3415, 347663942;
	mov.b32 	%r3416, -2003817950;
	mov.b32 	%r3417, -598769312;
	st.local.v4.b32 	[%rd9+144], {%r3417, %r3416, %r3415, %r3414};
	mov.b32 	%r3418, 2045023633;
	mov.b32 	%r3419, 1655493570;
	mov.b32 	%r3420, 1545864777;
	mov.b32 	%r3421, 171586272;
	st.local.v4.b32 	[%rd9+160], {%r3421, %r3420, %r3419, %r3418};
	mov.b32 	%r3422, 145652325;
	mov.b32 	%r3423, -353085844;
	mov.b32 	%r3424, -1454451315;
	mov.b32 	%r3425, 1832372455;
	st.local.v4.b32 	[%rd9+176], {%r3425, %r3424, %r3423, %r3422};
	mov.b32 	%r3426, -1970553525;
	mov.b32 	%r3427, 527752680;
	mov.b32 	%r3428, -961239524;
	mov.b32 	%r3429, 774207674;
	st.local.v4.b32 	[%rd9+192], {%r3429, %r3428, %r3427, %r3426};
	mov.b32 	%r3430, -1642217082;
	mov.b32 	%r3431, -1185467039;
	mov.b32 	%r3432, 251003720;
	mov.b32 	%r3433, 1723154032;
	st.local.v4.b32 	[%rd9+208], {%r3433, %r3432, %r3431, %r3430};
	mov.b32 	%r3434, -551004722;
	mov.b32 	%r3435, -377020773;
	mov.b32 	%r3436, -1802577559;
	mov.b32 	%r3437, 295237857;
	st.local.v4.b32 	[%rd9+224], {%r3437, %r3436, %r3435, %r3434};
	mov.b32 	%r3438, 381375664;
	mov.b32 	%r3439, 254646593;
	mov.b32 	%r3440, 1749214911;
	mov.b32 	%r3441, 227123596;
	st.local.v4.b32 	[%rd9+240], {%r3441, %r3440, %r3439, %r3438};
	mov.b32 	%r3442, -159679603;
	mov.b32 	%r3443, -294160487;
	mov.b32 	%r3444, -126059388;
	mov.b32 	%r3445, -966564955;
	st.local.v4.u32 	[%rd6], {%r3445, %r3444, %r3443, %r3442};
	mov.b32 	%r3446, -1849309868;
	mov.b32 	%r3447, -563122255;
	mov.b32 	%r3448, -697603139;
	mov.b32 	%r3449, -855539;
	st.local.v4.u32 	[%rd6+16], {%r3449, %r3448, %r3447, %r3446};
	mov.b32 	%r3450, 1445669757;
	mov.b32 	%r3451, -832084055;
	mov.b32 	%r3452, 33620227;
	mov.b32 	%r3453, 1613770832;
	st.local.v4.u32 	[%rd6+32], {%r3453, %r3452, %r3451, %r3450};
	mov.b32 	%r3454, -327780710;
	mov.b32 	%r3455, 1303096294;
	mov.b32 	%r3456, -1244145822;
	mov.b32 	%r3457, -402719207;
	st.local.v4.u32 	[%rd6+48], {%r3457, %r3456, %r3455, %r3454};
	mov.b32 	%r3458, -92439161;
	mov.b32 	%r3459, -1983264448;
	mov.b32 	%r3460, 528646813;
	mov.b32 	%r3461, -1882535355;
	st.local.v4.u32 	[%rd6+64], {%r3461, %r3460, %r3459, %r3458};
	mov.b32 	%r3462, -68095989;
	mov.b32 	%r3463, -1907931191;
	mov.b32 	%r3464, -1302767125;
	mov.b32 	%r3465, -268764651;
	st.local.v4.u32 	[%rd6+80], {%r3465, %r3464, %r3463, %r3462};
	mov.b32 	%r3466, 1169141738;
	mov.b32 	%r3467, 1604494077;
	mov.b32 	%r3468, -1277897625;
	mov.b32 	%r3469, 1101901292;
	st.local.v4.u32 	[%rd6+96], {%r3469, %r3468, %r3467, %r3466};
	mov.b32 	%r3470, -1681866661;
	mov.b32 	%r3471, -462261610;
	mov.b32 	%r3472, 1403299063;
	mov.b32 	%r3473, 597466303;
	st.local.v4.u32 	[%rd6+112], {%r3473, %r3472, %r3471, %r3470};
	mov.b32 	%r3474, 1277568618;
	mov.b32 	%r3475, 1033081774;
	mov.b32 	%r3476, -503448292;
	mov.b32 	%r3477, 1974974402;
	st.local.v4.u32 	[%rd6+128], {%r3477, %r3476, %r3475, %r3474};
	mov.b32 	%r3478, -2083730353;
	mov.b32 	%r3479, -168298750;
	mov.b32 	%r3480, 2118074177;
	mov.b32 	%r3481, 1815492186;
	st.local.v4.u32 	[%rd6+144], {%r3481, %r3480, %r3479, %r3478};
	mov.b32 	%r3482, -101584632;
	mov.b32 	%r3483, -773462732;
	mov.b32 	%r3484, 1369810420;
	mov.b32 	%r3485, 1748251740;
	st.local.v4.u32 	[%rd6+160], {%r3485, %r3484, %r3483, %r3482};
	mov.b32 	%r3486, 706024767;
	mov.b32 	%r3487, 1647391059;
	mov.b32 	%r3488, -1411852173;
	mov.b32 	%r3489, -495881837;
	st.local.v4.u32 	[%rd6+176], {%r3489, %r3488, %r3487, %r3486};
	mov.b32 	%r3490, -1648114850;
	mov.b32 	%r3491, 1176707941;
	mov.b32 	%r3492, -1782069422;
	mov.b32 	%r3493, 134480908;
	st.local.v4.u32 	[%rd6+192], {%r3493, %r3492, %r3491, %r3490};
	mov.b32 	%r3494, 798661301;
	mov.b32 	%r3495, 168101135;
	mov.b32 	%r3496, 932615841;
	mov.b32 	%r3497, 806885416;
	st.local.v4.u32 	[%rd6+208], {%r3497, %r3496, %r3495, %r3494};
	mov.b32 	%r3498, -538779075;
	mov.b32 	%r3499, 461406363;
	mov.b32 	%r3500, 605164086;
	mov.b32 	%r3501, 235341577;
	st.local.v4.u32 	[%rd6+224], {%r3501, %r3500, %r3499, %r3498};
	mov.b32 	%r3502, -361400929;
	mov.b32 	%r3503, 2142417613;
	mov.b32 	%r3504, 1311188841;
	mov.b32 	%r3505, -840176858;
	st.local.v4.u32 	[%rd6+240], {%r3505, %r3504, %r3503, %r3502};
	mov.b32 	%r3506, 874125870;
	mov.b32 	%r3507, 1479289972;
	mov.b32 	%r3508, 495158174;
	mov.b32 	%r3509, 302582043;
	st.local.v4.u32 	[%rd6+256], {%r3509, %r3508, %r3507, %r3506};
	mov.b32 	%r3510, 1537253627;
	mov.b32 	%r3511, -1269146898;
	mov.b32 	%r3512, -596742478;
	mov.b32 	%r3513, 907746093;
	st.local.v4.u32 	[%rd6+272], {%r3513, %r3512, %r3511, %r3510};
	mov.b32 	%r3514, 2108928974;
	mov.b32 	%r3515, -1210657183;
	mov.b32 	%r3516, 1983593293;
	mov.b32 	%r3517, -1538108682;
	st.local.v4.u32 	[%rd6+288], {%r3517, %r3516, %r3515, %r3514};
	mov.b32 	%r3518, 327451799;
	mov.b32 	%r3519, 1580150641;
	mov.b32 	%r3520, -572267714;
	mov.b32 	%r3521, 1378429307;
	st.local.v4.u32 	[%rd6+304], {%r3521, %r3520, %r3519, %r3518};
	mov.b32 	%r3522, -1041371860;
	mov.b32 	%r3523, -1177431704;
	mov.b32 	%r3524, -1504488459;
	st.local.v4.u32 	[%rd6+320], {%r3524, %r3523, %r3372, %r3522};
	mov.b32 	%r3525, -1235526675;
	mov.b32 	%r3526, 2041688520;
	mov.b32 	%r3527, -469959649;
	mov.b32 	%r3528, 1075847264;
	st.local.v4.u32 	[%rd6+336], {%r3528, %r3527, %r3526, %r3525};
	mov.b32 	%r3529, 1916352843;
	mov.b32 	%r3530, 1740553945;
	mov.b32 	%r3531, -1916023994;
	mov.b32 	%r3532, -731223362;
	st.local.v4.u32 	[%rd6+352], {%r3532, %r3531, %r3530, %r3529};
	mov.b32 	%r3533, -2049978550;
	mov.b32 	%r3534, -1336387352;
	mov.b32 	%r3535, -1739830060;
	mov.b32 	%r3536, -1807070498;
	st.local.v4.u32 	[%rd6+368], {%r3536, %r3535, %r3534, %r3533};
	mov.b32 	%r3537, -302253290;
	mov.b32 	%r3538, 1336584933;
	mov.b32 	%r3539, -974131414;
	mov.b32 	%r3540, -1143943061;
	st.local.v4.u32 	[%rd6+384], {%r3540, %r3539, %r3538, %r3537};
	mov.b32 	%r3541, 293963156;
	mov.b32 	%r3542, 1714631509;
	mov.b32 	%r3543, -1706209833;
	mov.b32 	%r3544, -2042412091;
	st.local.v4.u32 	[%rd6+400], {%r3544, %r3543, %r3542, %r3541};
	mov.b32 	%r3545, -25198719;
	mov.b32 	%r3546, 67240454;
	mov.b32 	%r3547, -369493744;
	mov.b32 	%r3548, -1975171633;
	st.local.v4.u32 	[%rd6+416], {%r3548, %r3547, %r3546, %r3545};
	mov.b32 	%r3549, 1269344483;
	mov.b32 	%r3550, 631218106;
	mov.b32 	%r3551, 2017213508;
	mov.b32 	%r3552, -1605349136;
	st.local.v4.u32 	[%rd6+432], {%r3552, %r3551, %r3550, %r3549};
	mov.b32 	%r3553, 93294474;
	mov.b32 	%r3554, -2143272768;
	mov.b32 	%r3555, 1571005438;
	mov.b32 	%r3556, -1571728909;
	st.local.v4.u32 	[%rd6+448], {%r3556, %r3555, %r3554, %r3553};
	mov.b32 	%r3557, -235539196;
	mov.b32 	%r3558, 1882732616;
	mov.b32 	%r3559, 563977660;
	mov.b32 	%r3560, 1066570413;
	st.local.v4.u32 	[%rd6+464], {%r3560, %r3559, %r3558, %r3557};
	mov.b32 	%r3561, 1109467491;
	mov.b32 	%r3562, -1344611723;
	mov.b32 	%r3563, 2008463041;
	mov.b32 	%r3564, 1673313503;
	st.local.v4.u32 	[%rd6+480], {%r3564, %r3563, %r3562, %r3561};
	mov.b32 	%r3565, -1076702611;
	mov.b32 	%r3566, -34344178;
	mov.b32 	%r3567, -436207846;
	mov.b32 	%r3568, 537923632;
	st.local.v4.u32 	[%rd6+496], {%r3568, %r3567, %r3566, %r3565};
	mov.b32 	%r3569, -1007883217;
	mov.b32 	%r3570, 638784309;
	mov.b32 	%r3571, 403442708;
	mov.b32 	%r3572, -2117218996;
	st.local.v4.u32 	[%rd6+512], {%r3572, %r3571, %r3570, %r3569};
	mov.b32 	%r3573, 773265209;
	mov.b32 	%r3574, -2008791860;
	mov.b32 	%r3575, 899127202;
	mov.b32 	%r3576, -1101045791;
	st.local.v4.u32 	[%rd6+528], {%r3576, %r3575, %r3574, %r3573};
	mov.b32 	%r3577, 2050833735;
	mov.b32 	%r3578, -58818942;
	mov.b32 	%r3579, 1437050866;
	mov.b32 	%r3580, -1815821225;
	st.local.v4.u32 	[%rd6+544], {%r3580, %r3579, %r3578, %r3577};
	mov.b32 	%r3581, -428641387;
	mov.b32 	%r3582, 840505643;
	mov.b32 	%r3583, -1168286233;
	mov.b32 	%r3584, -932944724;
	st.local.v4.u32 	[%rd6+560], {%r3584, %r3583, %r3582, %r3581};
	mov.b32 	%r3585, -1545806721;
	mov.b32 	%r3586, -1638969391;
	mov.b32 	%r3587, 427917720;
	mov.b32 	%r3588, -1067425632;
	st.local.v4.u32 	[%rd6+576], {%r3588, %r3587, %r3586, %r3585};
	mov.b32 	%r3589, 193497219;
	mov.b32 	%r3590, 999329963;
	mov.b32 	%r3591, 1412049534;
	mov.b32 	%r3592, 1143087718;
	st.local.v4.u32 	[%rd6+592], {%r3592, %r3591, %r3590, %r3589};
	mov.b32 	%r3593, 672404540;
	mov.b32 	%r3594, 1807268051;
	mov.b32 	%r3595, -940642775;
	mov.b32 	%r3596, -1941551414;
	st.local.v4.u32 	[%rd6+608], {%r3596, %r3595, %r3594, %r3593};
	mov.b32 	%r3597, -1378100362;
	mov.b32 	%r3598, 369822493;
	mov.b32 	%r3599, -1134666014;
	mov.b32 	%r3600, -1478566279;
	st.local.v4.u32 	[%rd6+624], {%r3600, %r3599, %r3598, %r3597};
	mov.b32 	%r3601, 336202270;
	mov.b32 	%r3602, 1949973070;
	mov.b32 	%r3603, 1681011286;
	mov.b32 	%r3604, -606019525;
	st.local.v4.u32 	[%rd6+640], {%r3604, %r3603, %r3602, %r3601};
	mov.b32 	%r3605, -1201906460;
	mov.b32 	%r3606, 1210328172;
	mov.b32 	%r3607, 201721354;
	mov.b32 	%r3608, -1840690725;
	st.local.v4.u32 	[%rd6+656], {%r3608, %r3607, %r3606, %r3605};
	mov.b32 	%r3609, -1000185178;
	mov.b32 	%r3610, 1135389935;
	mov.b32 	%r3611, -1110191250;
	mov.b32 	%r3612, -1614626211;
	st.local.v4.u32 	[%rd6+672], {%r3612, %r3611, %r3610, %r3609};
	mov.b32 	%r3613, -226920053;
	mov.b32 	%r3614, -739974089;
	mov.b32 	%r3615, 831886756;
	mov.b32 	%r3616, 965841320;
	st.local.v4.u32 	[%rd6+688], {%r3616, %r3615, %r3614, %r3613};
	mov.b32 	%r3617, -630362697;
	mov.b32 	%r3618, 1849112409;
	mov.b32 	%r3619, -1949775805;
	mov.b32 	%r3620, -706222286;
	st.local.v4.u32 	[%rd6+704], {%r3620, %r3619, %r3618, %r3617};
	mov.b32 	%r3621, 1235855840;
	mov.b32 	%r3622, -1672589614;
	mov.b32 	%r3623, -1311386268;
	mov.b32 	%r3624, 26054028;
	st.local.v4.u32 	[%rd6+720], {%r3624, %r3623, %r3622, %r3621};
	mov.b32 	%r3625, -806688219;
	mov.b32 	%r3626, -202050553;
	mov.b32 	%r3627, -1403627782;
	mov.b32 	%r3628, -663982924;
	st.local.v4.u32 	[%rd6+736], {%r3628, %r3627, %r3626, %r3625};
	mov.b32 	%r3629, 268961816;
	mov.b32 	%r3630, 1202630377;
	mov.b32 	%r3631, -193299826;
	mov.b32 	%r3632, -899324497;
	st.local.v4.u32 	[%rd6+752], {%r3632, %r3631, %r3630, %r3629};
	mov.b32 	%r3633, 1546530418;
	mov.b32 	%r3634, 1243948399;
	mov.b32 	%r3635, -260540280;
	mov.b32 	%r3636, 1874508501;
	st.local.v4.u32 	[%rd6+768], {%r3636, %r3635, %r3634, %r3633};
	mov.b32 	%r3637, -1748580783;
	mov.b32 	%r3638, 1941222599;
	mov.b32 	%r3639, 1470539505;
	mov.b32 	%r3640, 941366308;
	st.local.v4.u32 	[%rd6+784], {%r3640, %r3639, %r3638, %r3637};
	mov.b32 	%r3641, 1042226977;
	mov.b32 	%r3642, -395021156;
	mov.b32 	%r3643, -1579295364;
	mov.b32 	%r3644, -873928669;
	st.local.v4.u32 	[%rd6+800], {%r3644, %r3643, %r3642, %r3641};
	mov.b32 	%r3645, 260737669;
	mov.b32 	%r3646, 227249030;
	mov.b32 	%r3647, 1639824860;
	mov.b32 	%r3648, -1773450275;
	st.local.v4.u32 	[%rd6+816], {%r3648, %r3647, %r3646, %r3645};
	mov.b32 	%r3649, -865704278;
	mov.b32 	%r3650, 1907733956;
	mov.b32 	%r3651, 2084453954;
	mov.b32 	%r3652, -529502064;
	st.local.v4.u32 	[%rd6+832], {%r3652, %r3651, %r3650, %r3649};
	mov.b32 	%r3653, 470683154;
	mov.b32 	%r3654, -134810111;
	mov.b32 	%r3655, 100860677;
	mov.b32 	%r3656, -1874310952;
	st.local.v4.u32 	[%rd6+848], {%r3656, %r3655, %r3654, %r3653};
	mov.b32 	%r3657, 1773779408;
	mov.b32 	%r3658, -1370007559;
	mov.b32 	%r3659, 1781871967;
	mov.b32 	%r3660, -1033805405;
	st.local.v4.u32 	[%rd6+864], {%r3660, %r3659, %r3658, %r3657};
	mov.b32 	%r3661, 664706745;
	mov.b32 	%r3662, 974986535;
	mov.b32 	%r3663, -1715355304;
	mov.b32 	%r3664, 394692241;
	st.local.v4.u32 	[%rd6+880], {%r3664, %r3663, %r3662, %r3661};
	mov.b32 	%r3665, 571543859;
	mov.b32 	%r3666, 731420851;
	mov.b32 	%r3667, -336005101;
	mov.b32 	%r3668, -639508168;
	st.local.v4.u32 	[%rd6+896], {%r3668, %r3667, %r3666, %r3665};
	mov.b32 	%r3669, 865375399;
	mov.b32 	%r3670, 126783113;
	mov.b32 	%r3671, -1445340816;
	mov.b32 	%r3672, -764843589;
	st.local.v4.u32 	[%rd6+912], {%r3672, %r3671, %r3670, %r3669};
	mov.b32 	%r3673, -907417312;
	mov.b32 	%r3674, 361203602;
	mov.b32 	%r3675, 1008606754;
	mov.b32 	%r3676, 765172662;
	st.local.v4.u32 	[%rd6+928], {%r3676, %r3675, %r3674, %r3673};
	mov.b32 	%r3677, -1512054918;
	mov.b32 	%r3678, 1344809080;
	mov.b32 	%r3679, -1437248001;
	mov.b32 	%r3680, -2016489911;
	st.local.v4.u32 	[%rd6+944], {%r3680, %r3679, %r3678, %r3677};
	mov.b32 	%r3681, 437062935;
	mov.b32 	%r3682, 160008576;
	mov.b32 	%r3683, 1503764984;
	mov.b32 	%r3684, 59542671;
	st.local.v4.u32 	[%rd6+960], {%r3684, %r3683, %r3682, %r3681};
	mov.b32 	%r3685, -798463816;
	mov.b32 	%r3686, -2076032314;
	mov.b32 	%r3687, -672733647;
	mov.b32 	%r3688, 1707065306;
	st.local.v4.u32 	[%rd6+976], {%r3688, %r3687, %r3686, %r3685};
	mov.b32 	%r3689, 504303377;
	mov.b32 	%r3690, 1512910199;
	mov.b32 	%r3691, 697932208;
	mov.b32 	%r3692, -2109652541;
	st.local.v4.u32 	[%rd6+992], {%r3692, %r3691, %r3690, %r3689};
	mov.b32 	%r3693, 739644986;
	mov.b32 	%r3694, 1841019862;
	mov.b32 	%r3695, -1470868228;
	mov.b32 	%r3696, 2075177163;
	st.local.v4.u32 	[%rd6+1008], {%r3696, %r3695, %r3694, %r3693};
	mov.b32 	%r3697, -1913226373;
	mov.b32 	%r3698, -1712425097;
	mov.b32 	%r3699, -2064089988;
	mov.b32 	%r3700, -1513725085;
	st.local.v4.u32 	[%rd8], {%r3700, %r3699, %r3698, %r3697};
	mov.b32 	%r3701, 1418839493;
	mov.b32 	%r3702, -1310822545;
	mov.b32 	%r3703, -1110021269;
	mov.b32 	%r3704, 234877682;
	st.local.v4.u32 	[%rd8+16], {%r3704, %r3703, %r3702, %r3701};
	mov.b32 	%r3705, 2102799147;
	mov.b32 	%r3706, -1446090905;
	mov.b32 	%r3707, 50462977;
	mov.b32 	%r3708, 1348481072;
	st.local.v4.u32 	[%rd8+32], {%r3708, %r3707, %r3706, %r3705};
	mov.b32 	%r3709, -1695779210;
	mov.b32 	%r3710, -431117397;
	mov.b32 	%r3711, 1656084439;
	mov.b32 	%r3712, 434634494;
	st.local.v4.u32 	[%rd8+48], {%r3712, %r3711, %r3710, %r3709};
	mov.b32 	%r3713, -2013627011;
	mov.b32 	%r3714, 1082771913;
	mov.b32 	%r3715, -1658879358;
	mov.b32 	%r3716, 1167051466;
	st.local.v4.u32 	[%rd8+64], {%r3716, %r3715, %r3714, %r3713};
	mov.b32 	%r3717, 201060592;
	mov.b32 	%r3718, -913422521;
	mov.b32 	%r3719, -340633255;
	mov.b32 	%r3720, 368048890;
	st.local.v4.u32 	[%rd8+80], {%r3720, %r3719, %r3718, %r3717};
	mov.b32 	%r3721, -364531793;
	mov.b32 	%r3722, -44064094;
	mov.b32 	%r3723, 1739838676;
	mov.b32 	%r3724, -331240019;
	st.local.v4.u32 	[%rd8+96], {%r3724, %r3723, %r3722, %r3721};
	mov.b32 	%r3725, 1536934080;
	mov.b32 	%r3726, -1763413390;
	mov.b32 	%r3727, -145513308;
	mov.b32 	%r3728, -1088185188;
	st.local.v4.u32 	[%rd8+112], {%r3728, %r3727, %r3726, %r3725};
	mov.b32 	%r3729, 1783375398;
	mov.b32 	%r3730, -1371696237;
	mov.b32 	%r3731, 484572669;
	mov.b32 	%r3732, -1032472649;
	st.local.v4.u32 	[%rd8+128], {%r3732, %r3731, %r3730, %r3729};
	mov.b32 	%r3733, 1334037708;
	mov.b32 	%r3734, 49674231;
	mov.b32 	%r3735, 1098792767;
	mov.b32 	%r3736, 1517041206;
	st.local.v4.u32 	[%rd8+144], {%r3736, %r3735, %r3734, %r3733};
	mov.b32 	%r3737, 150598129;
	mov.b32 	%r3738, 886171109;
	mov.b32 	%r3739, -195975771;
	mov.b32 	%r3740, 1550332980;
	st.local.v4.u32 	[%rd8+160], {%r3740, %r3739, %r3738, %r3737};
	mov.b32 	%r3741, 1059722517;
	mov.b32 	%r3742, 1398944049;
	mov.b32 	%r3743, 1940642008;
	mov.b32 	%r3744, -1813876367;
	st.local.v4.u32 	[%rd8+176], {%r3744, %r3743, %r3742, %r3741};
	mov.b32 	%r3745, 1587397571;
	mov.b32 	%r3746, 1699095331;
	mov.b32 	%r3747, 1385547719;
	mov.b32 	%r3748, 201851908;
	st.local.v4.u32 	[%rd8+192], {%r3748, %r3747, %r3746, %r3745};
	mov.b32 	%r3749, -1255171430;
	mov.b32 	%r3750, 252314885;
	mov.b32 	%r3751, -1590192490;
	mov.b32 	%r3752, 674240536;
	st.local.v4.u32 	[%rd8+208], {%r3752, %r3751, %r3750, %r3749};
	mov.b32 	%r3753, 1038082786;
	mov.b32 	%r3754, -1692696448;
	mov.b32 	%r3755, 908333586;
	mov.b32 	%r3756, 151914247;
	st.local.v4.u32 	[%rd8+224], {%r3756, %r3755, %r3754, %r3753};
	mov.b32 	%r3757, -1612024459;
	mov.b32 	%r3758, -847269198;
	mov.b32 	%r3759, 1766729511;
	mov.b32 	%r3760, 651029483;
	st.local.v4.u32 	[%rd8+240], {%r3760, %r3759, %r3758, %r3757};
	mov.b32 	%r3761, 775166490;
	mov.b32 	%r3762, 1951935532;
	mov.b32 	%r3763, -1642232957;
	mov.b32 	%r3764, 454166793;
	st.local.v4.u32 	[%rd8+256], {%r3764, %r3763, %r3762, %r3761};
	mov.b32 	%r3765, -77881184;
	mov.b32 	%r3766, -290170278;
	mov.b32 	%r3767, -1294176658;
	mov.b32 	%r3768, 758520603;
	st.local.v4.u32 	[%rd8+272], {%r3768, %r3767, %r3766, %r3765};
	mov.b32 	%r3769, -830622797;
	mov.b32 	%r3770, 1639438038;
	mov.b32 	%r3771, 1299594043;
	mov.b32 	%r3772, -157003182;
	st.local.v4.u32 	[%rd8+288], {%r3772, %r3771, %r3770, %r3769};
	mov.b32 	%r3773, -1760328572;
	mov.b32 	%r3774, 1901997871;
	mov.b32 	%r3775, 1054729187;
	mov.b32 	%r3776, 2068982057;
	st.local.v4.u32 	[%rd8+304], {%r3776, %r3775, %r3774, %r3773};
	mov.b32 	%r3777, 750906861;
	mov.b32 	%r3778, 1757008337;
	mov.b32 	%r3779, -173649069;
	st.local.v4.u32 	[%rd8+320], {%r3779, %r3778, %r3372, %r3777};
	mov.b32 	%r3780, -306816165;
	mov.b32 	%r3781, -931548751;
	mov.b32 	%r3782, 535035132;
	mov.b32 	%r3783, 1614815264;
	st.local.v4.u32 	[%rd8+336], {%r3783, %r3782, %r3781, %r3780};
	mov.b32 	%r3784, 1265776953;
	mov.b32 	%r3785, -647512386;
	mov.b32 	%r3786, 1183697867;
	mov.b32 	%r3787, -1093375382;
	st.local.v4.u32 	[%rd8+352], {%r3787, %r3786, %r3785, %r3784};
	mov.b32 	%r3788, 1250283471;
	mov.b32 	%r3789, -391096232;
	mov.b32 	%r3790, -728216500;
	mov.b32 	%r3791, -560706998;
	st.local.v4.u32 	[%rd8+368], {%r3791, %r3790, %r3789, %r3788};
	mov.b32 	%r3792, 384695291;
	mov.b32 	%r3793, -447763798;
	mov.b32 	%r3794, 717615087;
	mov.b32 	%r3795, 1807470800;
	st.local.v4.u32 	[%rd8+384], {%r3795, %r3794, %r3793, %r3792};
	mov.b32 	%r3796, -1810791035;
	mov.b32 	%r3797, 1432761139;
	mov.b32 	%r3798, -677753523;
	mov.b32 	%r3799, -981056701;
	st.local.v4.u32 	[%rd8+400], {%r3799, %r3798, %r3797, %r3796};
	mov.b32 	%r3800, -2114027649;
	mov.b32 	%r3801, 100925954;
	mov.b32 	%r3802, 283769337;
	mov.b32 	%r3803, -813021883;
	st.local.v4.u32 	[%rd8+416], {%r3803, %r3802, %r3801, %r3800};
	mov.b32 	%r3804, -481580888;
	mov.b32 	%r3805, -1171939425;
	mov.b32 	%r3806, 1148730428;
	mov.b32 	%r3807, -257929136;
	st.local.v4.u32 	[%rd8+432], {%r3807, %r3806, %r3805, %r3804};
	mov.b32 	%r3808, -1979347057;
	mov.b32 	%r3809, -1065336768;
	mov.b32 	%r3810, -27417693;
	mov.b32 	%r3811, -207466159;
	st.local.v4.u32 	[%rd8+448], {%r3811, %r3810, %r3809, %r3808};
	mov.b32 	%r3812, 82966005;
	mov.b32 	%r3813, 1215313976;
	mov.b32 	%r3814, -1138647651;
	mov.b32 	%r3815, -1388342638;
	st.local.v4.u32 	[%rd8+464], {%r3815, %r3814, %r3813, %r3812};
	mov.b32 	%r3816, 1665278241;
	mov.b32 	%r3817, 1974459098;
	mov.b32 	%r3818, -1049119050;
	mov.b32 	%r3819, -547111748;
	st.local.v4.u32 	[%rd8+480], {%r3819, %r3818, %r3817, %r3816};
	mov.b32 	%r3820, 1841287890;
	mov.b32 	%r3821, 251524083;
	mov.b32 	%r3822, 451280895;
	mov.b32 	%r3823, 807407632;
	st.local.v4.u32 	[%rd8+496], {%r3823, %r3822, %r3821, %r3820};
	mov.b32 	%r3824, 801369324;
	mov.b32 	%r3825, 891687699;
	mov.b32 	%r3826, 337120268;
	mov.b32 	%r3827, 1283575245;
	st.local.v4.u32 	[%rd8+512], {%r3827, %r3826, %r3825, %r3824};
	mov.b32 	%r3828, 959321879;
	mov.b32 	%r3829, -863484860;
	mov.b32 	%r3830, -1573546089;
	mov.b32 	%r3831, -507617441;
	st.local.v4.u32 	[%rd8+528], {%r3831, %r3830, %r3829, %r3828};
	mov.b32 	%r3832, 1199193405;
	mov.b32 	%r3833, -2097381762;
	mov.b32 	%r3834, -229267545;
	mov.b32 	%r3835, 1469301956;
	st.local.v4.u32 	[%rd8+544], {%r3835, %r3834, %r3833, %r3832};
	mov.b32 	%r3836, -1780059277;
	mov.b32 	%r3837, 724703513;
	mov.b32 	%r3838, -407216803;
	mov.b32 	%r3839, -1396153244;
	st.local.v4.u32 	[%rd8+560], {%r3839, %r3838, %r3837, %r3836};
	mov.b32 	%r3840, 2141445340;
	mov.b32 	%r3841, -778154161;
	mov.b32 	%r3842, -1743158911;
	mov.b32 	%r3843, -1598005152;
	st.local.v4.u32 	[%rd8+576], {%r3843, %r3842, %r3841, %r3840};
	mov.b32 	%r3844, -2096396152;
	mov.b32 	%r3845, -1422159728;
	mov.b32 	%r3846, 2119445034;
	mov.b32 	%r3847, 1715741218;
	st.local.v4.u32 	[%rd8+592], {%r3847, %r3846, %r3845, %r3844};
	mov.b32 	%r3848, 1009259540;
	mov.b32 	%r3849, -747915080;
	mov.b32 	%r3850, 700968686;
	mov.b32 	%r3851, -896776634;
	st.local.v4.u32 	[%rd8+608], {%r3851, %r3850, %r3849, %r3848};
	mov.b32 	%r3852, 1991105499;
	mov.b32 	%r3853, 487983883;
	mov.b32 	%r3854, -490971554;
	mov.b32 	%r3855, 2041044702;
	st.local.v4.u32 	[%rd8+624], {%r3855, %r3854, %r3853, %r3852};
	mov.b32 	%r3856, 504629770;
	mov.b32 	%r3857, 1316239930;
	mov.b32 	%r3858, 1449407026;
	mov.b32 	%r3859, 1004265696;
	st.local.v4.u32 	[%rd8+640], {%r3859, %r3858, %r3857, %r3856};
	mov.b32 	%r3860, -457679780;
	mov.b32 	%r3861, 1816667172;
	mov.b32 	%r3862, 168560134;
	mov.b32 	%r3863, -611169975;
	st.local.v4.u32 	[%rd8+656], {%r3863, %r3862, %r3861, %r3860};
	mov.b32 	%r3864, -1497079198;
	mov.b32 	%r3865, -280777556;
	mov.b32 	%r3866, 1857934291;
	mov.b32 	%r3867, 1570751170;
	st.local.v4.u32 	[%rd8+672], {%r3867, %r3866, %r3865, %r3864};
	mov.b32 	%r3868, -1947043463;
	mov.b32 	%r3869, 936633572;
	mov.b32 	%r3870, -1540254315;
	mov.b32 	%r3871, -1472622191;
	st.local.v4.u32 	[%rd8+688], {%r3871, %r3870, %r3869, %r3868};
	mov.b32 	%r3872, -1210421907;
	mov.b32 	%r3873, 1500395319;
	mov.b32 	%r3874, 1133234376;
	mov.b32 	%r3875, 852879335;
	st.local.v4.u32 	[%rd8+704], {%r3875, %r3874, %r3873, %r3872};
	mov.b32 	%r3876, -532043351;
	mov.b32 	%r3877, -761508274;
	mov.b32 	%r3878, 1689376213;
	mov.b32 	%r3879, -1946055283;
	st.local.v4.u32 	[%rd8+720], {%r3879, %r3878, %r3877, %r3876};
	mov.b32 	%r3880, 634383082;
	mov.b32 	%r3881, 133428468;
	mov.b32 	%r3882, -89369002;
	mov.b32 	%r3883, -1260884884;
	st.local.v4.u32 	[%rd8+736], {%r3883, %r3882, %r3881, %r3880};
	mov.b32 	%r3884, 403703816;
	mov.b32 	%r3885, -381178194;
	mov.b32 	%r3886, -1896580486;
	mov.b32 	%r3887, -1345690267;
	st.local.v4.u32 	[%rd8+752], {%r3887, %r3886, %r3885, %r3884};
	mov.b32 	%r3888, 1918643758;
	mov.b32 	%r3889, 1867130149;
	mov.b32 	%r3890, -1997506440;
	mov.b32 	%r3891, -714097990;
	st.local.v4.u32 	[%rd8+768], {%r3891, %r3890, %r3889, %r3888};
	mov.b32 	%r3892, 1368901318;
	mov.b32 	%r3893, -948718412;
	mov.b32 	%r3894, -245913946;
	mov.b32 	%r3895, 607656988;
	st.local.v4.u32 	[%rd8+784], {%r3895, %r3894, %r3893, %r3892};
	mov.b32 	%r3896, 557719327;
	mov.b32 	%r3897, -1662487436;
	mov.b32 	%r3898, 2090982877;
	mov.b32 	%r3899, 600565992;
	st.local.v4.u32 	[%rd8+800], {%r3899, %r3898, %r3897, %r3896};
	mov.b32 	%r3900, -2062579062;
	mov.b32 	%r3901, -2045932661;
	mov.b32 	%r3902, -597574211;
	mov.b32 	%r3903, -577352885;
	st.local.v4.u32 	[%rd8+816], {%r3903, %r3902, %r3901, %r3900};
	mov.b32 	%r3904, -1429445018;
	mov.b32 	%r3905, -999180875;
	mov.b32 	%r3906, 1115438654;
	mov.b32 	%r3907, -1864339344;
	st.local.v4.u32 	[%rd8+832], {%r3907, %r3906, %r3905, %r3904};
	mov.b32 	%r3908, 303828494;
	mov.b32 	%r3909, 33027830;
	mov.b32 	%r3910, 84280067;
	mov.b32 	%r3911, -661632952;
	st.local.v4.u32 	[%rd8+848], {%r3911, %r3910, %r3909, %r3908};
	mov.b32 	%r3912, -798377543;
	mov.b32 	%r3913, -106014889;
	mov.b32 	%r3914, 1600795957;
	mov.b32 	%r3915, -1547542175;
	st.local.v4.u32 	[%rd8+864], {%r3915, %r3914, %r3913, %r3912};
	mov.b32 	%r3916, -1188585826;
	mov.b32 	%r3917, 658119965;
	mov.b32 	%r3918, 1486471617;
	mov.b32 	%r3919, -1860729210;
	st.local.v4.u32 	[%rd8+880], {%r3919, %r3918, %r3917, %r3916};
	mov.b32 	%r3920, 857870609;
	mov.b32 	%r3921, -1288988520;
	mov.b32 	%r3922, 334231800;
	mov.b32 	%r3923, 953803233;
	st.local.v4.u32 	[%rd8+896], {%r3923, %r3922, %r3921, %r3920};
	mov.b32 	%r3924, -1489791852;
	mov.b32 	%r3925, -1995993458;
	mov.b32 	%r3926, 1890179545;
	mov.b32 	%r3927, -1143838359;
	st.local.v4.u32 	[%rd8+912], {%r3927, %r3926, %r3925, %r3924};
	mov.b32 	%r3928, 550103529;
	mov.b32 	%r3929, -1844082809;
	mov.b32 	%r3930, 574365214;
	mov.b32 	%r3931, -1238525029;
	st.local.v4.u32 	[%rd8+928], {%r3931, %r3930, %r3929, %r3928};
	mov.b32 	%r3932, 2057691103;
	mov.b32 	%r3933, 2018519080;
	mov.b32 	%r3934, -5614251;
	mov.b32 	%r3935, 1233637070;
	st.local.v4.u32 	[%rd8+944], {%r3935, %r3934, %r3933, %r3932};
	mov.b32 	%r3936, 387583245;
	mov.b32 	%r3937, -2146858615;
	mov.b32 	%r3938, -128343647;
	mov.b32 	%r3939, -1895592820;
	st.local.v4.u32 	[%rd8+960], {%r3939, %r3938, %r3937, %r3936};
	mov.b32 	%r3940, -1194301336;
	mov.b32 	%r3941, -964410814;
	mov.b32 	%r3942, 836232934;
	mov.b32 	%r3943, -630865985;
	st.local.v4.u32 	[%rd8+976], {%r3943, %r3942, %r3941, %r3940};
	mov.b32 	%r3944, 287182607;
	mov.b32 	%r3945, 2002398509;
	mov.b32 	%r3946, -1339450983;
	mov.b32 	%r3947, -1014873791;
	st.local.v4.u32 	[%rd8+992], {%r3947, %r3946, %r3945, %r3944};
	mov.b32 	%r3948, 975967766;
	mov.b32 	%r3949, -697451589;
	mov.b32 	%r3950, -56077228;
	mov.b32 	%r3951, -881086288;
	st.local.v4.u32 	[%rd8+1008], {%r3951, %r3950, %r3949, %r3948};
	mov.b32 	%r3952, 2072901243;
	mov.b32 	%r3953, 2006576759;
	mov.b32 	%r3954, 2089089148;
	mov.b32 	%r3955, 1671808611;
	st.local.v4.u32 	[%rd10], {%r3955, %r3954, %r3953, %r3952};
	mov.b32 	%r3956, -984313403;
	mov.b32 	%r3957, 1873927791;
	mov.b32 	%r3958, 1807603307;
	mov.b32 	%r3959, -233963534;
	st.local.v4.u32 	[%rd10+16], {%r3959, %r3958, %r3957, %r3956};
	mov.b32 	%r3960, 729634347;
	mov.b32 	%r3961, 1739181671;
	mov.b32 	%r3962, 16974337;
	mov.b32 	%r3963, 810573872;
	st.local.v4.u32 	[%rd10+32], {%r3963, %r3962, %r3961, %r3960};
	mov.b32 	%r3964, 1989864566;
	mov.b32 	%r3965, -1410970197;
	mov.b32 	%r3966, -681396777;
	mov.b32 	%r3967, -31856642;
	st.local.v4.u32 	[%rd10+48], {%r3967, %r3966, %r3965, %r3964};
	mov.b32 	%r3968, 2106063485;
	mov.b32 	%r3969, -918517303;
	mov.b32 	%r3970, -2103631998;
	mov.b32 	%r3971, -901410870;
	st.local.v4.u32 	[%rd10+64], {%r3971, %r3970, %r3969, %r3968};
	mov.b32 	%r3972, -267650064;
	mov.b32 	%r3973, 1204391495;
	mov.b32 	%r3974, 1508618841;
	mov.b32 	%r3975, -99225606;
	st.local.v4.u32 	[%rd10+80], {%r3975, %r3974, %r3973, %r3972};
	mov.b32 	%r3976, -1343601233;
	mov.b32 	%r3977, -1560453214;
	mov.b32 	%r3978, -731401260;
	mov.b32 	%r3979, -1377025619;
	st.local.v4.u32 	[%rd10+96], {%r3979, %r3978, %r3977, %r3976};
	mov.b32 	%r3980, -1067738176;
	mov.b32 	%r3981, 1922491506;
	mov.b32 	%r3982, -1527295068;
	mov.b32 	%r3983, -1665195108;
	st.local.v4.u32 	[%rd10+112], {%r3983, %r3982, %r3981, %r3980};
	mov.b32 	%r3984, 644500518;
	mov.b32 	%r3985, -1817297517;
	mov.b32 	%r3986, -48438787;
	mov.b32 	%r3987, -1211992649;
	st.local.v4.u32 	[%rd10+128], {%r3987, %r3986, %r3985, %r3984};
	mov.b32 	%r3988, -867204148;
	mov.b32 	%r3989, -150800905;
	mov.b32 	%r3990, 1061256767;
	mov.b32 	%r3991, 911895606;
	st.local.v4.u32 	[%rd10+144], {%r3991, %r3990, %r3989, %r3988};
	mov.b32 	%r3992, -251069967;
	mov.b32 	%r3993, -449523227;
	mov.b32 	%r3994, -1510714971;
	mov.b32 	%r3995, 878471220;
	st.local.v4.u32 	[%rd10+160], {%r3995, %r3994, %r3993, %r3992};
	mov.b32 	%r3996, 356461077;
	mov.b32 	%r3997, 827548209;
	mov.b32 	%r3998, -663508008;
	mov.b32 	%r3999, 1905517169;
	st.local.v4.u32 	[%rd10+176], {%r3999, %r3998, %r3997, %r3996};
	mov.b32 	%r4000, -1017209405;
	mov.b32 	%r4001, 593839651;
	mov.b32 	%r4002, -950889017;
	mov.b32 	%r4003, 67897348;
	st.local.v4.u32 	[%rd10+192], {%r4003, %r4002, %r4001, %r4000};
	mov.b32 	%r4004, -1699401830;
	mov.b32 	%r4005, 84871685;
	mov.b32 	%r4006, -1767819370;
	mov.b32 	%r4007, 405286936;
	st.local.v4.u32 	[%rd10+208], {%r4007, %r4006, %r4005, %r4004};
	mov.b32 	%r4008, -499261470;
	mov.b32 	%r4009, -2137318528;
	mov.b32 	%r4010, 305538066;
	mov.b32 	%r4011, 118033927;
	st.local.v4.u32 	[%rd10+224], {%r4011, %r4010, %r4009, %r4008};
	mov.b32 	%r4012, 1973414517;
	mov.b32 	%r4013, -1295155278;
	mov.b32 	%r4014, 661212711;
	mov.b32 	%r4015, -349778453;
	st.local.v4.u32 	[%rd10+240], {%r4015, %r4014, %r4013, %r4012};
	mov.b32 	%r4016, 439235610;
	mov.b32 	%r4017, 745822252;
	mov.b32 	%r4018, -2086789757;
	mov.b32 	%r4019, 152769033;
	st.local.v4.u32 	[%rd10+256], {%r4019, %r4018, %r4017, %r4016};
	mov.b32 	%r4020, -1594139744;
	mov.b32 	%r4021, 1525593178;
	mov.b32 	%r4022, 1857215598;
	mov.b32 	%r4023, 455947803;
	st.local.v4.u32 	[%rd10+272], {%r4023, %r4022, %r4021, %r4020};
	mov.b32 	%r4024, -1278313037;
	mov.b32 	%r4025, -698239018;
	mov.b32 	%r4026, 994932283;
	mov.b32 	%r4027, 1391895634;
	st.local.v4.u32 	[%rd10+288], {%r4027, %r4026, %r4025, %r4024};
	mov.b32 	%r4028, -2070473852;
	mov.b32 	%r4029, 795958831;
	mov.b32 	%r4030, -482419229;
	mov.b32 	%r4031, 695947817;
	st.local.v4.u32 	[%rd10+304], {%r4031, %r4030, %r4029, %r4028};
	mov.b32 	%r4032, -315833875;
	mov.b32 	%r4033, -781665839;
	mov.b32 	%r4034, 1408607827;
	st.local.v4.u32 	[%rd10+320], {%r4034, %r4033, %r3372, %r4032};
	mov.b32 	%r4035, 1542305371;
	mov.b32 	%r4036, -1312261711;
	mov.b32 	%r4037, -65018884;
	mov.b32 	%r4038, 543178784;
	st.local.v4.u32 	[%rd10+336], {%r4038, %r4037, %r4036, %r4035};
	mov.b32 	%r4039, 961245753;
	mov.b32 	%r4040, -1093048386;
	mov.b32 	%r4041, -884568629;
	mov.b32 	%r4042, 1790891114;
	st.local.v4.u32 	[%rd10+352], {%r4042, %r4041, %r4040, %r4039};
	mov.b32 	%r4043, -817199665;
	mov.b32 	%r4044, 1491644504;
	mov.b32 	%r4045, 1289001036;
	mov.b32 	%r4046, 1256100938;
	st.local.v4.u32 	[%rd10+368], {%r4046, %r4045, %r4044, %r4043};
	mov.b32 	%r4047, -82383365;
	mov.b32 	%r4048, -1427812438;
	mov.b32 	%r4049, -282409489;
	mov.b32 	%r4050, -798245936;
	st.local.v4.u32 	[%rd10+384], {%r4050, %r4049, %r4048, %r4047};
	mov.b32 	%r4051, -2053893755;
	mov.b32 	%r4052, 861234739;
	mov.b32 	%r4053, 1305975373;
	mov.b32 	%r4054, 1137018435;
	st.local.v4.u32 	[%rd10+400], {%r4054, %r4053, %r4052, %r4051};
	mov.b32 	%r4055, 2139225727;
	mov.b32 	%r4056, 33948674;
	mov.b32 	%r4057, -116332039;
	mov.b32 	%r4058, 1171229253;
	st.local.v4.u32 	[%rd10+416], {%r4058, %r4057, %r4056, %r4055};
	mov.b32 	%r4059, -1461498968;
	mov.b32 	%r4060, -1615190625;
	mov.b32 	%r4061, 1011120188;
	mov.b32 	%r4062, 1357946960;
	st.local.v4.u32 	[%rd10+432], {%r4062, %r4061, %r4060, %r4059};
	mov.b32 	%r4063, -1886780017;
	mov.b32 	%r4064, 1086357568;
	mov.b32 	%r4065, -1543610973;
	mov.b32 	%r4066, 1374921297;
	st.local.v4.u32 	[%rd10+448], {%r4066, %r4065, %r4064, %r4063};
	mov.b32 	%r4067, -184225291;
	mov.b32 	%r4068, 944271416;
	mov.b32 	%r4069, -1648615011;
	mov.b32 	%r4070, -1834139758;
	st.local.v4.u32 	[%rd10+464], {%r4070, %r4069, %r4068, %r4067};
	mov.b32 	%r4071, 560153121;
	mov.b32 	%r4072, -629821478;
	mov.b32 	%r4073, -1228834890;
	mov.b32 	%r4074, -1126210628;
	st.local.v4.u32 	[%rd10+480], {%r4074, %r4073, %r4072, %r4071};
	mov.b32 	%r4075, -764559406;
	mov.b32 	%r4076, -217121293;
	mov.b32 	%r4077, -15014401;
	mov.b32 	%r4078, 271589392;
	st.local.v4.u32 	[%rd10+496], {%r4078, %r4077, %r4076, %r4075};
	mov.b32 	%r4079, -332413972;
	mov.b32 	%r4080, 322250259;
	mov.b32 	%r4081, 202643468;
	mov.b32 	%r4082, -850624051;
	st.local.v4.u32 	[%rd10+512], {%r4082, %r4081, %r4080, %r4079};
	mov.b32 	%r4083, 389623319;
	mov.b32 	%r4084, 1154254916;
	mov.b32 	%r4085, -1750977129;
	mov.b32 	%r4086, 1608629855;
	st.local.v4.u32 	[%rd10+528], {%r4086, %r4085, %r4084, %r4083};
	mov.b32 	%r4087, 1028094525;
	mov.b32 	%r4088, 2122513534;
	mov.b32 	%r4089, -1477290585;
	mov.b32 	%r4090, -1000893500;
	st.local.v4.u32 	[%rd10+544], {%r4090, %r4089, %r4088, %r4087};
	mov.b32 	%r4091, 1939203699;
	mov.b32 	%r4092, 422261273;
	mov.b32 	%r4093, 1575467613;
	mov.b32 	%r4094, 1689045092;
	st.local.v4.u32 	[%rd10+560], {%r4094, %r4093, %r4092, %r4091};
	mov.b32 	%r4095, -595614756;
	mov.b32 	%r4096, 1339137615;
	mov.b32 	%r4097, -2120738431;
	mov.b32 	%r4098, 1621147744;
	st.local.v4.u32 	[%rd10+576], {%r4098, %r4097, %r4096, %r4095};
	mov.b32 	%r4099, -2004677752;
	mov.b32 	%r4100, -1867826288;
	mov.b32 	%r4101, 712922154;
	mov.b32 	%r4102, 577127458;
	st.local.v4.u32 	[%rd10+592], {%r4102, %r4101, %r4100, %r4099};
	mov.b32 	%r4103, 339486740;
	mov.b32 	%r4104, -1194103880;
	mov.b32 	%r4105, -299251730;
	mov.b32 	%r4106, 1187679302;
	st.local.v4.u32 	[%rd10+608], {%r4106, %r4105, %r4104, %r4103};
	mov.b32 	%r4107, -612979237;
	mov.b32 	%r4108, 186455563;
	mov.b32 	%r4109, 1591917662;
	mov.b32 	%r4110, -562452514;
	st.local.v4.u32 	[%rd10+624], {%r4110, %r4109, %r4108, %r4107};
	mov.b32 	%r4111, 169743370;
	mov.b32 	%r4112, 978220090;
	mov.b32 	%r4113, 844522546;
	mov.b32 	%r4114, -532948000;
	st.local.v4.u32 	[%rd10+640], {%r4114, %r4113, %r4112, %r4111};
	mov.b32 	%r4115, 1558493276;
	mov.b32 	%r4116, 611076132;
	mov.b32 	%r4117, 101321734;
	mov.b32 	%r4118, 1239126601;
	st.local.v4.u32 	[%rd10+656], {%r4118, %r4117, %r4116, %r4115};
	mov.b32 	%r4119, 1655096418;
	mov.b32 	%r4120, -1393605716;
	mov.b32 	%r4121, -747717165;
	mov.b32 	%r4122, -1034051646;
	st.local.v4.u32 	[%rd10+672], {%r4122, %r4121, %r4120, %r4119};
	mov.b32 	%r4123, 2039214713;
	mov.b32 	%r4124, -466103324;
	mov.b32 	%r4125, -1784401515;
	mov.b32 	%r4126, -1851246191;
	st.local.v4.u32 	[%rd10+688], {%r4126, %r4125, %r4124, %r4123};
	mov.b32 	%r4127, 1840765549;
	mov.b32 	%r4128, 928607799;
	mov.b32 	%r4129, -935097400;
	mov.b32 	%r4130, -416098841;
	st.local.v4.u32 	[%rd10+704], {%r4130, %r4129, %r4128, %r4127};
	mov.b32 	%r4131, -1444918871;
	mov.b32 	%r4132, 1322425422;
	mov.b32 	%r4133, -714821163;
	mov.b32 	%r4134, -1920204403;
	st.local.v4.u32 	[%rd10+720], {%r4134, %r4133, %r4132, %r4131};
	mov.b32 	%r4135, -366620694;
	mov.b32 	%r4136, -200805388;
	mov.b32 	%r4137, 1459268694;
	mov.b32 	%r4138, 1823791212;
	st.local.v4.u32 	[%rd10+736], {%r4138, %r4137, %r4136, %r4135};
	mov.b32 	%r4139, 135794696;
	mov.b32 	%r4140, -1360443474;
	mov.b32 	%r4141, 2056189050;
	mov.b32 	%r4142, 1706019429;
	st.local.v4.u32 	[%rd10+752], {%r4142, %r4141, %r4140, %r4139};
	mov.b32 	%r4143, 779246638;
	mov.b32 	%r4144, 628050469;
	mov.b32 	%r4145, 2022240376;
	mov.b32 	%r4146, -1160417350;
	st.local.v4.u32 	[%rd10+768], {%r4146, %r4145, %r4144, %r4143};
	mov.b32 	%r4147, -967731258;
	mov.b32 	%r4148, -1261997132;
	mov.b32 	%r4149, -1494132826;
	mov.b32 	%r4150, 472135708;
	st.local.v4.u32 	[%rd10+784], {%r4150, %r4149, %r4148, %r4147};
	mov.b32 	%r4151, 522272287;
	mov.b32 	%r4152, 1956440180;
	mov.b32 	%r4153, -579034659;
	mov.b32 	%r4154, -400307224;
	st.local.v4.u32 	[%rd10+800], {%r4154, %r4153, %r4152, %r4151};
	mov.b32 	%r4155, -1970991222;
	mov.b32 	%r4156, -1954148981;
	mov.b32 	%r4157, -1109630531;
	mov.b32 	%r4158, 1272813131;
	st.local.v4.u32 	[%rd10+816], {%r4158, %r4157, %r4156, %r4155};
	mov.b32 	%r4159, 1722469478;
	mov.b32 	%r4160, -1245417035;
	mov.b32 	%r4161, 1044544574;
	mov.b32 	%r4162, 1888542832;
	st.local.v4.u32 	[%rd10+832], {%r4162, %r4161, %r4160, %r4159};
	mov.b32 	%r4163, 236067854;
	mov.b32 	%r4164, -167643146;
	mov.b32 	%r4165, 50660867;
	mov.b32 	%r4166, 1222152264;
	st.local.v4.u32 	[%rd10+848], {%r4166, %r4165, %r4164, %r4163};
	mov.b32 	%r4167, -1177523783;
	mov.b32 	%r4168, 1475980887;
	mov.b32 	%r4169, 895445557;
	mov.b32 	%r4170, 1638122081;
	st.local.v4.u32 	[%rd10+864], {%r4170, %r4169, %r4168, %r4167};
	mov.b32 	%r4171, -1632032866;
	mov.b32 	%r4172, 489110045;
	mov.b32 	%r4173, -1051158079;
	mov.b32 	%r4174, -2037311610;
	st.local.v4.u32 	[%rd10+880], {%r4174, %r4173, %r4172, %r4171};
	mov.b32 	%r4175, 288563729;
	mov.b32 	%r4176, -1733088360;
	mov.b32 	%r4177, -132912136;
	mov.b32 	%r4178, -516367903;
	st.local.v4.u32 	[%rd10+896], {%r4178, %r4177, %r4176, %r4175};
	mov.b32 	%r4179, -1800981612;
	mov.b32 	%r4180, -1903622258;
	mov.b32 	%r4181, -646927911;
	mov.b32 	%r4182, 1773916777;
	st.local.v4.u32 	[%rd10+912], {%r4182, %r4181, %r4180, %r4179};
	mov.b32 	%r4183, -383727127;
	mov.b32 	%r4184, -2020469369;
	mov.b32 	%r4185, 505560094;
	mov.b32 	%r4186, -1682559589;
	st.local.v4.u32 	[%rd10+928], {%r4186, %r4185, %r4184, %r4183};
	mov.b32 	%r4187, -545610273;
	mov.b32 	%r4188, 678973480;
	mov.b32 	%r4189, 1442818645;
	mov.b32 	%r4190, -834041906;
	st.local.v4.u32 	[%rd10+944], {%r4190, %r4189, %r4188, %r4187};
	mov.b32 	%r4191, 219617805;
	mov.b32 	%r4192, -1988097655;
	mov.b32 	%r4193, -1577559647;
	mov.b32 	%r4194, -1936784500;
	st.local.v4.u32 	[%rd10+960], {%r4194, %r4193, %r4192, %r4191};
	mov.b32 	%r4195, 1756942440;
	mov.b32 	%r4196, 1120306242;
	mov.b32 	%r4197, -432941082;
	mov.b32 	%r4198, -1076206145;
	st.local.v4.u32 	[%rd10+976], {%r4198, %r4197, %r4196, %r4195};
	mov.b32 	%r4199, 252780047;
	mov.b32 	%r4200, 762796589;
	mov.b32 	%r4201, -1716508263;
	mov.b32 	%r4202, 1103331905;
	st.local.v4.u32 	[%rd10+992], {%r4202, %r4201, %r4200, %r4199};
	mov.b32 	%r4203, 372911126;
	mov.b32 	%r4204, -1143575109;
	mov.b32 	%r4205, 1425844308;
	mov.b32 	%r4206, -1328841808;
	st.local.v4.u32 	[%rd10+1008], {%r4206, %r4205, %r4204, %r4203};
	mov.b32 	%r4207, 2071694838;
	mov.b32 	%r4208, 2004326894;
	mov.b32 	%r4209, 2088535288;
	mov.b32 	%r4210, 1667474886;
	st.local.v4.u32 	[%rd11], {%r4210, %r4209, %r4208, %r4207};
	add.s64 	%rd524, %rd11, 16;
	mov.b32 	%r4211, -976923503;
	mov.b32 	%r4212, 1869591006;
	mov.b32 	%r4213, 1802223062;
	mov.b32 	%r4214, -219017729;
	st.local.v4.u32 	[%rd11+16], {%r4214, %r4213, %r4212, %r4211};
	add.s64 	%rd521, %rd11, 32;
	mov.b32 	%r4215, 724270422;
	mov.b32 	%r4216, 1734846926;
	mov.b32 	%r4217, 16843522;
	mov.b32 	%r4218, 808472672;
	st.local.v4.u32 	[%rd11+32], {%r4218, %r4217, %r4216, %r4215};
	mov.b32 	%r4219, 1987484396;
	mov.b32 	%r4220, -1414797747;
	mov.b32 	%r4221, -673750347;
	mov.b32 	%r4222, -16901657;
	st.local.v4.u32 	[%rd11+48], {%r4222, %r4221, %r4220, %r4219};
	mov.b32 	%r4223, 2105378810;
	mov.b32 	%r4224, -909557623;
	mov.b32 	%r4225, -2105369313;
	mov.b32 	%r4226, -892713585;
	st.local.v4.u32 	[%rd11+64], {%r4226, %r4225, %r4224, %r4223};
	mov.b32 	%r4227, -252703749;
	mov.b32 	%r4228, 1195886990;
	mov.b32 	%r4229, 1499065266;
	mov.b32 	%r4230, -84273681;
	st.local.v4.u32 	[%rd11+80], {%r4230, %r4229, %r4228, %r4227};
	mov.b32 	%r4231, -1347425723;
	mov.b32 	%r4232, -1566376609;
	mov.b32 	%r4233, -724277325;
	mov.b32 	%r4234, -1381110719;
	st.local.v4.u32 	[%rd11+96], {%r4234, %r4233, %r4232, %r4231};
	mov.b32 	%r4235, -1061135461;
	mov.b32 	%r4236, 1920112356;
	mov.b32 	%r4237, -1532692653;
	mov.b32 	%r4238, -1667449053;
	st.local.v4.u32 	[%rd11+112], {%r4238, %r4237, %r4236, %r4235};
	mov.b32 	%r4239, 640051788;
	mov.b32 	%r4240, -1819038147;
	mov.b32 	%r4241, -33743647;
	mov.b32 	%r4242, -1212693899;
	st.local.v4.u32 	[%rd11+128], {%r4242, %r4241, %r4240, %r4239};
	mov.b32 	%r4243, -859025533;
	mov.b32 	%r4244, -134806795;
	mov.b32 	%r4245, 1061110142;
	mov.b32 	%r4246, 909531756;
	st.local.v4.u32 	[%rd11+144], {%r4246, %r4245, %r4244, %r4243};
	mov.b32 	%r4247, -235861767;
	mov.b32 	%r4248, -437963567;
	mov.b32 	%r4249, -1515850671;
	mov.b32 	%r4250, 875846760;
	st.local.v4.u32 	[%rd11+160], {%r4250, %r4249, %r4248, %r4247};
	mov.b32 	%r4251, 353713962;
	mov.b32 	%r4252, 825316194;
	mov.b32 	%r4253, -656903253;
	mov.b32 	%r4254, 1903268834;
	st.local.v4.u32 	[%rd11+176], {%r4254, %r4253, %r4252, %r4251};
	mov.b32 	%r4255, -1010606435;
	mov.b32 	%r4256, 589522246;
	mov.b32 	%r4257, -943238507;
	mov.b32 	%r4258, 67374088;
	st.local.v4.u32 	[%rd11+192], {%r4258, %r4257, %r4256, %r4255};
	mov.b32 	%r4259, -1701137105;
	mov.b32 	%r4260, 84217610;
	mov.b32 	%r4261, -1768513225;
	mov.b32 	%r4262, 404236336;
	st.local.v4.u32 	[%rd11+208], {%r4262, %r4261, %r4260, %r4259};
	mov.b32 	%r4263, -488489505;
	mov.b32 	%r4264, -2139055333;
	mov.b32 	%r4265, 303183396;
	mov.b32 	%r4266, 117901582;
	st.local.v4.u32 	[%rd11+224], {%r4266, %r4265, %r4264, %r4263};
	mov.b32 	%r4267, 1970642922;
	mov.b32 	%r4268, -1296904833;
	mov.b32 	%r4269, 656894286;
	mov.b32 	%r4270, -336910643;
	st.local.v4.u32 	[%rd11+240], {%r4270, %r4269, %r4268, %r4267};
	mov.b32 	%r4271, 437923380;
	mov.b32 	%r4272, 741110872;
	mov.b32 	%r4273, -2088526307;
	mov.b32 	%r4274, 151591698;
	st.local.v4.u32 	[%rd11+256], {%r4274, %r4273, %r4272, %r4271};
	mov.b32 	%r4275, -1600062629;
	mov.b32 	%r4276, 1515908788;
	mov.b32 	%r4277, 1852748508;
	mov.b32 	%r4278, 454765878;
	st.local.v4.u32 	[%rd11+272], {%r4278, %r4277, %r4276, %r4275};
	mov.b32 	%r4279, -1280061827;
	mov.b32 	%r4280, -690593353;
	mov.b32 	%r4281, 993742198;
	mov.b32 	%r4282, 1381168804;
	st.local.v4.u32 	[%rd11+288], {%r4282, %r4281, %r4280, %r4279};
	mov.b32 	%r4283, -2071685357;
	mov.b32 	%r4284, 791638366;
	mov.b32 	%r4285, -471646499;
	mov.b32 	%r4286, 690584402;
	st.local.v4.u32 	[%rd11+304], {%r4286, %r4285, %r4284, %r4283};
	mov.b32 	%r4287, -303223615;
	mov.b32 	%r4288, -774805319;
	mov.b32 	%r4289, 1398011302;
	st.local.v4.u32 	[%rd11+320], {%r4289, %r4288, %r3372, %r4287};
	mov.b32 	%r4290, 1532751286;
	mov.b32 	%r4291, -1313748871;
	mov.b32 	%r4292, -50585629;
	mov.b32 	%r4293, 538992704;
	st.local.v4.u32 	[%rd11+336], {%r4293, %r4292, %r4291, %r4290};
	mov.b32 	%r4294, 960056178;
	mov.b32 	%r4295, -1094788761;
	mov.b32 	%r4296, -875870579;
	mov.b32 	%r4297, 1785380564;
	st.local.v4.u32 	[%rd11+352], {%r4297, %r4296, %r4295, %r4294};
	mov.b32 	%r4298, -808498555;
	mov.b32 	%r4299, 1482221744;
	mov.b32 	%r4300, 1280103576;
	mov.b32 	%r4301, 1246420628;
	st.local.v4.u32 	[%rd11+368], {%r4301, %r4300, %r4299, %r4298};
	mov.b32 	%r4302, -67430675;
	mov.b32 	%r4303, -1431640753;
	mov.b32 	%r4304, -269538619;
	mov.b32 	%r4305, -791647301;
	st.local.v4.u32 	[%rd11+384], {%r4305, %r4304, %r4303, %r4302};
	mov.b32 	%r4306, -2054843375;
	mov.b32 	%r4307, 859002214;
	mov.b32 	%r4308, 1296947098;
	mov.b32 	%r4309, 1128514950;
	st.local.v4.u32 	[%rd11+400], {%r4309, %r4308, %r4307, %r4306};
	mov.b32 	%r4310, 2139062782;
	mov.b32 	%r4311, 33687044;
	mov.b32 	%r4312, -101117719;
	mov.b32 	%r4313, 1162203018;
	st.local.v4.u32 	[%rd11+416], {%r4313, %r4312, %r4311, %r4310};
	mov.b32 	%r4314, -1465326773;
	mov.b32 	%r4315, -1616922075;
	mov.b32 	%r4316, 1010582648;
	mov.b32 	%r4317, 1347481760;
	st.local.v4.u32 	[%rd11+432], {%r4317, %r4316, %r4315, %r4314};
	mov.b32 	%r4318, -1886418427;
	mov.b32 	%r4319, 1077985408;
	mov.b32 	%r4320, -1549533603;
	mov.b32 	%r4321, 1364325282;
	st.local.v4.u32 	[%rd11+448], {%r4321, %r4320, %r4319, %r4318};
	mov.b32 	%r4322, -168491791;
	mov.b32 	%r4323, 943212656;
	mov.b32 	%r4324, -1650607071;
	mov.b32 	%r4325, -1835881153;
	st.local.v4.u32 	[%rd11+464], {%r4325, %r4324, %r4323, %r4322};
	mov.b32 	%r4326, 555836226;
	mov.b32 	%r4327, -623217233;
	mov.b32 	%r4328, -1229536905;
	mov.b32 	%r4329, -1128472733;
	st.local.v4.u32 	[%rd11+480], {%r4329, %r4328, %r4327, %r4326};
	mov.b32 	%r4330, -757961281;
	mov.b32 	%r4331, -202174723;
	mov.b32 	%r4332, -58651;
	mov.b32 	%r4333, 269496352;
	st.local.v4.u32 	[%rd11+496], {%r4333, %r4332, %r4331, %r4330};
	mov.b32 	%r4334, -320065597;
	mov.b32 	%r4335, 320025894;
	mov.b32 	%r4336, 202118168;
	mov.b32 	%r4337, -842183551;
	st.local.v4.u32 	[%rd11+512], {%r4337, %r4336, %r4335, %r4334};
	mov.b32 	%r4338, 387397934;
	mov.b32 	%r4339, 1145359496;
	mov.b32 	%r4340, -1751670219;
	mov.b32 	%r4341, 1600119230;
	st.local.v4.u32 	[%rd11+528], {%r4341, %r4340, %r4339, %r4338};
	mov.b32 	%r4342, 1027426170;
	mov.b32 	%r4343, 2122220284;
	mov.b32 	%r4344, -1482165675;
	mov.b32 	%r4345, -993765485;
	st.local.v4.u32 	[%rd11+544], {%r4345, %r4344, %r4343, %r4342};
	mov.b32 	%r4346, 1936954854;
	mov.b32 	%r4347, 421079858;
	mov.b32 	%r4348, 1566435258;
	mov.b32 	%r4349, 1684319432;
	st.local.v4.u32 	[%rd11+560], {%r4349, %r4348, %r4347, %r4346};
	mov.b32 	%r4350, -589529181;
	mov.b32 	%r4351, 1330631070;
	mov.b32 	%r4352, -2122213351;
	mov.b32 	%r4353, 1616945344;
	st.local.v4.u32 	[%rd11+576], {%r4353, %r4352, %r4351, %r4350};
	mov.b32 	%r4354, -2004319477;
	mov.b32 	%r4355, -1869567173;
	mov.b32 	%r4356, 707427924;
	mov.b32 	%r4357, 572679748;
	st.local.v4.u32 	[%rd11+592], {%r4357, %r4356, %r4355, %r4354};
	mov.b32 	%r4358, 336870440;
	mov.b32 	%r4359, -1195846805;
	mov.b32 	%r4360, -286381625;
	mov.b32 	%r4361, 1179044492;
	st.local.v4.u32 	[%rd11+608], {%r4361, %r4360, %r4359, %r4358};
	mov.b32 	%r4362, -606374227;
	mov.b32 	%r4363, 185277718;
	mov.b32 	%r4364, 1583276732;
	mov.b32 	%r4365, -555845209;
	st.local.v4.u32 	[%rd11+624], {%r4365, %r4364, %r4363, %r4362};
	mov.b32 	%r4366, 168435220;
	mov.b32 	%r4367, 976899700;
	mov.b32 	%r4368, 842159716;
	mov.b32 	%r4369, -522175525;
	st.local.v4.u32 	[%rd11+640], {%r4369, %r4368, %r4367, %r4366};
	mov.b32 	%r4370, 1549591736;
	mov.b32 	%r4371, 606366792;
	mov.b32 	%r4372, 101059084;
	mov.b32 	%r4373, 1229577106;
	st.local.v4.u32 	[%rd11+656], {%r4373, %r4372, %r4371, %r4370};
	mov.b32 	%r4374, 1650632388;
	mov.b32 	%r4375, -1397952701;
	mov.b32 	%r4376, -741118275;
	mov.b32 	%r4377, -1027449441;
	st.local.v4.u32 	[%rd11+672], {%r4377, %r4376, %r4375, %r4374};
	mov.b32 	%r4378, 2038008818;
	mov.b32 	%r4379, -454805549;
	mov.b32 	%r4380, -1785355215;
	mov.b32 	%r4381, -1852725191;
	st.local.v4.u32 	[%rd11+688], {%r4381, %r4380, %r4379, %r4378};
	mov.b32 	%r4382, 1835907034;
	mov.b32 	%r4383, 926374254;
	mov.b32 	%r4384, -926399605;
	mov.b32 	%r4385, -404278571;
	st.local.v4.u32 	[%rd11+704], {%r4385, %r4384, %r4383, %r4382};
	mov.b32 	%r4386, -1448484791;
	mov.b32 	%r4387, 1313788572;
	mov.b32 	%r4388, -707435343;
	mov.b32 	%r4389, -1920103423;
	st.local.v4.u32 	[%rd11+720], {%r4389, %r4388, %r4387, %r4386};
	mov.b32 	%r4390, -353753649;
	mov.b32 	%r4391, -185333773;
	mov.b32 	%r4392, 1448540844;
	mov.b32 	%r4393, 1819063512;
	st.local.v4.u32 	[%rd11+736], {%r4393, %r4392, %r4391, %r4390};
	mov.b32 	%r4394, 134748176;
	mov.b32 	%r4395, -1364268729;
	mov.b32 	%r4396, 2054852340;
	mov.b32 	%r4397, 1701162954;
	st.local.v4.u32 	[%rd11+752], {%r4397, %r4396, %r4395, %r4394};
	mov.b32 	%r4398, 774795868;
	mov.b32 	%r4399, 623210314;
	mov.b32 	%r4400, 2021165296;
	mov.b32 	%r4401, -1162160785;
	st.local.v4.u32 	[%rd11+768], {%r4401, %r4400, %r4399, %r4398};
	mov.b32 	%r4402, -960081513;
	mov.b32 	%r4403, -1263220877;
	mov.b32 	%r4404, -1499008681;
	mov.b32 	%r4405, 471606328;
	st.local.v4.u32 	[%rd11+784], {%r4405, %r4404, %r4403, %r4402};
	mov.b32 	%r4406, 522133822;
	mov.b32 	%r4407, 1953799400;
	mov.b32 	%r4408, -572687199;
	mov.b32 	%r4409, -387439669;
	st.local.v4.u32 	[%rd11+800], {%r4409, %r4408, %r4407, %r4406};
	mov.b32 	%r4410, -1970633457;
	mov.b32 	%r4411, -1953790451;
	mov.b32 	%r4412, -1111630751;
	mov.b32 	%r4413, 1263263126;
	st.local.v4.u32 	[%rd11+816], {%r4413, %r4412, %r4411, %r4410};
	mov.b32 	%r4414, 1718004428;
	mov.b32 	%r4415, -1246378895;
	mov.b32 	%r4416, 1044267644;
	mov.b32 	%r4417, 1886425312;
	st.local.v4.u32 	[%rd11+832], {%r4417, %r4416, %r4415, %r4414};
	mov.b32 	%r4418, 235803164;
	mov.b32 	%r4419, -151649801;
	mov.b32 	%r4420, 50529542;
	mov.b32 	%r4421, 1212733584;
	st.local.v4.u32 	[%rd11+848], {%r4421, %r4420, %r4419, %r4418};
	mov.b32 	%r4422, -1179004823;
	mov.b32 	%r4423, 1465383342;
	mov.b32 	%r4424, 892690282;
	mov.b32 	%r4425, 1633788866;
	st.local.v4.u32 	[%rd11+864], {%r4425, %r4424, %r4423, %r4422};
	mov.b32 	%r4426, -1633765081;
	mov.b32 	%r4427, 488449850;
	mov.b32 	%r4428, -1044293479;
	mov.b32 	%r4429, -2038001385;
	st.local.v4.u32 	[%rd11+880], {%r4429, %r4428, %r4427, %r4426};
	mov.b32 	%r4430, 286339874;
	mov.b32 	%r4431, -1734823125;
	mov.b32 	%r4432, -117959701;
	mov.b32 	%r4433, -505333543;
	st.local.v4.u32 	[%rd11+896], {%r4433, %r4432, %r4431, %r4430};
	mov.b32 	%r4434, -1802197197;
	mov.b32 	%r4435, -1903261433;
	mov.b32 	%r4436, -640061271;
	mov.b32 	%r4437, 1768537042;
	st.local.v4.u32 	[%rd11+912], {%r4437, %r4436, %r4435, %r4434};
	mov.b32 	%r4438, -370597687;
	mov.b32 	%r4439, -2021158379;
	mov.b32 	%r4440, 505291324;
	mov.b32 	%r4441, -1684294099;
	st.local.v4.u32 	[%rd11+928], {%r4441, %r4440, %r4439, %r4438};
	mov.b32 	%r4442, -539002203;
	mov.b32 	%r4443, 673740880;
	mov.b32 	%r4444, 1431699370;
	mov.b32 	%r4445, -825341561;
	st.local.v4.u32 	[%rd11+944], {%r4445, %r4444, %r4443, %r4442};
	mov.b32 	%r4446, 218961690;
	mov.b32 	%r4447, -1987477495;
	mov.b32 	%r4448, -1583220647;
	mov.b32 	%r4449, -1936945405;
	st.local.v4.u32 	[%rd11+960], {%r4449, %r4448, %r4447, %r4446};
	mov.b32 	%r4450, 1751693520;
	mov.b32 	%r4451, 1111672452;
	mov.b32 	%r4452, -421121577;
	mov.b32 	%r4453, -1077945755;
	st.local.v4.u32 	[%rd11+976], {%r4453, %r4452, %r4451, %r4450};
	mov.b32 	%r4454, 252645662;
	mov.b32 	%r4455, 757954394;
	mov.b32 	%r4456, -1717981143;
	mov.b32 	%r4457, 1094828930;
	st.local.v4.u32 	[%rd11+992], {%r4457, %r4456, %r4455, %r4454};
	mov.b32 	%r4458, 370555436;
	mov.b32 	%r4459, -1145317779;
	mov.b32 	%r4460, 1414855848;
	mov.b32 	%r4461, -1330590853;
	st.local.v4.u32 	[%rd11+1008], {%r4461, %r4460, %r4459, %r4458};
	add.s64 	%rd523, %rd13, 32;
	mov.b64 	%rd520, 0;
	mov.u64 	%rd522, %rd520;
$L__BB1_23:
	add.s64 	%rd246, %rd9, %rd522;
	ld.local.v4.b32 	{%r4462, %r4463, %r4464, %r4465}, [%rd246];
	add.s64 	%rd247, %rd4, %rd522;
	add.s64 	%rd248, %rd17, %rd520;
	ld.local.v4.u32 	{%r4466, %r4467, %r4468, %r4469}, [%rd248+-32];
	add.s64 	%rd249, %rd16, %rd520;
	add.s64 	%rd250, %rd19, %rd520;
	ld.local.v4.u32 	{%r4470, %r4471, %r4472, %r4473}, [%rd250+-32];
	add.s64 	%rd251, %rd18, %rd520;
	add.s64 	%rd252, %rd10, %rd520;
	ld.local.v4.u32 	{%r4474, %r4475, %r4476, %r4477}, [%rd252];
	add.s64 	%rd253, %rd12, %rd520;
	ld.local.v4.u32 	{%r4478, %r4479, %r4480, %r4481}, [%rd521+-32];
	st.local.v4.u32 	[%rd249+-32], {%r4466, %r4467, %r4468, %r4469};
	st.local.v4.u32 	[%rd251+-32], {%r4470, %r4471, %r4472, %r4473};
	st.local.v4.u32 	[%rd253], {%r4474, %r4475, %r4476, %r4477};
	st.local.v4.u32 	[%rd523+-32], {%r4478, %r4479, %r4480, %r4481};
	ld.local.v4.u32 	{%r4482, %r4483, %r4484, %r4485}, [%rd248+-16];
	ld.local.v4.u32 	{%r4486, %r4487, %r4488, %r4489}, [%rd250+-16];
	ld.local.v4.u32 	{%r4490, %r4491, %r4492, %r4493}, [%rd252+16];
	ld.local.v4.u32 	{%r4494, %r4495, %r4496, %r4497}, [%rd521+-16];
	st.local.v4.u32 	[%rd249+-16], {%r4482, %r4483, %r4484, %r4485};
	st.local.v4.u32 	[%rd251+-16], {%r4486, %r4487, %r4488, %r4489};
	st.local.v4.u32 	[%rd253+16], {%r4490, %r4491, %r4492, %r4493};
	st.local.v4.u32 	[%rd523+-16], {%r4494, %r4495, %r4496, %r4497};
	ld.local.v4.u32 	{%r4498, %r4499, %r4500, %r4501}, [%rd248];
	ld.local.v4.u32 	{%r4502, %r4503, %r4504, %r4505}, [%rd250];
	ld.local.v4.u32 	{%r4506, %r4507, %r4508, %r4509}, [%rd252+32];
	ld.local.v4.u32 	{%r4510, %r4511, %r4512, %r4513}, [%rd521];
	st.local.v4.u32 	[%rd249], {%r4498, %r4499, %r4500, %r4501};
	st.local.v4.u32 	[%rd251], {%r4502, %r4503, %r4504, %r4505};
	st.local.v4.u32 	[%rd253+32], {%r4506, %r4507, %r4508, %r4509};
	st.local.v4.u32 	[%rd523], {%r4510, %r4511, %r4512, %r4513};
	ld.local.v4.u32 	{%r4514, %r4515, %r4516, %r4517}, [%rd248+16];
	ld.local.v4.u32 	{%r4518, %r4519, %r4520, %r4521}, [%rd250+16];
	ld.local.v4.u32 	{%r4522, %r4523, %r4524, %r4525}, [%rd252+48];
	ld.local.v4.u32 	{%r4526, %r4527, %r4528, %r4529}, [%rd521+16];
	st.local.v4.b32 	[%rd247], {%r4462, %r4463, %r4464, %r4465};
	st.local.v4.u32 	[%rd249+16], {%r4514, %r4515, %r4516, %r4517};
	st.local.v4.u32 	[%rd251+16], {%r4518, %r4519, %r4520, %r4521};
	st.local.v4.u32 	[%rd253+48], {%r4522, %r4523, %r4524, %r4525};
	st.local.v4.u32 	[%rd523+16], {%r4526, %r4527, %r4528, %r4529};
	add.s64 	%rd522, %rd522, 16;
	cvt.u32.u64 	%r4530, %rd522;
	add.s64 	%rd523, %rd523, 64;
	add.s64 	%rd521, %rd521, 64;
	add.s64 	%rd520, %rd520, 64;
	setp.ne.s32 	%p10, %r4530, 256;
	@%p10 bra 	$L__BB1_23;
	add.s64 	%rd526, %rd8, 16;
	add.s64 	%rd527, %rd6, 16;
	add.s64 	%rd525, %rd10, 16;
	ld.global.u32 	%r4537, [%rd2];
	xor.b32  	%r4538, %r4537, %r50;
	st.u32 	[%rd242], %r4538;
	ld.global.u32 	%r4539, [%rd2+4];
	xor.b32  	%r4540, %r4539, %r51;
	st.u32 	[%rd242+4], %r4540;
	ld.global.u32 	%r4541, [%rd2+8];
	xor.b32  	%r4542, %r4541, %r52;
	st.u32 	[%rd242+8], %r4542;
	ld.global.u32 	%r4543, [%rd2+12];
	xor.b32  	%r4544, %r4543, %r53;
	st.u32 	[%rd242+12], %r4544;
	shr.u32 	%r4545, %r4538, 8;
	shr.u32 	%r4546, %r4538, 16;
	shr.u32 	%r4547, %r4538, 24;
	shr.u32 	%r4548, %r4540, 8;
	shr.u32 	%r4549, %r4540, 16;
	shr.u32 	%r4550, %r4540, 24;
	shr.u32 	%r4551, %r4542, 8;
	shr.u32 	%r4552, %r4542, 16;
	shr.u32 	%r4553, %r4542, 24;
	shr.u32 	%r4554, %r4544, 8;
	shr.u32 	%r4555, %r4544, 16;
	shr.u32 	%r4556, %r4544, 24;
	st.u8 	[%rd242], %r4544;
	st.u8 	[%rd242+1], %r4551;
	st.u8 	[%rd242+2], %r4549;
	st.u8 	[%rd242+3], %r4547;
	st.u8 	[%rd242+4], %r4538;
	st.u8 	[%rd242+5], %r4554;
	st.u8 	[%rd242+6], %r4552;
	st.u8 	[%rd242+7], %r4550;
	st.u8 	[%rd242+8], %r4540;
	st.u8 	[%rd242+9], %r4545;
	st.u8 	[%rd242+10], %r4555;
	st.u8 	[%rd242+11], %r4553;
	st.u8 	[%rd242+12], %r4542;
	st.u8 	[%rd242+13], %r4548;
	st.u8 	[%rd242+14], %r4546;
	st.u8 	[%rd242+15], %r4556;
	mul.wide.u32 	%rd254, %r4547, 4;
	add.s64 	%rd255, %rd5, %rd254;
	ld.local.u32 	%r4557, [%rd255];
	and.b32  	%r4558, %r4549, 255;
	mul.wide.u32 	%rd256, %r4558, 4;
	add.s64 	%rd257, %rd7, %rd256;
	ld.local.u32 	%r4559, [%rd257];
	and.b32  	%r4560, %r4551, 255;
	mul.wide.u32 	%rd258, %r4560, 4;
	add.s64 	%rd259, %rd12, %rd258;
	ld.local.u32 	%r4561, [%rd259];
	and.b32  	%r4562, %r4544, 255;
	mul.wide.u32 	%rd260, %r4562, 4;
	add.s64 	%rd261, %rd13, %rd260;
	ld.local.u32 	%r4563, [%rd261];
	xor.b32  	%r4564, %r4559, %r4557;
	xor.b32  	%r4565, %r4564, %r4561;
	xor.b32  	%r4566, %r4565, %r4563;
	st.u32 	[%rd242], %r4566;
	mul.wide.u32 	%rd262, %r4550, 4;
	add.s64 	%rd263, %rd5, %rd262;
	ld.local.u32 	%r4567, [%rd263];
	and.b32  	%r4568, %r4552, 255;
	mul.wide.u32 	%rd264, %r4568, 4;
	add.s64 	%rd265, %rd7, %rd264;
	ld.local.u32 	%r4569, [%rd265];
	and.b32  	%r4570, %r4554, 255;
	mul.wide.u32 	%rd266, %r4570, 4;
	add.s64 	%rd267, %rd12, %rd266;
	ld.local.u32 	%r4571, [%rd267];
	and.b32  	%r4572, %r4538, 255;
	mul.wide.u32 	%rd268, %r4572, 4;
	add.s64 	%rd269, %rd13, %rd268;
	ld.local.u32 	%r4573, [%rd269];
	xor.b32  	%r4574, %r4569, %r4567;
	xor.b32  	%r4575, %r4574, %r4571;
	xor.b32  	%r4576, %r4575, %r4573;
	st.u32 	[%rd242+4], %r4576;
	mul.wide.u32 	%rd270, %r4553, 4;
	add.s64 	%rd271, %rd5, %rd270;
	ld.local.u32 	%r4577, [%rd271];
	and.b32  	%r4578, %r4555, 255;
	mul.wide.u32 	%rd272, %r4578, 4;
	add.s64 	%rd273, %rd7, %rd272;
	ld.local.u32 	%r4579, [%rd273];
	and.b32  	%r4580, %r4545, 255;
	mul.wide.u32 	%rd274, %r4580, 4;
	add.s64 	%rd275, %rd12, %rd274;
	ld.local.u32 	%r4581, [%rd275];
	and.b32  	%r4582, %r4540, 255;
	mul.wide.u32 	%rd276, %r4582, 4;
	add.s64 	%rd277, %rd13, %rd276;
	ld.local.u32 	%r4583, [%rd277];
	xor.b32  	%r4584, %r4579, %r4577;
	xor.b32  	%r4585, %r4584, %r4581;
	xor.b32  	%r4586, %r4585, %r4583;
	st.u32 	[%rd242+8], %r4586;
	mul.wide.u32 	%rd278, %r4556, 4;
	add.s64 	%rd279, %rd5, %rd278;
	ld.local.u32 	%r4587, [%rd279];
	and.b32  	%r4588, %r4546, 255;
	mul.wide.u32 	%rd280, %r4588, 4;
	add.s64 	%rd281, %rd7, %rd280;
	ld.local.u32 	%r4589, [%rd281];
	and.b32  	%r4590, %r4548, 255;
	mul.wide.u32 	%rd282, %r4590, 4;
	add.s64 	%rd283, %rd12, %rd282;
	ld.local.u32 	%r4591, [%rd283];
	and.b32  	%r4592, %r4542, 255;
	mul.wide.u32 	%rd284, %r4592, 4;
	add.s64 	%rd285, %rd13, %rd284;
	ld.local.u32 	%r4593, [%rd285];
	xor.b32  	%r4594, %r4589, %r4587;
	xor.b32  	%r4595, %r4594, %r4591;
	xor.b32  	%r4596, %r4595, %r4593;
	st.u32 	[%rd242+12], %r4596;
	ld.global.u32 	%r4597, [%rd2+16];
	xor.b32  	%r4598, %r4597, %r4566;
	st.u32 	[%rd242], %r4598;
	ld.global.u32 	%r4599, [%rd2+20];
	xor.b32  	%r4600, %r4599, %r4576;
	st.u32 	[%rd242+4], %r4600;
	ld.global.u32 	%r4601, [%rd2+24];
	xor.b32  	%r4602, %r4601, %r4586;
	st.u32 	[%rd242+8], %r4602;
	ld.global.u32 	%r4603, [%rd2+28];
	xor.b32  	%r4604, %r4603, %r4596;
	st.u32 	[%rd242+12], %r4604;
	and.b32  	%r4605, %r4598, 255;
	cvt.u64.u32 	%rd286, %r4605;
	add.s64 	%rd287, %rd4, %rd286;
	ld.local.u8 	%rs41, [%rd287];
	st.u8 	[%rd242], %rs41;
	shr.u32 	%r4606, %r4598, 8;
	and.b32  	%r4607, %r4606, 255;
	cvt.u64.u32 	%rd288, %r4607;
	add.s64 	%rd289, %rd4, %rd288;
	ld.local.u8 	%rs42, [%rd289];
	st.u8 	[%rd242+1], %rs42;
	shr.u32 	%r4608, %r4598, 16;
	and.b32  	%r4609, %r4608, 255;
	cvt.u64.u32 	%rd290, %r4609;
	add.s64 	%rd291, %rd4, %rd290;
	ld.local.u8 	%rs43, [%rd291];
	st.u8 	[%rd242+2], %rs43;
	shr.u32 	%r4610, %r4598, 24;
	cvt.u64.u32 	%rd292, %r4610;
	add.s64 	%rd293, %rd4, %rd292;
	ld.local.u8 	%rs44, [%rd293];
	st.u8 	[%rd242+3], %rs44;
	and.b32  	%r4611, %r4600, 255;
	cvt.u64.u32 	%rd294, %r4611;
	add.s64 	%rd295, %rd4, %rd294;
	ld.local.u8 	%rs45, [%rd295];
	st.u8 	[%rd242+4], %rs45;
	shr.u32 	%r4612, %r4600, 8;
	and.b32  	%r4613, %r4612, 255;
	cvt.u64.u32 	%rd296, %r4613;
	add.s64 	%rd297, %rd4, %rd296;
	ld.local.u8 	%rs46, [%rd297];
	st.u8 	[%rd242+5], %rs46;
	shr.u32 	%r4614, %r4600, 16;
	and.b32  	%r4615, %r4614, 255;
	cvt.u64.u32 	%rd298, %r4615;
	add.s64 	%rd299, %rd4, %rd298;
	ld.local.u8 	%rs47, [%rd299];
	st.u8 	[%rd242+6], %rs47;
	shr.u32 	%r4616, %r4600, 24;
	cvt.u64.u32 	%rd300, %r4616;
	add.s64 	%rd301, %rd4, %rd300;
	ld.local.u8 	%rs48, [%rd301];
	st.u8 	[%rd242+7], %rs48;
	and.b32  	%r4617, %r4602, 255;
	cvt.u64.u32 	%rd302, %r4617;
	add.s64 	%rd303, %rd4, %rd302;
	ld.local.u8 	%rs49, [%rd303];
	st.u8 	[%rd242+8], %rs49;
	shr.u32 	%r4618, %r4602, 8;
	and.b32  	%r4619, %r4618, 255;
	cvt.u64.u32 	%rd304, %r4619;
	add.s64 	%rd305, %rd4, %rd304;
	ld.local.u8 	%rs50, [%rd305];
	st.u8 	[%rd242+9], %rs50;
	shr.u32 	%r4620, %r4602, 16;
	and.b32  	%r4621, %r4620, 255;
	cvt.u64.u32 	%rd306, %r4621;
	add.s64 	%rd307, %rd4, %rd306;
	ld.local.u8 	%rs51, [%rd307];
	st.u8 	[%rd242+10], %rs51;
	shr.u32 	%r4622, %r4602, 24;
	cvt.u64.u32 	%rd308, %r4622;
	add.s64 	%rd309, %rd4, %rd308;
	ld.local.u8 	%rs52, [%rd309];
	st.u8 	[%rd242+11], %rs52;
	and.b32  	%r4623, %r4604, 255;
	cvt.u64.u32 	%rd310, %r4623;
	add.s64 	%rd311, %rd4, %rd310;
	ld.local.u8 	%rs53, [%rd311];
	st.u8 	[%rd242+12], %rs53;
	shr.u32 	%r4624, %r4604, 8;
	and.b32  	%r4625, %r4624, 255;
	cvt.u64.u32 	%rd312, %r4625;
	add.s64 	%rd313, %rd4, %rd312;
	ld.local.u8 	%rs54, [%rd313];
	st.u8 	[%rd242+13], %rs54;
	shr.u32 	%r4626, %r4604, 16;
	and.b32  	%r4627, %r4626, 255;
	cvt.u64.u32 	%rd314, %r4627;
	add.s64 	%rd315, %rd4, %rd314;
	ld.local.u8 	%rs55, [%rd315];
	st.u8 	[%rd242+14], %rs55;
	shr.u32 	%r4628, %r4604, 24;
	cvt.u64.u32 	%rd316, %r4628;
	add.s64 	%rd317, %rd4, %rd316;
	ld.local.u8 	%rs56, [%rd317];
	st.u8 	[%rd242+15], %rs56;
	st.u8 	[%rd242], %rs53;
	st.u8 	[%rd242+1], %rs50;
	st.u8 	[%rd242+2], %rs47;
	st.u8 	[%rd242+3], %rs44;
	st.u8 	[%rd242+4], %rs41;
	st.u8 	[%rd242+5], %rs54;
	st.u8 	[%rd242+6], %rs51;
	st.u8 	[%rd242+7], %rs48;
	st.u8 	[%rd242+8], %rs45;
	st.u8 	[%rd242+9], %rs42;
	st.u8 	[%rd242+10], %rs55;
	st.u8 	[%rd242+11], %rs52;
	st.u8 	[%rd242+12], %rs49;
	st.u8 	[%rd242+13], %rs46;
	st.u8 	[%rd242+14], %rs43;
	ld.u32 	%r4629, [%rd242];
	ld.global.u32 	%r4630, [%rd2+160];
	xor.b32  	%r4631, %r4630, %r4629;
	st.u32 	[%rd242], %r4631;
	ld.u32 	%r4632, [%rd242+4];
	ld.global.u32 	%r4633, [%rd2+164];
	xor.b32  	%r4634, %r4633, %r4632;
	st.u32 	[%rd242+4], %r4634;
	ld.u32 	%r4635, [%rd242+8];
	ld.global.u32 	%r4636, [%rd2+168];
	xor.b32  	%r4637, %r4636, %r4635;
	st.u32 	[%rd242+8], %r4637;
	ld.u32 	%r4638, [%rd242+12];
	ld.global.u32 	%r4639, [%rd2+172];
	xor.b32  	%r4640, %r4639, %r4638;
	st.u32 	[%rd242+12], %r4640;
	mov.b32 	%r4641, 1990973438;
	mov.b32 	%r4642, 728170800;
	mov.b32 	%r4643, -982553614;
	mov.b32 	%r4644, 2071428195;
	st.local.v4.b32 	[%rd9], {%r4644, %r4643, %r4642, %r4641};
	mov.b32 	%r4645, -1066228580;
	mov.b32 	%r4646, -1348283219;
	mov.b32 	%r4647, -263759366;
	mov.b32 	%r4648, 2110358218;
	st.local.v4.b32 	[%rd9+16], {%r4648, %r4647, %r4646, %r4645};
	mov.b32 	%r4649, 355588209;
	mov.b32 	%r4650, -236608204;
	mov.b32 	%r4651, -856211658;
	mov.b32 	%r4652, 647232951;
	st.local.v4.b32 	[%rd9+32], {%r4652, %r4651, %r4650, %r4649};
	mov.b32 	%r4653, 1974609899;
	mov.b32 	%r4654, -494923257;
	mov.b32 	%r4655, -1710909928;
	mov.b32 	%r4656, -1021065468;
	st.local.v4.b32 	[%rd9+48], {%r4656, %r4655, %r4654, %r4653};
	mov.b32 	%r4657, -2077236439;
	mov.b32 	%r4658, -1277805742;
	mov.b32 	%r4659, -1604686309;
	mov.b32 	%r4660, 439124745;
	st.local.v4.b32 	[%rd9+64], {%r4660, %r4659, %r4658, %r4657};
	mov.b32 	%r4661, -816296886;
	mov.b32 	%r4662, 968805226;
	mov.b32 	%r4663, 1538391072;
	mov.b32 	%r4664, -318713517;
	st.local.v4.b32 	[%rd9+80], {%r4664, %r4663, %r4662, %r4661};
	mov.b32 	%r4665, -1465959344;
	mov.b32 	%r4666, 2130901317;
	mov.b32 	%r4667, -2060235453;
	mov.b32 	%r4668, -72683568;
	st.local.v4.b32 	[%rd9+96], {%r4668, %r4667, %r4666, %r4665};
	mov.b32 	%r4669, -755761392;
	mov.b32 	%r4670, 567981756;
	mov.b32 	%r4671, -180839022;
	mov.b32 	%r4672, -1891589295;
	st.local.v4.b32 	[%rd9+112], {%r4672, %r4671, %r4670, %r4669};
	mov.b32 	%r4673, 1931042148;
	mov.b32 	%r4674, 1031710660;
	mov.b32 	%r4675, 390371167;
	mov.b32 	%r4676, -334295859;
	st.local.v4.b32 	[%rd9+128], {%r4676, %r4675, %r4674, %r4673};
	mov.b32 	%r4677, -620011810;
	mov.b32 	%r4678, 347663942;
	mov.b32 	%r4679, -2003817950;
	mov.b32 	%r4680, -598769312;
	st.local.v4.b32 	[%rd9+144], {%r4680, %r4679, %r4678, %r4677};
	mov.b32 	%r4681, 2045023633;
	mov.b32 	%r4682, 1655493570;
	mov.b32 	%r4683, 1545864777;
	mov.b32 	%r4684, 171586272;
	st.local.v4.b32 	[%rd9+160], {%r4684, %r4683, %r4682, %r4681};
	mov.b32 	%r4685, 145652325;
	mov.b32 	%r4686, -353085844;
	mov.b32 	%r4687, -1454451315;
	mov.b32 	%r4688, 1832372455;
	st.local.v4.b32 	[%rd9+176], {%r4688, %r4687, %r4686, %r4685};
	mov.b32 	%r4689, -1970553525;
	mov.b32 	%r4690, 527752680;
	mov.b32 	%r4691, -961239524;
	mov.b32 	%r4692, 774207674;
	st.local.v4.b32 	[%rd9+192], {%r4692, %r4691, %r4690, %r4689};
	mov.b32 	%r4693, -1642217082;
	mov.b32 	%r4694, -1185467039;
	mov.b32 	%r4695, 251003720;
	mov.b32 	%r4696, 1723154032;
	st.local.v4.b32 	[%rd9+208], {%r4696, %r4695, %r4694, %r4693};
	mov.b32 	%r4697, -551004722;
	mov.b32 	%r4698, -377020773;
	mov.b32 	%r4699, -1802577559;
	mov.b32 	%r4700, 295237857;
	st.local.v4.b32 	[%rd9+224], {%r4700, %r4699, %r4698, %r4697};
	mov.b32 	%r4701, 381375664;
	mov.b32 	%r4702, 254646593;
	mov.b32 	%r4703, 1749214911;
	mov.b32 	%r4704, 227123596;
	st.local.v4.b32 	[%rd9+240], {%r4704, %r4703, %r4702, %r4701};
	mov.b32 	%r4705, -159679603;
	mov.b32 	%r4706, -294160487;
	mov.b32 	%r4707, -126059388;
	mov.b32 	%r4708, -966564955;
	st.local.v4.u32 	[%rd6], {%r4708, %r4707, %r4706, %r4705};
	mov.b32 	%r4709, -1849309868;
	mov.b32 	%r4710, -563122255;
	mov.b32 	%r4711, -697603139;
	mov.b32 	%r4712, -855539;
	st.local.v4.u32 	[%rd6+16], {%r4712, %r4711, %r4710, %r4709};
	mov.b32 	%r4713, 1445669757;
	mov.b32 	%r4714, -832084055;
	mov.b32 	%r4715, 33620227;
	mov.b32 	%r4716, 1613770832;
	st.local.v4.u32 	[%rd6+32], {%r4716, %r4715, %r4714, %r4713};
	mov.b32 	%r4717, -327780710;
	mov.b32 	%r4718, 1303096294;
	mov.b32 	%r4719, -1244145822;
	mov.b32 	%r4720, -402719207;
	st.local.v4.u32 	[%rd6+48], {%r4720, %r4719, %r4718, %r4717};
	mov.b32 	%r4721, -92439161;
	mov.b32 	%r4722, -1983264448;
	mov.b32 	%r4723, 528646813;
	mov.b32 	%r4724, -1882535355;
	st.local.v4.u32 	[%rd6+64], {%r4724, %r4723, %r4722, %r4721};
	mov.b32 	%r4725, -68095989;
	mov.b32 	%r4726, -1907931191;
	mov.b32 	%r4727, -1302767125;
	mov.b32 	%r4728, -268764651;
	st.local.v4.u32 	[%rd6+80], {%r4728, %r4727, %r4726, %r4725};
	mov.b32 	%r4729, 1169141738;
	mov.b32 	%r4730, 1604494077;
	mov.b32 	%r4731, -1277897625;
	mov.b32 	%r4732, 1101901292;
	st.local.v4.u32 	[%rd6+96], {%r4732, %r4731, %r4730, %r4729};
	mov.b32 	%r4733, -1681866661;
	mov.b32 	%r4734, -462261610;
	mov.b32 	%r4735, 1403299063;
	mov.b32 	%r4736, 597466303;
	st.local.v4.u32 	[%rd6+112], {%r4736, %r4735, %r4734, %r4733};
	mov.b32 	%r4737, 1277568618;
	mov.b32 	%r4738, 1033081774;
	mov.b32 	%r4739, -503448292;
	mov.b32 	%r4740, 1974974402;
	st.local.v4.u32 	[%rd6+128], {%r4740, %r4739, %r4738, %r4737};
	mov.b32 	%r4741, -2083730353;
	mov.b32 	%r4742, -168298750;
	mov.b32 	%r4743, 2118074177;
	mov.b32 	%r4744, 1815492186;
	st.local.v4.u32 	[%rd6+144], {%r4744, %r4743, %r4742, %r4741};
	mov.b32 	%r4745, -101584632;
	mov.b32 	%r4746, -773462732;
	mov.b32 	%r4747, 1369810420;
	mov.b32 	%r4748, 1748251740;
	st.local.v4.u32 	[%rd6+160], {%r4748, %r4747, %r4746, %r4745};
	mov.b32 	%r4749, 706024767;
	mov.b32 	%r4750, 1647391059;
	mov.b32 	%r4751, -1411852173;
	mov.b32 	%r4752, -495881837;
	st.local.v4.u32 	[%rd6+176], {%r4752, %r4751, %r4750, %r4749};
	mov.b32 	%r4753, -1648114850;
	mov.b32 	%r4754, 1176707941;
	mov.b32 	%r4755, -1782069422;
	mov.b32 	%r4756, 134480908;
	st.local.v4.u32 	[%rd6+192], {%r4756, %r4755, %r4754, %r4753};
	mov.b32 	%r4757, 798661301;
	mov.b32 	%r4758, 168101135;
	mov.b32 	%r4759, 932615841;
	mov.b32 	%r4760, 806885416;
	st.local.v4.u32 	[%rd6+208], {%r4760, %r4759, %r4758, %r4757};
	mov.b32 	%r4761, -538779075;
	mov.b32 	%r4762, 461406363;
	mov.b32 	%r4763, 605164086;
	mov.b32 	%r4764, 235341577;
	st.local.v4.u32 	[%rd6+224], {%r4764, %r4763, %r4762, %r4761};
	mov.b32 	%r4765, -361400929;
	mov.b32 	%r4766, 2142417613;
	mov.b32 	%r4767, 1311188841;
	mov.b32 	%r4768, -840176858;
	st.local.v4.u32 	[%rd6+240], {%r4768, %r4767, %r4766, %r4765};
	mov.b32 	%r4769, 874125870;
	mov.b32 	%r4770, 1479289972;
	mov.b32 	%r4771, 495158174;
	mov.b32 	%r4772, 302582043;
	st.local.v4.u32 	[%rd6+256], {%r4772, %r4771, %r4770, %r4769};
	mov.b32 	%r4773, 1537253627;
	mov.b32 	%r4774, -1269146898;
	mov.b32 	%r4775, -596742478;
	mov.b32 	%r4776, 907746093;
	st.local.v4.u32 	[%rd6+272], {%r4776, %r4775, %r4774, %r4773};
	mov.b32 	%r4777, 2108928974;
	mov.b32 	%r4778, -1210657183;
	mov.b32 	%r4779, 1983593293;
	mov.b32 	%r4780, -1538108682;
	st.local.v4.u32 	[%rd6+288], {%r4780, %r4779, %r4778, %r4777};
	mov.b32 	%r4781, 327451799;
	mov.b32 	%r4782, 1580150641;
	mov.b32 	%r4783, -572267714;
	mov.b32 	%r4784, 1378429307;
	st.local.v4.u32 	[%rd6+304], {%r4784, %r4783, %r4782, %r4781};
	mov.b32 	%r4785, -1041371860;
	mov.b32 	%r4786, 0;
	mov.b32 	%r4787, -1177431704;
	mov.b32 	%r4788, -1504488459;
	st.local.v4.u32 	[%rd6+320], {%r4788, %r4787, %r4786, %r4785};
	mov.b32 	%r4789, -1235526675;
	mov.b32 	%r4790, 2041688520;
	mov.b32 	%r4791, -469959649;
	mov.b32 	%r4792, 1075847264;
	st.local.v4.u32 	[%rd6+336], {%r4792, %r4791, %r4790, %r4789};
	mov.b32 	%r4793, 1916352843;
	mov.b32 	%r4794, 1740553945;
	mov.b32 	%r4795, -1916023994;
	mov.b32 	%r4796, -731223362;
	st.local.v4.u32 	[%rd6+352], {%r4796, %r4795, %r4794, %r4793};
	mov.b32 	%r4797, -2049978550;
	mov.b32 	%r4798, -1336387352;
	mov.b32 	%r4799, -1739830060;
	mov.b32 	%r4800, -1807070498;
	st.local.v4.u32 	[%rd6+368], {%r4800, %r4799, %r4798, %r4797};
	mov.b32 	%r4801, -302253290;
	mov.b32 	%r4802, 1336584933;
	mov.b32 	%r4803, -974131414;
	mov.b32 	%r4804, -1143943061;
	st.local.v4.u32 	[%rd6+384], {%r4804, %r4803, %r4802, %r4801};
	mov.b32 	%r4805, 293963156;
	mov.b32 	%r4806, 1714631509;
	mov.b32 	%r4807, -1706209833;
	mov.b32 	%r4808, -2042412091;
	st.local.v4.u32 	[%rd6+400], {%r4808, %r4807, %r4806, %r4805};
	mov.b32 	%r4809, -25198719;
	mov.b32 	%r4810, 67240454;
	mov.b32 	%r4811, -369493744;
	mov.b32 	%r4812, -1975171633;
	st.local.v4.u32 	[%rd6+416], {%r4812, %r4811, %r4810, %r4809};
	mov.b32 	%r4813, 1269344483;
	mov.b32 	%r4814, 631218106;
	mov.b32 	%r4815, 2017213508;
	mov.b32 	%r4816, -1605349136;
	st.local.v4.u32 	[%rd6+432], {%r4816, %r4815, %r4814, %r4813};
	mov.b32 	%r4817, 93294474;
	mov.b32 	%r4818, -2143272768;
	mov.b32 	%r4819, 1571005438;
	mov.b32 	%r4820, -1571728909;
	st.local.v4.u32 	[%rd6+448], {%r4820, %r4819, %r4818, %r4817};
	mov.b32 	%r4821, -235539196;
	mov.b32 	%r4822, 1882732616;
	mov.b32 	%r4823, 563977660;
	mov.b32 	%r4824, 1066570413;
	st.local.v4.u32 	[%rd6+464], {%r4824, %r4823, %r4822, %r4821};
	mov.b32 	%r4825, 1109467491;
	mov.b32 	%r4826, -1344611723;
	mov.b32 	%r4827, 2008463041;
	mov.b32 	%r4828, 1673313503;
	st.local.v4.u32 	[%rd6+480], {%r4828, %r4827, %r4826, %r4825};
	mov.b32 	%r4829, -1076702611;
	mov.b32 	%r4830, -34344178;
	mov.b32 	%r4831, -436207846;
	mov.b32 	%r4832, 537923632;
	st.local.v4.u32 	[%rd6+496], {%r4832, %r4831, %r4830, %r4829};
	mov.b32 	%r4833, -1007883217;
	mov.b32 	%r4834, 638784309;
	mov.b32 	%r4835, 403442708;
	mov.b32 	%r4836, -2117218996;
	st.local.v4.u32 	[%rd6+512], {%r4836, %r4835, %r4834, %r4833};
	mov.b32 	%r4837, 773265209;
	mov.b32 	%r4838, -2008791860;
	mov.b32 	%r4839, 899127202;
	mov.b32 	%r4840, -1101045791;
	st.local.v4.u32 	[%rd6+528], {%r4840, %r4839, %r4838, %r4837};
	mov.b32 	%r4841, 2050833735;
	mov.b32 	%r4842, -58818942;
	mov.b32 	%r4843, 1437050866;
	mov.b32 	%r4844, -1815821225;
	st.local.v4.u32 	[%rd6+544], {%r4844, %r4843, %r4842, %r4841};
	mov.b32 	%r4845, -428641387;
	mov.b32 	%r4846, 840505643;
	mov.b32 	%r4847, -1168286233;
	mov.b32 	%r4848, -932944724;
	st.local.v4.u32 	[%rd6+560], {%r4848, %r4847, %r4846, %r4845};
	mov.b32 	%r4849, -1545806721;
	mov.b32 	%r4850, -1638969391;
	mov.b32 	%r4851, 427917720;
	mov.b32 	%r4852, -1067425632;
	st.local.v4.u32 	[%rd6+576], {%r4852, %r4851, %r4850, %r4849};
	mov.b32 	%r4853, 193497219;
	mov.b32 	%r4854, 999329963;
	mov.b32 	%r4855, 1412049534;
	mov.b32 	%r4856, 1143087718;
	st.local.v4.u32 	[%rd6+592], {%r4856, %r4855, %r4854, %r4853};
	mov.b32 	%r4857, 672404540;
	mov.b32 	%r4858, 1807268051;
	mov.b32 	%r4859, -940642775;
	mov.b32 	%r4860, -1941551414;
	st.local.v4.u32 	[%rd6+608], {%r4860, %r4859, %r4858, %r4857};
	mov.b32 	%r4861, -1378100362;
	mov.b32 	%r4862, 369822493;
	mov.b32 	%r4863, -1134666014;
	mov.b32 	%r4864, -1478566279;
	st.local.v4.u32 	[%rd6+624], {%r4864, %r4863, %r4862, %r4861};
	mov.b32 	%r4865, 336202270;
	mov.b32 	%r4866, 1949973070;
	mov.b32 	%r4867, 1681011286;
	mov.b32 	%r4868, -606019525;
	st.local.v4.u32 	[%rd6+640], {%r4868, %r4867, %r4866, %r4865};
	mov.b32 	%r4869, -1201906460;
	mov.b32 	%r4870, 1210328172;
	mov.b32 	%r4871, 201721354;
	mov.b32 	%r4872, -1840690725;
	st.local.v4.u32 	[%rd6+656], {%r4872, %r4871, %r4870, %r4869};
	mov.b32 	%r4873, -1000185178;
	mov.b32 	%r4874, 1135389935;
	mov.b32 	%r4875, -1110191250;
	mov.b32 	%r4876, -1614626211;
	st.local.v4.u32 	[%rd6+672], {%r4876, %r4875, %r4874, %r4873};
	mov.b32 	%r4877, -226920053;
	mov.b32 	%r4878, -739974089;
	mov.b32 	%r4879, 831886756;
	mov.b32 	%r4880, 965841320;
	st.local.v4.u32 	[%rd6+688], {%r4880, %r4879, %r4878, %r4877};
	mov.b32 	%r4881, -630362697;
	mov.b32 	%r4882, 1849112409;
	mov.b32 	%r4883, -1949775805;
	mov.b32 	%r4884, -706222286;
	st.local.v4.u32 	[%rd6+704], {%r4884, %r4883, %r4882, %r4881};
	mov.b32 	%r4885, 1235855840;
	mov.b32 	%r4886, -1672589614;
	mov.b32 	%r4887, -1311386268;
	mov.b32 	%r4888, 26054028;
	st.local.v4.u32 	[%rd6+720], {%r4888, %r4887, %r4886, %r4885};
	mov.b32 	%r4889, -806688219;
	mov.b32 	%r4890, -202050553;
	mov.b32 	%r4891, -1403627782;
	mov.b32 	%r4892, -663982924;
	st.local.v4.u32 	[%rd6+736], {%r4892, %r4891, %r4890, %r4889};
	mov.b32 	%r4893, 268961816;
	mov.b32 	%r4894, 1202630377;
	mov.b32 	%r4895, -193299826;
	mov.b32 	%r4896, -899324497;
	st.local.v4.u32 	[%rd6+752], {%r4896, %r4895, %r4894, %r4893};
	mov.b32 	%r4897, 1546530418;
	mov.b32 	%r4898, 1243948399;
	mov.b32 	%r4899, -260540280;
	mov.b32 	%r4900, 1874508501;
	st.local.v4.u32 	[%rd6+768], {%r4900, %r4899, %r4898, %r4897};
	mov.b32 	%r4901, -1748580783;
	mov.b32 	%r4902, 1941222599;
	mov.b32 	%r4903, 1470539505;
	mov.b32 	%r4904, 941366308;
	st.local.v4.u32 	[%rd6+784], {%r4904, %r4903, %r4902, %r4901};
	mov.b32 	%r4905, 1042226977;
	mov.b32 	%r4906, -395021156;
	mov.b32 	%r4907, -1579295364;
	mov.b32 	%r4908, -873928669;
	st.local.v4.u32 	[%rd6+800], {%r4908, %r4907, %r4906, %r4905};
	mov.b32 	%r4909, 260737669;
	mov.b32 	%r4910, 227249030;
	mov.b32 	%r4911, 1639824860;
	mov.b32 	%r4912, -1773450275;
	st.local.v4.u32 	[%rd6+816], {%r4912, %r4911, %r4910, %r4909};
	mov.b32 	%r4913, -865704278;
	mov.b32 	%r4914, 1907733956;
	mov.b32 	%r4915, 2084453954;
	mov.b32 	%r4916, -529502064;
	st.local.v4.u32 	[%rd6+832], {%r4916, %r4915, %r4914, %r4913};
	mov.b32 	%r4917, 470683154;
	mov.b32 	%r4918, -134810111;
	mov.b32 	%r4919, 100860677;
	mov.b32 	%r4920, -1874310952;
	st.local.v4.u32 	[%rd6+848], {%r4920, %r4919, %r4918, %r4917};
	mov.b32 	%r4921, 1773779408;
	mov.b32 	%r4922, -1370007559;
	mov.b32 	%r4923, 1781871967;
	mov.b32 	%r4924, -1033805405;
	st.local.v4.u32 	[%rd6+864], {%r4924, %r4923, %r4922, %r4921};
	mov.b32 	%r4925, 664706745;
	mov.b32 	%r4926, 974986535;
	mov.b32 	%r4927, -1715355304;
	mov.b32 	%r4928, 394692241;
	st.local.v4.u32 	[%rd6+880], {%r4928, %r4927, %r4926, %r4925};
	mov.b32 	%r4929, 571543859;
	mov.b32 	%r4930, 731420851;
	mov.b32 	%r4931, -336005101;
	mov.b32 	%r4932, -639508168;
	st.local.v4.u32 	[%rd6+896], {%r4932, %r4931, %r4930, %r4929};
	mov.b32 	%r4933, 865375399;
	mov.b32 	%r4934, 126783113;
	mov.b32 	%r4935, -1445340816;
	mov.b32 	%r4936, -764843589;
	st.local.v4.u32 	[%rd6+912], {%r4936, %r4935, %r4934, %r4933};
	mov.b32 	%r4937, -907417312;
	mov.b32 	%r4938, 361203602;
	mov.b32 	%r4939, 1008606754;
	mov.b32 	%r4940, 765172662;
	st.local.v4.u32 	[%rd6+928], {%r4940, %r4939, %r4938, %r4937};
	mov.b32 	%r4941, -1512054918;
	mov.b32 	%r4942, 1344809080;
	mov.b32 	%r4943, -1437248001;
	mov.b32 	%r4944, -2016489911;
	st.local.v4.u32 	[%rd6+944], {%r4944, %r4943, %r4942, %r4941};
	mov.b32 	%r4945, 437062935;
	mov.b32 	%r4946, 160008576;
	mov.b32 	%r4947, 1503764984;
	mov.b32 	%r4948, 59542671;
	st.local.v4.u32 	[%rd6+960], {%r4948, %r4947, %r4946, %r4945};
	mov.b32 	%r4949, -798463816;
	mov.b32 	%r4950, -2076032314;
	mov.b32 	%r4951, -672733647;
	mov.b32 	%r4952, 1707065306;
	st.local.v4.u32 	[%rd6+976], {%r4952, %r4951, %r4950, %r4949};
	mov.b32 	%r4953, 504303377;
	mov.b32 	%r4954, 1512910199;
	mov.b32 	%r4955, 697932208;
	mov.b32 	%r4956, -2109652541;
	st.local.v4.u32 	[%rd6+992], {%r4956, %r4955, %r4954, %r4953};
	mov.b32 	%r4957, 739644986;
	mov.b32 	%r4958, 1841019862;
	mov.b32 	%r4959, -1470868228;
	mov.b32 	%r4960, 2075177163;
	st.local.v4.u32 	[%rd6+1008], {%r4960, %r4959, %r4958, %r4957};
	mov.b32 	%r4961, -1913226373;
	mov.b32 	%r4962, -1712425097;
	mov.b32 	%r4963, -2064089988;
	mov.b32 	%r4964, -1513725085;
	st.local.v4.u32 	[%rd8], {%r4964, %r4963, %r4962, %r4961};
	mov.b32 	%r4965, 1418839493;
	mov.b32 	%r4966, -1310822545;
	mov.b32 	%r4967, -1110021269;
	mov.b32 	%r4968, 234877682;
	st.local.v4.u32 	[%rd8+16], {%r4968, %r4967, %r4966, %r4965};
	mov.b32 	%r4969, 2102799147;
	mov.b32 	%r4970, -1446090905;
	mov.b32 	%r4971, 50462977;
	mov.b32 	%r4972, 1348481072;
	st.local.v4.u32 	[%rd8+32], {%r4972, %r4971, %r4970, %r4969};
	mov.b32 	%r4973, -1695779210;
	mov.b32 	%r4974, -431117397;
	mov.b32 	%r4975, 1656084439;
	mov.b32 	%r4976, 434634494;
	st.local.v4.u32 	[%rd8+48], {%r4976, %r4975, %r4974, %r4973};
	mov.b32 	%r4977, -2013627011;
	mov.b32 	%r4978, 1082771913;
	mov.b32 	%r4979, -1658879358;
	mov.b32 	%r4980, 1167051466;
	st.local.v4.u32 	[%rd8+64], {%r4980, %r4979, %r4978, %r4977};
	mov.b32 	%r4981, 201060592;
	mov.b32 	%r4982, -913422521;
	mov.b32 	%r4983, -340633255;
	mov.b32 	%r4984, 368048890;
	st.local.v4.u32 	[%rd8+80], {%r4984, %r4983, %r4982, %r4981};
	mov.b32 	%r4985, -364531793;
	mov.b32 	%r4986, -44064094;
	mov.b32 	%r4987, 1739838676;
	mov.b32 	%r4988, -331240019;
	st.local.v4.u32 	[%rd8+96], {%r4988, %r4987, %r4986, %r4985};
	mov.b32 	%r4989, 1536934080;
	mov.b32 	%r4990, -1763413390;
	mov.b32 	%r4991, -145513308;
	mov.b32 	%r4992, -1088185188;
	st.local.v4.u32 	[%rd8+112], {%r4992, %r4991, %r4990, %r4989};
	mov.b32 	%r4993, 1783375398;
	mov.b32 	%r4994, -1371696237;
	mov.b32 	%r4995, 484572669;
	mov.b32 	%r4996, -1032472649;
	st.local.v4.u32 	[%rd8+128], {%r4996, %r4995, %r4994, %r4993};
	mov.b32 	%r4997, 1334037708;
	mov.b32 	%r4998, 49674231;
	mov.b32 	%r4999, 1098792767;
	mov.b32 	%r5000, 1517041206;
	st.local.v4.u32 	[%rd8+144], {%r5000, %r4999, %r4998, %r4997};
	mov.b32 	%r5001, 150598129;
	mov.b32 	%r5002, 886171109;
	mov.b32 	%r5003, -195975771;
	mov.b32 	%r5004, 1550332980;
	st.local.v4.u32 	[%rd8+160], {%r5004, %r5003, %r5002, %r5001};
	mov.b32 	%r5005, 1059722517;
	mov.b32 	%r5006, 1398944049;
	mov.b32 	%r5007, 1940642008;
	mov.b32 	%r5008, -1813876367;
	st.local.v4.u32 	[%rd8+176], {%r5008, %r5007, %r5006, %r5005};
	mov.b32 	%r5009, 1587397571;
	mov.b32 	%r5010, 1699095331;
	mov.b32 	%r5011, 1385547719;
	mov.b32 	%r5012, 201851908;
	st.local.v4.u32 	[%rd8+192], {%r5012, %r5011, %r5010, %r5009};
	mov.b32 	%r5013, -1255171430;
	mov.b32 	%r5014, 252314885;
	mov.b32 	%r5015, -1590192490;
	mov.b32 	%r5016, 674240536;
	st.local.v4.u32 	[%rd8+208], {%r5016, %r5015, %r5014, %r5013};
	mov.b32 	%r5017, 1038082786;
	mov.b32 	%r5018, -1692696448;
	mov.b32 	%r5019, 908333586;
	mov.b32 	%r5020, 151914247;
	st.local.v4.u32 	[%rd8+224], {%r5020, %r5019, %r5018, %r5017};
	mov.b32 	%r5021, -1612024459;
	mov.b32 	%r5022, -847269198;
	mov.b32 	%r5023, 1766729511;
	mov.b32 	%r5024, 651029483;
	st.local.v4.u32 	[%rd8+240], {%r5024, %r5023, %r5022, %r5021};
	mov.b32 	%r5025, 775166490;
	mov.b32 	%r5026, 1951935532;
	mov.b32 	%r5027, -1642232957;
	mov.b32 	%r5028, 454166793;
	st.local.v4.u32 	[%rd8+256], {%r5028, %r5027, %r5026, %r5025};
	mov.b32 	%r5029, -77881184;
	mov.b32 	%r5030, -290170278;
	mov.b32 	%r5031, -1294176658;
	mov.b32 	%r5032, 758520603;
	st.local.v4.u32 	[%rd8+272], {%r5032, %r5031, %r5030, %r5029};
	mov.b32 	%r5033, -830622797;
	mov.b32 	%r5034, 1639438038;
	mov.b32 	%r5035, 1299594043;
	mov.b32 	%r5036, -157003182;
	st.local.v4.u32 	[%rd8+288], {%r5036, %r5035, %r5034, %r5033};
	mov.b32 	%r5037, -1760328572;
	mov.b32 	%r5038, 1901997871;
	mov.b32 	%r5039, 1054729187;
	mov.b32 	%r5040, 2068982057;
	st.local.v4.u32 	[%rd8+304], {%r5040, %r5039, %r5038, %r5037};
	mov.b32 	%r5041, 750906861;
	mov.b32 	%r5042, 1757008337;
	mov.b32 	%r5043, -173649069;
	st.local.v4.u32 	[%rd8+320], {%r5043, %r5042, %r4786, %r5041};
	mov.b32 	%r5044, -306816165;
	mov.b32 	%r5045, -931548751;
	mov.b32 	%r5046, 535035132;
	mov.b32 	%r5047, 1614815264;
	st.local.v4.u32 	[%rd8+336], {%r5047, %r5046, %r5045, %r5044};
	mov.b32 	%r5048, 1265776953;
	mov.b32 	%r5049, -647512386;
	mov.b32 	%r5050, 1183697867;
	mov.b32 	%r5051, -1093375382;
	st.local.v4.u32 	[%rd8+352], {%r5051, %r5050, %r5049, %r5048};
	mov.b32 	%r5052, 1250283471;
	mov.b32 	%r5053, -391096232;
	mov.b32 	%r5054, -728216500;
	mov.b32 	%r5055, -560706998;
	st.local.v4.u32 	[%rd8+368], {%r5055, %r5054, %r5053, %r5052};
	mov.b32 	%r5056, 384695291;
	mov.b32 	%r5057, -447763798;
	mov.b32 	%r5058, 717615087;
	mov.b32 	%r5059, 1807470800;
	st.local.v4.u32 	[%rd8+384], {%r5059, %r5058, %r5057, %r5056};
	mov.b32 	%r5060, -1810791035;
	mov.b32 	%r5061, 1432761139;
	mov.b32 	%r5062, -677753523;
	mov.b32 	%r5063, -981056701;
	st.local.v4.u32 	[%rd8+400], {%r5063, %r5062, %r5061, %r5060};
	mov.b32 	%r5064, -2114027649;
	mov.b32 	%r5065, 100925954;
	mov.b32 	%r5066, 283769337;
	mov.b32 	%r5067, -813021883;
	st.local.v4.u32 	[%rd8+416], {%r5067, %r5066, %r5065, %r5064};
	mov.b32 	%r5068, -481580888;
	mov.b32 	%r5069, -1171939425;
	mov.b32 	%r5070, 1148730428;
	mov.b32 	%r5071, -257929136;
	st.local.v4.u32 	[%rd8+432], {%r5071, %r5070, %r5069, %r5068};
	mov.b32 	%r5072, -1979347057;
	mov.b32 	%r5073, -1065336768;
	mov.b32 	%r5074, -27417693;
	mov.b32 	%r5075, -207466159;
	st.local.v4.u32 	[%rd8+448], {%r5075, %r5074, %r5073, %r5072};
	mov.b32 	%r5076, 82966005;
	mov.b32 	%r5077, 1215313976;
	mov.b32 	%r5078, -1138647651;
	mov.b32 	%r5079, -1388342638;
	st.local.v4.u32 	[%rd8+464], {%r5079, %r5078, %r5077, %r5076};
	mov.b32 	%r5080, 1665278241;
	mov.b32 	%r5081, 1974459098;
	mov.b32 	%r5082, -1049119050;
	mov.b32 	%r5083, -547111748;
	st.local.v4.u32 	[%rd8+480], {%r5083, %r5082, %r5081, %r5080};
	mov.b32 	%r5084, 1841287890;
	mov.b32 	%r5085, 251524083;
	mov.b32 	%r5086, 451280895;
	mov.b32 	%r5087, 807407632;
	st.local.v4.u32 	[%rd8+496], {%r5087, %r5086, %r5085, %r5084};
	mov.b32 	%r5088, 801369324;
	mov.b32 	%r5089, 891687699;
	mov.b32 	%r5090, 337120268;
	mov.b32 	%r5091, 1283575245;
	st.local.v4.u32 	[%rd8+512], {%r5091, %r5090, %r5089, %r5088};
	mov.b32 	%r5092, 959321879;
	mov.b32 	%r5093, -863484860;
	mov.b32 	%r5094, -1573546089;
	mov.b32 	%r5095, -507617441;
	st.local.v4.u32 	[%rd8+528], {%r5095, %r5094, %r5093, %r5092};
	mov.b32 	%r5096, 1199193405;
	mov.b32 	%r5097, -2097381762;
	mov.b32 	%r5098, -229267545;
	mov.b32 	%r5099, 1469301956;
	st.local.v4.u32 	[%rd8+544], {%r5099, %r5098, %r5097, %r5096};
	mov.b32 	%r5100, -1780059277;
	mov.b32 	%r5101, 724703513;
	mov.b32 	%r5102, -407216803;
	mov.b32 	%r5103, -1396153244;
	st.local.v4.u32 	[%rd8+560], {%r5103, %r5102, %r5101, %r5100};
	mov.b32 	%r5104, 2141445340;
	mov.b32 	%r5105, -778154161;
	mov.b32 	%r5106, -1743158911;
	mov.b32 	%r5107, -1598005152;
	st.local.v4.u32 	[%rd8+576], {%r5107, %r5106, %r5105, %r5104};
	mov.b32 	%r5108, -2096396152;
	mov.b32 	%r5109, -1422159728;
	mov.b32 	%r5110, 2119445034;
	mov.b32 	%r5111, 1715741218;
	st.local.v4.u32 	[%rd8+592], {%r5111, %r5110, %r5109, %r5108};
	mov.b32 	%r5112, 1009259540;
	mov.b32 	%r5113, -747915080;
	mov.b32 	%r5114, 700968686;
	mov.b32 	%r5115, -896776634;
	st.local.v4.u32 	[%rd8+608], {%r5115, %r5114, %r5113, %r5112};
	mov.b32 	%r5116, 1991105499;
	mov.b32 	%r5117, 487983883;
	mov.b32 	%r5118, -490971554;
	mov.b32 	%r5119, 2041044702;
	st.local.v4.u32 	[%rd8+624], {%r5119, %r5118, %r5117, %r5116};
	mov.b32 	%r5120, 504629770;
	mov.b32 	%r5121, 1316239930;
	mov.b32 	%r5122, 1449407026;
	mov.b32 	%r5123, 1004265696;
	st.local.v4.u32 	[%rd8+640], {%r5123, %r5122, %r5121, %r5120};
	mov.b32 	%r5124, -457679780;
	mov.b32 	%r5125, 1816667172;
	mov.b32 	%r5126, 168560134;
	mov.b32 	%r5127, -611169975;
	st.local.v4.u32 	[%rd8+656], {%r5127, %r5126, %r5125, %r5124};
	mov.b32 	%r5128, -1497079198;
	mov.b32 	%r5129, -280777556;
	mov.b32 	%r5130, 1857934291;
	mov.b32 	%r5131, 1570751170;
	st.local.v4.u32 	[%rd8+672], {%r5131, %r5130, %r5129, %r5128};
	mov.b32 	%r5132, -1947043463;
	mov.b32 	%r5133, 936633572;
	mov.b32 	%r5134, -1540254315;
	mov.b32 	%r5135, -1472622191;
	st.local.v4.u32 	[%rd8+688], {%r5135, %r5134, %r5133, %r5132};
	mov.b32 	%r5136, -1210421907;
	mov.b32 	%r5137, 1500395319;
	mov.b32 	%r5138, 1133234376;
	mov.b32 	%r5139, 852879335;
	st.local.v4.u32 	[%rd8+704], {%r5139, %r5138, %r5137, %r5136};
	mov.b32 	%r5140, -532043351;
	mov.b32 	%r5141, -761508274;
	mov.b32 	%r5142, 1689376213;
	mov.b32 	%r5143, -1946055283;
	st.local.v4.u32 	[%rd8+720], {%r5143, %r5142, %r5141, %r5140};
	mov.b32 	%r5144, 634383082;
	mov.b32 	%r5145, 133428468;
	mov.b32 	%r5146, -89369002;
	mov.b32 	%r5147, -1260884884;
	st.local.v4.u32 	[%rd8+736], {%r5147, %r5146, %r5145, %r5144};
	mov.b32 	%r5148, 403703816;
	mov.b32 	%r5149, -381178194;
	mov.b32 	%r5150, -1896580486;
	mov.b32 	%r5151, -1345690267;
	st.local.v4.u32 	[%rd8+752], {%r5151, %r5150, %r5149, %r5148};
	mov.b32 	%r5152, 1918643758;
	mov.b32 	%r5153, 1867130149;
	mov.b32 	%r5154, -1997506440;
	mov.b32 	%r5155, -714097990;
	st.local.v4.u32 	[%rd8+768], {%r5155, %r5154, %r5153, %r5152};
	mov.b32 	%r5156, 1368901318;
	mov.b32 	%r5157, -948718412;
	mov.b32 	%r5158, -245913946;
	mov.b32 	%r5159, 607656988;
	st.local.v4.u32 	[%rd8+784], {%r5159, %r5158, %r5157, %r5156};
	mov.b32 	%r5160, 557719327;
	mov.b32 	%r5161, -1662487436;
	mov.b32 	%r5162, 2090982877;
	mov.b32 	%r5163, 600565992;
	st.local.v4.u32 	[%rd8+800], {%r5163, %r5162, %r5161, %r5160};
	mov.b32 	%r5164, -2062579062;
	mov.b32 	%r5165, -2045932661;
	mov.b32 	%r5166, -597574211;
	mov.b32 	%r5167, -577352885;
	st.local.v4.u32 	[%rd8+816], {%r5167, %r5166, %r5165, %r5164};
	mov.b32 	%r5168, -1429445018;
	mov.b32 	%r5169, -999180875;
	mov.b32 	%r5170, 1115438654;
	mov.b32 	%r5171, -1864339344;
	st.local.v4.u32 	[%rd8+832], {%r5171, %r5170, %r5169, %r5168};
	mov.b32 	%r5172, 303828494;
	mov.b32 	%r5173, 33027830;
	mov.b32 	%r5174, 84280067;
	mov.b32 	%r5175, -661632952;
	st.local.v4.u32 	[%rd8+848], {%r5175, %r5174, %r5173, %r5172};
	mov.b32 	%r5176, -798377543;
	mov.b32 	%r5177, -106014889;
	mov.b32 	%r5178, 1600795957;
	mov.b32 	%r5179, -1547542175;
	st.local.v4.u32 	[%rd8+864], {%r5179, %r5178, %r5177, %r5176};
	mov.b32 	%r5180, -1188585826;
	mov.b32 	%r5181, 658119965;
	mov.b32 	%r5182, 1486471617;
	mov.b32 	%r5183, -1860729210;
	st.local.v4.u32 	[%rd8+880], {%r5183, %r5182, %r5181, %r5180};
	mov.b32 	%r5184, 857870609;
	mov.b32 	%r5185, -1288988520;
	mov.b32 	%r5186, 334231800;
	mov.b32 	%r5187, 953803233;
	st.local.v4.u32 	[%rd8+896], {%r5187, %r5186, %r5185, %r5184};
	mov.b32 	%r5188, -1489791852;
	mov.b32 	%r5189, -1995993458;
	mov.b32 	%r5190, 1890179545;
	mov.b32 	%r5191, -1143838359;
	st.local.v4.u32 	[%rd8+912], {%r5191, %r5190, %r5189, %r5188};
	mov.b32 	%r5192, 550103529;
	mov.b32 	%r5193, -1844082809;
	mov.b32 	%r5194, 574365214;
	mov.b32 	%r5195, -1238525029;
	st.local.v4.u32 	[%rd8+928], {%r5195, %r5194, %r5193, %r5192};
	mov.b32 	%r5196, 2057691103;
	mov.b32 	%r5197, 2018519080;
	mov.b32 	%r5198, -5614251;
	mov.b32 	%r5199, 1233637070;
	st.local.v4.u32 	[%rd8+944], {%r5199, %r5198, %r5197, %r5196};
	mov.b32 	%r5200, 387583245;
	mov.b32 	%r5201, -2146858615;
	mov.b32 	%r5202, -128343647;
	mov.b32 	%r5203, -1895592820;
	st.local.v4.u32 	[%rd8+960], {%r5203, %r5202, %r5201, %r5200};
	mov.b32 	%r5204, -1194301336;
	mov.b32 	%r5205, -964410814;
	mov.b32 	%r5206, 836232934;
	mov.b32 	%r5207, -630865985;
	st.local.v4.u32 	[%rd8+976], {%r5207, %r5206, %r5205, %r5204};
	mov.b32 	%r5208, 287182607;
	mov.b32 	%r5209, 2002398509;
	mov.b32 	%r5210, -1339450983;
	mov.b32 	%r5211, -1014873791;
	st.local.v4.u32 	[%rd8+992], {%r5211, %r5210, %r5209, %r5208};
	mov.b32 	%r5212, 975967766;
	mov.b32 	%r5213, -697451589;
	mov.b32 	%r5214, -56077228;
	mov.b32 	%r5215, -881086288;
	st.local.v4.u32 	[%rd8+1008], {%r5215, %r5214, %r5213, %r5212};
	mov.b32 	%r5216, 2072901243;
	mov.b32 	%r5217, 2006576759;
	mov.b32 	%r5218, 2089089148;
	mov.b32 	%r5219, 1671808611;
	st.local.v4.u32 	[%rd10], {%r5219, %r5218, %r5217, %r5216};
	mov.b32 	%r5220, -984313403;
	mov.b32 	%r5221, 1873927791;
	mov.b32 	%r5222, 1807603307;
	mov.b32 	%r5223, -233963534;
	st.local.v4.u32 	[%rd10+16], {%r5223, %r5222, %r5221, %r5220};
	mov.b32 	%r5224, 729634347;
	mov.b32 	%r5225, 1739181671;
	mov.b32 	%r5226, 16974337;
	mov.b32 	%r5227, 810573872;
	st.local.v4.u32 	[%rd10+32], {%r5227, %r5226, %r5225, %r5224};
	mov.b32 	%r5228, 1989864566;
	mov.b32 	%r5229, -1410970197;
	mov.b32 	%r5230, -681396777;
	mov.b32 	%r5231, -31856642;
	st.local.v4.u32 	[%rd10+48], {%r5231, %r5230, %r5229, %r5228};
	mov.b32 	%r5232, 2106063485;
	mov.b32 	%r5233, -918517303;
	mov.b32 	%r5234, -2103631998;
	mov.b32 	%r5235, -901410870;
	st.local.v4.u32 	[%rd10+64], {%r5235, %r5234, %r5233, %r5232};
	mov.b32 	%r5236, -267650064;
	mov.b32 	%r5237, 1204391495;
	mov.b32 	%r5238, 1508618841;
	mov.b32 	%r5239, -99225606;
	st.local.v4.u32 	[%rd10+80], {%r5239, %r5238, %r5237, %r5236};
	mov.b32 	%r5240, -1343601233;
	mov.b32 	%r5241, -1560453214;
	mov.b32 	%r5242, -731401260;
	mov.b32 	%r5243, -1377025619;
	st.local.v4.u32 	[%rd10+96], {%r5243, %r5242, %r5241, %r5240};
	mov.b32 	%r5244, -1067738176;
	mov.b32 	%r5245, 1922491506;
	mov.b32 	%r5246, -1527295068;
	mov.b32 	%r5247, -1665195108;
	st.local.v4.u32 	[%rd10+112], {%r5247, %r5246, %r5245, %r5244};
	mov.b32 	%r5248, 644500518;
	mov.b32 	%r5249, -1817297517;
	mov.b32 	%r5250, -48438787;
	mov.b32 	%r5251, -1211992649;
	st.local.v4.u32 	[%rd10+128], {%r5251, %r5250, %r5249, %r5248};
	mov.b32 	%r5252, -867204148;
	mov.b32 	%r5253, -150800905;
	mov.b32 	%r5254, 1061256767;
	mov.b32 	%r5255, 911895606;
	st.local.v4.u32 	[%rd10+144], {%r5255, %r5254, %r5253, %r5252};
	mov.b32 	%r5256, -251069967;
	mov.b32 	%r5257, -449523227;
	mov.b32 	%r5258, -1510714971;
	mov.b32 	%r5259, 878471220;
	st.local.v4.u32 	[%rd10+160], {%r5259, %r5258, %r5257, %r5256};
	mov.b32 	%r5260, 356461077;
	mov.b32 	%r5261, 827548209;
	mov.b32 	%r5262, -663508008;
	mov.b32 	%r5263, 1905517169;
	st.local.v4.u32 	[%rd10+176], {%r5263, %r5262, %r5261, %r5260};
	mov.b32 	%r5264, -1017209405;
	mov.b32 	%r5265, 593839651;
	mov.b32 	%r5266, -950889017;
	mov.b32 	%r5267, 67897348;
	st.local.v4.u32 	[%rd10+192], {%r5267, %r5266, %r5265, %r5264};
	mov.b32 	%r5268, -1699401830;
	mov.b32 	%r5269, 84871685;
	mov.b32 	%r5270, -1767819370;
	mov.b32 	%r5271, 405286936;
	st.local.v4.u32 	[%rd10+208], {%r5271, %r5270, %r5269, %r5268};
	mov.b32 	%r5272, -499261470;
	mov.b32 	%r5273, -2137318528;
	mov.b32 	%r5274, 305538066;
	mov.b32 	%r5275, 118033927;
	st.local.v4.u32 	[%rd10+224], {%r5275, %r5274, %r5273, %r5272};
	mov.b32 	%r5276, 1973414517;
	mov.b32 	%r5277, -1295155278;
	mov.b32 	%r5278, 661212711;
	mov.b32 	%r5279, -349778453;
	st.local.v4.u32 	[%rd10+240], {%r5279, %r5278, %r5277, %r5276};
	mov.b32 	%r5280, 439235610;
	mov.b32 	%r5281, 745822252;
	mov.b32 	%r5282, -2086789757;
	mov.b32 	%r5283, 152769033;
	st.local.v4.u32 	[%rd10+256], {%r5283, %r5282, %r5281, %r5280};
	mov.b32 	%r5284, -1594139744;
	mov.b32 	%r5285, 1525593178;
	mov.b32 	%r5286, 1857215598;
	mov.b32 	%r5287, 455947803;
	st.local.v4.u32 	[%rd10+272], {%r5287, %r5286, %r5285, %r5284};
	mov.b32 	%r5288, -1278313037;
	mov.b32 	%r5289, -698239018;
	mov.b32 	%r5290, 994932283;
	mov.b32 	%r5291, 1391895634;
	st.local.v4.u32 	[%rd10+288], {%r5291, %r5290, %r5289, %r5288};
	mov.b32 	%r5292, -2070473852;
	mov.b32 	%r5293, 795958831;
	mov.b32 	%r5294, -482419229;
	mov.b32 	%r5295, 695947817;
	st.local.v4.u32 	[%rd10+304], {%r5295, %r5294, %r5293, %r5292};
	mov.b32 	%r5296, -315833875;
	mov.b32 	%r5297, -781665839;
	mov.b32 	%r5298, 1408607827;
	st.local.v4.u32 	[%rd10+320], {%r5298, %r5297, %r4786, %r5296};
	mov.b32 	%r5299, 1542305371;
	mov.b32 	%r5300, -1312261711;
	mov.b32 	%r5301, -65018884;
	mov.b32 	%r5302, 543178784;
	st.local.v4.u32 	[%rd10+336], {%r5302, %r5301, %r5300, %r5299};
	mov.b32 	%r5303, 961245753;
	mov.b32 	%r5304, -1093048386;
	mov.b32 	%r5305, -884568629;
	mov.b32 	%r5306, 1790891114;
	st.local.v4.u32 	[%rd10+352], {%r5306, %r5305, %r5304, %r5303};
	mov.b32 	%r5307, -817199665;
	mov.b32 	%r5308, 1491644504;
	mov.b32 	%r5309, 1289001036;
	mov.b32 	%r5310, 1256100938;
	st.local.v4.u32 	[%rd10+368], {%r5310, %r5309, %r5308, %r5307};
	mov.b32 	%r5311, -82383365;
	mov.b32 	%r5312, -1427812438;
	mov.b32 	%r5313, -282409489;
	mov.b32 	%r5314, -798245936;
	st.local.v4.u32 	[%rd10+384], {%r5314, %r5313, %r5312, %r5311};
	mov.b32 	%r5315, -2053893755;
	mov.b32 	%r5316, 861234739;
	mov.b32 	%r5317, 1305975373;
	mov.b32 	%r5318, 1137018435;
	st.local.v4.u32 	[%rd10+400], {%r5318, %r5317, %r5316, %r5315};
	mov.b32 	%r5319, 2139225727;
	mov.b32 	%r5320, 33948674;
	mov.b32 	%r5321, -116332039;
	mov.b32 	%r5322, 1171229253;
	st.local.v4.u32 	[%rd10+416], {%r5322, %r5321, %r5320, %r5319};
	mov.b32 	%r5323, -1461498968;
	mov.b32 	%r5324, -1615190625;
	mov.b32 	%r5325, 1011120188;
	mov.b32 	%r5326, 1357946960;
	st.local.v4.u32 	[%rd10+432], {%r5326, %r5325, %r5324, %r5323};
	mov.b32 	%r5327, -1886780017;
	mov.b32 	%r5328, 1086357568;
	mov.b32 	%r5329, -1543610973;
	mov.b32 	%r5330, 1374921297;
	st.local.v4.u32 	[%rd10+448], {%r5330, %r5329, %r5328, %r5327};
	mov.b32 	%r5331, -184225291;
	mov.b32 	%r5332, 944271416;
	mov.b32 	%r5333, -1648615011;
	mov.b32 	%r5334, -1834139758;
	st.local.v4.u32 	[%rd10+464], {%r5334, %r5333, %r5332, %r5331};
	mov.b32 	%r5335, 560153121;
	mov.b32 	%r5336, -629821478;
	mov.b32 	%r5337, -1228834890;
	mov.b32 	%r5338, -1126210628;
	st.local.v4.u32 	[%rd10+480], {%r5338, %r5337, %r5336, %r5335};
	mov.b32 	%r5339, -764559406;
	mov.b32 	%r5340, -217121293;
	mov.b32 	%r5341, -15014401;
	mov.b32 	%r5342, 271589392;
	st.local.v4.u32 	[%rd10+496], {%r5342, %r5341, %r5340, %r5339};
	mov.b32 	%r5343, -332413972;
	mov.b32 	%r5344, 322250259;
	mov.b32 	%r5345, 202643468;
	mov.b32 	%r5346, -850624051;
	st.local.v4.u32 	[%rd10+512], {%r5346, %r5345, %r5344, %r5343};
	mov.b32 	%r5347, 389623319;
	mov.b32 	%r5348, 1154254916;
	mov.b32 	%r5349, -1750977129;
	mov.b32 	%r5350, 1608629855;
	st.local.v4.u32 	[%rd10+528], {%r5350, %r5349, %r5348, %r5347};
	mov.b32 	%r5351, 1028094525;
	mov.b32 	%r5352, 2122513534;
	mov.b32 	%r5353, -1477290585;
	mov.b32 	%r5354, -1000893500;
	st.local.v4.u32 	[%rd10+544], {%r5354, %r5353, %r5352, %r5351};
	mov.b32 	%r5355, 1939203699;
	mov.b32 	%r5356, 422261273;
	mov.b32 	%r5357, 1575467613;
	mov.b32 	%r5358, 1689045092;
	st.local.v4.u32 	[%rd10+560], {%r5358, %r5357, %r5356, %r5355};
	mov.b32 	%r5359, -595614756;
	mov.b32 	%r5360, 1339137615;
	mov.b32 	%r5361, -2120738431;
	mov.b32 	%r5362, 1621147744;
	st.local.v4.u32 	[%rd10+576], {%r5362, %r5361, %r5360, %r5359};
	mov.b32 	%r5363, -2004677752;
	mov.b32 	%r5364, -1867826288;
	mov.b32 	%r5365, 712922154;
	mov.b32 	%r5366, 577127458;
	st.local.v4.u32 	[%rd10+592], {%r5366, %r5365, %r5364, %r5363};
	mov.b32 	%r5367, 339486740;
	mov.b32 	%r5368, -1194103880;
	mov.b32 	%r5369, -299251730;
	mov.b32 	%r5370, 1187679302;
	st.local.v4.u32 	[%rd10+608], {%r5370, %r5369, %r5368, %r5367};
	mov.b32 	%r5371, -612979237;
	mov.b32 	%r5372, 186455563;
	mov.b32 	%r5373, 1591917662;
	mov.b32 	%r5374, -562452514;
	st.local.v4.u32 	[%rd10+624], {%r5374, %r5373, %r5372, %r5371};
	mov.b32 	%r5375, 169743370;
	mov.b32 	%r5376, 978220090;
	mov.b32 	%r5377, 844522546;
	mov.b32 	%r5378, -532948000;
	st.local.v4.u32 	[%rd10+640], {%r5378, %r5377, %r5376, %r5375};
	mov.b32 	%r5379, 1558493276;
	mov.b32 	%r5380, 611076132;
	mov.b32 	%r5381, 101321734;
	mov.b32 	%r5382, 1239126601;
	st.local.v4.u32 	[%rd10+656], {%r5382, %r5381, %r5380, %r5379};
	mov.b32 	%r5383, 1655096418;
	mov.b32 	%r5384, -1393605716;
	mov.b32 	%r5385, -747717165;
	mov.b32 	%r5386, -1034051646;
	st.local.v4.u32 	[%rd10+672], {%r5386, %r5385, %r5384, %r5383};
	mov.b32 	%r5387, 2039214713;
	mov.b32 	%r5388, -466103324;
	mov.b32 	%r5389, -1784401515;
	mov.b32 	%r5390, -1851246191;
	st.local.v4.u32 	[%rd10+688], {%r5390, %r5389, %r5388, %r5387};
	mov.b32 	%r5391, 1840765549;
	mov.b32 	%r5392, 928607799;
	mov.b32 	%r5393, -935097400;
	mov.b32 	%r5394, -416098841;
	st.local.v4.u32 	[%rd10+704], {%r5394, %r5393, %r5392, %r5391};
	mov.b32 	%r5395, -1444918871;
	mov.b32 	%r5396, 1322425422;
	mov.b32 	%r5397, -714821163;
	mov.b32 	%r5398, -1920204403;
	st.local.v4.u32 	[%rd10+720], {%r5398, %r5397, %r5396, %r5395};
	mov.b32 	%r5399, -366620694;
	mov.b32 	%r5400, -200805388;
	mov.b32 	%r5401, 1459268694;
	mov.b32 	%r5402, 1823791212;
	st.local.v4.u32 	[%rd10+736], {%r5402, %r5401, %r5400, %r5399};
	mov.b32 	%r5403, 135794696;
	mov.b32 	%r5404, -1360443474;
	mov.b32 	%r5405, 2056189050;
	mov.b32 	%r5406, 1706019429;
	st.local.v4.u32 	[%rd10+752], {%r5406, %r5405, %r5404, %r5403};
	mov.b32 	%r5407, 779246638;
	mov.b32 	%r5408, 628050469;
	mov.b32 	%r5409, 2022240376;
	mov.b32 	%r5410, -1160417350;
	st.local.v4.u32 	[%rd10+768], {%r5410, %r5409, %r5408, %r5407};
	mov.b32 	%r5411, -967731258;
	mov.b32 	%r5412, -1261997132;
	mov.b32 	%r5413, -1494132826;
	mov.b32 	%r5414, 472135708;
	st.local.v4.u32 	[%rd10+784], {%r5414, %r5413, %r5412, %r5411};
	mov.b32 	%r5415, 522272287;
	mov.b32 	%r5416, 1956440180;
	mov.b32 	%r5417, -579034659;
	mov.b32 	%r5418, -400307224;
	st.local.v4.u32 	[%rd10+800], {%r5418, %r5417, %r5416, %r5415};
	mov.b32 	%r5419, -1970991222;
	mov.b32 	%r5420, -1954148981;
	mov.b32 	%r5421, -1109630531;
	mov.b32 	%r5422, 1272813131;
	st.local.v4.u32 	[%rd10+816], {%r5422, %r5421, %r5420, %r5419};
	mov.b32 	%r5423, 1722469478;
	mov.b32 	%r5424, -1245417035;
	mov.b32 	%r5425, 1044544574;
	mov.b32 	%r5426, 1888542832;
	st.local.v4.u32 	[%rd10+832], {%r5426, %r5425, %r5424, %r5423};
	mov.b32 	%r5427, 236067854;
	mov.b32 	%r5428, -167643146;
	mov.b32 	%r5429, 50660867;
	mov.b32 	%r5430, 1222152264;
	st.local.v4.u32 	[%rd10+848], {%r5430, %r5429, %r5428, %r5427};
	mov.b32 	%r5431, -1177523783;
	mov.b32 	%r5432, 1475980887;
	mov.b32 	%r5433, 895445557;
	mov.b32 	%r5434, 1638122081;
	st.local.v4.u32 	[%rd10+864], {%r5434, %r5433, %r5432, %r5431};
	mov.b32 	%r5435, -1632032866;
	mov.b32 	%r5436, 489110045;
	mov.b32 	%r5437, -1051158079;
	mov.b32 	%r5438, -2037311610;
	st.local.v4.u32 	[%rd10+880], {%r5438, %r5437, %r5436, %r5435};
	mov.b32 	%r5439, 288563729;
	mov.b32 	%r5440, -1733088360;
	mov.b32 	%r5441, -132912136;
	mov.b32 	%r5442, -516367903;
	st.local.v4.u32 	[%rd10+896], {%r5442, %r5441, %r5440, %r5439};
	mov.b32 	%r5443, -1800981612;
	mov.b32 	%r5444, -1903622258;
	mov.b32 	%r5445, -646927911;
	mov.b32 	%r5446, 1773916777;
	st.local.v4.u32 	[%rd10+912], {%r5446, %r5445, %r5444, %r5443};
	mov.b32 	%r5447, -383727127;
	mov.b32 	%r5448, -2020469369;
	mov.b32 	%r5449, 505560094;
	mov.b32 	%r5450, -1682559589;
	st.local.v4.u32 	[%rd10+928], {%r5450, %r5449, %r5448, %r5447};
	mov.b32 	%r5451, -545610273;
	mov.b32 	%r5452, 678973480;
	mov.b32 	%r5453, 1442818645;
	mov.b32 	%r5454, -834041906;
	st.local.v4.u32 	[%rd10+944], {%r5454, %r5453, %r5452, %r5451};
	mov.b32 	%r5455, 219617805;
	mov.b32 	%r5456, -1988097655;
	mov.b32 	%r5457, -1577559647;
	mov.b32 	%r5458, -1936784500;
	st.local.v4.u32 	[%rd10+960], {%r5458, %r5457, %r5456, %r5455};
	mov.b32 	%r5459, 1756942440;
	mov.b32 	%r5460, 1120306242;
	mov.b32 	%r5461, -432941082;
	mov.b32 	%r5462, -1076206145;
	st.local.v4.u32 	[%rd10+976], {%r5462, %r5461, %r5460, %r5459};
	mov.b32 	%r5463, 252780047;
	mov.b32 	%r5464, 762796589;
	mov.b32 	%r5465, -1716508263;
	mov.b32 	%r5466, 1103331905;
	st.local.v4.u32 	[%rd10+992], {%r5466, %r5465, %r5464, %r5463};
	mov.b32 	%r5467, 372911126;
	mov.b32 	%r5468, -1143575109;
	mov.b32 	%r5469, 1425844308;
	mov.b32 	%r5470, -1328841808;
	st.local.v4.u32 	[%rd10+1008], {%r5470, %r5469, %r5468, %r5467};
	mov.b32 	%r5471, 2071694838;
	mov.b32 	%r5472, 2004326894;
	mov.b32 	%r5473, 2088535288;
	mov.b32 	%r5474, 1667474886;
	st.local.v4.u32 	[%rd11], {%r5474, %r5473, %r5472, %r5471};
	mov.b32 	%r5475, -976923503;
	mov.b32 	%r5476, 1869591006;
	mov.b32 	%r5477, 1802223062;
	mov.b32 	%r5478, -219017729;
	st.local.v4.u32 	[%rd11+16], {%r5478, %r5477, %r5476, %r5475};
	mov.b32 	%r5479, 724270422;
	mov.b32 	%r5480, 1734846926;
	mov.b32 	%r5481, 16843522;
	mov.b32 	%r5482, 808472672;
	st.local.v4.u32 	[%rd11+32], {%r5482, %r5481, %r5480, %r5479};
	mov.b32 	%r5483, 1987484396;
	mov.b32 	%r5484, -1414797747;
	mov.b32 	%r5485, -673750347;
	mov.b32 	%r5486, -16901657;
	st.local.v4.u32 	[%rd11+48], {%r5486, %r5485, %r5484, %r5483};
	mov.b32 	%r5487, 2105378810;
	mov.b32 	%r5488, -909557623;
	mov.b32 	%r5489, -2105369313;
	mov.b32 	%r5490, -892713585;
	st.local.v4.u32 	[%rd11+64], {%r5490, %r5489, %r5488, %r5487};
	mov.b32 	%r5491, -252703749;
	mov.b32 	%r5492, 1195886990;
	mov.b32 	%r5493, 1499065266;
	mov.b32 	%r5494, -84273681;
	st.local.v4.u32 	[%rd11+80], {%r5494, %r5493, %r5492, %r5491};
	mov.b32 	%r5495, -1347425723;
	mov.b32 	%r5496, -1566376609;
	mov.b32 	%r5497, -724277325;
	mov.b32 	%r5498, -1381110719;
	st.local.v4.u32 	[%rd11+96], {%r5498, %r5497, %r5496, %r5495};
	mov.b32 	%r5499, -1061135461;
	mov.b32 	%r5500, 1920112356;
	mov.b32 	%r5501, -1532692653;
	mov.b32 	%r5502, -1667449053;
	st.local.v4.u32 	[%rd11+112], {%r5502, %r5501, %r5500, %r5499};
	mov.b32 	%r5503, 640051788;
	mov.b32 	%r5504, -1819038147;
	mov.b32 	%r5505, -33743647;
	mov.b32 	%r5506, -1212693899;
	st.local.v4.u32 	[%rd11+128], {%r5506, %r5505, %r5504, %r5503};
	mov.b32 	%r5507, -859025533;
	mov.b32 	%r5508, -134806795;
	mov.b32 	%r5509, 1061110142;
	mov.b32 	%r5510, 909531756;
	st.local.v4.u32 	[%rd11+144], {%r5510, %r5509, %r5508, %r5507};
	mov.b32 	%r5511, -235861767;
	mov.b32 	%r5512, -437963567;
	mov.b32 	%r5513, -1515850671;
	mov.b32 	%r5514, 875846760;
	st.local.v4.u32 	[%rd11+160], {%r5514, %r5513, %r5512, %r5511};
	mov.b32 	%r5515, 353713962;
	mov.b32 	%r5516, 825316194;
	mov.b32 	%r5517, -656903253;
	mov.b32 	%r5518, 1903268834;
	st.local.v4.u32 	[%rd11+176], {%r5518, %r5517, %r5516, %r5515};
	mov.b32 	%r5519, -1010606435;
	mov.b32 	%r5520, 589522246;
	mov.b32 	%r5521, -943238507;
	mov.b32 	%r5522, 67374088;
	st.local.v4.u32 	[%rd11+192], {%r5522, %r5521, %r5520, %r5519};
	mov.b32 	%r5523, -1701137105;
	mov.b32 	%r5524, 84217610;
	mov.b32 	%r5525, -1768513225;
	mov.b32 	%r5526, 404236336;
	st.local.v4.u32 	[%rd11+208], {%r5526, %r5525, %r5524, %r5523};
	mov.b32 	%r5527, -488489505;
	mov.b32 	%r5528, -2139055333;
	mov.b32 	%r5529, 303183396;
	mov.b32 	%r5530, 117901582;
	st.local.v4.u32 	[%rd11+224], {%r5530, %r5529, %r5528, %r5527};
	mov.b32 	%r5531, 1970642922;
	mov.b32 	%r5532, -1296904833;
	mov.b32 	%r5533, 656894286;
	mov.b32 	%r5534, -336910643;
	st.local.v4.u32 	[%rd11+240], {%r5534, %r5533, %r5532, %r5531};
	mov.b32 	%r5535, 437923380;
	mov.b32 	%r5536, 741110872;
	mov.b32 	%r5537, -2088526307;
	mov.b32 	%r5538, 151591698;
	st.local.v4.u32 	[%rd11+256], {%r5538, %r5537, %r5536, %r5535};
	mov.b32 	%r5539, -1600062629;
	mov.b32 	%r5540, 1515908788;
	mov.b32 	%r5541, 1852748508;
	mov.b32 	%r5542, 454765878;
	st.local.v4.u32 	[%rd11+272], {%r5542, %r5541, %r5540, %r5539};
	mov.b32 	%r5543, -1280061827;
	mov.b32 	%r5544, -690593353;
	mov.b32 	%r5545, 993742198;
	mov.b32 	%r5546, 1381168804;
	st.local.v4.u32 	[%rd11+288], {%r5546, %r5545, %r5544, %r5543};
	mov.b32 	%r5547, -2071685357;
	mov.b32 	%r5548, 791638366;
	mov.b32 	%r5549, -471646499;
	mov.b32 	%r5550, 690584402;
	st.local.v4.u32 	[%rd11+304], {%r5550, %r5549, %r5548, %r5547};
	mov.b32 	%r5551, -303223615;
	mov.b32 	%r5552, -774805319;
	mov.b32 	%r5553, 1398011302;
	st.local.v4.u32 	[%rd11+320], {%r5553, %r5552, %r4786, %r5551};
	mov.b32 	%r5554, 1532751286;
	mov.b32 	%r5555, -1313748871;
	mov.b32 	%r5556, -50585629;
	mov.b32 	%r5557, 538992704;
	st.local.v4.u32 	[%rd11+336], {%r5557, %r5556, %r5555, %r5554};
	mov.b32 	%r5558, 960056178;
	mov.b32 	%r5559, -1094788761;
	mov.b32 	%r5560, -875870579;
	mov.b32 	%r5561, 1785380564;
	st.local.v4.u32 	[%rd11+352], {%r5561, %r5560, %r5559, %r5558};
	mov.b32 	%r5562, -808498555;
	mov.b32 	%r5563, 1482221744;
	mov.b32 	%r5564, 1280103576;
	mov.b32 	%r5565, 1246420628;
	st.local.v4.u32 	[%rd11+368], {%r5565, %r5564, %r5563, %r5562};
	mov.b32 	%r5566, -67430675;
	mov.b32 	%r5567, -1431640753;
	mov.b32 	%r5568, -269538619;
	mov.b32 	%r5569, -791647301;
	st.local.v4.u32 	[%rd11+384], {%r5569, %r5568, %r5567, %r5566};
	mov.b32 	%r5570, -2054843375;
	mov.b32 	%r5571, 859002214;
	mov.b32 	%r5572, 1296947098;
	mov.b32 	%r5573, 1128514950;
	st.local.v4.u32 	[%rd11+400], {%r5573, %r5572, %r5571, %r5570};
	mov.b32 	%r5574, 2139062782;
	mov.b32 	%r5575, 33687044;
	mov.b32 	%r5576, -101117719;
	mov.b32 	%r5577, 1162203018;
	st.local.v4.u32 	[%rd11+416], {%r5577, %r5576, %r5575, %r5574};
	mov.b32 	%r5578, -1465326773;
	mov.b32 	%r5579, -1616922075;
	mov.b32 	%r5580, 1010582648;
	mov.b32 	%r5581, 1347481760;
	st.local.v4.u32 	[%rd11+432], {%r5581, %r5580, %r5579, %r5578};
	mov.b32 	%r5582, -1886418427;
	mov.b32 	%r5583, 1077985408;
	mov.b32 	%r5584, -1549533603;
	mov.b32 	%r5585, 1364325282;
	st.local.v4.u32 	[%rd11+448], {%r5585, %r5584, %r5583, %r5582};
	mov.b32 	%r5586, -168491791;
	mov.b32 	%r5587, 943212656;
	mov.b32 	%r5588, -1650607071;
	mov.b32 	%r5589, -1835881153;
	st.local.v4.u32 	[%rd11+464], {%r5589, %r5588, %r5587, %r5586};
	mov.b32 	%r5590, 555836226;
	mov.b32 	%r5591, -623217233;
	mov.b32 	%r5592, -1229536905;
	mov.b32 	%r5593, -1128472733;
	st.local.v4.u32 	[%rd11+480], {%r5593, %r5592, %r5591, %r5590};
	mov.b32 	%r5594, -757961281;
	mov.b32 	%r5595, -202174723;
	mov.b32 	%r5596, -58651;
	mov.b32 	%r5597, 269496352;
	st.local.v4.u32 	[%rd11+496], {%r5597, %r5596, %r5595, %r5594};
	mov.b32 	%r5598, -320065597;
	mov.b32 	%r5599, 320025894;
	mov.b32 	%r5600, 202118168;
	mov.b32 	%r5601, -842183551;
	st.local.v4.u32 	[%rd11+512], {%r5601, %r5600, %r5599, %r5598};
	mov.b32 	%r5602, 387397934;
	mov.b32 	%r5603, 1145359496;
	mov.b32 	%r5604, -1751670219;
	mov.b32 	%r5605, 1600119230;
	st.local.v4.u32 	[%rd11+528], {%r5605, %r5604, %r5603, %r5602};
	mov.b32 	%r5606, 1027426170;
	mov.b32 	%r5607, 2122220284;
	mov.b32 	%r5608, -1482165675;
	mov.b32 	%r5609, -993765485;
	st.local.v4.u32 	[%rd11+544], {%r5609, %r5608, %r5607, %r5606};
	mov.b32 	%r5610, 1936954854;
	mov.b32 	%r5611, 421079858;
	mov.b32 	%r5612, 1566435258;
	mov.b32 	%r5613, 1684319432;
	st.local.v4.u32 	[%rd11+560], {%r5613, %r5612, %r5611, %r5610};
	mov.b32 	%r5614, -589529181;
	mov.b32 	%r5615, 1330631070;
	mov.b32 	%r5616, -2122213351;
	mov.b32 	%r5617, 1616945344;
	st.local.v4.u32 	[%rd11+576], {%r5617, %r5616, %r5615, %r5614};
	mov.b32 	%r5618, -2004319477;
	mov.b32 	%r5619, -1869567173;
	mov.b32 	%r5620, 707427924;
	mov.b32 	%r5621, 572679748;
	st.local.v4.u32 	[%rd11+592], {%r5621, %r5620, %r5619, %r5618};
	mov.b32 	%r5622, 336870440;
	mov.b32 	%r5623, -1195846805;
	mov.b32 	%r5624, -286381625;
	mov.b32 	%r5625, 1179044492;
	st.local.v4.u32 	[%rd11+608], {%r5625, %r5624, %r5623, %r5622};
	mov.b32 	%r5626, -606374227;
	mov.b32 	%r5627, 185277718;
	mov.b32 	%r5628, 1583276732;
	mov.b32 	%r5629, -555845209;
	st.local.v4.u32 	[%rd11+624], {%r5629, %r5628, %r5627, %r5626};
	mov.b32 	%r5630, 168435220;
	mov.b32 	%r5631, 976899700;
	mov.b32 	%r5632, 842159716;
	mov.b32 	%r5633, -522175525;
	st.local.v4.u32 	[%rd11+640], {%r5633, %r5632, %r5631, %r5630};
	mov.b32 	%r5634, 1549591736;
	mov.b32 	%r5635, 606366792;
	mov.b32 	%r5636, 101059084;
	mov.b32 	%r5637, 1229577106;
	st.local.v4.u32 	[%rd11+656], {%r5637, %r5636, %r5635, %r5634};
	mov.b32 	%r5638, 1650632388;
	mov.b32 	%r5639, -1397952701;
	mov.b32 	%r5640, -741118275;
	mov.b32 	%r5641, -1027449441;
	st.local.v4.u32 	[%rd11+672], {%r5641, %r5640, %r5639, %r5638};
	mov.b32 	%r5642, 2038008818;
	mov.b32 	%r5643, -454805549;
	mov.b32 	%r5644, -1785355215;
	mov.b32 	%r5645, -1852725191;
	st.local.v4.u32 	[%rd11+688], {%r5645, %r5644, %r5643, %r5642};
	mov.b32 	%r5646, 1835907034;
	mov.b32 	%r5647, 926374254;
	mov.b32 	%r5648, -926399605;
	mov.b32 	%r5649, -404278571;
	st.local.v4.u32 	[%rd11+704], {%r5649, %r5648, %r5647, %r5646};
	mov.b32 	%r5650, -1448484791;
	mov.b32 	%r5651, 1313788572;
	mov.b32 	%r5652, -707435343;
	mov.b32 	%r5653, -1920103423;
	st.local.v4.u32 	[%rd11+720], {%r5653, %r5652, %r5651, %r5650};
	mov.b32 	%r5654, -353753649;
	mov.b32 	%r5655, -185333773;
	mov.b32 	%r5656, 1448540844;
	mov.b32 	%r5657, 1819063512;
	st.local.v4.u32 	[%rd11+736], {%r5657, %r5656, %r5655, %r5654};
	mov.b32 	%r5658, 134748176;
	mov.b32 	%r5659, -1364268729;
	mov.b32 	%r5660, 2054852340;
	mov.b32 	%r5661, 1701162954;
	st.local.v4.u32 	[%rd11+752], {%r5661, %r5660, %r5659, %r5658};
	mov.b32 	%r5662, 774795868;
	mov.b32 	%r5663, 623210314;
	mov.b32 	%r5664, 2021165296;
	mov.b32 	%r5665, -1162160785;
	st.local.v4.u32 	[%rd11+768], {%r5665, %r5664, %r5663, %r5662};
	mov.b32 	%r5666, -960081513;
	mov.b32 	%r5667, -1263220877;
	mov.b32 	%r5668, -1499008681;
	mov.b32 	%r5669, 471606328;
	st.local.v4.u32 	[%rd11+784], {%r5669, %r5668, %r5667, %r5666};
	mov.b32 	%r5670, 522133822;
	mov.b32 	%r5671, 1953799400;
	mov.b32 	%r5672, -572687199;
	mov.b32 	%r5673, -387439669;
	st.local.v4.u32 	[%rd11+800], {%r5673, %r5672, %r5671, %r5670};
	mov.b32 	%r5674, -1970633457;
	mov.b32 	%r5675, -1953790451;
	mov.b32 	%r5676, -1111630751;
	mov.b32 	%r5677, 1263263126;
	st.local.v4.u32 	[%rd11+816], {%r5677, %r5676, %r5675, %r5674};
	mov.b32 	%r5678, 1718004428;
	mov.b32 	%r5679, -1246378895;
	mov.b32 	%r5680, 1044267644;
	mov.b32 	%r5681, 1886425312;
	st.local.v4.u32 	[%rd11+832], {%r5681, %r5680, %r5679, %r5678};
	mov.b32 	%r5682, 235803164;
	mov.b32 	%r5683, -151649801;
	mov.b32 	%r5684, 50529542;
	mov.b32 	%r5685, 1212733584;
	st.local.v4.u32 	[%rd11+848], {%r5685, %r5684, %r5683, %r5682};
	mov.b32 	%r5686, -1179004823;
	mov.b32 	%r5687, 1465383342;
	mov.b32 	%r5688, 892690282;
	mov.b32 	%r5689, 1633788866;
	st.local.v4.u32 	[%rd11+864], {%r5689, %r5688, %r5687, %r5686};
	mov.b32 	%r5690, -1633765081;
	mov.b32 	%r5691, 488449850;
	mov.b32 	%r5692, -1044293479;
	mov.b32 	%r5693, -2038001385;
	st.local.v4.u32 	[%rd11+880], {%r5693, %r5692, %r5691, %r5690};
	mov.b32 	%r5694, 286339874;
	mov.b32 	%r5695, -1734823125;
	mov.b32 	%r5696, -117959701;
	mov.b32 	%r5697, -505333543;
	st.local.v4.u32 	[%rd11+896], {%r5697, %r5696, %r5695, %r5694};
	mov.b32 	%r5698, -1802197197;
	mov.b32 	%r5699, -1903261433;
	mov.b32 	%r5700, -640061271;
	mov.b32 	%r5701, 1768537042;
	st.local.v4.u32 	[%rd11+912], {%r5701, %r5700, %r5699, %r5698};
	mov.b32 	%r5702, -370597687;
	mov.b32 	%r5703, -2021158379;
	mov.b32 	%r5704, 505291324;
	mov.b32 	%r5705, -1684294099;
	st.local.v4.u32 	[%rd11+928], {%r5705, %r5704, %r5703, %r5702};
	mov.b32 	%r5706, -539002203;
	mov.b32 	%r5707, 673740880;
	mov.b32 	%r5708, 1431699370;
	mov.b32 	%r5709, -825341561;
	st.local.v4.u32 	[%rd11+944], {%r5709, %r5708, %r5707, %r5706};
	mov.b32 	%r5710, 218961690;
	mov.b32 	%r5711, -1987477495;
	mov.b32 	%r5712, -1583220647;
	mov.b32 	%r5713, -1936945405;
	st.local.v4.u32 	[%rd11+960], {%r5713, %r5712, %r5711, %r5710};
	mov.b32 	%r5714, 1751693520;
	mov.b32 	%r5715, 1111672452;
	mov.b32 	%r5716, -421121577;
	mov.b32 	%r5717, -1077945755;
	st.local.v4.u32 	[%rd11+976], {%r5717, %r5716, %r5715, %r5714};
	mov.b32 	%r5718, 252645662;
	mov.b32 	%r5719, 757954394;
	mov.b32 	%r5720, -1717981143;
	mov.b32 	%r5721, 1094828930;
	st.local.v4.u32 	[%rd11+992], {%r5721, %r5720, %r5719, %r5718};
	mov.b32 	%r5722, 370555436;
	mov.b32 	%r5723, -1145317779;
	mov.b32 	%r5724, 1414855848;
	mov.b32 	%r5725, -1330590853;
	st.local.v4.u32 	[%rd11+1008], {%r5725, %r5724, %r5723, %r5722};
	mov.u32 	%r5726, _ZZ7AES_128P8aesBlockPjiE11matrizCajaS;
	add.s32 	%r13231, %r5726, 3;
	mov.u32 	%r5727, _ZZ7AES_128P8aesBlockPjiE2T1;
	add.s32 	%r13230, %r5727, 16;
	mov.u32 	%r5728, _ZZ7AES_128P8aesBlockPjiE2T4;
	add.s32 	%r13229, %r5728, 16;
	mov.u32 	%r5729, _ZZ7AES_128P8aesBlockPjiE2T2;
	add.s32 	%r13228, %r5729, 16;
	mov.u32 	%r5730, _ZZ7AES_128P8aesBlockPjiE2T3;
	add.s32 	%r13227, %r5730, 16;
	mov.b32 	%r13232, 7;
$L__BB1_25:
	ld.local.v2.b32 	{%r5731, %r5732}, [%rd9];
	bfe.u32 	%r5733, %r5732, 24, 8;
	bfe.u32 	%r5734, %r5732, 16, 8;
	bfe.u32 	%r5735, %r5732, 8, 8;
	bfe.u32 	%r5736, %r5732, 0, 8;
	bfe.u32 	%r5737, %r5731, 24, 8;
	bfe.u32 	%r5738, %r5731, 16, 8;
	bfe.u32 	%r5739, %r5731, 8, 8;
	bfe.u32 	%r5740, %r5731, 0, 8;
	st.shared.u8 	[%r13231+-3], %r5740;
	ld.local.v4.u32 	{%r5741, %r5742, %r5743, %r5744}, [%rd527+-16];
	st.shared.u32 	[%r13230+-16], %r5741;
	ld.local.v4.u32 	{%r5745, %r5746, %r5747, %r5748}, [%rd526+-16];
	st.shared.u32 	[%r13228+-16], %r5745;
	ld.local.v4.u32 	{%r5749, %r5750, %r5751, %r5752}, [%rd525+-16];
	st.shared.u32 	[%r13227+-16], %r5749;
	ld.local.v4.u32 	{%r5753, %r5754, %r5755, %r5756}, [%rd524+-16];
	st.shared.u32 	[%r13229+-16], %r5753;
	st.shared.u8 	[%r13231+-2], %r5739;
	st.shared.u32 	[%r13230+-12], %r5742;
	st.shared.u32 	[%r13228+-12], %r5746;
	st.shared.u32 	[%r13227+-12], %r5750;
	st.shared.u32 	[%r13229+-12], %r5754;
	st.shared.u8 	[%r13231+-1], %r5738;
	st.shared.u32 	[%r13230+-8], %r5743;
	st.shared.u32 	[%r13228+-8], %r5747;
	st.shared.u32 	[%r13227+-8], %r5751;
	st.shared.u32 	[%r13229+-8], %r5755;
	st.shared.u8 	[%r13231], %r5737;
	st.shared.u32 	[%r13230+-4], %r5744;
	st.shared.u32 	[%r13228+-4], %r5748;
	st.shared.u32 	[%r13227+-4], %r5752;
	st.shared.u32 	[%r13229+-4], %r5756;
	st.shared.u8 	[%r13231+1], %r5736;
	ld.local.v4.u32 	{%r5757, %r5758, %r5759, %r5760}, [%rd527];
	st.shared.u32 	[%r13230], %r5757;
	ld.local.v4.u32 	{%r5761, %r5762, %r5763, %r5764}, [%rd526];
	st.shared.u32 	[%r13228], %r5761;
	ld.local.v4.u32 	{%r5765, %r5766, %r5767, %r5768}, [%rd525];
	st.shared.u32 	[%r13227], %r5765;
	ld.local.v4.u32 	{%r5769, %r5770, %r5771, %r5772}, [%rd524];
	st.shared.u32 	[%r13229], %r5769;
	st.shared.u8 	[%r13231+2], %r5735;
	st.shared.u32 	[%r13230+4], %r5758;
	st.shared.u32 	[%r13228+4], %r5762;
	st.shared.u32 	[%r13227+4], %r5766;
	st.shared.u32 	[%r13229+4], %r5770;
	st.shared.u8 	[%r13231+3], %r5734;
	st.shared.u32 	[%r13230+8], %r5759;
	st.shared.u32 	[%r13228+8], %r5763;
	st.shared.u32 	[%r13227+8], %r5767;
	st.shared.u32 	[%r13229+8], %r5771;
	st.shared.u8 	[%r13231+4], %r5733;
	st.shared.u32 	[%r13230+12], %r5760;
	st.shared.u32 	[%r13228+12], %r5764;
	st.shared.u32 	[%r13227+12], %r5768;
	st.shared.u32 	[%r13229+12], %r5772;
	add.s32 	%r13232, %r13232, 8;
	add.s64 	%rd9, %rd9, 8;
	add.s64 	%rd527, %rd527, 32;
	add.s64 	%rd526, %rd526, 32;
	add.s64 	%rd525, %rd525, 32;
	add.s64 	%rd524, %rd524, 32;
	add.s32 	%r13231, %r13231, 8;
	add.s32 	%r13230, %r13230, 32;
	add.s32 	%r13229, %r13229, 32;
	add.s32 	%r13228, %r13228, 32;
	add.s32 	%r13227, %r13227, 32;
	setp.ne.s32 	%p11, %r13232, 263;
	@%p11 bra 	$L__BB1_25;
	ld.param.u64 	%rd498, [_Z24OCB128EncryptRandomAccesP8aesBlockS0_S0_yyyPj_param_3];
	ld.u32 	%r5773, [%rd242];
	ld.u32 	%r5774, [%rd242+4];
	ld.u32 	%r5775, [%rd242+8];
	ld.u32 	%r5776, [%rd242+12];
	ld.global.u32 	%r5777, [%rd2];
	xor.b32  	%r5778, %r5777, %r5773;
	ld.global.u32 	%r5779, [%rd2+4];
	xor.b32  	%r5780, %r5779, %r5774;
	ld.global.u32 	%r5781, [%rd2+8];
	xor.b32  	%r5782, %r5781, %r5775;
	ld.global.u32 	%r5783, [%rd2+12];
	xor.b32  	%r5784, %r5783, %r5776;
	shr.u32 	%r5785, %r5778, 22;
	and.b32  	%r5786, %r5785, 1020;
	add.s32 	%r5788, %r5727, %r5786;
	ld.shared.u32 	%r5789, [%r5788];
	shr.u32 	%r5790, %r5780, 14;
	and.b32  	%r5791, %r5790, 1020;
	add.s32 	%r5793, %r5729, %r5791;
	ld.shared.u32 	%r5794, [%r5793];
	shr.u32 	%r5795, %r5782, 6;
	and.b32  	%r5796, %r5795, 1020;
	add.s32 	%r5798, %r5730, %r5796;
	ld.shared.u32 	%r5799, [%r5798];
	shl.b32 	%r5800, %r5784, 2;
	and.b32  	%r5801, %r5800, 1020;
	add.s32 	%r5803, %r5728, %r5801;
	ld.shared.u32 	%r5804, [%r5803];
	xor.b32  	%r5805, %r5794, %r5789;
	xor.b32  	%r5806, %r5805, %r5799;
	xor.b32  	%r5807, %r5806, %r5804;
	shr.u32 	%r5808, %r5780, 22;
	and.b32  	%r5809, %r5808, 1020;
	add.s32 	%r5810, %r5727, %r5809;
	ld.shared.u32 	%r5811, [%r5810];
	shr.u32 	%r5812, %r5782, 14;
	and.b32  	%r5813, %r5812, 1020;
	add.s32 	%r5814, %r5729, %r5813;
	ld.shared.u32 	%r5815, [%r5814];
	shr.u32 	%r5816, %r5784, 6;
	and.b32  	%r5817, %r5816, 1020;
	add.s32 	%r5818, %r5730, %r5817;
	ld.shared.u32 	%r5819, [%r5818];
	shl.b32 	%r5820, %r5778, 2;
	and.b32  	%r5821, %r5820, 1020;
	add.s32 	%r5822, %r5728, %r5821;
	ld.shared.u32 	%r5823, [%r5822];
	xor.b32  	%r5824, %r5815, %r5811;
	xor.b32  	%r5825, %r5824, %r5819;
	xor.b32  	%r5826, %r5825, %r5823;
	shr.u32 	%r5827, %r5782, 22;
	and.b32  	%r5828, %r5827, 1020;
	add.s32 	%r5829, %r5727, %r5828;
	ld.shared.u32 	%r5830, [%r5829];
	shr.u32 	%r5831, %r5784, 14;
	and.b32  	%r5832, %r5831, 1020;
	add.s32 	%r5833, %r5729, %r5832;
	ld.shared.u32 	%r5834, [%r5833];
	shr.u32 	%r5835, %r5778, 6;
	and.b32  	%r5836, %r5835, 1020;
	add.s32 	%r5837, %r5730, %r5836;
	ld.shared.u32 	%r5838, [%r5837];
	shl.b32 	%r5839, %r5780, 2;
	and.b32  	%r5840, %r5839, 1020;
	add.s32 	%r5841, %r5728, %r5840;
	ld.shared.u32 	%r5842, [%r5841];
	xor.b32  	%r5843, %r5834, %r5830;
	xor.b32  	%r5844, %r5843, %r5838;
	xor.b32  	%r5845, %r5844, %r5842;
	shr.u32 	%r5846, %r5784, 22;
	and.b32  	%r5847, %r5846, 1020;
	add.s32 	%r5848, %r5727, %r5847;
	ld.shared.u32 	%r5849, [%r5848];
	shr.u32 	%r5850, %r5778, 14;
	and.b32  	%r5851, %r5850, 1020;
	add.s32 	%r5852, %r5729, %r5851;
	ld.shared.u32 	%r5853, [%r5852];
	shr.u32 	%r5854, %r5780, 6;
	and.b32  	%r5855, %r5854, 1020;
	add.s32 	%r5856, %r5730, %r5855;
	ld.shared.u32 	%r5857, [%r5856];
	shl.b32 	%r5858, %r5782, 2;
	and.b32  	%r5859, %r5858, 1020;
	add.s32 	%r5860, %r5728, %r5859;
	ld.shared.u32 	%r5861, [%r5860];
	xor.b32  	%r5862, %r5853, %r5849;
	xor.b32  	%r5863, %r5862, %r5857;
	xor.b32  	%r5864, %r5863, %r5861;
	ld.global.u32 	%r5865, [%rd2+16];
	xor.b32  	%r5866, %r5865, %r5807;
	ld.global.u32 	%r5867, [%rd2+20];
	xor.b32  	%r5868, %r5867, %r5826;
	ld.global.u32 	%r5869, [%rd2+24];
	xor.b32  	%r5870, %r5869, %r5845;
	ld.global.u32 	%r5871, [%rd2+28];
	xor.b32  	%r5872, %r5871, %r5864;
	shr.u32 	%r5873, %r5866, 22;
	and.b32  	%r5874, %r5873, 1020;
	add.s32 	%r5875, %r5727, %r5874;
	ld.shared.u32 	%r5876, [%r5875];
	shr.u32 	%r5877, %r5868, 14;
	and.b32  	%r5878, %r5877, 1020;
	add.s32 	%r5879, %r5729, %r5878;
	ld.shared.u32 	%r5880, [%r5879];
	shr.u32 	%r5881, %r5870, 6;
	and.b32  	%r5882, %r5881, 1020;
	add.s32 	%r5883, %r5730, %r5882;
	ld.shared.u32 	%r5884, [%r5883];
	shl.b32 	%r5885, %r5872, 2;
	and.b32  	%r5886, %r5885, 1020;
	add.s32 	%r5887, %r5728, %r5886;
	ld.shared.u32 	%r5888, [%r5887];
	xor.b32  	%r5889, %r5880, %r5876;
	xor.b32  	%r5890, %r5889, %r5884;
	xor.b32  	%r5891, %r5890, %r5888;
	shr.u32 	%r5892, %r5868, 22;
	and.b32  	%r5893, %r5892, 1020;
	add.s32 	%r5894, %r5727, %r5893;
	ld.shared.u32 	%r5895, [%r5894];
	shr.u32 	%r5896, %r5870, 14;
	and.b32  	%r5897, %r5896, 1020;
	add.s32 	%r5898, %r5729, %r5897;
	ld.shared.u32 	%r5899, [%r5898];
	shr.u32 	%r5900, %r5872, 6;
	and.b32  	%r5901, %r5900, 1020;
	add.s32 	%r5902, %r5730, %r5901;
	ld.shared.u32 	%r5903, [%r5902];
	shl.b32 	%r5904, %r5866, 2;
	and.b32  	%r5905, %r5904, 1020;
	add.s32 	%r5906, %r5728, %r5905;
	ld.shared.u32 	%r5907, [%r5906];
	xor.b32  	%r5908, %r5899, %r5895;
	xor.b32  	%r5909, %r5908, %r5903;
	xor.b32  	%r5910, %r5909, %r5907;
	shr.u32 	%r5911, %r5870, 22;
	and.b32  	%r5912, %r5911, 1020;
	add.s32 	%r5913, %r5727, %r5912;
	ld.shared.u32 	%r5914, [%r5913];
	shr.u32 	%r5915, %r5872, 14;
	and.b32  	%r5916, %r5915, 1020;
	add.s32 	%r5917, %r5729, %r5916;
	ld.shared.u32 	%r5918, [%r5917];
	shr.u32 	%r5919, %r5866, 6;
	and.b32  	%r5920, %r5919, 1020;
	add.s32 	%r5921, %r5730, %r5920;
	ld.shared.u32 	%r5922, [%r5921];
	shl.b32 	%r5923, %r5868, 2;
	and.b32  	%r5924, %r5923, 1020;
	add.s32 	%r5925, %r5728, %r5924;
	ld.shared.u32 	%r5926, [%r5925];
	xor.b32  	%r5927, %r5918, %r5914;
	xor.b32  	%r5928, %r5927, %r5922;
	xor.b32  	%r5929, %r5928, %r5926;
	shr.u32 	%r5930, %r5872, 22;
	and.b32  	%r5931, %r5930, 1020;
	add.s32 	%r5932, %r5727, %r5931;
	ld.shared.u32 	%r5933, [%r5932];
	shr.u32 	%r5934, %r5866, 14;
	and.b32  	%r5935, %r5934, 1020;
	add.s32 	%r5936, %r5729, %r5935;
	ld.shared.u32 	%r5937, [%r5936];
	shr.u32 	%r5938, %r5868, 6;
	and.b32  	%r5939, %r5938, 1020;
	add.s32 	%r5940, %r5730, %r5939;
	ld.shared.u32 	%r5941, [%r5940];
	shl.b32 	%r5942, %r5870, 2;
	and.b32  	%r5943, %r5942, 1020;
	add.s32 	%r5944, %r5728, %r5943;
	ld.shared.u32 	%r5945, [%r5944];
	xor.b32  	%r5946, %r5937, %r5933;
	xor.b32  	%r5947, %r5946, %r5941;
	xor.b32  	%r5948, %r5947, %r5945;
	ld.global.u32 	%r5949, [%rd2+32];
	xor.b32  	%r5950, %r5949, %r5891;
	ld.global.u32 	%r5951, [%rd2+36];
	xor.b32  	%r5952, %r5951, %r5910;
	ld.global.u32 	%r5953, [%rd2+40];
	xor.b32  	%r5954, %r5953, %r5929;
	ld.global.u32 	%r5955, [%rd2+44];
	xor.b32  	%r5956, %r5955, %r5948;
	shr.u32 	%r5957, %r5950, 22;
	and.b32  	%r5958, %r5957, 1020;
	add.s32 	%r5959, %r5727, %r5958;
	ld.shared.u32 	%r5960, [%r5959];
	shr.u32 	%r5961, %r5952, 14;
	and.b32  	%r5962, %r5961, 1020;
	add.s32 	%r5963, %r5729, %r5962;
	ld.shared.u32 	%r5964, [%r5963];
	shr.u32 	%r5965, %r5954, 6;
	and.b32  	%r5966, %r5965, 1020;
	add.s32 	%r5967, %r5730, %r5966;
	ld.shared.u32 	%r5968, [%r5967];
	shl.b32 	%r5969, %r5956, 2;
	and.b32  	%r5970, %r5969, 1020;
	add.s32 	%r5971, %r5728, %r5970;
	ld.shared.u32 	%r5972, [%r5971];
	xor.b32  	%r5973, %r5964, %r5960;
	xor.b32  	%r5974, %r5973, %r5968;
	xor.b32  	%r5975, %r5974, %r5972;
	shr.u32 	%r5976, %r5952, 22;
	and.b32  	%r5977, %r5976, 1020;
	add.s32 	%r5978, %r5727, %r5977;
	ld.shared.u32 	%r5979, [%r5978];
	shr.u32 	%r5980, %r5954, 14;
	and.b32  	%r5981, %r5980, 1020;
	add.s32 	%r5982, %r5729, %r5981;
	ld.shared.u32 	%r5983, [%r5982];
	shr.u32 	%r5984, %r5956, 6;
	and.b32  	%r5985, %r5984, 1020;
	add.s32 	%r5986, %r5730, %r5985;
	ld.shared.u32 	%r5987, [%r5986];
	shl.b32 	%r5988, %r5950, 2;
	and.b32  	%r5989, %r5988, 1020;
	add.s32 	%r5990, %r5728, %r5989;
	ld.shared.u32 	%r5991, [%r5990];
	xor.b32  	%r5992, %r5983, %r5979;
	xor.b32  	%r5993, %r5992, %r5987;
	xor.b32  	%r5994, %r5993, %r5991;
	shr.u32 	%r5995, %r5954, 22;
	and.b32  	%r5996, %r5995, 1020;
	add.s32 	%r5997, %r5727, %r5996;
	ld.shared.u32 	%r5998, [%r5997];
	shr.u32 	%r5999, %r5956, 14;
	and.b32  	%r6000, %r5999, 1020;
	add.s32 	%r6001, %r5729, %r6000;
	ld.shared.u32 	%r6002, [%r6001];
	shr.u32 	%r6003, %r5950, 6;
	and.b32  	%r6004, %r6003, 1020;
	add.s32 	%r6005, %r5730, %r6004;
	ld.shared.u32 	%r6006, [%r6005];
	shl.b32 	%r6007, %r5952, 2;
	and.b32  	%r6008, %r6007, 1020;
	add.s32 	%r6009, %r5728, %r6008;
	ld.shared.u32 	%r6010, [%r6009];
	xor.b32  	%r6011, %r6002, %r5998;
	xor.b32  	%r6012, %r6011, %r6006;
	xor.b32  	%r6013, %r6012, %r6010;
	shr.u32 	%r6014, %r5956, 22;
	and.b32  	%r6015, %r6014, 1020;
	add.s32 	%r6016, %r5727, %r6015;
	ld.shared.u32 	%r6017, [%r6016];
	shr.u32 	%r6018, %r5950, 14;
	and.b32  	%r6019, %r6018, 1020;
	add.s32 	%r6020, %r5729, %r6019;
	ld.shared.u32 	%r6021, [%r6020];
	shr.u32 	%r6022, %r5952, 6;
	and.b32  	%r6023, %r6022, 1020;
	add.s32 	%r6024, %r5730, %r6023;
	ld.shared.u32 	%r6025, [%r6024];
	shl.b32 	%r6026, %r5954, 2;
	and.b32  	%r6027, %r6026, 1020;
	add.s32 	%r6028, %r5728, %r6027;
	ld.shared.u32 	%r6029, [%r6028];
	xor.b32  	%r6030, %r6021, %r6017;
	xor.b32  	%r6031, %r6030, %r6025;
	xor.b32  	%r6032, %r6031, %r6029;
	ld.global.u32 	%r6033, [%rd2+48];
	xor.b32  	%r6034, %r6033, %r5975;
	ld.global.u32 	%r6035, [%rd2+52];
	xor.b32  	%r6036, %r6035, %r5994;
	ld.global.u32 	%r6037, [%rd2+56];
	xor.b32  	%r6038, %r6037, %r6013;
	ld.global.u32 	%r6039, [%rd2+60];
	xor.b32  	%r6040, %r6039, %r6032;
	shr.u32 	%r6041, %r6034, 22;
	and.b32  	%r6042, %r6041, 1020;
	add.s32 	%r6043, %r5727, %r6042;
	ld.shared.u32 	%r6044, [%r6043];
	shr.u32 	%r6045, %r6036, 14;
	and.b32  	%r6046, %r6045, 1020;
	add.s32 	%r6047, %r5729, %r6046;
	ld.shared.u32 	%r6048, [%r6047];
	shr.u32 	%r6049, %r6038, 6;
	and.b32  	%r6050, %r6049, 1020;
	add.s32 	%r6051, %r5730, %r6050;
	ld.shared.u32 	%r6052, [%r6051];
	shl.b32 	%r6053, %r6040, 2;
	and.b32  	%r6054, %r6053, 1020;
	add.s32 	%r6055, %r5728, %r6054;
	ld.shared.u32 	%r6056, [%r6055];
	xor.b32  	%r6057, %r6048, %r6044;
	xor.b32  	%r6058, %r6057, %r6052;
	xor.b32  	%r6059, %r6058, %r6056;
	shr.u32 	%r6060, %r6036, 22;
	and.b32  	%r6061, %r6060, 1020;
	add.s32 	%r6062, %r5727, %r6061;
	ld.shared.u32 	%r6063, [%r6062];
	shr.u32 	%r6064, %r6038, 14;
	and.b32  	%r6065, %r6064, 1020;
	add.s32 	%r6066, %r5729, %r6065;
	ld.shared.u32 	%r6067, [%r6066];
	shr.u32 	%r6068, %r6040, 6;
	and.b32  	%r6069, %r6068, 1020;
	add.s32 	%r6070, %r5730, %r6069;
	ld.shared.u32 	%r6071, [%r6070];
	shl.b32 	%r6072, %r6034, 2;
	and.b32  	%r6073, %r6072, 1020;
	add.s32 	%r6074, %r5728, %r6073;
	ld.shared.u32 	%r6075, [%r6074];
	xor.b32  	%r6076, %r6067, %r6063;
	xor.b32  	%r6077, %r6076, %r6071;
	xor.b32  	%r6078, %r6077, %r6075;
	shr.u32 	%r6079, %r6038, 22;
	and.b32  	%r6080, %r6079, 1020;
	add.s32 	%r6081, %r5727, %r6080;
	ld.shared.u32 	%r6082, [%r6081];
	shr.u32 	%r6083, %r6040, 14;
	and.b32  	%r6084, %r6083, 1020;
	add.s32 	%r6085, %r5729, %r6084;
	ld.shared.u32 	%r6086, [%r6085];
	shr.u32 	%r6087, %r6034, 6;
	and.b32  	%r6088, %r6087, 1020;
	add.s32 	%r6089, %r5730, %r6088;
	ld.shared.u32 	%r6090, [%r6089];
	shl.b32 	%r6091, %r6036, 2;
	and.b32  	%r6092, %r6091, 1020;
	add.s32 	%r6093, %r5728, %r6092;
	ld.shared.u32 	%r6094, [%r6093];
	xor.b32  	%r6095, %r6086, %r6082;
	xor.b32  	%r6096, %r6095, %r6090;
	xor.b32  	%r6097, %r6096, %r6094;
	shr.u32 	%r6098, %r6040, 22;
	and.b32  	%r6099, %r6098, 1020;
	add.s32 	%r6100, %r5727, %r6099;
	ld.shared.u32 	%r6101, [%r6100];
	shr.u32 	%r6102, %r6034, 14;
	and.b32  	%r6103, %r6102, 1020;
	add.s32 	%r6104, %r5729, %r6103;
	ld.shared.u32 	%r6105, [%r6104];
	shr.u32 	%r6106, %r6036, 6;
	and.b32  	%r6107, %r6106, 1020;
	add.s32 	%r6108, %r5730, %r6107;
	ld.shared.u32 	%r6109, [%r6108];
	shl.b32 	%r6110, %r6038, 2;
	and.b32  	%r6111, %r6110, 1020;
	add.s32 	%r6112, %r5728, %r6111;
	ld.shared.u32 	%r6113, [%r6112];
	xor.b32  	%r6114, %r6105, %r6101;
	xor.b32  	%r6115, %r6114, %r6109;
	xor.b32  	%r6116, %r6115, %r6113;
	ld.global.u32 	%r6117, [%rd2+64];
	xor.b32  	%r6118, %r6117, %r6059;
	ld.global.u32 	%r6119, [%rd2+68];
	xor.b32  	%r6120, %r6119, %r6078;
	ld.global.u32 	%r6121, [%rd2+72];
	xor.b32  	%r6122, %r6121, %r6097;
	ld.global.u32 	%r6123, [%rd2+76];
	xor.b32  	%r6124, %r6123, %r6116;
	shr.u32 	%r6125, %r6118, 22;
	and.b32  	%r6126, %r6125, 1020;
	add.s32 	%r6127, %r5727, %r6126;
	ld.shared.u32 	%r6128, [%r6127];
	shr.u32 	%r6129, %r6120, 14;
	and.b32  	%r6130, %r6129, 1020;
	add.s32 	%r6131, %r5729, %r6130;
	ld.shared.u32 	%r6132, [%r6131];
	shr.u32 	%r6133, %r6122, 6;
	and.b32  	%r6134, %r6133, 1020;
	add.s32 	%r6135, %r5730, %r6134;
	ld.shared.u32 	%r6136, [%r6135];
	shl.b32 	%r6137, %r6124, 2;
	and.b32  	%r6138, %r6137, 1020;
	add.s32 	%r6139, %r5728, %r6138;
	ld.shared.u32 	%r6140, [%r6139];
	xor.b32  	%r6141, %r6132, %r6128;
	xor.b32  	%r6142, %r6141, %r6136;
	xor.b32  	%r6143, %r6142, %r6140;
	shr.u32 	%r6144, %r6120, 22;
	and.b32  	%r6145, %r6144, 1020;
	add.s32 	%r6146, %r5727, %r6145;
	ld.shared.u32 	%r6147, [%r6146];
	shr.u32 	%r6148, %r6122, 14;
	and.b32  	%r6149, %r6148, 1020;
	add.s32 	%r6150, %r5729, %r6149;
	ld.shared.u32 	%r6151, [%r6150];
	shr.u32 	%r6152, %r6124, 6;
	and.b32  	%r6153, %r6152, 1020;
	add.s32 	%r6154, %r5730, %r6153;
	ld.shared.u32 	%r6155, [%r6154];
	shl.b32 	%r6156, %r6118, 2;
	and.b32  	%r6157, %r6156, 1020;
	add.s32 	%r6158, %r5728, %r6157;
	ld.shared.u32 	%r6159, [%r6158];
	xor.b32  	%r6160, %r6151, %r6147;
	xor.b32  	%r6161, %r6160, %r6155;
	xor.b32  	%r6162, %r6161, %r6159;
	shr.u32 	%r6163, %r6122, 22;
	and.b32  	%r6164, %r6163, 1020;
	add.s32 	%r6165, %r5727, %r6164;
	ld.shared.u32 	%r6166, [%r6165];
	shr.u32 	%r6167, %r6124, 14;
	and.b32  	%r6168, %r6167, 1020;
	add.s32 	%r6169, %r5729, %r6168;
	ld.shared.u32 	%r6170, [%r6169];
	shr.u32 	%r6171, %r6118, 6;
	and.b32  	%r6172, %r6171, 1020;
	add.s32 	%r6173, %r5730, %r6172;
	ld.shared.u32 	%r6174, [%r6173];
	shl.b32 	%r6175, %r6120, 2;
	and.b32  	%r6176, %r6175, 1020;
	add.s32 	%r6177, %r5728, %r6176;
	ld.shared.u32 	%r6178, [%r6177];
	xor.b32  	%r6179, %r6170, %r6166;
	xor.b32  	%r6180, %r6179, %r6174;
	xor.b32  	%r6181, %r6180, %r6178;
	shr.u32 	%r6182, %r6124, 22;
	and.b32  	%r6183, %r6182, 1020;
	add.s32 	%r6184, %r5727, %r6183;
	ld.shared.u32 	%r6185, [%r6184];
	shr.u32 	%r6186, %r6118, 14;
	and.b32  	%r6187, %r6186, 1020;
	add.s32 	%r6188, %r5729, %r6187;
	ld.shared.u32 	%r6189, [%r6188];
	shr.u32 	%r6190, %r6120, 6;
	and.b32  	%r6191, %r6190, 1020;
	add.s32 	%r6192, %r5730, %r6191;
	ld.shared.u32 	%r6193, [%r6192];
	shl.b32 	%r6194, %r6122, 2;
	and.b32  	%r6195, %r6194, 1020;
	add.s32 	%r6196, %r5728, %r6195;
	ld.shared.u32 	%r6197, [%r6196];
	xor.b32  	%r6198, %r6189, %r6185;
	xor.b32  	%r6199, %r6198, %r6193;
	xor.b32  	%r6200, %r6199, %r6197;
	ld.global.u32 	%r6201, [%rd2+80];
	xor.b32  	%r6202, %r6201, %r6143;
	ld.global.u32 	%r6203, [%rd2+84];
	xor.b32  	%r6204, %r6203, %r6162;
	ld.global.u32 	%r6205, [%rd2+88];
	xor.b32  	%r6206, %r6205, %r6181;
	ld.global.u32 	%r6207, [%rd2+92];
	xor.b32  	%r6208, %r6207, %r6200;
	shr.u32 	%r6209, %r6202, 22;
	and.b32  	%r6210, %r6209, 1020;
	add.s32 	%r6211, %r5727, %r6210;
	ld.shared.u32 	%r6212, [%r6211];
	shr.u32 	%r6213, %r6204, 14;
	and.b32  	%r6214, %r6213, 1020;
	add.s32 	%r6215, %r5729, %r6214;
	ld.shared.u32 	%r6216, [%r6215];
	shr.u32 	%r6217, %r6206, 6;
	and.b32  	%r6218, %r6217, 1020;
	add.s32 	%r6219, %r5730, %r6218;
	ld.shared.u32 	%r6220, [%r6219];
	shl.b32 	%r6221, %r6208, 2;
	and.b32  	%r6222, %r6221, 1020;
	add.s32 	%r6223, %r5728, %r6222;
	ld.shared.u32 	%r6224, [%r6223];
	xor.b32  	%r6225, %r6216, %r6212;
	xor.b32  	%r6226, %r6225, %r6220;
	xor.b32  	%r6227, %r6226, %r6224;
	shr.u32 	%r6228, %r6204, 22;
	and.b32  	%r6229, %r6228, 1020;
	add.s32 	%r6230, %r5727, %r6229;
	ld.shared.u32 	%r6231, [%r6230];
	shr.u32 	%r6232, %r6206, 14;
	and.b32  	%r6233, %r6232, 1020;
	add.s32 	%r6234, %r5729, %r6233;
	ld.shared.u32 	%r6235, [%r6234];
	shr.u32 	%r6236, %r6208, 6;
	and.b32  	%r6237, %r6236, 1020;
	add.s32 	%r6238, %r5730, %r6237;
	ld.shared.u32 	%r6239, [%r6238];
	shl.b32 	%r6240, %r6202, 2;
	and.b32  	%r6241, %r6240, 1020;
	add.s32 	%r6242, %r5728, %r6241;
	ld.shared.u32 	%r6243, [%r6242];
	xor.b32  	%r6244, %r6235, %r6231;
	xor.b32  	%r6245, %r6244, %r6239;
	xor.b32  	%r6246, %r6245, %r6243;
	shr.u32 	%r6247, %r6206, 22;
	and.b32  	%r6248, %r6247, 1020;
	add.s32 	%r6249, %r5727, %r6248;
	ld.shared.u32 	%r6250, [%r6249];
	shr.u32 	%r6251, %r6208, 14;
	and.b32  	%r6252, %r6251, 1020;
	add.s32 	%r6253, %r5729, %r6252;
	ld.shared.u32 	%r6254, [%r6253];
	shr.u32 	%r6255, %r6202, 6;
	and.b32  	%r6256, %r6255, 1020;
	add.s32 	%r6257, %r5730, %r6256;
	ld.shared.u32 	%r6258, [%r6257];
	shl.b32 	%r6259, %r6204, 2;
	and.b32  	%r6260, %r6259, 1020;
	add.s32 	%r6261, %r5728, %r6260;
	ld.shared.u32 	%r6262, [%r6261];
	xor.b32  	%r6263, %r6254, %r6250;
	xor.b32  	%r6264, %r6263, %r6258;
	xor.b32  	%r6265, %r6264, %r6262;
	shr.u32 	%r6266, %r6208, 22;
	and.b32  	%r6267, %r6266, 1020;
	add.s32 	%r6268, %r5727, %r6267;
	ld.shared.u32 	%r6269, [%r6268];
	shr.u32 	%r6270, %r6202, 14;
	and.b32  	%r6271, %r6270, 1020;
	add.s32 	%r6272, %r5729, %r6271;
	ld.shared.u32 	%r6273, [%r6272];
	shr.u32 	%r6274, %r6204, 6;
	and.b32  	%r6275, %r6274, 1020;
	add.s32 	%r6276, %r5730, %r6275;
	ld.shared.u32 	%r6277, [%r6276];
	shl.b32 	%r6278, %r6206, 2;
	and.b32  	%r6279, %r6278, 1020;
	add.s32 	%r6280, %r5728, %r6279;
	ld.shared.u32 	%r6281, [%r6280];
	xor.b32  	%r6282, %r6273, %r6269;
	xor.b32  	%r6283, %r6282, %r6277;
	xor.b32  	%r6284, %r6283, %r6281;
	ld.global.u32 	%r6285, [%rd2+96];
	xor.b32  	%r6286, %r6285, %r6227;
	ld.global.u32 	%r6287, [%rd2+100];
	xor.b32  	%r6288, %r6287, %r6246;
	ld.global.u32 	%r6289, [%rd2+104];
	xor.b32  	%r6290, %r6289, %r6265;
	ld.global.u32 	%r6291, [%rd2+108];
	xor.b32  	%r6292, %r6291, %r6284;
	shr.u32 	%r6293, %r6286, 22;
	and.b32  	%r6294, %r6293, 1020;
	add.s32 	%r6295, %r5727, %r6294;
	ld.shared.u32 	%r6296, [%r6295];
	shr.u32 	%r6297, %r6288, 14;
	and.b32  	%r6298, %r6297, 1020;
	add.s32 	%r6299, %r5729, %r6298;
	ld.shared.u32 	%r6300, [%r6299];
	shr.u32 	%r6301, %r6290, 6;
	and.b32  	%r6302, %r6301, 1020;
	add.s32 	%r6303, %r5730, %r6302;
	ld.shared.u32 	%r6304, [%r6303];
	shl.b32 	%r6305, %r6292, 2;
	and.b32  	%r6306, %r6305, 1020;
	add.s32 	%r6307, %r5728, %r6306;
	ld.shared.u32 	%r6308, [%r6307];
	xor.b32  	%r6309, %r6300, %r6296;
	xor.b32  	%r6310, %r6309, %r6304;
	xor.b32  	%r6311, %r6310, %r6308;
	shr.u32 	%r6312, %r6288, 22;
	and.b32  	%r6313, %r6312, 1020;
	add.s32 	%r6314, %r5727, %r6313;
	ld.shared.u32 	%r6315, [%r6314];
	shr.u32 	%r6316, %r6290, 14;
	and.b32  	%r6317, %r6316, 1020;
	add.s32 	%r6318, %r5729, %r6317;
	ld.shared.u32 	%r6319, [%r6318];
	shr.u32 	%r6320, %r6292, 6;
	and.b32  	%r6321, %r6320, 1020;
	add.s32 	%r6322, %r5730, %r6321;
	ld.shared.u32 	%r6323, [%r6322];
	shl.b32 	%r6324, %r6286, 2;
	and.b32  	%r6325, %r6324, 1020;
	add.s32 	%r6326, %r5728, %r6325;
	ld.shared.u32 	%r6327, [%r6326];
	xor.b32  	%r6328, %r6319, %r6315;
	xor.b32  	%r6329, %r6328, %r6323;
	xor.b32  	%r6330, %r6329, %r6327;
	shr.u32 	%r6331, %r6290, 22;
	and.b32  	%r6332, %r6331, 1020;
	add.s32 	%r6333, %r5727, %r6332;
	ld.shared.u32 	%r6334, [%r6333];
	shr.u32 	%r6335, %r6292, 14;
	and.b32  	%r6336, %r6335, 1020;
	add.s32 	%r6337, %r5729, %r6336;
	ld.shared.u32 	%r6338, [%r6337];
	shr.u32 	%r6339, %r6286, 6;
	and.b32  	%r6340, %r6339, 1020;
	add.s32 	%r6341, %r5730, %r6340;
	ld.shared.u32 	%r6342, [%r6341];
	shl.b32 	%r6343, %r6288, 2;
	and.b32  	%r6344, %r6343, 1020;
	add.s32 	%r6345, %r5728, %r6344;
	ld.shared.u32 	%r6346, [%r6345];
	xor.b32  	%r6347, %r6338, %r6334;
	xor.b32  	%r6348, %r6347, %r6342;
	xor.b32  	%r6349, %r6348, %r6346;
	shr.u32 	%r6350, %r6292, 22;
	and.b32  	%r6351, %r6350, 1020;
	add.s32 	%r6352, %r5727, %r6351;
	ld.shared.u32 	%r6353, [%r6352];
	shr.u32 	%r6354, %r6286, 14;
	and.b32  	%r6355, %r6354, 1020;
	add.s32 	%r6356, %r5729, %r6355;
	ld.shared.u32 	%r6357, [%r6356];
	shr.u32 	%r6358, %r6288, 6;
	and.b32  	%r6359, %r6358, 1020;
	add.s32 	%r6360, %r5730, %r6359;
	ld.shared.u32 	%r6361, [%r6360];
	shl.b32 	%r6362, %r6290, 2;
	and.b32  	%r6363, %r6362, 1020;
	add.s32 	%r6364, %r5728, %r6363;
	ld.shared.u32 	%r6365, [%r6364];
	xor.b32  	%r6366, %r6357, %r6353;
	xor.b32  	%r6367, %r6366, %r6361;
	xor.b32  	%r6368, %r6367, %r6365;
	ld.global.u32 	%r6369, [%rd2+112];
	xor.b32  	%r6370, %r6369, %r6311;
	ld.global.u32 	%r6371, [%rd2+116];
	xor.b32  	%r6372, %r6371, %r6330;
	ld.global.u32 	%r6373, [%rd2+120];
	xor.b32  	%r6374, %r6373, %r6349;
	ld.global.u32 	%r6375, [%rd2+124];
	xor.b32  	%r6376, %r6375, %r6368;
	shr.u32 	%r6377, %r6370, 22;
	and.b32  	%r6378, %r6377, 1020;
	add.s32 	%r6379, %r5727, %r6378;
	ld.shared.u32 	%r6380, [%r6379];
	shr.u32 	%r6381, %r6372, 14;
	and.b32  	%r6382, %r6381, 1020;
	add.s32 	%r6383, %r5729, %r6382;
	ld.shared.u32 	%r6384, [%r6383];
	shr.u32 	%r6385, %r6374, 6;
	and.b32  	%r6386, %r6385, 1020;
	add.s32 	%r6387, %r5730, %r6386;
	ld.shared.u32 	%r6388, [%r6387];
	shl.b32 	%r6389, %r6376, 2;
	and.b32  	%r6390, %r6389, 1020;
	add.s32 	%r6391, %r5728, %r6390;
	ld.shared.u32 	%r6392, [%r6391];
	xor.b32  	%r6393, %r6384, %r6380;
	xor.b32  	%r6394, %r6393, %r6388;
	xor.b32  	%r6395, %r6394, %r6392;
	shr.u32 	%r6396, %r6372, 22;
	and.b32  	%r6397, %r6396, 1020;
	add.s32 	%r6398, %r5727, %r6397;
	ld.shared.u32 	%r6399, [%r6398];
	shr.u32 	%r6400, %r6374, 14;
	and.b32  	%r6401, %r6400, 1020;
	add.s32 	%r6402, %r5729, %r6401;
	ld.shared.u32 	%r6403, [%r6402];
	shr.u32 	%r6404, %r6376, 6;
	and.b32  	%r6405, %r6404, 1020;
	add.s32 	%r6406, %r5730, %r6405;
	ld.shared.u32 	%r6407, [%r6406];
	shl.b32 	%r6408, %r6370, 2;
	and.b32  	%r6409, %r6408, 1020;
	add.s32 	%r6410, %r5728, %r6409;
	ld.shared.u32 	%r6411, [%r6410];
	xor.b32  	%r6412, %r6403, %r6399;
	xor.b32  	%r6413, %r6412, %r6407;
	xor.b32  	%r6414, %r6413, %r6411;
	shr.u32 	%r6415, %r6374, 22;
	and.b32  	%r6416, %r6415, 1020;
	add.s32 	%r6417, %r5727, %r6416;
	ld.shared.u32 	%r6418, [%r6417];
	shr.u32 	%r6419, %r6376, 14;
	and.b32  	%r6420, %r6419, 1020;
	add.s32 	%r6421, %r5729, %r6420;
	ld.shared.u32 	%r6422, [%r6421];
	shr.u32 	%r6423, %r6370, 6;
	and.b32  	%r6424, %r6423, 1020;
	add.s32 	%r6425, %r5730, %r6424;
	ld.shared.u32 	%r6426, [%r6425];
	shl.b32 	%r6427, %r6372, 2;
	and.b32  	%r6428, %r6427, 1020;
	add.s32 	%r6429, %r5728, %r6428;
	ld.shared.u32 	%r6430, [%r6429];
	xor.b32  	%r6431, %r6422, %r6418;
	xor.b32  	%r6432, %r6431, %r6426;
	xor.b32  	%r6433, %r6432, %r6430;
	shr.u32 	%r6434, %r6376, 22;
	and.b32  	%r6435, %r6434, 1020;
	add.s32 	%r6436, %r5727, %r6435;
	ld.shared.u32 	%r6437, [%r6436];
	shr.u32 	%r6438, %r6370, 14;
	and.b32  	%r6439, %r6438, 1020;
	add.s32 	%r6440, %r5729, %r6439;
	ld.shared.u32 	%r6441, [%r6440];
	shr.u32 	%r6442, %r6372, 6;
	and.b32  	%r6443, %r6442, 1020;
	add.s32 	%r6444, %r5730, %r6443;
	ld.shared.u32 	%r6445, [%r6444];
	shl.b32 	%r6446, %r6374, 2;
	and.b32  	%r6447, %r6446, 1020;
	add.s32 	%r6448, %r5728, %r6447;
	ld.shared.u32 	%r6449, [%r6448];
	xor.b32  	%r6450, %r6441, %r6437;
	xor.b32  	%r6451, %r6450, %r6445;
	xor.b32  	%r6452, %r6451, %r6449;
	ld.global.u32 	%r6453, [%rd2+128];
	xor.b32  	%r6454, %r6453, %r6395;
	ld.global.u32 	%r6455, [%rd2+132];
	xor.b32  	%r6456, %r6455, %r6414;
	ld.global.u32 	%r6457, [%rd2+136];
	xor.b32  	%r6458, %r6457, %r6433;
	ld.global.u32 	%r6459, [%rd2+140];
	xor.b32  	%r6460, %r6459, %r6452;
	shr.u32 	%r6461, %r6454, 22;
	and.b32  	%r6462, %r6461, 1020;
	add.s32 	%r6463, %r5727, %r6462;
	ld.shared.u32 	%r6464, [%r6463];
	shr.u32 	%r6465, %r6456, 14;
	and.b32  	%r6466, %r6465, 1020;
	add.s32 	%r6467, %r5729, %r6466;
	ld.shared.u32 	%r6468, [%r6467];
	shr.u32 	%r6469, %r6458, 6;
	and.b32  	%r6470, %r6469, 1020;
	add.s32 	%r6471, %r5730, %r6470;
	ld.shared.u32 	%r6472, [%r6471];
	shl.b32 	%r6473, %r6460, 2;
	and.b32  	%r6474, %r6473, 1020;
	add.s32 	%r6475, %r5728, %r6474;
	ld.shared.u32 	%r6476, [%r6475];
	xor.b32  	%r6477, %r6468, %r6464;
	xor.b32  	%r6478, %r6477, %r6472;
	xor.b32  	%r6479, %r6478, %r6476;
	shr.u32 	%r6480, %r6456, 22;
	and.b32  	%r6481, %r6480, 1020;
	add.s32 	%r6482, %r5727, %r6481;
	ld.shared.u32 	%r6483, [%r6482];
	shr.u32 	%r6484, %r6458, 14;
	and.b32  	%r6485, %r6484, 1020;
	add.s32 	%r6486, %r5729, %r6485;
	ld.shared.u32 	%r6487, [%r6486];
	shr.u32 	%r6488, %r6460, 6;
	and.b32  	%r6489, %r6488, 1020;
	add.s32 	%r6490, %r5730, %r6489;
	ld.shared.u32 	%r6491, [%r6490];
	shl.b32 	%r6492, %r6454, 2;
	and.b32  	%r6493, %r6492, 1020;
	add.s32 	%r6494, %r5728, %r6493;
	ld.shared.u32 	%r6495, [%r6494];
	xor.b32  	%r6496, %r6487, %r6483;
	xor.b32  	%r6497, %r6496, %r6491;
	xor.b32  	%r6498, %r6497, %r6495;
	shr.u32 	%r6499, %r6458, 22;
	and.b32  	%r6500, %r6499, 1020;
	add.s32 	%r6501, %r5727, %r6500;
	ld.shared.u32 	%r6502, [%r6501];
	shr.u32 	%r6503, %r6460, 14;
	and.b32  	%r6504, %r6503, 1020;
	add.s32 	%r6505, %r5729, %r6504;
	ld.shared.u32 	%r6506, [%r6505];
	shr.u32 	%r6507, %r6454, 6;
	and.b32  	%r6508, %r6507, 1020;
	add.s32 	%r6509, %r5730, %r6508;
	ld.shared.u32 	%r6510, [%r6509];
	shl.b32 	%r6511, %r6456, 2;
	and.b32  	%r6512, %r6511, 1020;
	add.s32 	%r6513, %r5728, %r6512;
	ld.shared.u32 	%r6514, [%r6513];
	xor.b32  	%r6515, %r6506, %r6502;
	xor.b32  	%r6516, %r6515, %r6510;
	xor.b32  	%r6517, %r6516, %r6514;
	shr.u32 	%r6518, %r6460, 22;
	and.b32  	%r6519, %r6518, 1020;
	add.s32 	%r6520, %r5727, %r6519;
	ld.shared.u32 	%r6521, [%r6520];
	shr.u32 	%r6522, %r6454, 14;
	and.b32  	%r6523, %r6522, 1020;
	add.s32 	%r6524, %r5729, %r6523;
	ld.shared.u32 	%r6525, [%r6524];
	shr.u32 	%r6526, %r6456, 6;
	and.b32  	%r6527, %r6526, 1020;
	add.s32 	%r6528, %r5730, %r6527;
	ld.shared.u32 	%r6529, [%r6528];
	shl.b32 	%r6530, %r6458, 2;
	and.b32  	%r6531, %r6530, 1020;
	add.s32 	%r6532, %r5728, %r6531;
	ld.shared.u32 	%r6533, [%r6532];
	xor.b32  	%r6534, %r6525, %r6521;
	xor.b32  	%r6535, %r6534, %r6529;
	xor.b32  	%r6536, %r6535, %r6533;
	ld.global.u32 	%r6537, [%rd2+144];
	xor.b32  	%r6538, %r6537, %r6479;
	shr.u32 	%r6539, %r6538, 8;
	shr.u32 	%r6540, %r6538, 16;
	shr.u32 	%r6541, %r6538, 24;
	ld.global.u32 	%r6542, [%rd2+148];
	xor.b32  	%r6543, %r6542, %r6498;
	shr.u32 	%r6544, %r6543, 8;
	shr.u32 	%r6545, %r6543, 16;
	shr.u32 	%r6546, %r6543, 24;
	ld.global.u32 	%r6547, [%rd2+152];
	xor.b32  	%r6548, %r6547, %r6517;
	shr.u32 	%r6549, %r6548, 8;
	shr.u32 	%r6550, %r6548, 16;
	shr.u32 	%r6551, %r6548, 24;
	ld.global.u32 	%r6552, [%rd2+156];
	xor.b32  	%r6553, %r6552, %r6536;
	and.b32  	%r6554, %r6538, 255;
	add.s32 	%r6556, %r5726, %r6554;
	ld.shared.u8 	%r6557, [%r6556];
	and.b32  	%r6558, %r6539, 255;
	add.s32 	%r6559, %r5726, %r6558;
	ld.shared.u8 	%rs58, [%r6559];
	and.b32  	%r6560, %r6540, 255;
	add.s32 	%r6561, %r5726, %r6560;
	ld.shared.u8 	%r6562, [%r6561];
	add.s32 	%r6563, %r5726, %r6541;
	and.b32  	%r6564, %r6543, 255;
	add.s32 	%r6565, %r5726, %r6564;
	ld.shared.u8 	%r6566, [%r6565];
	and.b32  	%r6567, %r6544, 255;
	add.s32 	%r6568, %r5726, %r6567;
	ld.shared.u8 	%rs59, [%r6568];
	and.b32  	%r6569, %r6545, 255;
	add.s32 	%r6570, %r5726, %r6569;
	ld.shared.u8 	%r6571, [%r6570];
	add.s32 	%r6572, %r5726, %r6546;
	and.b32  	%r6573, %r6548, 255;
	add.s32 	%r6574, %r5726, %r6573;
	ld.shared.u8 	%r6575, [%r6574];
	and.b32  	%r6576, %r6549, 255;
	add.s32 	%r6577, %r5726, %r6576;
	ld.shared.u8 	%rs60, [%r6577];
	and.b32  	%r6578, %r6550, 255;
	add.s32 	%r6579, %r5726, %r6578;
	ld.shared.u8 	%r6580, [%r6579];
	add.s32 	%r6581, %r5726, %r6551;
	and.b32  	%r6582, %r6553, 255;
	add.s32 	%r6583, %r5726, %r6582;
	ld.shared.u8 	%r6584, [%r6583];
	shr.u32 	%r6585, %r6553, 8;
	and.b32  	%r6586, %r6585, 255;
	add.s32 	%r6587, %r5726, %r6586;
	ld.shared.u8 	%rs61, [%r6587];
	shr.u32 	%r6588, %r6553, 16;
	and.b32  	%r6589, %r6588, 255;
	add.s32 	%r6590, %r5726, %r6589;
	ld.shared.u8 	%r6591, [%r6590];
	shr.u32 	%r6592, %r6553, 24;
	add.s32 	%r6593, %r5726, %r6592;
	ld.shared.u8 	%r6594, [%r6593];
	shl.b32 	%r6595, %r6594, 24;
	mul.wide.u16 	%r6596, %rs59, 256;
	or.b32  	%r6597, %r6596, %r6575;
	shl.b32 	%r6598, %r6562, 16;
	or.b32  	%r6599, %r6597, %r6598;
	or.b32  	%r6600, %r6599, %r6595;
	ld.shared.u8 	%r6601, [%r6563];
	shl.b32 	%r6602, %r6601, 24;
	shl.b32 	%r6603, %r6571, 16;
	or.b32  	%r6604, %r6602, %r6603;
	mul.wide.u16 	%r6605, %rs60, 256;
	or.b32  	%r6606, %r6604, %r6605;
	or.b32  	%r6607, %r6606, %r6584;
	ld.global.u32 	%r6608, [%rd2+160];
	xor.b32  	%r6609, %r6608, %r6607;
	ld.shared.u8 	%r6610, [%r6572];
	shl.b32 	%r6611, %r6610, 24;
	shl.b32 	%r6612, %r6580, 16;
	or.b32  	%r6613, %r6611, %r6612;
	mul.wide.u16 	%r6614, %rs61, 256;
	or.b32  	%r6615, %r6613, %r6614;
	or.b32  	%r6616, %r6615, %r6557;
	ld.global.u32 	%r6617, [%rd2+164];
	xor.b32  	%r6618, %r6617, %r6616;
	ld.shared.u8 	%r6619, [%r6581];
	shl.b32 	%r6620, %r6619, 24;
	shl.b32 	%r6621, %r6591, 16;
	or.b32  	%r6622, %r6620, %r6621;
	mul.wide.u16 	%r6623, %rs58, 256;
	or.b32  	%r6624, %r6622, %r6623;
	or.b32  	%r6625, %r6624, %r6566;
	ld.global.u32 	%r6626, [%rd2+168];
	xor.b32  	%r6627, %r6626, %r6625;
	ld.global.u32 	%r6628, [%rd2+172];
	xor.b32  	%r6629, %r6628, %r6600;
	st.u32 	[%rd242], %r6609;
	st.u32 	[%rd242+4], %r6618;
	st.u32 	[%rd242+8], %r6627;
	st.u32 	[%rd242+12], %r6629;
	shl.b64 	%rd318, %rd15, 4;
	add.s64 	%rd106, %rd3, %rd318;
	ld.global.u32 	%r6630, [%rd106];
	xor.b32  	%r6631, %r6609, %r6630;
	st.global.u32 	[%rd106], %r6631;
	ld.global.u32 	%r6632, [%rd106+4];
	ld.u32 	%r6633, [%rd242+4];
	xor.b32  	%r6634, %r6633, %r6632;
	st.global.u32 	[%rd106+4], %r6634;
	ld.global.u32 	%r6635, [%rd106+8];
	ld.u32 	%r6636, [%rd242+8];
	xor.b32  	%r6637, %r6636, %r6635;
	st.global.u32 	[%rd106+8], %r6637;
	ld.global.u32 	%r6638, [%rd106+12];
	ld.u32 	%r6639, [%rd242+12];
	xor.b32  	%r6640, %r6639, %r6638;
	st.global.u32 	[%rd106+12], %r6640;
	mov.b32 	%r6641, 0;
	st.u32 	[%rd242], %r6641;
	st.u32 	[%rd242+4], %r6641;
	st.u32 	[%rd242+8], %r6641;
	st.u32 	[%rd242+12], %r6641;
	setp.eq.s64 	%p12, %rd498, 0;
	mov.b16 	%rs79, 0;
	mov.u16 	%rs80, %rs79;
	mov.u16 	%rs81, %rs79;
	mov.u16 	%rs82, %rs79;
	mov.u16 	%rs83, %rs79;
	mov.u16 	%rs84, %rs79;
	mov.u16 	%rs85, %rs79;
	mov.u16 	%rs86, %rs79;
	mov.u16 	%rs87, %rs79;
	mov.u16 	%rs88, %rs79;
	mov.u16 	%rs89, %rs79;
	mov.u16 	%rs90, %rs79;
	mov.u16 	%rs91, %rs79;
	mov.u16 	%rs92, %rs79;
	mov.u16 	%rs93, %rs79;
	mov.u16 	%rs94, %rs79;
	@%p12 bra 	$L__BB1_30;
	mov.b64 	%rd529, 0;
$L__BB1_28:
	ld.param.u64 	%rd499, [_Z24OCB128EncryptRandomAccesP8aesBlockS0_S0_yyyPj_param_3];
	add.s64 	%rd320, %rd106, %rd529;
	ld.global.u8 	%rs62, [%rd320];
	add.s64 	%rd321, %rd242, %rd529;
	st.u8 	[%rd321], %rs62;
	add.s64 	%rd529, %rd529, 1;
	setp.lt.u64 	%p13, %rd529, %rd499;
	@%p13 bra 	$L__BB1_28;
	ld.u8 	%rs94, [%rd242];
	ld.u8 	%rs93, [%rd242+1];
	ld.u8 	%rs92, [%rd242+2];
	ld.u8 	%rs91, [%rd242+3];
	ld.u8 	%rs90, [%rd242+4];
	ld.u8 	%rs89, [%rd242+5];
	ld.u8 	%rs88, [%rd242+6];
	ld.u8 	%rs87, [%rd242+7];
	ld.u8 	%rs86, [%rd242+8];
	ld.u8 	%rs85, [%rd242+9];
	ld.u8 	%rs84, [%rd242+10];
	ld.u8 	%rs83, [%rd242+11];
	ld.u8 	%rs82, [%rd242+12];
	ld.u8 	%rs81, [%rd242+13];
	ld.u8 	%rs80, [%rd242+14];
	ld.u8 	%rs79, [%rd242+15];
$L__BB1_30:
	st.global.u8 	[%rd106], %rs94;
	st.global.u8 	[%rd106+1], %rs93;
	st.global.u8 	[%rd106+2], %rs92;
	st.global.u8 	[%rd106+3], %rs91;
	st.global.u8 	[%rd106+4], %rs90;
	st.global.u8 	[%rd106+5], %rs89;
	st.global.u8 	[%rd106+6], %rs88;
	st.global.u8 	[%rd106+7], %rs87;
	st.global.u8 	[%rd106+8], %rs86;
	st.global.u8 	[%rd106+9], %rs85;
	st.global.u8 	[%rd106+10], %rs84;
	st.global.u8 	[%rd106+11], %rs83;
	st.global.u8 	[%rd106+12], %rs82;
	st.global.u8 	[%rd106+13], %rs81;
	st.global.u8 	[%rd106+14], %rs80;
	st.global.u8 	[%rd106+15], %rs79;
$L__BB1_31:
	ret;

}
	// .globl	_Z37OCB128EncryptRandomAccesAsociatedDataP8aesBlockS0_S0_yyyPj
.visible .entry _Z37OCB128EncryptRandomAccesAsociatedDataP8aesBlockS0_S0_yyyPj(
	.param .u64 .ptr .align 1 _Z37OCB128EncryptRandomAccesAsociatedDataP8aesBlockS0_S0_yyyPj_param_0,
	.param .u64 .ptr .align 1 _Z37OCB128EncryptRandomAccesAsociatedDataP8aesBlockS0_S0_yyyPj_param_1,
	.param .u64 .ptr .align 1 _Z37OCB128EncryptRandomAccesAsociatedDataP8aesBlockS0_S0_yyyPj_param_2,
	.param .u64 _Z37OCB128EncryptRandomAccesAsociatedDataP8aesBlockS0_S0_yyyPj_param_3,
	.param .u64 _Z37OCB128EncryptRandomAccesAsociatedDataP8aesBlockS0_S0_yyyPj_param_4,
	.param .u64 _Z37OCB128EncryptRandomAccesAsociatedDataP8aesBlockS0_S0_yyyPj_param_5,
	.param .u64 .ptr .align 1 _Z37OCB128EncryptRandomAccesAsociatedDataP8aesBlockS0_S0_yyyPj_param_6
)
{
	.local .align 16 .b8 	__local_depot2[8704];
	.reg .b64 	%SP;
	.reg .b64 	%SPL;
	.reg .pred 	%p<15>;
	.reg .b16 	%rs<17>;
	.reg .b32 	%r<6634>;
	.reg .b64 	%rd<288>;
	.reg .b64 	%fd<4>;

	mov.u64 	%SPL, __local_depot2;
	ld.param.u64 	%rd74, [_Z37OCB128EncryptRandomAccesAsociatedDataP8aesBlockS0_S0_yyyPj_param_0];
	ld.param.u64 	%rd70, [_Z37OCB128EncryptRandomAccesAsociatedDataP8aesBlockS0_S0_yyyPj_param_1];
	ld.param.u64 	%rd72, [_Z37OCB128EncryptRandomAccesAsociatedDataP8aesBlockS0_S0_yyyPj_param_3];
	ld.param.u64 	%rd73, [_Z37OCB128EncryptRandomAccesAsociatedDataP8aesBlockS0_S0_yyyPj_param_4];
	ld.param.u64 	%rd75, [_Z37OCB128EncryptRandomAccesAsociatedDataP8aesBlockS0_S0_yyyPj_param_6];
	cvta.to.global.u64 	%rd1, %rd75;
	cvta.to.global.u64 	%rd2, %rd74;
	add.u64 	%rd277, %SPL, 0;
	add.u64 	%rd4, %SPL, 512;
	add.u64 	%rd5, %SPL, 1536;
	add.u64 	%rd6, %SPL, 2560;
	add.u64 	%rd7, %SPL, 3584;
	add.u64 	%rd8, %SPL, 256;
	add.u64 	%rd9, %SPL, 5632;
	add.u64 	%rd10, %SPL, 7680;
	add.u64 	%rd11, %SPL, 4608;
	add.u64 	%rd12, %SPL, 6656;
	mov.u32 	%r38, %ntid.x;
	mov.u32 	%r39, %ctaid.x;
	mov.u32 	%r1, %tid.x;
	mad.lo.s32 	%r40, %r38, %r39, %r1;
	cvt.s64.s32 	%rd13, %r40;
	shr.u64 	%rd86, %rd73, 4;
	setp.le.u64 	%p1, %rd86, %rd13;
	@%p1 bra 	$L__BB2_14;
	cvt.u32.u64 	%r41, %rd13;
	cvt.rn.f64.s32 	%fd1, %r41;
	mul.f64 	%fd2, %fd1, 0d3F90000000000000;
	cvt.rmi.f64.f64 	%fd3, %fd2;
	cvt.rzi.u64.f64 	%rd87, %fd3;
	cvta.to.global.u64 	%rd88, %rd70;
	bar.sync 	0;
	shl.b64 	%rd89, %rd87, 4;
	add.s64 	%rd90, %rd88, %rd89;
	ld.global.u32 	%r42, [%rd90];
	add.s32 	%r2, %r42, %r41;
	ld.global.u32 	%r43, [%rd90+4];
	add.s32 	%r3, %r43, %r41;
	ld.global.u32 	%r44, [%rd90+8];
	add.s32 	%r4, %r44, %r41;
	ld.global.u32 	%r45, [%rd90+12];
	add.s32 	%r5, %r45, %r41;
	add.s64 	%rd91, %rd73, -16;
	shr.u64 	%rd92, %rd91, 4;
	setp.ne.s64 	%p2, %rd92, %rd13;
	and.b64  	%rd93, %rd72, 15;
	setp.eq.s64 	%p3, %rd93, 0;
	or.pred  	%p4, %p3, %p2;
	@%p4 bra 	$L__BB2_8;
	mov.b32 	%r3332, 1990973438;
	mov.b32 	%r3333, 728170800;
	mov.b32 	%r3334, -982553614;
	mov.b32 	%r3335, 2071428195;
	st.local.v4.b32 	[%rd8], {%r3335, %r3334, %r3333, %r3332};
	mov.b32 	%r3336, -1066228580;
	mov.b32 	%r3337, -1348283219;
	mov.b32 	%r3338, -263759366;
	mov.b32 	%r3339, 2110358218;
	st.local.v4.b32 	[%rd8+16], {%r3339, %r3338, %r3337, %r3336};
	mov.b32 	%r3340, 355588209;
	mov.b32 	%r3341, -236608204;
	mov.b32 	%r3342, -856211658;
	mov.b32 	%r3343, 647232951;
	st.local.v4.b32 	[%rd8+32], {%r3343, %r3342, %r3341, %r3340};
	mov.b32 	%r3344, 1974609899;
	mov.b32 	%r3345, -494923257;
	mov.b32 	%r3346, -1710909928;
	mov.b32 	%r3347, -1021065468;
	st.local.v4.b32 	[%rd8+48], {%r3347, %r3346, %r3345, %r3344};
	mov.b32 	%r3348, -2077236439;
	mov.b32 	%r3349, -1277805742;
	mov.b32 	%r3350, -1604686309;
	mov.b32 	%r3351, 439124745;
	st.local.v4.b32 	[%rd8+64], {%r3351, %r3350, %r3349, %r3348};
	mov.b32 	%r3352, -816296886;
	mov.b32 	%r3353, 968805226;
	mov.b32 	%r3354, 1538391072;
	mov.b32 	%r3355, -318713517;
	st.local.v4.b32 	[%rd8+80], {%r3355, %r3354, %r3353, %r3352};
	mov.b32 	%r3356, -1465959344;
	mov.b32 	%r3357, 2130901317;
	mov.b32 	%r3358, -2060235453;
	mov.b32 	%r3359, -72683568;
	st.local.v4.b32 	[%rd8+96], {%r3359, %r3358, %r3357, %r3356};
	mov.b32 	%r3360, -755761392;
	mov.b32 	%r3361, 567981756;
	mov.b32 	%r3362, -180839022;
	mov.b32 	%r3363, -1891589295;
	st.local.v4.b32 	[%rd8+112], {%r3363, %r3362, %r3361, %r3360};
	mov.b32 	%r3364, 1931042148;
	mov.b32 	%r3365, 1031710660;
	mov.b32 	%r3366, 390371167;
	mov.b32 	%r3367, -334295859;
	st.local.v4.b32 	[%rd8+128], {%r3367, %r3366, %r3365, %r3364};
	mov.b32 	%r3368, -620011810;
	mov.b32 	%r3369, 347663942;
	mov.b32 	%r3370, -2003817950;
	mov.b32 	%r3371, -598769312;
	st.local.v4.b32 	[%rd8+144], {%r3371, %r3370, %r3369, %r3368};
	mov.b32 	%r3372, 2045023633;
	mov.b32 	%r3373, 1655493570;
	mov.b32 	%r3374, 1545864777;
	mov.b32 	%r3375, 171586272;
	st.local.v4.b32 	[%rd8+160], {%r3375, %r3374, %r3373, %r3372};
	mov.b32 	%r3376, 145652325;
	mov.b32 	%r3377, -353085844;
	mov.b32 	%r3378, -1454451315;
	mov.b32 	%r3379, 1832372455;
	st.local.v4.b32 	[%rd8+176], {%r3379, %r3378, %r3377, %r3376};
	mov.b32 	%r3380, -1970553525;
	mov.b32 	%r3381, 527752680;
	mov.b32 	%r3382, -961239524;
	mov.b32 	%r3383, 774207674;
	st.local.v4.b32 	[%rd8+192], {%r3383, %r3382, %r3381, %r3380};
	mov.b32 	%r3384, -1642217082;
	mov.b32 	%r3385, -1185467039;
	mov.b32 	%r3386, 251003720;
	mov.b32 	%r3387, 1723154032;
	st.local.v4.b32 	[%rd8+208], {%r3387, %r3386, %r3385, %r3384};
	mov.b32 	%r3388, -551004722;
	mov.b32 	%r3389, -377020773;
	mov.b32 	%r3390, -1802577559;
	mov.b32 	%r3391, 295237857;
	st.local.v4.b32 	[%rd8+224], {%r3391, %r3390, %r3389, %r3388};
	mov.b32 	%r3392, 381375664;
	mov.b32 	%r3393, 254646593;
	mov.b32 	%r3394, 1749214911;
	mov.b32 	%r3395, 227123596;
	st.local.v4.b32 	[%rd8+240], {%r3395, %r3394, %r3393, %r3392};
	mov.b32 	%r3396, -159679603;
	mov.b32 	%r3397, -294160487;
	mov.b32 	%r3398, -126059388;
	mov.b32 	%r3399, -966564955;
	st.local.v4.u32 	[%rd5], {%r3399, %r3398, %r3397, %r3396};
	add.s64 	%rd275, %rd5, 16;
	mov.b32 	%r3400, -1849309868;
	mov.b32 	%r3401, -563122255;
	mov.b32 	%r3402, -697603139;
	mov.b32 	%r3403, -855539;
	st.local.v4.u32 	[%rd5+16], {%r3403, %r3402, %r3401, %r3400};
	mov.b32 	%r3404, 1445669757;
	mov.b32 	%r3405, -832084055;
	mov.b32 	%r3406, 33620227;
	mov.b32 	%r3407, 1613770832;
	st.local.v4.u32 	[%rd5+32], {%r3407, %r3406, %r3405, %r3404};
	mov.b32 	%r3408, -327780710;
	mov.b32 	%r3409, 1303096294;
	mov.b32 	%r3410, -1244145822;
	mov.b32 	%r3411, -402719207;
	st.local.v4.u32 	[%rd5+48], {%r3411, %r3410, %r3409, %r3408};
	mov.b32 	%r3412, -92439161;
	mov.b32 	%r3413, -1983264448;
	mov.b32 	%r3414, 528646813;
	mov.b32 	%r3415, -1882535355;
	st.local.v4.u32 	[%rd5+64], {%r3415, %r3414, %r3413, %r3412};
	mov.b32 	%r3416, -68095989;
	mov.b32 	%r3417, -1907931191;
	mov.b32 	%r3418, -1302767125;
	mov.b32 	%r3419, -268764651;
	st.local.v4.u32 	[%rd5+80], {%r3419, %r3418, %r3417, %r3416};
	mov.b32 	%r3420, 1169141738;
	mov.b32 	%r3421, 1604494077;
	mov.b32 	%r3422, -1277897625;
	mov.b32 	%r3423, 1101901292;
	st.local.v4.u32 	[%rd5+96], {%r3423, %r3422, %r3421, %r3420};
	mov.b32 	%r3424, -1681866661;
	mov.b32 	%r3425, -462261610;
	mov.b32 	%r3426, 1403299063;
	mov.b32 	%r3427, 597466303;
	st.local.v4.u32 	[%rd5+112], {%r3427, %r3426, %r3425, %r3424};
	mov.b32 	%r3428, 1277568618;
	mov.b32 	%r3429, 1033081774;
	mov.b32 	%r3430, -503448292;
	mov.b32 	%r3431, 1974974402;
	st.local.v4.u32 	[%rd5+128], {%r3431, %r3430, %r3429, %r3428};
	mov.b32 	%r3432, -2083730353;
	mov.b32 	%r3433, -168298750;
	mov.b32 	%r3434, 2118074177;
	mov.b32 	%r3435, 1815492186;
	st.local.v4.u32 	[%rd5+144], {%r3435, %r3434, %r3433, %r3432};
	mov.b32 	%r3436, -101584632;
	mov.b32 	%r3437, -773462732;
	mov.b32 	%r3438, 1369810420;
	mov.b32 	%r3439, 1748251740;
	st.local.v4.u32 	[%rd5+160], {%r3439, %r3438, %r3437, %r3436};
	mov.b32 	%r3440, 706024767;
	mov.b32 	%r3441, 1647391059;
	mov.b32 	%r3442, -1411852173;
	mov.b32 	%r3443, -495881837;
	st.local.v4.u32 	[%rd5+176], {%r3443, %r3442, %r3441, %r3440};
	mov.b32 	%r3444, -1648114850;
	mov.b32 	%r3445, 1176707941;
	mov.b32 	%r3446, -1782069422;
	mov.b32 	%r3447, 134480908;
	st.local.v4.u32 	[%rd5+192], {%r3447, %r3446, %r3445, %r3444};
	mov.b32 	%r3448, 798661301;
	mov.b32 	%r3449, 168101135;
	mov.b32 	%r3450, 932615841;
	mov.b32 	%r3451, 806885416;
	st.local.v4.u32 	[%rd5+208], {%r3451, %r3450, %r3449, %r3448};
	mov.b32 	%r3452, -538779075;
	mov.b32 	%r3453, 461406363;
	mov.b32 	%r3454, 605164086;
	mov.b32 	%r3455, 235341577;
	st.local.v4.u32 	[%rd5+224], {%r3455, %r3454, %r3453, %r3452};
	mov.b32 	%r3456, -361400929;
	mov.b32 	%r3457, 2142417613;
	mov.b32 	%r3458, 1311188841;
	mov.b32 	%r3459, -840176858;
	st.local.v4.u32 	[%rd5+240], {%r3459, %r3458, %r3457, %r3456};
	mov.b32 	%r3460, 874125870;
	mov.b32 	%r3461, 1479289972;
	mov.b32 	%r3462, 495158174;
	mov.b32 	%r3463, 302582043;
	st.local.v4.u32 	[%rd5+256], {%r3463, %r3462, %r3461, %r3460};
	mov.b32 	%r3464, 1537253627;
	mov.b32 	%r3465, -1269146898;
	mov.b32 	%r3466, -596742478;
	mov.b32 	%r3467, 907746093;
	st.local.v4.u32 	[%rd5+272], {%r3467, %r3466, %r3465, %r3464};
	mov.b32 	%r3468, 2108928974;
	mov.b32 	%r3469, -1210657183;
	mov.b32 	%r3470, 1983593293;
	mov.b32 	%r3471, -1538108682;
	st.local.v4.u32 	[%rd5+288], {%r3471, %r3470, %r3469, %r3468};
	mov.b32 	%r3472, 327451799;
	mov.b32 	%r3473, 1580150641;
	mov.b32 	%r3474, -572267714;
	mov.b32 	%r3475, 1378429307;
	st.local.v4.u32 	[%rd5+304], {%r3475, %r3474, %r3473, %r3472};
	mov.b32 	%r3476, -1041371860;
	mov.b32 	%r3477, 0;
	mov.b32 	%r3478, -1177431704;
	mov.b32 	%r3479, -1504488459;
	st.local.v4.u32 	[%rd5+320], {%r3479, %r3478, %r3477, %r3476};
	mov.b32 	%r3480, -1235526675;
	mov.b32 	%r3481, 2041688520;
	mov.b32 	%r3482, -469959649;
	mov.b32 	%r3483, 1075847264;
	st.local.v4.u32 	[%rd5+336], {%r3483, %r3482, %r3481, %r3480};
	mov.b32 	%r3484, 1916352843;
	mov.b32 	%r3485, 1740553945;
	mov.b32 	%r3486, -1916023994;
	mov.b32 	%r3487, -731223362;
	st.local.v4.u32 	[%rd5+352], {%r3487, %r3486, %r3485, %r3484};
	mov.b32 	%r3488, -2049978550;
	mov.b32 	%r3489, -1336387352;
	mov.b32 	%r3490, -1739830060;
	mov.b32 	%r3491, -1807070498;
	st.local.v4.u32 	[%rd5+368], {%r3491, %r3490, %r3489, %r3488};
	mov.b32 	%r3492, -302253290;
	mov.b32 	%r3493, 1336584933;
	mov.b32 	%r3494, -974131414;
	mov.b32 	%r3495, -1143943061;
	st.local.v4.u32 	[%rd5+384], {%r3495, %r3494, %r3493, %r3492};
	mov.b32 	%r3496, 293963156;
	mov.b32 	%r3497, 1714631509;
	mov.b32 	%r3498, -1706209833;
	mov.b32 	%r3499, -2042412091;
	st.local.v4.u32 	[%rd5+400], {%r3499, %r3498, %r3497, %r3496};
	mov.b32 	%r3500, -25198719;
	mov.b32 	%r3501, 67240454;
	mov.b32 	%r3502, -369493744;
	mov.b32 	%r3503, -1975171633;
	st.local.v4.u32 	[%rd5+416], {%r3503, %r3502, %r3501, %r3500};
	mov.b32 	%r3504, 1269344483;
	mov.b32 	%r3505, 631218106;
	mov.b32 	%r3506, 2017213508;
	mov.b32 	%r3507, -1605349136;
	st.local.v4.u32 	[%rd5+432], {%r3507, %r3506, %r3505, %r3504};
	mov.b32 	%r3508, 93294474;
	mov.b32 	%r3509, -2143272768;
	mov.b32 	%r3510, 1571005438;
	mov.b32 	%r3511, -1571728909;
	st.local.v4.u32 	[%rd5+448], {%r3511, %r3510, %r3509, %r3508};
	mov.b32 	%r3512, -235539196;
	mov.b32 	%r3513, 1882732616;
	mov.b32 	%r3514, 563977660;
	mov.b32 	%r3515, 1066570413;
	st.local.v4.u32 	[%rd5+464], {%r3515, %r3514, %r3513, %r3512};
	mov.b32 	%r3516, 1109467491;
	mov.b32 	%r3517, -1344611723;
	mov.b32 	%r3518, 2008463041;
	mov.b32 	%r3519, 1673313503;
	st.local.v4.u32 	[%rd5+480], {%r3519, %r3518, %r3517, %r3516};
	mov.b32 	%r3520, -1076702611;
	mov.b32 	%r3521, -34344178;
	mov.b32 	%r3522, -436207846;
	mov.b32 	%r3523, 537923632;
	st.local.v4.u32 	[%rd5+496], {%r3523, %r3522, %r3521, %r3520};
	mov.b32 	%r3524, -1007883217;
	mov.b32 	%r3525, 638784309;
	mov.b32 	%r3526, 403442708;
	mov.b32 	%r3527, -2117218996;
	st.local.v4.u32 	[%rd5+512], {%r3527, %r3526, %r3525, %r3524};
	mov.b32 	%r3528, 773265209;
	mov.b32 	%r3529, -2008791860;
	mov.b32 	%r3530, 899127202;
	mov.b32 	%r3531, -1101045791;
	st.local.v4.u32 	[%rd5+528], {%r3531, %r3530, %r3529, %r3528};
	mov.b32 	%r3532, 2050833735;
	mov.b32 	%r3533, -58818942;
	mov.b32 	%r3534, 1437050866;
	mov.b32 	%r3535, -1815821225;
	st.local.v4.u32 	[%rd5+544], {%r3535, %r3534, %r3533, %r3532};
	mov.b32 	%r3536, -428641387;
	mov.b32 	%r3537, 840505643;
	mov.b32 	%r3538, -1168286233;
	mov.b32 	%r3539, -932944724;
	st.local.v4.u32 	[%rd5+560], {%r3539, %r3538, %r3537, %r3536};
	mov.b32 	%r3540, -1545806721;
	mov.b32 	%r3541, -1638969391;
	mov.b32 	%r3542, 427917720;
	mov.b32 	%r3543, -1067425632;
	st.local.v4.u32 	[%rd5+576], {%r3543, %r3542, %r3541, %r3540};
	mov.b32 	%r3544, 193497219;
	mov.b32 	%r3545, 999329963;
	mov.b32 	%r3546, 1412049534;
	mov.b32 	%r3547, 1143087718;
	st.local.v4.u32 	[%rd5+592], {%r3547, %r3546, %r3545, %r3544};
	mov.b32 	%r3548, 672404540;
	mov.b32 	%r3549, 1807268051;
	mov.b32 	%r3550, -940642775;
	mov.b32 	%r3551, -1941551414;
	st.local.v4.u32 	[%rd5+608], {%r3551, %r3550, %r3549, %r3548};
	mov.b32 	%r3552, -1378100362;
	mov.b32 	%r3553, 369822493;
	mov.b32 	%r3554, -1134666014;
	mov.b32 	%r3555, -1478566279;
	st.local.v4.u32 	[%rd5+624], {%r3555, %r3554, %r3553, %r3552};
	mov.b32 	%r3556, 336202270;
	mov.b32 	%r3557, 1949973070;
	mov.b32 	%r3558, 1681011286;
	mov.b32 	%r3559, -606019525;
	st.local.v4.u32 	[%rd5+640], {%r3559, %r3558, %r3557, %r3556};
	mov.b32 	%r3560, -1201906460;
	mov.b32 	%r3561, 1210328172;
	mov.b32 	%r3562, 201721354;
	mov.b32 	%r3563, -1840690725;
	st.local.v4.u32 	[%rd5+656], {%r3563, %r3562, %r3561, %r3560};
	mov.b32 	%r3564, -1000185178;
	mov.b32 	%r3565, 1135389935;
	mov.b32 	%r3566, -1110191250;
	mov.b32 	%r3567, -1614626211;
	st.local.v4.u32 	[%rd5+672], {%r3567, %r3566, %r3565, %r3564};
	mov.b32 	%r3568, -226920053;
	mov.b32 	%r3569, -739974089;
	mov.b32 	%r3570, 831886756;
	mov.b32 	%r3571, 965841320;
	st.local.v4.u32 	[%rd5+688], {%r3571, %r3570, %r3569, %r3568};
	mov.b32 	%r3572, -630362697;
	mov.b32 	%r3573, 1849112409;
	mov.b32 	%r3574, -1949775805;
	mov.b32 	%r3575, -706222286;
	st.local.v4.u32 	[%rd5+704], {%r3575, %r3574, %r3573, %r3572};
	mov.b32 	%r3576, 1235855840;
	mov.b32 	%r3577, -1672589614;
	mov.b32 	%r3578, -1311386268;
	mov.b32 	%r3579, 26054028;
	st.local.v4.u32 	[%rd5+720], {%r3579, %r3578, %r3577, %r3576};
	mov.b32 	%r3580, -806688219;
	mov.b32 	%r3581, -202050553;
	mov.b32 	%r3582, -1403627782;
	mov.b32 	%r3583, -663982924;
	st.local.v4.u32 	[%rd5+736], {%r3583, %r3582, %r3581, %r3580};
	mov.b32 	%r3584, 268961816;
	mov.b32 	%r3585, 1202630377;
	mov.b32 	%r3586, -193299826;
	mov.b32 	%r3587, -899324497;
	st.local.v4.u32 	[%rd5+752], {%r3587, %r3586, %r3585, %r3584};
	mov.b32 	%r3588, 1546530418;
	mov.b32 	%r3589, 1243948399;
	mov.b32 	%r3590, -260540280;
	mov.b32 	%r3591, 1874508501;
	st.local.v4.u32 	[%rd5+768], {%r3591, %r3590, %r3589, %r3588};
	mov.b32 	%r3592, -1748580783;
	mov.b32 	%r3593, 1941222599;
	mov.b32 	%r3594, 1470539505;
	mov.b32 	%r3595, 941366308;
	st.local.v4.u32 	[%rd5+784], {%r3595, %r3594, %r3593, %r3592};
	mov.b32 	%r3596, 1042226977;
	mov.b32 	%r3597, -395021156;
	mov.b32 	%r3598, -1579295364;
	mov.b32 	%r3599, -873928669;
	st.local.v4.u32 	[%rd5+800], {%r3599, %r3598, %r3597, %r3596};
	mov.b32 	%r3600, 260737669;
	mov.b32 	%r3601, 227249030;
	mov.b32 	%r3602, 1639824860;
	mov.b32 	%r3603, -1773450275;
	st.local.v4.u32 	[%rd5+816], {%r3603, %r3602, %r3601, %r3600};
	mov.b32 	%r3604, -865704278;
	mov.b32 	%r3605, 1907733956;
	mov.b32 	%r3606, 2084453954;
	mov.b32 	%r3607, -529502064;
	st.local.v4.u32 	[%rd5+832], {%r3607, %r3606, %r3605, %r3604};
	mov.b32 	%r3608, 470683154;
	mov.b32 	%r3609, -134810111;
	mov.b32 	%r3610, 100860677;
	mov.b32 	%r3611, -1874310952;
	st.local.v4.u32 	[%rd5+848], {%r3611, %r3610, %r3609, %r3608};
	mov.b32 	%r3612, 1773779408;
	mov.b32 	%r3613, -1370007559;
	mov.b32 	%r3614, 1781871967;
	mov.b32 	%r3615, -1033805405;
	st.local.v4.u32 	[%rd5+864], {%r3615, %r3614, %r3613, %r3612};
	mov.b32 	%r3616, 664706745;
	mov.b32 	%r3617, 974986535;
	mov.b32 	%r3618, -1715355304;
	mov.b32 	%r3619, 394692241;
	st.local.v4.u32 	[%rd5+880], {%r3619, %r3618, %r3617, %r3616};
	mov.b32 	%r3620, 571543859;
	mov.b32 	%r3621, 731420851;
	mov.b32 	%r3622, -336005101;
	mov.b32 	%r3623, -639508168;
	st.local.v4.u32 	[%rd5+896], {%r3623, %r3622, %r3621, %r3620};
	mov.b32 	%r3624, 865375399;
	mov.b32 	%r3625, 126783113;
	mov.b32 	%r3626, -1445340816;
	mov.b32 	%r3627, -764843589;
	st.local.v4.u32 	[%rd5+912], {%r3627, %r3626, %r3625, %r3624};
	mov.b32 	%r3628, -907417312;
	mov.b32 	%r3629, 361203602;
	mov.b32 	%r3630, 1008606754;
	mov.b32 	%r3631, 765172662;
	st.local.v4.u32 	[%rd5+928], {%r3631, %r3630, %r3629, %r3628};
	mov.b32 	%r3632, -1512054918;
	mov.b32 	%r3633, 1344809080;
	mov.b32 	%r3634, -1437248001;
	mov.b32 	%r3635, -2016489911;
	st.local.v4.u32 	[%rd5+944], {%r3635, %r3634, %r3633, %r3632};
	mov.b32 	%r3636, 437062935;
	mov.b32 	%r3637, 160008576;
	mov.b32 	%r3638, 1503764984;
	mov.b32 	%r3639, 59542671;
	st.local.v4.u32 	[%rd5+960], {%r3639, %r3638, %r3637, %r3636};
	mov.b32 	%r3640, -798463816;
	mov.b32 	%r3641, -2076032314;
	mov.b32 	%r3642, -672733647;
	mov.b32 	%r3643, 1707065306;
	st.local.v4.u32 	[%rd5+976], {%r3643, %r3642, %r3641, %r3640};
	mov.b32 	%r3644, 504303377;
	mov.b32 	%r3645, 1512910199;
	mov.b32 	%r3646, 697932208;
	mov.b32 	%r3647, -2109652541;
	st.local.v4.u32 	[%rd5+992], {%r3647, %r3646, %r3645, %r3644};
	mov.b32 	%r3648, 739644986;
	mov.b32 	%r3649, 1841019862;
	mov.b32 	%r3650, -1470868228;
	mov.b32 	%r3651, 2075177163;
	st.local.v4.u32 	[%rd5+1008], {%r3651, %r3650, %r3649, %r3648};
	mov.b32 	%r3652, -1913226373;
	mov.b32 	%r3653, -1712425097;
	mov.b32 	%r3654, -2064089988;
	mov.b32 	%r3655, -1513725085;
	st.local.v4.u32 	[%rd7], {%r3655, %r3654, %r3653, %r3652};
	add.s64 	%rd273, %rd7, 16;
	mov.b32 	%r3656, 1418839493;
	mov.b32 	%r3657, -1310822545;
	mov.b32 	%r3658, -1110021269;
	mov.b32 	%r3659, 234877682;
	st.local.v4.u32 	[%rd7+16], {%r3659, %r3658, %r3657, %r3656};
	mov.b32 	%r3660, 2102799147;
	mov.b32 	%r3661, -1446090905;
	mov.b32 	%r3662, 50462977;
	mov.b32 	%r3663, 1348481072;
	st.local.v4.u32 	[%rd7+32], {%r3663, %r3662, %r3661, %r3660};
	mov.b32 	%r3664, -1695779210;
	mov.b32 	%r3665, -431117397;
	mov.b32 	%r3666, 1656084439;
	mov.b32 	%r3667, 434634494;
	st.local.v4.u32 	[%rd7+48], {%r3667, %r3666, %r3665, %r3664};
	mov.b32 	%r3668, -2013627011;
	mov.b32 	%r3669, 1082771913;
	mov.b32 	%r3670, -1658879358;
	mov.b32 	%r3671, 1167051466;
	st.local.v4.u32 	[%rd7+64], {%r3671, %r3670, %r3669, %r3668};
	mov.b32 	%r3672, 201060592;
	mov.b32 	%r3673, -913422521;
	mov.b32 	%r3674, -340633255;
	mov.b32 	%r3675, 368048890;
	st.local.v4.u32 	[%rd7+80], {%r3675, %r3674, %r3673, %r3672};
	mov.b32 	%r3676, -364531793;
	mov.b32 	%r3677, -44064094;
	mov.b32 	%r3678, 1739838676;
	mov.b32 	%r3679, -331240019;
	st.local.v4.u32 	[%rd7+96], {%r3679, %r3678, %r3677, %r3676};
	mov.b32 	%r3680, 1536934080;
	mov.b32 	%r3681, -1763413390;
	mov.b32 	%r3682, -145513308;
	mov.b32 	%r3683, -1088185188;
	st.local.v4.u32 	[%rd7+112], {%r3683, %r3682, %r3681, %r3680};
	mov.b32 	%r3684, 1783375398;
	mov.b32 	%r3685, -1371696237;
	mov.b32 	%r3686, 484572669;
	mov.b32 	%r3687, -1032472649;
	st.local.v4.u32 	[%rd7+128], {%r3687, %r3686, %r3685, %r3684};
	mov.b32 	%r3688, 1334037708;
	mov.b32 	%r3689, 49674231;
	mov.b32 	%r3690, 1098792767;
	mov.b32 	%r3691, 1517041206;
	st.local.v4.u32 	[%rd7+144], {%r3691, %r3690, %r3689, %r3688};
	mov.b32 	%r3692, 150598129;
	mov.b32 	%r3693, 886171109;
	mov.b32 	%r3694, -195975771;
	mov.b32 	%r3695, 1550332980;
	st.local.v4.u32 	[%rd7+160], {%r3695, %r3694, %r3693, %r3692};
	mov.b32 	%r3696, 1059722517;
	mov.b32 	%r3697, 1398944049;
	mov.b32 	%r3698, 1940642008;
	mov.b32 	%r3699, -1813876367;
	st.local.v4.u32 	[%rd7+176], {%r3699, %r3698, %r3697, %r3696};
	mov.b32 	%r3700, 1587397571;
	mov.b32 	%r3701, 1699095331;
	mov.b32 	%r3702, 1385547719;
	mov.b32 	%r3703, 201851908;
	st.local.v4.u32 	[%rd7+192], {%r3703, %r3702, %r3701, %r3700};
	mov.b32 	%r3704, -1255171430;
	mov.b32 	%r3705, 252314885;
	mov.b32 	%r3706, -1590192490;
	mov.b32 	%r3707, 674240536;
	st.local.v4.u32 	[%rd7+208], {%r3707, %r3706, %r3705, %r3704};
	mov.b32 	%r3708, 1038082786;
	mov.b32 	%r3709, -1692696448;
	mov.b32 	%r3710, 908333586;
	mov.b32 	%r3711, 151914247;
	st.local.v4.u32 	[%rd7+224], {%r3711, %r3710, %r3709, %r3708};
	mov.b32 	%r3712, -1612024459;
	mov.b32 	%r3713, -847269198;
	mov.b32 	%r3714, 1766729511;
	mov.b32 	%r3715, 651029483;
	st.local.v4.u32 	[%rd7+240], {%r3715, %r3714, %r3713, %r3712};
	mov.b32 	%r3716, 775166490;
	mov.b32 	%r3717, 1951935532;
	mov.b32 	%r3718, -1642232957;
	mov.b32 	%r3719, 454166793;
	st.local.v4.u32 	[%rd7+256], {%r3719, %r3718, %r3717, %r3716};
	mov.b32 	%r3720, -77881184;
	mov.b32 	%r3721, -290170278;
	mov.b32 	%r3722, -1294176658;
	mov.b32 	%r3723, 758520603;
	st.local.v4.u32 	[%rd7+272], {%r3723, %r3722, %r3721, %r3720};
	mov.b32 	%r3724, -830622797;
	mov.b32 	%r3725, 1639438038;
	mov.b32 	%r3726, 1299594043;
	mov.b32 	%r3727, -157003182;
	st.local.v4.u32 	[%rd7+288], {%r3727, %r3726, %r3725, %r3724};
	mov.b32 	%r3728, -1760328572;
	mov.b32 	%r3729, 1901997871;
	mov.b32 	%r3730, 1054729187;
	mov.b32 	%r3731, 2068982057;
	st.local.v4.u32 	[%rd7+304], {%r3731, %r3730, %r3729, %r3728};
	mov.b32 	%r3732, 750906861;
	mov.b32 	%r3733, 1757008337;
	mov.b32 	%r3734, -173649069;
	st.local.v4.u32 	[%rd7+320], {%r3734, %r3733, %r3477, %r3732};
	mov.b32 	%r3735, -306816165;
	mov.b32 	%r3736, -931548751;
	mov.b32 	%r3737, 535035132;
	mov.b32 	%r3738, 1614815264;
	st.local.v4.u32 	[%rd7+336], {%r3738, %r3737, %r3736, %r3735};
	mov.b32 	%r3739, 1265776953;
	mov.b32 	%r3740, -647512386;
	mov.b32 	%r3741, 1183697867;
	mov.b32 	%r3742, -1093375382;
	st.local.v4.u32 	[%rd7+352], {%r3742, %r3741, %r3740, %r3739};
	mov.b32 	%r3743, 1250283471;
	mov.b32 	%r3744, -391096232;
	mov.b32 	%r3745, -728216500;
	mov.b32 	%r3746, -560706998;
	st.local.v4.u32 	[%rd7+368], {%r3746, %r3745, %r3744, %r3743};
	mov.b32 	%r3747, 384695291;
	mov.b32 	%r3748, -447763798;
	mov.b32 	%r3749, 717615087;
	mov.b32 	%r3750, 1807470800;
	st.local.v4.u32 	[%rd7+384], {%r3750, %r3749, %r3748, %r3747};
	mov.b32 	%r3751, -1810791035;
	mov.b32 	%r3752, 1432761139;
	mov.b32 	%r3753, -677753523;
	mov.b32 	%r3754, -981056701;
	st.local.v4.u32 	[%rd7+400], {%r3754, %r3753, %r3752, %r3751};
	mov.b32 	%r3755, -2114027649;
	mov.b32 	%r3756, 100925954;
	mov.b32 	%r3757, 283769337;
	mov.b32 	%r3758, -813021883;
	st.local.v4.u32 	[%rd7+416], {%r3758, %r3757, %r3756, %r3755};
	mov.b32 	%r3759, -481580888;
	mov.b32 	%r3760, -1171939425;
	mov.b32 	%r3761, 1148730428;
	mov.b32 	%r3762, -257929136;
	st.local.v4.u32 	[%rd7+432], {%r3762, %r3761, %r3760, %r3759};
	mov.b32 	%r3763, -1979347057;
	mov.b32 	%r3764, -1065336768;
	mov.b32 	%r3765, -27417693;
	mov.b32 	%r3766, -207466159;
	st.local.v4.u32 	[%rd7+448], {%r3766, %r3765, %r3764, %r3763};
	mov.b32 	%r3767, 82966005;
	mov.b32 	%r3768, 1215313976;
	mov.b32 	%r3769, -1138647651;
	mov.b32 	%r3770, -1388342638;
	st.local.v4.u32 	[%rd7+464], {%r3770, %r3769, %r3768, %r3767};
	mov.b32 	%r3771, 1665278241;
	mov.b32 	%r3772, 1974459098;
	mov.b32 	%r3773, -1049119050;
	mov.b32 	%r3774, -547111748;
	st.local.v4.u32 	[%rd7+480], {%r3774, %r3773, %r3772, %r3771};
	mov.b32 	%r3775, 1841287890;
	mov.b32 	%r3776, 251524083;
	mov.b32 	%r3777, 451280895;
	mov.b32 	%r3778, 807407632;
	st.local.v4.u32 	[%rd7+496], {%r3778, %r3777, %r3776, %r3775};
	mov.b32 	%r3779, 801369324;
	mov.b32 	%r3780, 891687699;
	mov.b32 	%r3781, 337120268;
	mov.b32 	%r3782, 1283575245;
	st.local.v4.u32 	[%rd7+512], {%r3782, %r3781, %r3780, %r3779};
	mov.b32 	%r3783, 959321879;
	mov.b32 	%r3784, -863484860;
	mov.b32 	%r3785, -1573546089;
	mov.b32 	%r3786, -507617441;
	st.local.v4.u32 	[%rd7+528], {%r3786, %r3785, %r3784, %r3783};
	mov.b32 	%r3787, 1199193405;
	mov.b32 	%r3788, -2097381762;
	mov.b32 	%r3789, -229267545;
	mov.b32 	%r3790, 1469301956;
	st.local.v4.u32 	[%rd7+544], {%r3790, %r3789, %r3788, %r3787};
	mov.b32 	%r3791, -1780059277;
	mov.b32 	%r3792, 724703513;
	mov.b32 	%r3793, -407216803;
	mov.b32 	%r3794, -1396153244;
	st.local.v4.u32 	[%rd7+560], {%r3794, %r3793, %r3792, %r3791};
	mov.b32 	%r3795, 2141445340;
	mov.b32 	%r3796, -778154161;
	mov.b32 	%r3797, -1743158911;
	mov.b32 	%r3798, -1598005152;
	st.local.v4.u32 	[%rd7+576], {%r3798, %r3797, %r3796, %r3795};
	mov.b32 	%r3799, -2096396152;
	mov.b32 	%r3800, -1422159728;
	mov.b32 	%r3801, 2119445034;
	mov.b32 	%r3802, 1715741218;
	st.local.v4.u32 	[%rd7+592], {%r3802, %r3801, %r3800, %r3799};
	mov.b32 	%r3803, 1009259540;
	mov.b32 	%r3804, -747915080;
	mov.b32 	%r3805, 700968686;
	mov.b32 	%r3806, -896776634;
	st.local.v4.u32 	[%rd7+608], {%r3806, %r3805, %r3804, %r3803};
	mov.b32 	%r3807, 1991105499;
	mov.b32 	%r3808, 487983883;
	mov.b32 	%r3809, -490971554;
	mov.b32 	%r3810, 2041044702;
	st.local.v4.u32 	[%rd7+624], {%r3810, %r3809, %r3808, %r3807};
	mov.b32 	%r3811, 504629770;
	mov.b32 	%r3812, 1316239930;
	mov.b32 	%r3813, 1449407026;
	mov.b32 	%r3814, 1004265696;
	st.local.v4.u32 	[%rd7+640], {%r3814, %r3813, %r3812, %r3811};
	mov.b32 	%r3815, -457679780;
	mov.b32 	%r3816, 1816667172;
	mov.b32 	%r3817, 168560134;
	mov.b32 	%r3818, -611169975;
	st.local.v4.u32 	[%rd7+656], {%r3818, %r3817, %r3816, %r3815};
	mov.b32 	%r3819, -1497079198;
	mov.b32 	%r3820, -280777556;
	mov.b32 	%r3821, 1857934291;
	mov.b32 	%r3822, 1570751170;
	st.local.v4.u32 	[%rd7+672], {%r3822, %r3821, %r3820, %r3819};
	mov.b32 	%r3823, -1947043463;
	mov.b32 	%r3824, 936633572;
	mov.b32 	%r3825, -1540254315;
	mov.b32 	%r3826, -1472622191;
	st.local.v4.u32 	[%rd7+688], {%r3826, %r3825, %r3824, %r3823};
	mov.b32 	%r3827, -1210421907;
	mov.b32 	%r3828, 1500395319;
	mov.b32 	%r3829, 1133234376;
	mov.b32 	%r3830, 852879335;
	st.local.v4.u32 	[%rd7+704], {%r3830, %r3829, %r3828, %r3827};
	mov.b32 	%r3831, -532043351;
	mov.b32 	%r3832, -761508274;
	mov.b32 	%r3833, 1689376213;
	mov.b32 	%r3834, -1946055283;
	st.local.v4.u32 	[%rd7+720], {%r3834, %r3833, %r3832, %r3831};
	mov.b32 	%r3835, 634383082;
	mov.b32 	%r3836, 133428468;
	mov.b32 	%r3837, -89369002;
	mov.b32 	%r3838, -1260884884;
	st.local.v4.u32 	[%rd7+736], {%r3838, %r3837, %r3836, %r3835};
	mov.b32 	%r3839, 403703816;
	mov.b32 	%r3840, -381178194;
	mov.b32 	%r3841, -1896580486;
	mov.b32 	%r3842, -1345690267;
	st.local.v4.u32 	[%rd7+752], {%r3842, %r3841, %r3840, %r3839};
	mov.b32 	%r3843, 1918643758;
	mov.b32 	%r3844, 1867130149;
	mov.b32 	%r3845, -1997506440;
	mov.b32 	%r3846, -714097990;
	st.local.v4.u32 	[%rd7+768], {%r3846, %r3845, %r3844, %r3843};
	mov.b32 	%r3847, 1368901318;
	mov.b32 	%r3848, -948718412;
	mov.b32 	%r3849, -245913946;
	mov.b32 	%r3850, 607656988;
	st.local.v4.u32 	[%rd7+784], {%r3850, %r3849, %r3848, %r3847};
	mov.b32 	%r3851, 557719327;
	mov.b32 	%r3852, -1662487436;
	mov.b32 	%r3853, 2090982877;
	mov.b32 	%r3854, 600565992;
	st.local.v4.u32 	[%rd7+800], {%r3854, %r3853, %r3852, %r3851};
	mov.b32 	%r3855, -2062579062;
	mov.b32 	%r3856, -2045932661;
	mov.b32 	%r3857, -597574211;
	mov.b32 	%r3858, -577352885;
	st.local.v4.u32 	[%rd7+816], {%r3858, %r3857, %r3856, %r3855};
	mov.b32 	%r3859, -1429445018;
	mov.b32 	%r3860, -999180875;
	mov.b32 	%r3861, 1115438654;
	mov.b32 	%r3862, -1864339344;
	st.local.v4.u32 	[%rd7+832], {%r3862, %r3861, %r3860, %r3859};
	mov.b32 	%r3863, 303828494;
	mov.b32 	%r3864, 33027830;
	mov.b32 	%r3865, 84280067;
	mov.b32 	%r3866, -661632952;
	st.local.v4.u32 	[%rd7+848], {%r3866, %r3865, %r3864, %r3863};
	mov.b32 	%r3867, -798377543;
	mov.b32 	%r3868, -106014889;
	mov.b32 	%r3869, 1600795957;
	mov.b32 	%r3870, -1547542175;
	st.local.v4.u32 	[%rd7+864], {%r3870, %r3869, %r3868, %r3867};
	mov.b32 	%r3871, -1188585826;
	mov.b32 	%r3872, 658119965;
	mov.b32 	%r3873, 1486471617;
	mov.b32 	%r3874, -1860729210;
	st.local.v4.u32 	[%rd7+880], {%r3874, %r3873, %r3872, %r3871};
	mov.b32 	%r3875, 857870609;
	mov.b32 	%r3876, -1288988520;
	mov.b32 	%r3877, 334231800;
	mov.b32 	%r3878, 953803233;
	st.local.v4.u32 	[%rd7+896], {%r3878, %r3877, %r3876, %r3875};
	mov.b32 	%r3879, -1489791852;
	mov.b32 	%r3880, -1995993458;
	mov.b32 	%r3881, 1890179545;
	mov.b32 	%r3882, -1143838359;
	st.local.v4.u32 	[%rd7+912], {%r3882, %r3881, %r3880, %r3879};
	mov.b32 	%r3883, 550103529;
	mov.b32 	%r3884, -1844082809;
	mov.b32 	%r3885, 574365214;
	mov.b32 	%r3886, -1238525029;
	st.local.v4.u32 	[%rd7+928], {%r3886, %r3885, %r3884, %r3883};
	mov.b32 	%r3887, 2057691103;
	mov.b32 	%r3888, 2018519080;
	mov.b32 	%r3889, -5614251;
	mov.b32 	%r3890, 1233637070;
	st.local.v4.u32 	[%rd7+944], {%r3890, %r3889, %r3888, %r3887};
	mov.b32 	%r3891, 387583245;
	mov.b32 	%r3892, -2146858615;
	mov.b32 	%r3893, -128343647;
	mov.b32 	%r3894, -1895592820;
	st.local.v4.u32 	[%rd7+960], {%r3894, %r3893, %r3892, %r3891};
	mov.b32 	%r3895, -1194301336;
	mov.b32 	%r3896, -964410814;
	mov.b32 	%r3897, 836232934;
	mov.b32 	%r3898, -630865985;
	st.local.v4.u32 	[%rd7+976], {%r3898, %r3897, %r3896, %r3895};
	mov.b32 	%r3899, 287182607;
	mov.b32 	%r3900, 2002398509;
	mov.b32 	%r3901, -1339450983;
	mov.b32 	%r3902, -1014873791;
	st.local.v4.u32 	[%rd7+992], {%r3902, %r3901, %r3900, %r3899};
	mov.b32 	%r3903, 975967766;
	mov.b32 	%r3904, -697451589;
	mov.b32 	%r3905, -56077228;
	mov.b32 	%r3906, -881086288;
	st.local.v4.u32 	[%rd7+1008], {%r3906, %r3905, %r3904, %r3903};
	mov.b32 	%r3907, 2072901243;
	mov.b32 	%r3908, 2006576759;
	mov.b32 	%r3909, 2089089148;
	mov.b32 	%r3910, 1671808611;
	st.local.v4.u32 	[%rd9], {%r3910, %r3909, %r3908, %r3907};
	mov.b32 	%r3911, -984313403;
	mov.b32 	%r3912, 1873927791;
	mov.b32 	%r3913, 1807603307;
	mov.b32 	%r3914, -233963534;
	st.local.v4.u32 	[%rd9+16], {%r3914, %r3913, %r3912, %r3911};
	mov.b32 	%r3915, 729634347;
	mov.b32 	%r3916, 1739181671;
	mov.b32 	%r3917, 16974337;
	mov.b32 	%r3918, 810573872;
	st.local.v4.u32 	[%rd9+32], {%r3918, %r3917, %r3916, %r3915};
	mov.b32 	%r3919, 1989864566;
	mov.b32 	%r3920, -1410970197;
	mov.b32 	%r3921, -681396777;
	mov.b32 	%r3922, -31856642;
	st.local.v4.u32 	[%rd9+48], {%r3922, %r3921, %r3920, %r3919};
	mov.b32 	%r3923, 2106063485;
	mov.b32 	%r3924, -918517303;
	mov.b32 	%r3925, -2103631998;
	mov.b32 	%r3926, -901410870;
	st.local.v4.u32 	[%rd9+64], {%r3926, %r3925, %r3924, %r3923};
	mov.b32 	%r3927, -267650064;
	mov.b32 	%r3928, 1204391495;
	mov.b32 	%r3929, 1508618841;
	mov.b32 	%r3930, -99225606;
	st.local.v4.u32 	[%rd9+80], {%r3930, %r3929, %r3928, %r3927};
	mov.b32 	%r3931, -1343601233;
	mov.b32 	%r3932, -1560453214;
	mov.b32 	%r3933, -731401260;
	mov.b32 	%r3934, -1377025619;
	st.local.v4.u32 	[%rd9+96], {%r3934, %r3933, %r3932, %r3931};
	mov.b32 	%r3935, -1067738176;
	mov.b32 	%r3936, 1922491506;
	mov.b32 	%r3937, -1527295068;
	mov.b32 	%r3938, -1665195108;
	st.local.v4.u32 	[%rd9+112], {%r3938, %r3937, %r3936, %r3935};
	mov.b32 	%r3939, 644500518;
	mov.b32 	%r3940, -1817297517;
	mov.b32 	%r3941, -48438787;
	mov.b32 	%r3942, -1211992649;
	st.local.v4.u32 	[%rd9+128], {%r3942, %r3941, %r3940, %r3939};
	mov.b32 	%r3943, -867204148;
	mov.b32 	%r3944, -150800905;
	mov.b32 	%r3945, 1061256767;
	mov.b32 	%r3946, 911895606;
	st.local.v4.u32 	[%rd9+144], {%r3946, %r3945, %r3944, %r3943};
	mov.b32 	%r3947, -251069967;
	mov.b32 	%r3948, -449523227;
	mov.b32 	%r3949, -1510714971;
	mov.b32 	%r3950, 878471220;
	st.local.v4.u32 	[%rd9+160], {%r3950, %r3949, %r3948, %r3947};
	mov.b32 	%r3951, 356461077;
	mov.b32 	%r3952, 827548209;
	mov.b32 	%r3953, -663508008;
	mov.b32 	%r3954, 1905517169;
	st.local.v4.u32 	[%rd9+176], {%r3954, %r3953, %r3952, %r3951};
	mov.b32 	%r3955, -1017209405;
	mov.b32 	%r3956, 593839651;
	mov.b32 	%r3957, -950889017;
	mov.b32 	%r3958, 67897348;
	st.local.v4.u32 	[%rd9+192], {%r3958, %r3957, %r3956, %r3955};
	mov.b32 	%r3959, -1699401830;
	mov.b32 	%r3960, 84871685;
	mov.b32 	%r3961, -1767819370;
	mov.b32 	%r3962, 405286936;
	st.local.v4.u32 	[%rd9+208], {%r3962, %r3961, %r3960, %r3959};
	mov.b32 	%r3963, -499261470;
	mov.b32 	%r3964, -2137318528;
	mov.b32 	%r3965, 305538066;
	mov.b32 	%r3966, 118033927;
	st.local.v4.u32 	[%rd9+224], {%r3966, %r3965, %r3964, %r3963};
	mov.b32 	%r3967, 1973414517;
	mov.b32 	%r3968, -1295155278;
	mov.b32 	%r3969, 661212711;
	mov.b32 	%r3970, -349778453;
	st.local.v4.u32 	[%rd9+240], {%r3970, %r3969, %r3968, %r3967};
	mov.b32 	%r3971, 439235610;
	mov.b32 	%r3972, 745822252;
	mov.b32 	%r3973, -2086789757;
	mov.b32 	%r3974, 152769033;
	st.local.v4.u32 	[%rd9+256], {%r3974, %r3973, %r3972, %r3971};
	mov.b32 	%r3975, -1594139744;
	mov.b32 	%r3976, 1525593178;
	mov.b32 	%r3977, 1857215598;
	mov.b32 	%r3978, 455947803;
	st.local.v4.u32 	[%rd9+272], {%r3978, %r3977, %r3976, %r3975};
	mov.b32 	%r3979, -1278313037;
	mov.b32 	%r3980, -698239018;
	mov.b32 	%r3981, 994932283;
	mov.b32 	%r3982, 1391895634;
	st.local.v4.u32 	[%rd9+288], {%r3982, %r3981, %r3980, %r3979};
	mov.b32 	%r3983, -2070473852;
	mov.b32 	%r3984, 795958831;
	mov.b32 	%r3985, -482419229;
	mov.b32 	%r3986, 695947817;
	st.local.v4.u32 	[%rd9+304], {%r3986, %r3985, %r3984, %r3983};
	mov.b32 	%r3987, -315833875;
	mov.b32 	%r3988, -781665839;
	mov.b32 	%r3989, 1408607827;
	st.local.v4.u32 	[%rd9+320], {%r3989, %r3988, %r3477, %r3987};
	mov.b32 	%r3990, 1542305371;
	mov.b32 	%r3991, -1312261711;
	mov.b32 	%r3992, -65018884;
	mov.b32 	%r3993, 543178784;
	st.local.v4.u32 	[%rd9+336], {%r3993, %r3992, %r3991, %r3990};
	mov.b32 	%r3994, 961245753;
	mov.b32 	%r3995, -1093048386;
	mov.b32 	%r3996, -884568629;
	mov.b32 	%r3997, 1790891114;
	st.local.v4.u32 	[%rd9+352], {%r3997, %r3996, %r3995, %r3994};
	mov.b32 	%r3998, -817199665;
	mov.b32 	%r3999, 1491644504;
	mov.b32 	%r4000, 1289001036;
	mov.b32 	%r4001, 1256100938;
	st.local.v4.u32 	[%rd9+368], {%r4001, %r4000, %r3999, %r3998};
	mov.b32 	%r4002, -82383365;
	mov.b32 	%r4003, -1427812438;
	mov.b32 	%r4004, -282409489;
	mov.b32 	%r4005, -798245936;
	st.local.v4.u32 	[%rd9+384], {%r4005, %r4004, %r4003, %r4002};
	mov.b32 	%r4006, -2053893755;
	mov.b32 	%r4007, 861234739;
	mov.b32 	%r4008, 1305975373;
	mov.b32 	%r4009, 1137018435;
	st.local.v4.u32 	[%rd9+400], {%r4009, %r4008, %r4007, %r4006};
	mov.b32 	%r4010, 2139225727;
	mov.b32 	%r4011, 33948674;
	mov.b32 	%r4012, -116332039;
	mov.b32 	%r4013, 1171229253;
	st.local.v4.u32 	[%rd9+416], {%r4013, %r4012, %r4011, %r4010};
	mov.b32 	%r4014, -1461498968;
	mov.b32 	%r4015, -1615190625;
	mov.b32 	%r4016, 1011120188;
	mov.b32 	%r4017, 1357946960;
	st.local.v4.u32 	[%rd9+432], {%r4017, %r4016, %r4015, %r4014};
	mov.b32 	%r4018, -1886780017;
	mov.b32 	%r4019, 1086357568;
	mov.b32 	%r4020, -1543610973;
	mov.b32 	%r4021, 1374921297;
	st.local.v4.u32 	[%rd9+448], {%r4021, %r4020, %r4019, %r4018};
	mov.b32 	%r4022, -184225291;
	mov.b32 	%r4023, 944271416;
	mov.b32 	%r4024, -1648615011;
	mov.b32 	%r4025, -1834139758;
	st.local.v4.u32 	[%rd9+464], {%r4025, %r4024, %r4023, %r4022};
	mov.b32 	%r4026, 560153121;
	mov.b32 	%r4027, -629821478;
	mov.b32 	%r4028, -1228834890;
	mov.b32 	%r4029, -1126210628;
	st.local.v4.u32 	[%rd9+480], {%r4029, %r4028, %r4027, %r4026};
	mov.b32 	%r4030, -764559406;
	mov.b32 	%r4031, -217121293;
	mov.b32 	%r4032, -15014401;
	mov.b32 	%r4033, 271589392;
	st.local.v4.u32 	[%rd9+496], {%r4033, %r4032, %r4031, %r4030};
	mov.b32 	%r4034, -332413972;
	mov.b32 	%r4035, 322250259;
	mov.b32 	%r4036, 202643468;
	mov.b32 	%r4037, -850624051;
	st.local.v4.u32 	[%rd9+512], {%r4037, %r4036, %r4035, %r4034};
	mov.b32 	%r4038, 389623319;
	mov.b32 	%r4039, 1154254916;
	mov.b32 	%r4040, -1750977129;
	mov.b32 	%r4041, 1608629855;
	st.local.v4.u32 	[%rd9+528], {%r4041, %r4040, %r4039, %r4038};
	mov.b32 	%r4042, 1028094525;
	mov.b32 	%r4043, 2122513534;
	mov.b32 	%r4044, -1477290585;
	mov.b32 	%r4045, -1000893500;
	st.local.v4.u32 	[%rd9+544], {%r4045, %r4044, %r4043, %r4042};
	mov.b32 	%r4046, 1939203699;
	mov.b32 	%r4047, 422261273;
	mov.b32 	%r4048, 1575467613;
	mov.b32 	%r4049, 1689045092;
	st.local.v4.u32 	[%rd9+560], {%r4049, %r4048, %r4047, %r4046};
	mov.b32 	%r4050, -595614756;
	mov.b32 	%r4051, 1339137615;
	mov.b32 	%r4052, -2120738431;
	mov.b32 	%r4053, 1621147744;
	st.local.v4.u32 	[%rd9+576], {%r4053, %r4052, %r4051, %r4050};
	mov.b32 	%r4054, -2004677752;
	mov.b32 	%r4055, -1867826288;
	mov.b32 	%r4056, 712922154;
	mov.b32 	%r4057, 577127458;
	st.local.v4.u32 	[%rd9+592], {%r4057, %r4056, %r4055, %r4054};
	mov.b32 	%r4058, 339486740;
	mov.b32 	%r4059, -1194103880;
	mov.b32 	%r4060, -299251730;
	mov.b32 	%r4061, 1187679302;
	st.local.v4.u32 	[%rd9+608], {%r4061, %r4060, %r4059, %r4058};
	mov.b32 	%r4062, -612979237;
	mov.b32 	%r4063, 186455563;
	mov.b32 	%r4064, 1591917662;
	mov.b32 	%r4065, -562452514;
	st.local.v4.u32 	[%rd9+624], {%r4065, %r4064, %r4063, %r4062};
	mov.b32 	%r4066, 169743370;
	mov.b32 	%r4067, 978220090;
	mov.b32 	%r4068, 844522546;
	mov.b32 	%r4069, -532948000;
	st.local.v4.u32 	[%rd9+640], {%r4069, %r4068, %r4067, %r4066};
	mov.b32 	%r4070, 1558493276;
	mov.b32 	%r4071, 611076132;
	mov.b32 	%r4072, 101321734;
	mov.b32 	%r4073, 1239126601;
	st.local.v4.u32 	[%rd9+656], {%r4073, %r4072, %r4071, %r4070};
	mov.b32 	%r4074, 1655096418;
	mov.b32 	%r4075, -1393605716;
	mov.b32 	%r4076, -747717165;
	mov.b32 	%r4077, -1034051646;
	st.local.v4.u32 	[%rd9+672], {%r4077, %r4076, %r4075, %r4074};
	mov.b32 	%r4078, 2039214713;
	mov.b32 	%r4079, -466103324;
	mov.b32 	%r4080, -1784401515;
	mov.b32 	%r4081, -1851246191;
	st.local.v4.u32 	[%rd9+688], {%r4081, %r4080, %r4079, %r4078};
	mov.b32 	%r4082, 1840765549;
	mov.b32 	%r4083, 928607799;
	mov.b32 	%r4084, -935097400;
	mov.b32 	%r4085, -416098841;
	st.local.v4.u32 	[%rd9+704], {%r4085, %r4084, %r4083, %r4082};
	mov.b32 	%r4086, -1444918871;
	mov.b32 	%r4087, 1322425422;
	mov.b32 	%r4088, -714821163;
	mov.b32 	%r4089, -1920204403;
	st.local.v4.u32 	[%rd9+720], {%r4089, %r4088, %r4087, %r4086};
	mov.b32 	%r4090, -366620694;
	mov.b32 	%r4091, -200805388;
	mov.b32 	%r4092, 1459268694;
	mov.b32 	%r4093, 1823791212;
	st.local.v4.u32 	[%rd9+736], {%r4093, %r4092, %r4091, %r4090};
	mov.b32 	%r4094, 135794696;
	mov.b32 	%r4095, -1360443474;
	mov.b32 	%r4096, 2056189050;
	mov.b32 	%r4097, 1706019429;
	st.local.v4.u32 	[%rd9+752], {%r4097, %r4096, %r4095, %r4094};
	mov.b32 	%r4098, 779246638;
	mov.b32 	%r4099, 628050469;
	mov.b32 	%r4100, 2022240376;
	mov.b32 	%r4101, -1160417350;
	st.local.v4.u32 	[%rd9+768], {%r4101, %r4100, %r4099, %r4098};
	mov.b32 	%r4102, -967731258;
	mov.b32 	%r4103, -1261997132;
	mov.b32 	%r4104, -1494132826;
	mov.b32 	%r4105, 472135708;
	st.local.v4.u32 	[%rd9+784], {%r4105, %r4104, %r4103, %r4102};
	mov.b32 	%r4106, 522272287;
	mov.b32 	%r4107, 1956440180;
	mov.b32 	%r4108, -579034659;
	mov.b32 	%r4109, -400307224;
	st.local.v4.u32 	[%rd9+800], {%r4109, %r4108, %r4107, %r4106};
	mov.b32 	%r4110, -1970991222;
	mov.b32 	%r4111, -1954148981;
	mov.b32 	%r4112, -1109630531;
	mov.b32 	%r4113, 1272813131;
	st.local.v4.u32 	[%rd9+816], {%r4113, %r4112, %r4111, %r4110};
	mov.b32 	%r4114, 1722469478;
	mov.b32 	%r4115, -1245417035;
	mov.b32 	%r4116, 1044544574;
	mov.b32 	%r4117, 1888542832;
	st.local.v4.u32 	[%rd9+832], {%r4117, %r4116, %r4115, %r4114};
	mov.b32 	%r4118, 236067854;
	mov.b32 	%r4119, -167643146;
	mov.b32 	%r4120, 50660867;
	mov.b32 	%r4121, 1222152264;
	st.local.v4.u32 	[%rd9+848], {%r4121, %r4120, %r4119, %r4118};
	mov.b32 	%r4122, -1177523783;
	mov.b32 	%r4123, 1475980887;
	mov.b32 	%r4124, 895445557;
	mov.b32 	%r4125, 1638122081;
	st.local.v4.u32 	[%rd9+864], {%r4125, %r4124, %r4123, %r4122};
	mov.b32 	%r4126, -1632032866;
	mov.b32 	%r4127, 489110045;
	mov.b32 	%r4128, -1051158079;
	mov.b32 	%r4129, -2037311610;
	st.local.v4.u32 	[%rd9+880], {%r4129, %r4128, %r4127, %r4126};
	mov.b32 	%r4130, 288563729;
	mov.b32 	%r4131, -1733088360;
	mov.b32 	%r4132, -132912136;
	mov.b32 	%r4133, -516367903;
	st.local.v4.u32 	[%rd9+896], {%r4133, %r4132, %r4131, %r4130};
	mov.b32 	%r4134, -1800981612;
	mov.b32 	%r4135, -1903622258;
	mov.b32 	%r4136, -646927911;
	mov.b32 	%r4137, 1773916777;
	st.local.v4.u32 	[%rd9+912], {%r4137, %r4136, %r4135, %r4134};
	mov.b32 	%r4138, -383727127;
	mov.b32 	%r4139, -2020469369;
	mov.b32 	%r4140, 505560094;
	mov.b32 	%r4141, -1682559589;
	st.local.v4.u32 	[%rd9+928], {%r4141, %r4140, %r4139, %r4138};
	mov.b32 	%r4142, -545610273;
	mov.b32 	%r4143, 678973480;
	mov.b32 	%r4144, 1442818645;
	mov.b32 	%r4145, -834041906;
	st.local.v4.u32 	[%rd9+944], {%r4145, %r4144, %r4143, %r4142};
	mov.b32 	%r4146, 219617805;
	mov.b32 	%r4147, -1988097655;
	mov.b32 	%r4148, -1577559647;
	mov.b32 	%r4149, -1936784500;
	st.local.v4.u32 	[%rd9+960], {%r4149, %r4148, %r4147, %r4146};
	mov.b32 	%r4150, 1756942440;
	mov.b32 	%r4151, 1120306242;
	mov.b32 	%r4152, -432941082;
	mov.b32 	%r4153, -1076206145;
	st.local.v4.u32 	[%rd9+976], {%r4153, %r4152, %r4151, %r4150};
	mov.b32 	%r4154, 252780047;
	mov.b32 	%r4155, 762796589;
	mov.b32 	%r4156, -1716508263;
	mov.b32 	%r4157, 1103331905;
	st.local.v4.u32 	[%rd9+992], {%r4157, %r4156, %r4155, %r4154};
	mov.b32 	%r4158, 372911126;
	mov.b32 	%r4159, -1143575109;
	mov.b32 	%r4160, 1425844308;
	mov.b32 	%r4161, -1328841808;
	st.local.v4.u32 	[%rd9+1008], {%r4161, %r4160, %r4159, %r4158};
	mov.b32 	%r4162, 2071694838;
	mov.b32 	%r4163, 2004326894;
	mov.b32 	%r4164, 2088535288;
	mov.b32 	%r4165, 1667474886;
	st.local.v4.u32 	[%rd10], {%r4165, %r4164, %r4163, %r4162};
	mov.b32 	%r4166, -976923503;
	mov.b32 	%r4167, 1869591006;
	mov.b32 	%r4168, 1802223062;
	mov.b32 	%r4169, -219017729;
	st.local.v4.u32 	[%rd10+16], {%r4169, %r4168, %r4167, %r4166};
	add.s64 	%rd270, %rd10, 32;
	mov.b32 	%r4170, 724270422;
	mov.b32 	%r4171, 1734846926;
	mov.b32 	%r4172, 16843522;
	mov.b32 	%r4173, 808472672;
	st.local.v4.u32 	[%rd10+32], {%r4173, %r4172, %r4171, %r4170};
	mov.b32 	%r4174, 1987484396;
	mov.b32 	%r4175, -1414797747;
	mov.b32 	%r4176, -673750347;
	mov.b32 	%r4177, -16901657;
	st.local.v4.u32 	[%rd10+48], {%r4177, %r4176, %r4175, %r4174};
	mov.b32 	%r4178, 2105378810;
	mov.b32 	%r4179, -909557623;
	mov.b32 	%r4180, -2105369313;
	mov.b32 	%r4181, -892713585;
	st.local.v4.u32 	[%rd10+64], {%r4181, %r4180, %r4179, %r4178};
	mov.b32 	%r4182, -252703749;
	mov.b32 	%r4183, 1195886990;
	mov.b32 	%r4184, 1499065266;
	mov.b32 	%r4185, -84273681;
	st.local.v4.u32 	[%rd10+80], {%r4185, %r4184, %r4183, %r4182};
	mov.b32 	%r4186, -1347425723;
	mov.b32 	%r4187, -1566376609;
	mov.b32 	%r4188, -724277325;
	mov.b32 	%r4189, -1381110719;
	st.local.v4.u32 	[%rd10+96], {%r4189, %r4188, %r4187, %r4186};
	mov.b32 	%r4190, -1061135461;
	mov.b32 	%r4191, 1920112356;
	mov.b32 	%r4192, -1532692653;
	mov.b32 	%r4193, -1667449053;
	st.local.v4.u32 	[%rd10+112], {%r4193, %r4192, %r4191, %r4190};
	mov.b32 	%r4194, 640051788;
	mov.b32 	%r4195, -1819038147;
	mov.b32 	%r4196, -33743647;
	mov.b32 	%r4197, -1212693899;
	st.local.v4.u32 	[%rd10+128], {%r4197, %r4196, %r4195, %r4194};
	mov.b32 	%r4198, -859025533;
	mov.b32 	%r4199, -134806795;
	mov.b32 	%r4200, 1061110142;
	mov.b32 	%r4201, 909531756;
	st.local.v4.u32 	[%rd10+144], {%r4201, %r4200, %r4199, %r4198};
	mov.b32 	%r4202, -235861767;
	mov.b32 	%r4203, -437963567;
	mov.b32 	%r4204, -1515850671;
	mov.b32 	%r4205, 875846760;
	st.local.v4.u32 	[%rd10+160], {%r4205, %r4204, %r4203, %r4202};
	mov.b32 	%r4206, 353713962;
	mov.b32 	%r4207, 825316194;
	mov.b32 	%r4208, -656903253;
	mov.b32 	%r4209, 1903268834;
	st.local.v4.u32 	[%rd10+176], {%r4209, %r4208, %r4207, %r4206};
	mov.b32 	%r4210, -1010606435;
	mov.b32 	%r4211, 589522246;
	mov.b32 	%r4212, -943238507;
	mov.b32 	%r4213, 67374088;
	st.local.v4.u32 	[%rd10+192], {%r4213, %r4212, %r4211, %r4210};
	mov.b32 	%r4214, -1701137105;
	mov.b32 	%r4215, 84217610;
	mov.b32 	%r4216, -1768513225;
	mov.b32 	%r4217, 404236336;
	st.local.v4.u32 	[%rd10+208], {%r4217, %r4216, %r4215, %r4214};
	mov.b32 	%r4218, -488489505;
	mov.b32 	%r4219, -2139055333;
	mov.b32 	%r4220, 303183396;
	mov.b32 	%r4221, 117901582;
	st.local.v4.u32 	[%rd10+224], {%r4221, %r4220, %r4219, %r4218};
	mov.b32 	%r4222, 1970642922;
	mov.b32 	%r4223, -1296904833;
	mov.b32 	%r4224, 656894286;
	mov.b32 	%r4225, -336910643;
	st.local.v4.u32 	[%rd10+240], {%r4225, %r4224, %r4223, %r4222};
	mov.b32 	%r4226, 437923380;
	mov.b32 	%r4227, 741110872;
	mov.b32 	%r4228, -2088526307;
	mov.b32 	%r4229, 151591698;
	st.local.v4.u32 	[%rd10+256], {%r4229, %r4228, %r4227, %r4226};
	mov.b32 	%r4230, -1600062629;
	mov.b32 	%r4231, 1515908788;
	mov.b32 	%r4232, 1852748508;
	mov.b32 	%r4233, 454765878;
	st.local.v4.u32 	[%rd10+272], {%r4233, %r4232, %r4231, %r4230};
	mov.b32 	%r4234, -1280061827;
	mov.b32 	%r4235, -690593353;
	mov.b32 	%r4236, 993742198;
	mov.b32 	%r4237, 1381168804;
	st.local.v4.u32 	[%rd10+288], {%r4237, %r4236, %r4235, %r4234};
	mov.b32 	%r4238, -2071685357;
	mov.b32 	%r4239, 791638366;
	mov.b32 	%r4240, -471646499;
	mov.b32 	%r4241, 690584402;
	st.local.v4.u32 	[%rd10+304], {%r4241, %r4240, %r4239, %r4238};
	mov.b32 	%r4242, -303223615;
	mov.b32 	%r4243, -774805319;
	mov.b32 	%r4244, 1398011302;
	st.local.v4.u32 	[%rd10+320], {%r4244, %r4243, %r3477, %r4242};
	mov.b32 	%r4245, 1532751286;
	mov.b32 	%r4246, -1313748871;
	mov.b32 	%r4247, -50585629;
	mov.b32 	%r4248, 538992704;
	st.local.v4.u32 	[%rd10+336], {%r4248, %r4247, %r4246, %r4245};
	mov.b32 	%r4249, 960056178;
	mov.b32 	%r4250, -1094788761;
	mov.b32 	%r4251, -875870579;
	mov.b32 	%r4252, 1785380564;
	st.local.v4.u32 	[%rd10+352], {%r4252, %r4251, %r4250, %r4249};
	mov.b32 	%r4253, -808498555;
	mov.b32 	%r4254, 1482221744;
	mov.b32 	%r4255, 1280103576;
	mov.b32 	%r4256, 1246420628;
	st.local.v4.u32 	[%rd10+368], {%r4256, %r4255, %r4254, %r4253};
	mov.b32 	%r4257, -67430675;
	mov.b32 	%r4258, -1431640753;
	mov.b32 	%r4259, -269538619;
	mov.b32 	%r4260, -791647301;
	st.local.v4.u32 	[%rd10+384], {%r4260, %r4259, %r4258, %r4257};
	mov.b32 	%r4261, -2054843375;
	mov.b32 	%r4262, 859002214;
	mov.b32 	%r4263, 1296947098;
	mov.b32 	%r4264, 1128514950;
	st.local.v4.u32 	[%rd10+400], {%r4264, %r4263, %r4262, %r4261};
	mov.b32 	%r4265, 2139062782;
	mov.b32 	%r4266, 33687044;
	mov.b32 	%r4267, -101117719;
	mov.b32 	%r4268, 1162203018;
	st.local.v4.u32 	[%rd10+416], {%r4268, %r4267, %r4266, %r4265};
	mov.b32 	%r4269, -1465326773;
	mov.b32 	%r4270, -1616922075;
	mov.b32 	%r4271, 1010582648;
	mov.b32 	%r4272, 1347481760;
	st.local.v4.u32 	[%rd10+432], {%r4272, %r4271, %r4270, %r4269};
	mov.b32 	%r4273, -1886418427;
	mov.b32 	%r4274, 1077985408;
	mov.b32 	%r4275, -1549533603;
	mov.b32 	%r4276, 1364325282;
	st.local.v4.u32 	[%rd10+448], {%r4276, %r4275, %r4274, %r4273};
	mov.b32 	%r4277, -168491791;
	mov.b32 	%r4278, 943212656;
	mov.b32 	%r4279, -1650607071;
	mov.b32 	%r4280, -1835881153;
	st.local.v4.u32 	[%rd10+464], {%r4280, %r4279, %r4278, %r4277};
	mov.b32 	%r4281, 555836226;
	mov.b32 	%r4282, -623217233;
	mov.b32 	%r4283, -1229536905;
	mov.b32 	%r4284, -1128472733;
	st.local.v4.u32 	[%rd10+480], {%r4284, %r4283, %r4282, %r4281};
	mov.b32 	%r4285, -757961281;
	mov.b32 	%r4286, -202174723;
	mov.b32 	%r4287, -58651;
	mov.b32 	%r4288, 269496352;
	st.local.v4.u32 	[%rd10+496], {%r4288, %r4287, %r4286, %r4285};
	mov.b32 	%r4289, -320065597;
	mov.b32 	%r4290, 320025894;
	mov.b32 	%r4291, 202118168;
	mov.b32 	%r4292, -842183551;
	st.local.v4.u32 	[%rd10+512], {%r4292, %r4291, %r4290, %r4289};
	mov.b32 	%r4293, 387397934;
	mov.b32 	%r4294, 1145359496;
	mov.b32 	%r4295, -1751670219;
	mov.b32 	%r4296, 1600119230;
	st.local.v4.u32 	[%rd10+528], {%r4296, %r4295, %r4294, %r4293};
	mov.b32 	%r4297, 1027426170;
	mov.b32 	%r4298, 2122220284;
	mov.b32 	%r4299, -1482165675;
	mov.b32 	%r4300, -993765485;
	st.local.v4.u32 	[%rd10+544], {%r4300, %r4299, %r4298, %r4297};
	mov.b32 	%r4301, 1936954854;
	mov.b32 	%r4302, 421079858;
	mov.b32 	%r4303, 1566435258;
	mov.b32 	%r4304, 1684319432;
	st.local.v4.u32 	[%rd10+560], {%r4304, %r4303, %r4302, %r4301};
	mov.b32 	%r4305, -589529181;
	mov.b32 	%r4306, 1330631070;
	mov.b32 	%r4307, -2122213351;
	mov.b32 	%r4308, 1616945344;
	st.local.v4.u32 	[%rd10+576], {%r4308, %r4307, %r4306, %r4305};
	mov.b32 	%r4309, -2004319477;
	mov.b32 	%r4310, -1869567173;
	mov.b32 	%r4311, 707427924;
	mov.b32 	%r4312, 572679748;
	st.local.v4.u32 	[%rd10+592], {%r4312, %r4311, %r4310, %r4309};
	mov.b32 	%r4313, 336870440;
	mov.b32 	%r4314, -1195846805;
	mov.b32 	%r4315, -286381625;
	mov.b32 	%r4316, 1179044492;
	st.local.v4.u32 	[%rd10+608], {%r4316, %r4315, %r4314, %r4313};
	mov.b32 	%r4317, -606374227;
	mov.b32 	%r4318, 185277718;
	mov.b32 	%r4319, 1583276732;
	mov.b32 	%r4320, -555845209;
	st.local.v4.u32 	[%rd10+624], {%r4320, %r4319, %r4318, %r4317};
	mov.b32 	%r4321, 168435220;
	mov.b32 	%r4322, 976899700;
	mov.b32 	%r4323, 842159716;
	mov.b32 	%r4324, -522175525;
	st.local.v4.u32 	[%rd10+640], {%r4324, %r4323, %r4322, %r4321};
	mov.b32 	%r4325, 1549591736;
	mov.b32 	%r4326, 606366792;
	mov.b32 	%r4327, 101059084;
	mov.b32 	%r4328, 1229577106;
	st.local.v4.u32 	[%rd10+656], {%r4328, %r4327, %r4326, %r4325};
	mov.b32 	%r4329, 1650632388;
	mov.b32 	%r4330, -1397952701;
	mov.b32 	%r4331, -741118275;
	mov.b32 	%r4332, -1027449441;
	st.local.v4.u32 	[%rd10+672], {%r4332, %r4331, %r4330, %r4329};
	mov.b32 	%r4333, 2038008818;
	mov.b32 	%r4334, -454805549;
	mov.b32 	%r4335, -1785355215;
	mov.b32 	%r4336, -1852725191;
	st.local.v4.u32 	[%rd10+688], {%r4336, %r4335, %r4334, %r4333};
	mov.b32 	%r4337, 1835907034;
	mov.b32 	%r4338, 926374254;
	mov.b32 	%r4339, -926399605;
	mov.b32 	%r4340, -404278571;
	st.local.v4.u32 	[%rd10+704], {%r4340, %r4339, %r4338, %r4337};
	mov.b32 	%r4341, -1448484791;
	mov.b32 	%r4342, 1313788572;
	mov.b32 	%r4343, -707435343;
	mov.b32 	%r4344, -1920103423;
	st.local.v4.u32 	[%rd10+720], {%r4344, %r4343, %r4342, %r4341};
	mov.b32 	%r4345, -353753649;
	mov.b32 	%r4346, -185333773;
	mov.b32 	%r4347, 1448540844;
	mov.b32 	%r4348, 1819063512;
	st.local.v4.u32 	[%rd10+736], {%r4348, %r4347, %r4346, %r4345};
	mov.b32 	%r4349, 134748176;
	mov.b32 	%r4350, -1364268729;
	mov.b32 	%r4351, 2054852340;
	mov.b32 	%r4352, 1701162954;
	st.local.v4.u32 	[%rd10+752], {%r4352, %r4351, %r4350, %r4349};
	mov.b32 	%r4353, 774795868;
	mov.b32 	%r4354, 623210314;
	mov.b32 	%r4355, 2021165296;
	mov.b32 	%r4356, -1162160785;
	st.local.v4.u32 	[%rd10+768], {%r4356, %r4355, %r4354, %r4353};
	mov.b32 	%r4357, -960081513;
	mov.b32 	%r4358, -1263220877;
	mov.b32 	%r4359, -1499008681;
	mov.b32 	%r4360, 471606328;
	st.local.v4.u32 	[%rd10+784], {%r4360, %r4359, %r4358, %r4357};
	mov.b32 	%r4361, 522133822;
	mov.b32 	%r4362, 1953799400;
	mov.b32 	%r4363, -572687199;
	mov.b32 	%r4364, -387439669;
	st.local.v4.u32 	[%rd10+800], {%r4364, %r4363, %r4362, %r4361};
	mov.b32 	%r4365, -1970633457;
	mov.b32 	%r4366, -1953790451;
	mov.b32 	%r4367, -1111630751;
	mov.b32 	%r4368, 1263263126;
	st.local.v4.u32 	[%rd10+816], {%r4368, %r4367, %r4366, %r4365};
	mov.b32 	%r4369, 1718004428;
	mov.b32 	%r4370, -1246378895;
	mov.b32 	%r4371, 1044267644;
	mov.b32 	%r4372, 1886425312;
	st.local.v4.u32 	[%rd10+832], {%r4372, %r4371, %r4370, %r4369};
	mov.b32 	%r4373, 235803164;
	mov.b32 	%r4374, -151649801;
	mov.b32 	%r4375, 50529542;
	mov.b32 	%r4376, 1212733584;
	st.local.v4.u32 	[%rd10+848], {%r4376, %r4375, %r4374, %r4373};
	mov.b32 	%r4377, -1179004823;
	mov.b32 	%r4378, 1465383342;
	mov.b32 	%r4379, 892690282;
	mov.b32 	%r4380, 1633788866;
	st.local.v4.u32 	[%rd10+864], {%r4380, %r4379, %r4378, %r4377};
	mov.b32 	%r4381, -1633765081;
	mov.b32 	%r4382, 488449850;
	mov.b32 	%r4383, -1044293479;
	mov.b32 	%r4384, -2038001385;
	st.local.v4.u32 	[%rd10+880], {%r4384, %r4383, %r4382, %r4381};
	mov.b32 	%r4385, 286339874;
	mov.b32 	%r4386, -1734823125;
	mov.b32 	%r4387, -117959701;
	mov.b32 	%r4388, -505333543;
	st.local.v4.u32 	[%rd10+896], {%r4388, %r4387, %r4386, %r4385};
	mov.b32 	%r4389, -1802197197;
	mov.b32 	%r4390, -1903261433;
	mov.b32 	%r4391, -640061271;
	mov.b32 	%r4392, 1768537042;
	st.local.v4.u32 	[%rd10+912], {%r4392, %r4391, %r4390, %r4389};
	mov.b32 	%r4393, -370597687;
	mov.b32 	%r4394, -2021158379;
	mov.b32 	%r4395, 505291324;
	mov.b32 	%r4396, -1684294099;
	st.local.v4.u32 	[%rd10+928], {%r4396, %r4395, %r4394, %r4393};
	mov.b32 	%r4397, -539002203;
	mov.b32 	%r4398, 673740880;
	mov.b32 	%r4399, 1431699370;
	mov.b32 	%r4400, -825341561;
	st.local.v4.u32 	[%rd10+944], {%r4400, %r4399, %r4398, %r4397};
	mov.b32 	%r4401, 218961690;
	mov.b32 	%r4402, -1987477495;
	mov.b32 	%r4403, -1583220647;
	mov.b32 	%r4404, -1936945405;
	st.local.v4.u32 	[%rd10+960], {%r4404, %r4403, %r4402, %r4401};
	mov.b32 	%r4405, 1751693520;
	mov.b32 	%r4406, 1111672452;
	mov.b32 	%r4407, -421121577;
	mov.b32 	%r4408, -1077945755;
	st.local.v4.u32 	[%rd10+976], {%r4408, %r4407, %r4406, %r4405};
	mov.b32 	%r4409, 252645662;
	mov.b32 	%r4410, 757954394;
	mov.b32 	%r4411, -1717981143;
	mov.b32 	%r4412, 1094828930;
	st.local.v4.u32 	[%rd10+992], {%r4412, %r4411, %r4410, %r4409};
	mov.b32 	%r4413, 370555436;
	mov.b32 	%r4414, -1145317779;
	mov.b32 	%r4415, 1414855848;
	mov.b32 	%r4416, -1330590853;
	st.local.v4.u32 	[%rd10+1008], {%r4416, %r4415, %r4414, %r4413};
	add.s64 	%rd272, %rd12, 32;
	add.s64 	%rd268, %rd11, 32;
	mov.b64 	%rd269, 0;
	mov.u64 	%rd271, %rd269;
$L__BB2_3:
	add.s64 	%rd181, %rd8, %rd271;
	ld.local.v4.b32 	{%r4417, %r4418, %r4419, %r4420}, [%rd181];
	add.s64 	%rd182, %rd277, %rd271;
	add.s64 	%rd183, %rd5, %rd269;
	ld.local.v4.u32 	{%r4421, %r4422, %r4423, %r4424}, [%rd183];
	add.s64 	%rd184, %rd4, %rd269;
	add.s64 	%rd185, %rd7, %rd269;
	ld.local.v4.u32 	{%r4425, %r4426, %r4427, %r4428}, [%rd185];
	add.s64 	%rd186, %rd6, %rd269;
	add.s64 	%rd187, %rd9, %rd269;
	ld.local.v4.u32 	{%r4429, %r4430, %r4431, %r4432}, [%rd187];
	ld.local.v4.u32 	{%r4433, %r4434, %r4435, %r4436}, [%rd270+-32];
	st.local.v4.u32 	[%rd184], {%r4421, %r4422, %r4423, %r4424};
	st.local.v4.u32 	[%rd186], {%r4425, %r4426, %r4427, %r4428};
	st.local.v4.u32 	[%rd268+-32], {%r4429, %r4430, %r4431, %r4432};
	st.local.v4.u32 	[%rd272+-32], {%r4433, %r4434, %r4435, %r4436};
	ld.local.v4.u32 	{%r4437, %r4438, %r4439, %r4440}, [%rd183+16];
	ld.local.v4.u32 	{%r4441, %r4442, %r4443, %r4444}, [%rd185+16];
	ld.local.v4.u32 	{%r4445, %r4446, %r4447, %r4448}, [%rd187+16];
	ld.local.v4.u32 	{%r4449, %r4450, %r4451, %r4452}, [%rd270+-16];
	st.local.v4.u32 	[%rd184+16], {%r4437, %r4438, %r4439, %r4440};
	st.local.v4.u32 	[%rd186+16], {%r4441, %r4442, %r4443, %r4444};
	st.local.v4.u32 	[%rd268+-16], {%r4445, %r4446, %r4447, %r4448};
	st.local.v4.u32 	[%rd272+-16], {%r4449, %r4450, %r4451, %r4452};
	ld.local.v4.u32 	{%r4453, %r4454, %r4455, %r4456}, [%rd183+32];
	ld.local.v4.u32 	{%r4457, %r4458, %r4459, %r4460}, [%rd185+32];
	ld.local.v4.u32 	{%r4461, %r4462, %r4463, %r4464}, [%rd187+32];
	ld.local.v4.u32 	{%r4465, %r4466, %r4467, %r4468}, [%rd270];
	st.local.v4.u32 	[%rd184+32], {%r4453, %r4454, %r4455, %r4456};
	st.local.v4.u32 	[%rd186+32], {%r4457, %r4458, %r4459, %r4460};
	st.local.v4.u32 	[%rd268], {%r4461, %r4462, %r4463, %r4464};
	st.local.v4.u32 	[%rd272], {%r4465, %r4466, %r4467, %r4468};
	ld.local.v4.u32 	{%r4469, %r4470, %r4471, %r4472}, [%rd183+48];
	ld.local.v4.u32 	{%r4473, %r4474, %r4475, %r4476}, [%rd185+48];
	ld.local.v4.u32 	{%r4477, %r4478, %r4479, %r4480}, [%rd187+48];
	ld.local.v4.u32 	{%r4481, %r4482, %r4483, %r4484}, [%rd270+16];
	st.local.v4.b32 	[%rd182], {%r4417, %r4418, %r4419, %r4420};
	st.local.v4.u32 	[%rd184+48], {%r4469, %r4470, %r4471, %r4472};
	st.local.v4.u32 	[%rd186+48], {%r4473, %r4474, %r4475, %r4476};
	st.local.v4.u32 	[%rd268+16], {%r4477, %r4478, %r4479, %r4480};
	st.local.v4.u32 	[%rd272+16], {%r4481, %r4482, %r4483, %r4484};
	add.s64 	%rd271, %rd271, 16;
	cvt.u32.u64 	%r4485, %rd271;
	add.s64 	%rd272, %rd272, 64;
	add.s64 	%rd270, %rd270, 64;
	add.s64 	%rd269, %rd269, 64;
	add.s64 	%rd268, %rd268, 64;
	setp.ne.s32 	%p10, %r4485, 256;
	@%p10 bra 	$L__BB2_3;
	ld.param.u64 	%rd267, [_Z37OCB128EncryptRandomAccesAsociatedDataP8aesBlockS0_S0_yyyPj_param_2];
	cvt.u32.u64 	%r4486, %rd13;
	ld.global.u32 	%r4487, [%rd1];
	add.s32 	%r4488, %r2, 1;
	xor.b32  	%r4489, %r4487, %r4488;
	ld.global.u32 	%r4490, [%rd1+4];
	add.s32 	%r4491, %r3, 1;
	xor.b32  	%r4492, %r4490, %r4491;
	ld.global.u32 	%r4493, [%rd1+8];
	add.s32 	%r4494, %r4, 1;
	xor.b32  	%r4495, %r4493, %r4494;
	ld.global.u32 	%r4496, [%rd1+12];
	add.s32 	%r4497, %r5, 1;
	xor.b32  	%r4498, %r4496, %r4497;
	shr.u32 	%r4499, %r4489, 24;
	shr.u32 	%r4500, %r4492, 24;
	shr.u32 	%r4501, %r4495, 24;
	shr.u32 	%r4502, %r4498, 24;
	mul.wide.u32 	%rd188, %r4499, 4;
	add.s64 	%rd189, %rd4, %rd188;
	ld.local.u32 	%r4503, [%rd189];
	shr.u32 	%r4504, %r4492, 14;
	cvt.u64.u32 	%rd190, %r4504;
	and.b64  	%rd191, %rd190, 1020;
	add.s64 	%rd192, %rd6, %rd191;
	ld.local.u32 	%r4505, [%rd192];
	shr.u32 	%r4506, %r4495, 6;
	cvt.u64.u32 	%rd193, %r4506;
	and.b64  	%rd194, %rd193, 1020;
	add.s64 	%rd195, %rd11, %rd194;
	ld.local.u32 	%r4507, [%rd195];
	shl.b32 	%r4508, %r4498, 2;
	cvt.u64.u32 	%rd196, %r4508;
	and.b64  	%rd197, %rd196, 1020;
	add.s64 	%rd198, %rd12, %rd197;
	ld.local.u32 	%r4509, [%rd198];
	xor.b32  	%r4510, %r4505, %r4503;
	xor.b32  	%r4511, %r4510, %r4507;
	xor.b32  	%r4512, %r4511, %r4509;
	mul.wide.u32 	%rd199, %r4500, 4;
	add.s64 	%rd200, %rd4, %rd199;
	ld.local.u32 	%r4513, [%rd200];
	shr.u32 	%r4514, %r4495, 14;
	cvt.u64.u32 	%rd201, %r4514;
	and.b64  	%rd202, %rd201, 1020;
	add.s64 	%rd203, %rd6, %rd202;
	ld.local.u32 	%r4515, [%rd203];
	shr.u32 	%r4516, %r4498, 6;
	cvt.u64.u32 	%rd204, %r4516;
	and.b64  	%rd205, %rd204, 1020;
	add.s64 	%rd206, %rd11, %rd205;
	ld.local.u32 	%r4517, [%rd206];
	shl.b32 	%r4518, %r4489, 2;
	cvt.u64.u32 	%rd207, %r4518;
	and.b64  	%rd208, %rd207, 1020;
	add.s64 	%rd209, %rd12, %rd208;
	ld.local.u32 	%r4519, [%rd209];
	xor.b32  	%r4520, %r4515, %r4513;
	xor.b32  	%r4521, %r4520, %r4517;
	xor.b32  	%r4522, %r4521, %r4519;
	mul.wide.u32 	%rd210, %r4501, 4;
	add.s64 	%rd211, %rd4, %rd210;
	ld.local.u32 	%r4523, [%rd211];
	shr.u32 	%r4524, %r4498, 14;
	cvt.u64.u32 	%rd212, %r4524;
	and.b64  	%rd213, %rd212, 1020;
	add.s64 	%rd214, %rd6, %rd213;
	ld.local.u32 	%r4525, [%rd214];
	shr.u32 	%r4526, %r4489, 6;
	cvt.u64.u32 	%rd215, %r4526;
	and.b64  	%rd216, %rd215, 1020;
	add.s64 	%rd217, %rd11, %rd216;
	ld.local.u32 	%r4527, [%rd217];
	shl.b32 	%r4528, %r4492, 2;
	cvt.u64.u32 	%rd218, %r4528;
	and.b64  	%rd219, %rd218, 1020;
	add.s64 	%rd220, %rd12, %rd219;
	ld.local.u32 	%r4529, [%rd220];
	xor.b32  	%r4530, %r4525, %r4523;
	xor.b32  	%r4531, %r4530, %r4527;
	xor.b32  	%r4532, %r4531, %r4529;
	mul.wide.u32 	%rd221, %r4502, 4;
	add.s64 	%rd222, %rd4, %rd221;
	ld.local.u32 	%r4533, [%rd222];
	shr.u32 	%r4534, %r4489, 14;
	cvt.u64.u32 	%rd223, %r4534;
	and.b64  	%rd224, %rd223, 1020;
	add.s64 	%rd225, %rd6, %rd224;
	ld.local.u32 	%r4535, [%rd225];
	shr.u32 	%r4536, %r4492, 6;
	cvt.u64.u32 	%rd226, %r4536;
	and.b64  	%rd227, %rd226, 1020;
	add.s64 	%rd228, %rd11, %rd227;
	ld.local.u32 	%r4537, [%rd228];
	shl.b32 	%r4538, %r4495, 2;
	cvt.u64.u32 	%rd229, %r4538;
	and.b64  	%rd230, %rd229, 1020;
	add.s64 	%rd231, %rd12, %rd230;
	ld.local.u32 	%r4539, [%rd231];
	xor.b32  	%r4540, %r4535, %r4533;
	xor.b32  	%r4541, %r4540, %r4537;
	xor.b32  	%r4542, %r4541, %r4539;
	ld.global.u32 	%r4543, [%rd1+16];
	xor.b32  	%r4544, %r4543, %r4512;
	shr.u32 	%r4545, %r4544, 8;
	shr.u32 	%r4546, %r4544, 16;
	shr.u32 	%r4547, %r4544, 24;
	cvt.u64.u32 	%rd232, %r4547;
	ld.global.u32 	%r4548, [%rd1+20];
	xor.b32  	%r4549, %r4548, %r4522;
	shr.u32 	%r4550, %r4549, 8;
	shr.u32 	%r4551, %r4549, 16;
	shr.u32 	%r4552, %r4549, 24;
	cvt.u64.u32 	%rd233, %r4552;
	ld.global.u32 	%r4553, [%rd1+24];
	xor.b32  	%r4554, %r4553, %r4532;
	shr.u32 	%r4555, %r4554, 8;
	shr.u32 	%r4556, %r4554, 16;
	shr.u32 	%r4557, %r4554, 24;
	cvt.u64.u32 	%rd234, %r4557;
	ld.global.u32 	%r4558, [%rd1+28];
	xor.b32  	%r4559, %r4558, %r4542;
	and.b32  	%r4560, %r4544, 255;
	cvt.u64.u32 	%rd235, %r4560;
	add.s64 	%rd236, %rd277, %rd235;
	ld.local.u8 	%r4561, [%rd236];
	and.b32  	%r4562, %r4545, 255;
	cvt.u64.u32 	%rd237, %r4562;
	add.s64 	%rd238, %rd277, %rd237;
	ld.local.u8 	%rs9, [%rd238];
	and.b32  	%r4563, %r4546, 255;
	cvt.u64.u32 	%rd239, %r4563;
	add.s64 	%rd240, %rd277, %rd239;
	ld.local.u8 	%r4564, [%rd240];
	add.s64 	%rd241, %rd277, %rd232;
	and.b32  	%r4565, %r4549, 255;
	cvt.u64.u32 	%rd242, %r4565;
	add.s64 	%rd243, %rd277, %rd242;
	ld.local.u8 	%r4566, [%rd243];
	and.b32  	%r4567, %r4550, 255;
	cvt.u64.u32 	%rd244, %r4567;
	add.s64 	%rd245, %rd277, %rd244;
	ld.local.u8 	%rs10, [%rd245];
	and.b32  	%r4568, %r4551, 255;
	cvt.u64.u32 	%rd246, %r4568;
	add.s64 	%rd247, %rd277, %rd246;
	ld.local.u8 	%r4569, [%rd247];
	add.s64 	%rd248, %rd277, %rd233;
	and.b32  	%r4570, %r4554, 255;
	cvt.u64.u32 	%rd249, %r4570;
	add.s64 	%rd250, %rd277, %rd249;
	ld.local.u8 	%r4571, [%rd250];
	and.b32  	%r4572, %r4555, 255;
	cvt.u64.u32 	%rd251, %r4572;
	add.s64 	%rd252, %rd277, %rd251;
	ld.local.u8 	%rs11, [%rd252];
	and.b32  	%r4573, %r4556, 255;
	cvt.u64.u32 	%rd253, %r4573;
	add.s64 	%rd254, %rd277, %rd253;
	ld.local.u8 	%r4574, [%rd254];
	add.s64 	%rd255, %rd277, %rd234;
	and.b32  	%r4575, %r4559, 255;
	cvt.u64.u32 	%rd256, %r4575;
	add.s64 	%rd257, %rd277, %rd256;
	ld.local.u8 	%r4576, [%rd257];
	shr.u32 	%r4577, %r4559, 8;
	and.b32  	%r4578, %r4577, 255;
	cvt.u64.u32 	%rd258, %r4578;
	add.s64 	%rd259, %rd277, %rd258;
	ld.local.u8 	%rs12, [%rd259];
	shr.u32 	%r4579, %r4559, 16;
	and.b32  	%r4580, %r4579, 255;
	cvt.u64.u32 	%rd260, %r4580;
	add.s64 	%rd261, %rd277, %rd260;
	ld.local.u8 	%r4581, [%rd261];
	shr.u32 	%r4582, %r4559, 24;
	cvt.u64.u32 	%rd262, %r4582;
	add.s64 	%rd263, %rd277, %rd262;
	ld.local.u8 	%r4583, [%rd263];
	shl.b32 	%r4584, %r4583, 24;
	mul.wide.u16 	%r4585, %rs10, 256;
	or.b32  	%r4586, %r4585, %r4571;
	shl.b32 	%r4587, %r4564, 16;
	or.b32  	%r4588, %r4586, %r4587;
	or.b32  	%r4589, %r4588, %r4584;
	ld.local.u8 	%r4590, [%rd241];
	shl.b32 	%r4591, %r4590, 24;
	shl.b32 	%r4592, %r4569, 16;
	or.b32  	%r4593, %r4591, %r4592;
	mul.wide.u16 	%r4594, %rs11, 256;
	or.b32  	%r4595, %r4593, %r4594;
	or.b32  	%r4596, %r4595, %r4576;
	ld.global.u32 	%r4597, [%rd1+160];
	xor.b32  	%r4598, %r4597, %r4596;
	ld.local.u8 	%r4599, [%rd248];
	shl.b32 	%r4600, %r4599, 24;
	shl.b32 	%r4601, %r4574, 16;
	or.b32  	%r4602, %r4600, %r4601;
	mul.wide.u16 	%r4603, %rs12, 256;
	or.b32  	%r4604, %r4602, %r4603;
	or.b32  	%r4605, %r4604, %r4561;
	ld.global.u32 	%r4606, [%rd1+164];
	xor.b32  	%r4607, %r4606, %r4605;
	ld.local.u8 	%r4608, [%rd255];
	shl.b32 	%r4609, %r4608, 24;
	shl.b32 	%r4610, %r4581, 16;
	or.b32  	%r4611, %r4609, %r4610;
	mul.wide.u16 	%r4612, %rs9, 256;
	or.b32  	%r4613, %r4611, %r4612;
	or.b32  	%r4614, %r4613, %r4566;
	ld.global.u32 	%r4615, [%rd1+168];
	xor.b32  	%r4616, %r4615, %r4614;
	ld.global.u32 	%r4617, [%rd1+172];
	xor.b32  	%r4618, %r4617, %r4589;
	cvta.to.global.u64 	%rd264, %rd267;
	ld.global.u32 	%r4619, [%rd264];
	xor.b32  	%r4620, %r4619, %r4598;
	ld.global.u32 	%r4621, [%rd264+4];
	xor.b32  	%r4622, %r4621, %r4607;
	ld.global.u32 	%r4623, [%rd264+8];
	xor.b32  	%r4624, %r4623, %r4616;
	ld.global.u32 	%r4625, [%rd264+12];
	xor.b32  	%r4626, %r4625, %r4618;
	shl.b64 	%rd265, %rd13, 4;
	add.s64 	%rd29, %rd2, %rd265;
	ld.global.u32 	%r4627, [%rd29];
	xor.b32  	%r6, %r4620, %r4627;
	st.global.u32 	[%rd29], %r6;
	ld.global.u32 	%r4628, [%rd29+4];
	xor.b32  	%r7, %r4622, %r4628;
	st.global.u32 	[%rd29+4], %r7;
	ld.global.u32 	%r4629, [%rd29+8];
	xor.b32  	%r8, %r4624, %r4629;
	st.global.u32 	[%rd29+8], %r8;
	ld.global.u32 	%r4630, [%rd29+12];
	xor.b32  	%r9, %r4626, %r4630;
	st.global.u32 	[%rd29+12], %r9;
	setp.ne.s32 	%p11, %r1, 0;
	setp.ne.s32 	%p12, %r4486, 0;
	and.pred  	%p13, %p11, %p12;
	@%p13 bra 	$L__BB2_7;
	mov.b32 	%r4637, 1990973438;
	mov.b32 	%r4638, 728170800;
	mov.b32 	%r4639, -982553614;
	mov.b32 	%r4640, 2071428195;
	st.local.v4.b32 	[%rd277], {%r4640, %r4639, %r4638, %r4637};
	mov.b32 	%r4641, -1066228580;
	mov.b32 	%r4642, -1348283219;
	mov.b32 	%r4643, -263759366;
	mov.b32 	%r4644, 2110358218;
	st.local.v4.b32 	[%rd277+16], {%r4644, %r4643, %r4642, %r4641};
	mov.b32 	%r4645, 355588209;
	mov.b32 	%r4646, -236608204;
	mov.b32 	%r4647, -856211658;
	mov.b32 	%r4648, 647232951;
	st.local.v4.b32 	[%rd277+32], {%r4648, %r4647, %r4646, %r4645};
	mov.b32 	%r4649, 1974609899;
	mov.b32 	%r4650, -494923257;
	mov.b32 	%r4651, -1710909928;
	mov.b32 	%r4652, -1021065468;
	st.local.v4.b32 	[%rd277+48], {%r4652, %r4651, %r4650, %r4649};
	mov.b32 	%r4653, -2077236439;
	mov.b32 	%r4654, -1277805742;
	mov.b32 	%r4655, -1604686309;
	mov.b32 	%r4656, 439124745;
	st.local.v4.b32 	[%rd277+64], {%r4656, %r4655, %r4654, %r4653};
	mov.b32 	%r4657, -816296886;
	mov.b32 	%r4658, 968805226;
	mov.b32 	%r4659, 1538391072;
	mov.b32 	%r4660, -318713517;
	st.local.v4.b32 	[%rd277+80], {%r4660, %r4659, %r4658, %r4657};
	mov.b32 	%r4661, -1465959344;
	mov.b32 	%r4662, 2130901317;
	mov.b32 	%r4663, -2060235453;
	mov.b32 	%r4664, -72683568;
	st.local.v4.b32 	[%rd277+96], {%r4664, %r4663, %r4662, %r4661};
	mov.b32 	%r4665, -755761392;
	mov.b32 	%r4666, 567981756;
	mov.b32 	%r4667, -180839022;
	mov.b32 	%r4668, -1891589295;
	st.local.v4.b32 	[%rd277+112], {%r4668, %r4667, %r4666, %r4665};
	mov.b32 	%r4669, 1931042148;
	mov.b32 	%r4670, 1031710660;
	mov.b32 	%r4671, 390371167;
	mov.b32 	%r4672, -334295859;
	st.local.v4.b32 	[%rd277+128], {%r4672, %r4671, %r4670, %r4669};
	mov.b32 	%r4673, -620011810;
	mov.b32 	%r4674, 347663942;
	mov.b32 	%r4675, -2003817950;
	mov.b32 	%r4676, -598769312;
	st.local.v4.b32 	[%rd277+144], {%r4676, %r4675, %r4674, %r4673};
	mov.b32 	%r4677, 2045023633;
	mov.b32 	%r4678, 1655493570;
	mov.b32 	%r4679, 1545864777;
	mov.b32 	%r4680, 171586272;
	st.local.v4.b32 	[%rd277+160], {%r4680, %r4679, %r4678, %r4677};
	mov.b32 	%r4681, 145652325;
	mov.b32 	%r4682, -353085844;
	mov.b32 	%r4683, -1454451315;
	mov.b32 	%r4684, 1832372455;
	st.local.v4.b32 	[%rd277+176], {%r4684, %r4683, %r4682, %r4681};
	mov.b32 	%r4685, -1970553525;
	mov.b32 	%r4686, 527752680;
	mov.b32 	%r4687, -961239524;
	mov.b32 	%r4688, 774207674;
	st.local.v4.b32 	[%rd277+192], {%r4688, %r4687, %r4686, %r4685};
	mov.b32 	%r4689, -1642217082;
	mov.b32 	%r4690, -1185467039;
	mov.b32 	%r4691, 251003720;
	mov.b32 	%r4692, 1723154032;
	st.local.v4.b32 	[%rd277+208], {%r4692, %r4691, %r4690, %r4689};
	mov.b32 	%r4693, -551004722;
	mov.b32 	%r4694, -377020773;
	mov.b32 	%r4695, -1802577559;
	mov.b32 	%r4696, 295237857;
	st.local.v4.b32 	[%rd277+224], {%r4696, %r4695, %r4694, %r4693};
	mov.b32 	%r4697, 381375664;
	mov.b32 	%r4698, 254646593;
	mov.b32 	%r4699, 1749214911;
	mov.b32 	%r4700, 227123596;
	st.local.v4.b32 	[%rd277+240], {%r4700, %r4699, %r4698, %r4697};
	mov.b32 	%r4701, -159679603;
	mov.b32 	%r4702, -294160487;
	mov.b32 	%r4703, -126059388;
	mov.b32 	%r4704, -966564955;
	st.local.v4.u32 	[%rd4], {%r4704, %r4703, %r4702, %r4701};
	add.s64 	%rd276, %rd4, 16;
	mov.b32 	%r4705, -1849309868;
	mov.b32 	%r4706, -563122255;
	mov.b32 	%r4707, -697603139;
	mov.b32 	%r4708, -855539;
	st.local.v4.u32 	[%rd4+16], {%r4708, %r4707, %r4706, %r4705};
	mov.b32 	%r4709, 1445669757;
	mov.b32 	%r4710, -832084055;
	mov.b32 	%r4711, 33620227;
	mov.b32 	%r4712, 1613770832;
	st.local.v4.u32 	[%rd4+32], {%r4712, %r4711, %r4710, %r4709};
	mov.b32 	%r4713, -327780710;
	mov.b32 	%r4714, 1303096294;
	mov.b32 	%r4715, -1244145822;
	mov.b32 	%r4716, -402719207;
	st.local.v4.u32 	[%rd4+48], {%r4716, %r4715, %r4714, %r4713};
	mov.b32 	%r4717, -92439161;
	mov.b32 	%r4718, -1983264448;
	mov.b32 	%r4719, 528646813;
	mov.b32 	%r4720, -1882535355;
	st.local.v4.u32 	[%rd4+64], {%r4720, %r4719, %r4718, %r4717};
	mov.b32 	%r4721, -68095989;
	mov.b32 	%r4722, -1907931191;
	mov.b32 	%r4723, -1302767125;
	mov.b32 	%r4724, -268764651;
	st.local.v4.u32 	[%rd4+80], {%r4724, %r4723, %r4722, %r4721};
	mov.b32 	%r4725, 1169141738;
	mov.b32 	%r4726, 1604494077;
	mov.b32 	%r4727, -1277897625;
	mov.b32 	%r4728, 1101901292;
	st.local.v4.u32 	[%rd4+96], {%r4728, %r4727, %r4726, %r4725};
	mov.b32 	%r4729, -1681866661;
	mov.b32 	%r4730, -462261610;
	mov.b32 	%r4731, 1403299063;
	mov.b32 	%r4732, 597466303;
	st.local.v4.u32 	[%rd4+112], {%r4732, %r4731, %r4730, %r4729};
	mov.b32 	%r4733, 1277568618;
	mov.b32 	%r4734, 1033081774;
	mov.b32 	%r4735, -503448292;
	mov.b32 	%r4736, 1974974402;
	st.local.v4.u32 	[%rd4+128], {%r4736, %r4735, %r4734, %r4733};
	mov.b32 	%r4737, -2083730353;
	mov.b32 	%r4738, -168298750;
	mov.b32 	%r4739, 2118074177;
	mov.b32 	%r4740, 1815492186;
	st.local.v4.u32 	[%rd4+144], {%r4740, %r4739, %r4738, %r4737};
	mov.b32 	%r4741, -101584632;
	mov.b32 	%r4742, -773462732;
	mov.b32 	%r4743, 1369810420;
	mov.b32 	%r4744, 1748251740;
	st.local.v4.u32 	[%rd4+160], {%r4744, %r4743, %r4742, %r4741};
	mov.b32 	%r4745, 706024767;
	mov.b32 	%r4746, 1647391059;
	mov.b32 	%r4747, -1411852173;
	mov.b32 	%r4748, -495881837;
	st.local.v4.u32 	[%rd4+176], {%r4748, %r4747, %r4746, %r4745};
	mov.b32 	%r4749, -1648114850;
	mov.b32 	%r4750, 1176707941;
	mov.b32 	%r4751, -1782069422;
	mov.b32 	%r4752, 134480908;
	st.local.v4.u32 	[%rd4+192], {%r4752, %r4751, %r4750, %r4749};
	mov.b32 	%r4753, 798661301;
	mov.b32 	%r4754, 168101135;
	mov.b32 	%r4755, 932615841;
	mov.b32 	%r4756, 806885416;
	st.local.v4.u32 	[%rd4+208], {%r4756, %r4755, %r4754, %r4753};
	mov.b32 	%r4757, -538779075;
	mov.b32 	%r4758, 461406363;
	mov.b32 	%r4759, 605164086;
	mov.b32 	%r4760, 235341577;
	st.local.v4.u32 	[%rd4+224], {%r4760, %r4759, %r4758, %r4757};
	mov.b32 	%r4761, -361400929;
	mov.b32 	%r4762, 2142417613;
	mov.b32 	%r4763, 1311188841;
	mov.b32 	%r4764, -840176858;
	st.local.v4.u32 	[%rd4+240], {%r4764, %r4763, %r4762, %r4761};
	mov.b32 	%r4765, 874125870;
	mov.b32 	%r4766, 1479289972;
	mov.b32 	%r4767, 495158174;
	mov.b32 	%r4768, 302582043;
	st.local.v4.u32 	[%rd4+256], {%r4768, %r4767, %r4766, %r4765};
	mov.b32 	%r4769, 1537253627;
	mov.b32 	%r4770, -1269146898;
	mov.b32 	%r4771, -596742478;
	mov.b32 	%r4772, 907746093;
	st.local.v4.u32 	[%rd4+272], {%r4772, %r4771, %r4770, %r4769};
	mov.b32 	%r4773, 2108928974;
	mov.b32 	%r4774, -1210657183;
	mov.b32 	%r4775, 1983593293;
	mov.b32 	%r4776, -1538108682;
	st.local.v4.u32 	[%rd4+288], {%r4776, %r4775, %r4774, %r4773};
	mov.b32 	%r4777, 327451799;
	mov.b32 	%r4778, 1580150641;
	mov.b32 	%r4779, -572267714;
	mov.b32 	%r4780, 1378429307;
	st.local.v4.u32 	[%rd4+304], {%r4780, %r4779, %r4778, %r4777};
	mov.b32 	%r4781, -1041371860;
	mov.b32 	%r4782, 0;
	mov.b32 	%r4783, -1177431704;
	mov.b32 	%r4784, -1504488459;
	st.local.v4.u32 	[%rd4+320], {%r4784, %r4783, %r4782, %r4781};
	mov.b32 	%r4785, -1235526675;
	mov.b32 	%r4786, 2041688520;
	mov.b32 	%r4787, -469959649;
	mov.b32 	%r4788, 1075847264;
	st.local.v4.u32 	[%rd4+336], {%r4788, %r4787, %r4786, %r4785};
	mov.b32 	%r4789, 1916352843;
	mov.b32 	%r4790, 1740553945;
	mov.b32 	%r4791, -1916023994;
	mov.b32 	%r4792, -731223362;
	st.local.v4.u32 	[%rd4+352], {%r4792, %r4791, %r4790, %r4789};
	mov.b32 	%r4793, -2049978550;
	mov.b32 	%r4794, -1336387352;
	mov.b32 	%r4795, -1739830060;
	mov.b32 	%r4796, -1807070498;
	st.local.v4.u32 	[%rd4+368], {%r4796, %r4795, %r4794, %r4793};
	mov.b32 	%r4797, -302253290;
	mov.b32 	%r4798, 1336584933;
	mov.b32 	%r4799, -974131414;
	mov.b32 	%r4800, -1143943061;
	st.local.v4.u32 	[%rd4+384], {%r4800, %r4799, %r4798, %r4797};
	mov.b32 	%r4801, 293963156;
	mov.b32 	%r4802, 1714631509;
	mov.b32 	%r4803, -1706209833;
	mov.b32 	%r4804, -2042412091;
	st.local.v4.u32 	[%rd4+400], {%r4804, %r4803, %r4802, %r4801};
	mov.b32 	%r4805, -25198719;
	mov.b32 	%r4806, 67240454;
	mov.b32 	%r4807, -369493744;
	mov.b32 	%r4808, -1975171633;
	st.local.v4.u32 	[%rd4+416], {%r4808, %r4807, %r4806, %r4805};
	mov.b32 	%r4809, 1269344483;
	mov.b32 	%r4810, 631218106;
	mov.b32 	%r4811, 2017213508;
	mov.b32 	%r4812, -1605349136;
	st.local.v4.u32 	[%rd4+432], {%r4812, %r4811, %r4810, %r4809};
	mov.b32 	%r4813, 93294474;
	mov.b32 	%r4814, -2143272768;
	mov.b32 	%r4815, 1571005438;
	mov.b32 	%r4816, -1571728909;
	st.local.v4.u32 	[%rd4+448], {%r4816, %r4815, %r4814, %r4813};
	mov.b32 	%r4817, -235539196;
	mov.b32 	%r4818, 1882732616;
	mov.b32 	%r4819, 563977660;
	mov.b32 	%r4820, 1066570413;
	st.local.v4.u32 	[%rd4+464], {%r4820, %r4819, %r4818, %r4817};
	mov.b32 	%r4821, 1109467491;
	mov.b32 	%r4822, -1344611723;
	mov.b32 	%r4823, 2008463041;
	mov.b32 	%r4824, 1673313503;
	st.local.v4.u32 	[%rd4+480], {%r4824, %r4823, %r4822, %r4821};
	mov.b32 	%r4825, -1076702611;
	mov.b32 	%r4826, -34344178;
	mov.b32 	%r4827, -436207846;
	mov.b32 	%r4828, 537923632;
	st.local.v4.u32 	[%rd4+496], {%r4828, %r4827, %r4826, %r4825};
	mov.b32 	%r4829, -1007883217;
	mov.b32 	%r4830, 638784309;
	mov.b32 	%r4831, 403442708;
	mov.b32 	%r4832, -2117218996;
	st.local.v4.u32 	[%rd4+512], {%r4832, %r4831, %r4830, %r4829};
	mov.b32 	%r4833, 773265209;
	mov.b32 	%r4834, -2008791860;
	mov.b32 	%r4835, 899127202;
	mov.b32 	%r4836, -1101045791;
	st.local.v4.u32 	[%rd4+528], {%r4836, %r4835, %r4834, %r4833};
	mov.b32 	%r4837, 2050833735;
	mov.b32 	%r4838, -58818942;
	mov.b32 	%r4839, 1437050866;
	mov.b32 	%r4840, -1815821225;
	st.local.v4.u32 	[%rd4+544], {%r4840, %r4839, %r4838, %r4837};
	mov.b32 	%r4841, -428641387;
	mov.b32 	%r4842, 840505643;
	mov.b32 	%r4843, -1168286233;
	mov.b32 	%r4844, -932944724;
	st.local.v4.u32 	[%rd4+560], {%r4844, %r4843, %r4842, %r4841};
	mov.b32 	%r4845, -1545806721;
	mov.b32 	%r4846, -1638969391;
	mov.b32 	%r4847, 427917720;
	mov.b32 	%r4848, -1067425632;
	st.local.v4.u32 	[%rd4+576], {%r4848, %r4847, %r4846, %r4845};
	mov.b32 	%r4849, 193497219;
	mov.b32 	%r4850, 999329963;
	mov.b32 	%r4851, 1412049534;
	mov.b32 	%r4852, 1143087718;
	st.local.v4.u32 	[%rd4+592], {%r4852, %r4851, %r4850, %r4849};
	mov.b32 	%r4853, 672404540;
	mov.b32 	%r4854, 1807268051;
	mov.b32 	%r4855, -940642775;
	mov.b32 	%r4856, -1941551414;
	st.local.v4.u32 	[%rd4+608], {%r4856, %r4855, %r4854, %r4853};
	mov.b32 	%r4857, -1378100362;
	mov.b32 	%r4858, 369822493;
	mov.b32 	%r4859, -1134666014;
	mov.b32 	%r4860, -1478566279;
	st.local.v4.u32 	[%rd4+624], {%r4860, %r4859, %r4858, %r4857};
	mov.b32 	%r4861, 336202270;
	mov.b32 	%r4862, 1949973070;
	mov.b32 	%r4863, 1681011286;
	mov.b32 	%r4864, -606019525;
	st.local.v4.u32 	[%rd4+640], {%r4864, %r4863, %r4862, %r4861};
	mov.b32 	%r4865, -1201906460;
	mov.b32 	%r4866, 1210328172;
	mov.b32 	%r4867, 201721354;
	mov.b32 	%r4868, -1840690725;
	st.local.v4.u32 	[%rd4+656], {%r4868, %r4867, %r4866, %r4865};
	mov.b32 	%r4869, -1000185178;
	mov.b32 	%r4870, 1135389935;
	mov.b32 	%r4871, -1110191250;
	mov.b32 	%r4872, -1614626211;
	st.local.v4.u32 	[%rd4+672], {%r4872, %r4871, %r4870, %r4869};
	mov.b32 	%r4873, -226920053;
	mov.b32 	%r4874, -739974089;
	mov.b32 	%r4875, 831886756;
	mov.b32 	%r4876, 965841320;
	st.local.v4.u32 	[%rd4+688], {%r4876, %r4875, %r4874, %r4873};
	mov.b32 	%r4877, -630362697;
	mov.b32 	%r4878, 1849112409;
	mov.b32 	%r4879, -1949775805;
	mov.b32 	%r4880, -706222286;
	st.local.v4.u32 	[%rd4+704], {%r4880, %r4879, %r4878, %r4877};
	mov.b32 	%r4881, 1235855840;
	mov.b32 	%r4882, -1672589614;
	mov.b32 	%r4883, -1311386268;
	mov.b32 	%r4884, 26054028;
	st.local.v4.u32 	[%rd4+720], {%r4884, %r4883, %r4882, %r4881};
	mov.b32 	%r4885, -806688219;
	mov.b32 	%r4886, -202050553;
	mov.b32 	%r4887, -1403627782;
	mov.b32 	%r4888, -663982924;
	st.local.v4.u32 	[%rd4+736], {%r4888, %r4887, %r4886, %r4885};
	mov.b32 	%r4889, 268961816;
	mov.b32 	%r4890, 1202630377;
	mov.b32 	%r4891, -193299826;
	mov.b32 	%r4892, -899324497;
	st.local.v4.u32 	[%rd4+752], {%r4892, %r4891, %r4890, %r4889};
	mov.b32 	%r4893, 1546530418;
	mov.b32 	%r4894, 1243948399;
	mov.b32 	%r4895, -260540280;
	mov.b32 	%r4896, 1874508501;
	st.local.v4.u32 	[%rd4+768], {%r4896, %r4895, %r4894, %r4893};
	mov.b32 	%r4897, -1748580783;
	mov.b32 	%r4898, 1941222599;
	mov.b32 	%r4899, 1470539505;
	mov.b32 	%r4900, 941366308;
	st.local.v4.u32 	[%rd4+784], {%r4900, %r4899, %r4898, %r4897};
	mov.b32 	%r4901, 1042226977;
	mov.b32 	%r4902, -395021156;
	mov.b32 	%r4903, -1579295364;
	mov.b32 	%r4904, -873928669;
	st.local.v4.u32 	[%rd4+800], {%r4904, %r4903, %r4902, %r4901};
	mov.b32 	%r4905, 260737669;
	mov.b32 	%r4906, 227249030;
	mov.b32 	%r4907, 1639824860;
	mov.b32 	%r4908, -1773450275;
	st.local.v4.u32 	[%rd4+816], {%r4908, %r4907, %r4906, %r4905};
	mov.b32 	%r4909, -865704278;
	mov.b32 	%r4910, 1907733956;
	mov.b32 	%r4911, 2084453954;
	mov.b32 	%r4912, -529502064;
	st.local.v4.u32 	[%rd4+832], {%r4912, %r4911, %r4910, %r4909};
	mov.b32 	%r4913, 470683154;
	mov.b32 	%r4914, -134810111;
	mov.b32 	%r4915, 100860677;
	mov.b32 	%r4916, -1874310952;
	st.local.v4.u32 	[%rd4+848], {%r4916, %r4915, %r4914, %r4913};
	mov.b32 	%r4917, 1773779408;
	mov.b32 	%r4918, -1370007559;
	mov.b32 	%r4919, 1781871967;
	mov.b32 	%r4920, -1033805405;
	st.local.v4.u32 	[%rd4+864], {%r4920, %r4919, %r4918, %r4917};
	mov.b32 	%r4921, 664706745;
	mov.b32 	%r4922, 974986535;
	mov.b32 	%r4923, -1715355304;
	mov.b32 	%r4924, 394692241;
	st.local.v4.u32 	[%rd4+880], {%r4924, %r4923, %r4922, %r4921};
	mov.b32 	%r4925, 571543859;
	mov.b32 	%r4926, 731420851;
	mov.b32 	%r4927, -336005101;
	mov.b32 	%r4928, -639508168;
	st.local.v4.u32 	[%rd4+896], {%r4928, %r4927, %r4926, %r4925};
	mov.b32 	%r4929, 865375399;
	mov.b32 	%r4930, 126783113;
	mov.b32 	%r4931, -1445340816;
	mov.b32 	%r4932, -764843589;
	st.local.v4.u32 	[%rd4+912], {%r4932, %r4931, %r4930, %r4929};
	mov.b32 	%r4933, -907417312;
	mov.b32 	%r4934, 361203602;
	mov.b32 	%r4935, 1008606754;
	mov.b32 	%r4936, 765172662;
	st.local.v4.u32 	[%rd4+928], {%r4936, %r4935, %r4934, %r4933};
	mov.b32 	%r4937, -1512054918;
	mov.b32 	%r4938, 1344809080;
	mov.b32 	%r4939, -1437248001;
	mov.b32 	%r4940, -2016489911;
	st.local.v4.u32 	[%rd4+944], {%r4940, %r4939, %r4938, %r4937};
	mov.b32 	%r4941, 437062935;
	mov.b32 	%r4942, 160008576;
	mov.b32 	%r4943, 1503764984;
	mov.b32 	%r4944, 59542671;
	st.local.v4.u32 	[%rd4+960], {%r4944, %r4943, %r4942, %r4941};
	mov.b32 	%r4945, -798463816;
	mov.b32 	%r4946, -2076032314;
	mov.b32 	%r4947, -672733647;
	mov.b32 	%r4948, 1707065306;
	st.local.v4.u32 	[%rd4+976], {%r4948, %r4947, %r4946, %r4945};
	mov.b32 	%r4949, 504303377;
	mov.b32 	%r4950, 1512910199;
	mov.b32 	%r4951, 697932208;
	mov.b32 	%r4952, -2109652541;
	st.local.v4.u32 	[%rd4+992], {%r4952, %r4951, %r4950, %r4949};
	mov.b32 	%r4953, 739644986;
	mov.b32 	%r4954, 1841019862;
	mov.b32 	%r4955, -1470868228;
	mov.b32 	%r4956, 2075177163;
	st.local.v4.u32 	[%rd4+1008], {%r4956, %r4955, %r4954, %r4953};
	mov.b32 	%r4957, -1913226373;
	mov.b32 	%r4958, -1712425097;
	mov.b32 	%r4959, -2064089988;
	mov.b32 	%r4960, -1513725085;
	st.local.v4.u32 	[%rd5], {%r4960, %r4959, %r4958, %r4957};
	mov.b32 	%r4961, 1418839493;
	mov.b32 	%r4962, -1310822545;
	mov.b32 	%r4963, -1110021269;
	mov.b32 	%r4964, 234877682;
	st.local.v4.u32 	[%rd5+16], {%r4964, %r4963, %r4962, %r4961};
	mov.b32 	%r4965, 2102799147;
	mov.b32 	%r4966, -1446090905;
	mov.b32 	%r4967, 50462977;
	mov.b32 	%r4968, 1348481072;
	st.local.v4.u32 	[%rd5+32], {%r4968, %r4967, %r4966, %r4965};
	mov.b32 	%r4969, -1695779210;
	mov.b32 	%r4970, -431117397;
	mov.b32 	%r4971, 1656084439;
	mov.b32 	%r4972, 434634494;
	st.local.v4.u32 	[%rd5+48], {%r4972, %r4971, %r4970, %r4969};
	mov.b32 	%r4973, -2013627011;
	mov.b32 	%r4974, 1082771913;
	mov.b32 	%r4975, -1658879358;
	mov.b32 	%r4976, 1167051466;
	st.local.v4.u32 	[%rd5+64], {%r4976, %r4975, %r4974, %r4973};
	mov.b32 	%r4977, 201060592;
	mov.b32 	%r4978, -913422521;
	mov.b32 	%r4979, -340633255;
	mov.b32 	%r4980, 368048890;
	st.local.v4.u32 	[%rd5+80], {%r4980, %r4979, %r4978, %r4977};
	mov.b32 	%r4981, -364531793;
	mov.b32 	%r4982, -44064094;
	mov.b32 	%r4983, 1739838676;
	mov.b32 	%r4984, -331240019;
	st.local.v4.u32 	[%rd5+96], {%r4984, %r4983, %r4982, %r4981};
	mov.b32 	%r4985, 1536934080;
	mov.b32 	%r4986, -1763413390;
	mov.b32 	%r4987, -145513308;
	mov.b32 	%r4988, -1088185188;
	st.local.v4.u32 	[%rd5+112], {%r4988, %r4987, %r4986, %r4985};
	mov.b32 	%r4989, 1783375398;
	mov.b32 	%r4990, -1371696237;
	mov.b32 	%r4991, 484572669;
	mov.b32 	%r4992, -1032472649;
	st.local.v4.u32 	[%rd5+128], {%r4992, %r4991, %r4990, %r4989};
	mov.b32 	%r4993, 1334037708;
	mov.b32 	%r4994, 49674231;
	mov.b32 	%r4995, 1098792767;
	mov.b32 	%r4996, 1517041206;
	st.local.v4.u32 	[%rd5+144], {%r4996, %r4995, %r4994, %r4993};
	mov.b32 	%r4997, 150598129;
	mov.b32 	%r4998, 886171109;
	mov.b32 	%r4999, -195975771;
	mov.b32 	%r5000, 1550332980;
	st.local.v4.u32 	[%rd5+160], {%r5000, %r4999, %r4998, %r4997};
	mov.b32 	%r5001, 1059722517;
	mov.b32 	%r5002, 1398944049;
	mov.b32 	%r5003, 1940642008;
	mov.b32 	%r5004, -1813876367;
	st.local.v4.u32 	[%rd5+176], {%r5004, %r5003, %r5002, %r5001};
	mov.b32 	%r5005, 1587397571;
	mov.b32 	%r5006, 1699095331;
	mov.b32 	%r5007, 1385547719;
	mov.b32 	%r5008, 201851908;
	st.local.v4.u32 	[%rd5+192], {%r5008, %r5007, %r5006, %r5005};
	mov.b32 	%r5009, -1255171430;
	mov.b32 	%r5010, 252314885;
	mov.b32 	%r5011, -1590192490;
	mov.b32 	%r5012, 674240536;
	st.local.v4.u32 	[%rd5+208], {%r5012, %r5011, %r5010, %r5009};
	mov.b32 	%r5013, 1038082786;
	mov.b32 	%r5014, -1692696448;
	mov.b32 	%r5015, 908333586;
	mov.b32 	%r5016, 151914247;
	st.local.v4.u32 	[%rd5+224], {%r5016, %r5015, %r5014, %r5013};
	mov.b32 	%r5017, -1612024459;
	mov.b32 	%r5018, -847269198;
	mov.b32 	%r5019, 1766729511;
	mov.b32 	%r5020, 651029483;
	st.local.v4.u32 	[%rd5+240], {%r5020, %r5019, %r5018, %r5017};
	mov.b32 	%r5021, 775166490;
	mov.b32 	%r5022, 1951935532;
	mov.b32 	%r5023, -1642232957;
	mov.b32 	%r5024, 454166793;
	st.local.v4.u32 	[%rd5+256], {%r5024, %r5023, %r5022, %r5021};
	mov.b32 	%r5025, -77881184;
	mov.b32 	%r5026, -290170278;
	mov.b32 	%r5027, -1294176658;
	mov.b32 	%r5028, 758520603;
	st.local.v4.u32 	[%rd5+272], {%r5028, %r5027, %r5026, %r5025};
	mov.b32 	%r5029, -830622797;
	mov.b32 	%r5030, 1639438038;
	mov.b32 	%r5031, 1299594043;
	mov.b32 	%r5032, -157003182;
	st.local.v4.u32 	[%rd5+288], {%r5032, %r5031, %r5030, %r5029};
	mov.b32 	%r5033, -1760328572;
	mov.b32 	%r5034, 1901997871;
	mov.b32 	%r5035, 1054729187;
	mov.b32 	%r5036, 2068982057;
	st.local.v4.u32 	[%rd5+304], {%r5036, %r5035, %r5034, %r5033};
	mov.b32 	%r5037, 750906861;
	mov.b32 	%r5038, 1757008337;
	mov.b32 	%r5039, -173649069;
	st.local.v4.u32 	[%rd5+320], {%r5039, %r5038, %r4782, %r5037};
	mov.b32 	%r5040, -306816165;
	mov.b32 	%r5041, -931548751;
	mov.b32 	%r5042, 535035132;
	mov.b32 	%r5043, 1614815264;
	st.local.v4.u32 	[%rd5+336], {%r5043, %r5042, %r5041, %r5040};
	mov.b32 	%r5044, 1265776953;
	mov.b32 	%r5045, -647512386;
	mov.b32 	%r5046, 1183697867;
	mov.b32 	%r5047, -1093375382;
	st.local.v4.u32 	[%rd5+352], {%r5047, %r5046, %r5045, %r5044};
	mov.b32 	%r5048, 1250283471;
	mov.b32 	%r5049, -391096232;
	mov.b32 	%r5050, -728216500;
	mov.b32 	%r5051, -560706998;
	st.local.v4.u32 	[%rd5+368], {%r5051, %r5050, %r5049, %r5048};
	mov.b32 	%r5052, 384695291;
	mov.b32 	%r5053, -447763798;
	mov.b32 	%r5054, 717615087;
	mov.b32 	%r5055, 1807470800;
	st.local.v4.u32 	[%rd5+384], {%r5055, %r5054, %r5053, %r5052};
	mov.b32 	%r5056, -1810791035;
	mov.b32 	%r5057, 1432761139;
	mov.b32 	%r5058, -677753523;
	mov.b32 	%r5059, -981056701;
	st.local.v4.u32 	[%rd5+400], {%r5059, %r5058, %r5057, %r5056};
	mov.b32 	%r5060, -2114027649;
	mov.b32 	%r5061, 100925954;
	mov.b32 	%r5062, 283769337;
	mov.b32 	%r5063, -813021883;
	st.local.v4.u32 	[%rd5+416], {%r5063, %r5062, %r5061, %r5060};
	mov.b32 	%r5064, -481580888;
	mov.b32 	%r5065, -1171939425;
	mov.b32 	%r5066, 1148730428;
	mov.b32 	%r5067, -257929136;
	st.local.v4.u32 	[%rd5+432], {%r5067, %r5066, %r5065, %r5064};
	mov.b32 	%r5068, -1979347057;
	mov.b32 	%r5069, -1065336768;
	mov.b32 	%r5070, -27417693;
	mov.b32 	%r5071, -207466159;
	st.local.v4.u32 	[%rd5+448], {%r5071, %r5070, %r5069, %r5068};
	mov.b32 	%r5072, 82966005;
	mov.b32 	%r5073, 1215313976;
	mov.b32 	%r5074, -1138647651;
	mov.b32 	%r5075, -1388342638;
	st.local.v4.u32 	[%rd5+464], {%r5075, %r5074, %r5073, %r5072};
	mov.b32 	%r5076, 1665278241;
	mov.b32 	%r5077, 1974459098;
	mov.b32 	%r5078, -1049119050;
	mov.b32 	%r5079, -547111748;
	st.local.v4.u32 	[%rd5+480], {%r5079, %r5078, %r5077, %r5076};
	mov.b32 	%r5080, 1841287890;
	mov.b32 	%r5081, 251524083;
	mov.b32 	%r5082, 451280895;
	mov.b32 	%r5083, 807407632;
	st.local.v4.u32 	[%rd5+496], {%r5083, %r5082, %r5081, %r5080};
	mov.b32 	%r5084, 801369324;
	mov.b32 	%r5085, 891687699;
	mov.b32 	%r5086, 337120268;
	mov.b32 	%r5087, 1283575245;
	st.local.v4.u32 	[%rd5+512], {%r5087, %r5086, %r5085, %r5084};
	mov.b32 	%r5088, 959321879;
	mov.b32 	%r5089, -863484860;
	mov.b32 	%r5090, -1573546089;
	mov.b32 	%r5091, -507617441;
	st.local.v4.u32 	[%rd5+528], {%r5091, %r5090, %r5089, %r5088};
	mov.b32 	%r5092, 1199193405;
	mov.b32 	%r5093, -2097381762;
	mov.b32 	%r5094, -229267545;
	mov.b32 	%r5095, 1469301956;
	st.local.v4.u32 	[%rd5+544], {%r5095, %r5094, %r5093, %r5092};
	mov.b32 	%r5096, -1780059277;
	mov.b32 	%r5097, 724703513;
	mov.b32 	%r5098, -407216803;
	mov.b32 	%r5099, -1396153244;
	st.local.v4.u32 	[%rd5+560], {%r5099, %r5098, %r5097, %r5096};
	mov.b32 	%r5100, 2141445340;
	mov.b32 	%r5101, -778154161;
	mov.b32 	%r5102, -1743158911;
	mov.b32 	%r5103, -1598005152;
	st.local.v4.u32 	[%rd5+576], {%r5103, %r5102, %r5101, %r5100};
	mov.b32 	%r5104, -2096396152;
	mov.b32 	%r5105, -1422159728;
	mov.b32 	%r5106, 2119445034;
	mov.b32 	%r5107, 1715741218;
	st.local.v4.u32 	[%rd5+592], {%r5107, %r5106, %r5105, %r5104};
	mov.b32 	%r5108, 1009259540;
	mov.b32 	%r5109, -747915080;
	mov.b32 	%r5110, 700968686;
	mov.b32 	%r5111, -896776634;
	st.local.v4.u32 	[%rd5+608], {%r5111, %r5110, %r5109, %r5108};
	mov.b32 	%r5112, 1991105499;
	mov.b32 	%r5113, 487983883;
	mov.b32 	%r5114, -490971554;
	mov.b32 	%r5115, 2041044702;
	st.local.v4.u32 	[%rd5+624], {%r5115, %r5114, %r5113, %r5112};
	mov.b32 	%r5116, 504629770;
	mov.b32 	%r5117, 1316239930;
	mov.b32 	%r5118, 1449407026;
	mov.b32 	%r5119, 1004265696;
	st.local.v4.u32 	[%rd5+640], {%r5119, %r5118, %r5117, %r5116};
	mov.b32 	%r5120, -457679780;
	mov.b32 	%r5121, 1816667172;
	mov.b32 	%r5122, 168560134;
	mov.b32 	%r5123, -611169975;
	st.local.v4.u32 	[%rd5+656], {%r5123, %r5122, %r5121, %r5120};
	mov.b32 	%r5124, -1497079198;
	mov.b32 	%r5125, -280777556;
	mov.b32 	%r5126, 1857934291;
	mov.b32 	%r5127, 1570751170;
	st.local.v4.u32 	[%rd5+672], {%r5127, %r5126, %r5125, %r5124};
	mov.b32 	%r5128, -1947043463;
	mov.b32 	%r5129, 936633572;
	mov.b32 	%r5130, -1540254315;
	mov.b32 	%r5131, -1472622191;
	st.local.v4.u32 	[%rd5+688], {%r5131, %r5130, %r5129, %r5128};
	mov.b32 	%r5132, -1210421907;
	mov.b32 	%r5133, 1500395319;
	mov.b32 	%r5134, 1133234376;
	mov.b32 	%r5135, 852879335;
	st.local.v4.u32 	[%rd5+704], {%r5135, %r5134, %r5133, %r5132};
	mov.b32 	%r5136, -532043351;
	mov.b32 	%r5137, -761508274;
	mov.b32 	%r5138, 1689376213;
	mov.b32 	%r5139, -1946055283;
	st.local.v4.u32 	[%rd5+720], {%r5139, %r5138, %r5137, %r5136};
	mov.b32 	%r5140, 634383082;
	mov.b32 	%r5141, 133428468;
	mov.b32 	%r5142, -89369002;
	mov.b32 	%r5143, -1260884884;
	st.local.v4.u32 	[%rd5+736], {%r5143, %r5142, %r5141, %r5140};
	mov.b32 	%r5144, 403703816;
	mov.b32 	%r5145, -381178194;
	mov.b32 	%r5146, -1896580486;
	mov.b32 	%r5147, -1345690267;
	st.local.v4.u32 	[%rd5+752], {%r5147, %r5146, %r5145, %r5144};
	mov.b32 	%r5148, 1918643758;
	mov.b32 	%r5149, 1867130149;
	mov.b32 	%r5150, -1997506440;
	mov.b32 	%r5151, -714097990;
	st.local.v4.u32 	[%rd5+768], {%r5151, %r5150, %r5149, %r5148};
	mov.b32 	%r5152, 1368901318;
	mov.b32 	%r5153, -948718412;
	mov.b32 	%r5154, -245913946;
	mov.b32 	%r5155, 607656988;
	st.local.v4.u32 	[%rd5+784], {%r5155, %r5154, %r5153, %r5152};
	mov.b32 	%r5156, 557719327;
	mov.b32 	%r5157, -1662487436;
	mov.b32 	%r5158, 2090982877;
	mov.b32 	%r5159, 600565992;
	st.local.v4.u32 	[%rd5+800], {%r5159, %r5158, %r5157, %r5156};
	mov.b32 	%r5160, -2062579062;
	mov.b32 	%r5161, -2045932661;
	mov.b32 	%r5162, -597574211;
	mov.b32 	%r5163, -577352885;
	st.local.v4.u32 	[%rd5+816], {%r5163, %r5162, %r5161, %r5160};
	mov.b32 	%r5164, -1429445018;
	mov.b32 	%r5165, -999180875;
	mov.b32 	%r5166, 1115438654;
	mov.b32 	%r5167, -1864339344;
	st.local.v4.u32 	[%rd5+832], {%r5167, %r5166, %r5165, %r5164};
	mov.b32 	%r5168, 303828494;
	mov.b32 	%r5169, 33027830;
	mov.b32 	%r5170, 84280067;
	mov.b32 	%r5171, -661632952;
	st.local.v4.u32 	[%rd5+848], {%r5171, %r5170, %r5169, %r5168};
	mov.b32 	%r5172, -798377543;
	mov.b32 	%r5173, -106014889;
	mov.b32 	%r5174, 1600795957;
	mov.b32 	%r5175, -1547542175;
	st.local.v4.u32 	[%rd5+864], {%r5175, %r5174, %r5173, %r5172};
	mov.b32 	%r5176, -1188585826;
	mov.b32 	%r5177, 658119965;
	mov.b32 	%r5178, 1486471617;
	mov.b32 	%r5179, -1860729210;
	st.local.v4.u32 	[%rd5+880], {%r5179, %r5178, %r5177, %r5176};
	mov.b32 	%r5180, 857870609;
	mov.b32 	%r5181, -1288988520;
	mov.b32 	%r5182, 334231800;
	mov.b32 	%r5183, 953803233;
	st.local.v4.u32 	[%rd5+896], {%r5183, %r5182, %r5181, %r5180};
	mov.b32 	%r5184, -1489791852;
	mov.b32 	%r5185, -1995993458;
	mov.b32 	%r5186, 1890179545;
	mov.b32 	%r5187, -1143838359;
	st.local.v4.u32 	[%rd5+912], {%r5187, %r5186, %r5185, %r5184};
	mov.b32 	%r5188, 550103529;
	mov.b32 	%r5189, -1844082809;
	mov.b32 	%r5190, 574365214;
	mov.b32 	%r5191, -1238525029;
	st.local.v4.u32 	[%rd5+928], {%r5191, %r5190, %r5189, %r5188};
	mov.b32 	%r5192, 2057691103;
	mov.b32 	%r5193, 2018519080;
	mov.b32 	%r5194, -5614251;
	mov.b32 	%r5195, 1233637070;
	st.local.v4.u32 	[%rd5+944], {%r5195, %r5194, %r5193, %r5192};
	mov.b32 	%r5196, 387583245;
	mov.b32 	%r5197, -2146858615;
	mov.b32 	%r5198, -128343647;
	mov.b32 	%r5199, -1895592820;
	st.local.v4.u32 	[%rd5+960], {%r5199, %r5198, %r5197, %r5196};
	mov.b32 	%r5200, -1194301336;
	mov.b32 	%r5201, -964410814;
	mov.b32 	%r5202, 836232934;
	mov.b32 	%r5203, -630865985;
	st.local.v4.u32 	[%rd5+976], {%r5203, %r5202, %r5201, %r5200};
	mov.b32 	%r5204, 287182607;
	mov.b32 	%r5205, 2002398509;
	mov.b32 	%r5206, -1339450983;
	mov.b32 	%r5207, -1014873791;
	st.local.v4.u32 	[%rd5+992], {%r5207, %r5206, %r5205, %r5204};
	mov.b32 	%r5208, 975967766;
	mov.b32 	%r5209, -697451589;
	mov.b32 	%r5210, -56077228;
	mov.b32 	%r5211, -881086288;
	st.local.v4.u32 	[%rd5+1008], {%r5211, %r5210, %r5209, %r5208};
	mov.b32 	%r5212, 2072901243;
	mov.b32 	%r5213, 2006576759;
	mov.b32 	%r5214, 2089089148;
	mov.b32 	%r5215, 1671808611;
	st.local.v4.u32 	[%rd6], {%r5215, %r5214, %r5213, %r5212};
	add.s64 	%rd274, %rd6, 16;
	mov.b32 	%r5216, -984313403;
	mov.b32 	%r5217, 1873927791;
	mov.b32 	%r5218, 1807603307;
	mov.b32 	%r5219, -233963534;
	st.local.v4.u32 	[%rd6+16], {%r5219, %r5218, %r5217, %r5216};
	mov.b32 	%r5220, 729634347;
	mov.b32 	%r5221, 1739181671;
	mov.b32 	%r5222, 16974337;
	mov.b32 	%r5223, 810573872;
	st.local.v4.u32 	[%rd6+32], {%r5223, %r5222, %r5221, %r5220};
	mov.b32 	%r5224, 1989864566;
	mov.b32 	%r5225, -1410970197;
	mov.b32 	%r5226, -681396777;
	mov.b32 	%r5227, -31856642;
	st.local.v4.u32 	[%rd6+48], {%r5227, %r5226, %r5225, %r5224};
	mov.b32 	%r5228, 2106063485;
	mov.b32 	%r5229, -918517303;
	mov.b32 	%r5230, -2103631998;
	mov.b32 	%r5231, -901410870;
	st.local.v4.u32 	[%rd6+64], {%r5231, %r5230, %r5229, %r5228};
	mov.b32 	%r5232, -267650064;
	mov.b32 	%r5233, 1204391495;
	mov.b32 	%r5234, 1508618841;
	mov.b32 	%r5235, -99225606;
	st.local.v4.u32 	[%rd6+80], {%r5235, %r5234, %r5233, %r5232};
	mov.b32 	%r5236, -1343601233;
	mov.b32 	%r5237, -1560453214;
	mov.b32 	%r5238, -731401260;
	mov.b32 	%r5239, -1377025619;
	st.local.v4.u32 	[%rd6+96], {%r5239, %r5238, %r5237, %r5236};
	mov.b32 	%r5240, -1067738176;
	mov.b32 	%r5241, 1922491506;
	mov.b32 	%r5242, -1527295068;
	mov.b32 	%r5243, -1665195108;
	st.local.v4.u32 	[%rd6+112], {%r5243, %r5242, %r5241, %r5240};
	mov.b32 	%r5244, 644500518;
	mov.b32 	%r5245, -1817297517;
	mov.b32 	%r5246, -48438787;
	mov.b32 	%r5247, -1211992649;
	st.local.v4.u32 	[%rd6+128], {%r5247, %r5246, %r5245, %r5244};
	mov.b32 	%r5248, -867204148;
	mov.b32 	%r5249, -150800905;
	mov.b32 	%r5250, 1061256767;
	mov.b32 	%r5251, 911895606;
	st.local.v4.u32 	[%rd6+144], {%r5251, %r5250, %r5249, %r5248};
	mov.b32 	%r5252, -251069967;
	mov.b32 	%r5253, -449523227;
	mov.b32 	%r5254, -1510714971;
	mov.b32 	%r5255, 878471220;
	st.local.v4.u32 	[%rd6+160], {%r5255, %r5254, %r5253, %r5252};
	mov.b32 	%r5256, 356461077;
	mov.b32 	%r5257, 827548209;
	mov.b32 	%r5258, -663508008;
	mov.b32 	%r5259, 1905517169;
	st.local.v4.u32 	[%rd6+176], {%r5259, %r5258, %r5257, %r5256};
	mov.b32 	%r5260, -1017209405;
	mov.b32 	%r5261, 593839651;
	mov.b32 	%r5262, -950889017;
	mov.b32 	%r5263, 67897348;
	st.local.v4.u32 	[%rd6+192], {%r5263, %r5262, %r5261, %r5260};
	mov.b32 	%r5264, -1699401830;
	mov.b32 	%r5265, 84871685;
	mov.b32 	%r5266, -1767819370;
	mov.b32 	%r5267, 405286936;
	st.local.v4.u32 	[%rd6+208], {%r5267, %r5266, %r5265, %r5264};
	mov.b32 	%r5268, -499261470;
	mov.b32 	%r5269, -2137318528;
	mov.b32 	%r5270, 305538066;
	mov.b32 	%r5271, 118033927;
	st.local.v4.u32 	[%rd6+224], {%r5271, %r5270, %r5269, %r5268};
	mov.b32 	%r5272, 1973414517;
	mov.b32 	%r5273, -1295155278;
	mov.b32 	%r5274, 661212711;
	mov.b32 	%r5275, -349778453;
	st.local.v4.u32 	[%rd6+240], {%r5275, %r5274, %r5273, %r5272};
	mov.b32 	%r5276, 439235610;
	mov.b32 	%r5277, 745822252;
	mov.b32 	%r5278, -2086789757;
	mov.b32 	%r5279, 152769033;
	st.local.v4.u32 	[%rd6+256], {%r5279, %r5278, %r5277, %r5276};
	mov.b32 	%r5280, -1594139744;
	mov.b32 	%r5281, 1525593178;
	mov.b32 	%r5282, 1857215598;
	mov.b32 	%r5283, 455947803;
	st.local.v4.u32 	[%rd6+272], {%r5283, %r5282, %r5281, %r5280};
	mov.b32 	%r5284, -1278313037;
	mov.b32 	%r5285, -698239018;
	mov.b32 	%r5286, 994932283;
	mov.b32 	%r5287, 1391895634;
	st.local.v4.u32 	[%rd6+288], {%r5287, %r5286, %r5285, %r5284};
	mov.b32 	%r5288, -2070473852;
	mov.b32 	%r5289, 795958831;
	mov.b32 	%r5290, -482419229;
	mov.b32 	%r5291, 695947817;
	st.local.v4.u32 	[%rd6+304], {%r5291, %r5290, %r5289, %r5288};
	mov.b32 	%r5292, -315833875;
	mov.b32 	%r5293, -781665839;
	mov.b32 	%r5294, 1408607827;
	st.local.v4.u32 	[%rd6+320], {%r5294, %r5293, %r4782, %r5292};
	mov.b32 	%r5295, 1542305371;
	mov.b32 	%r5296, -1312261711;
	mov.b32 	%r5297, -65018884;
	mov.b32 	%r5298, 543178784;
	st.local.v4.u32 	[%rd6+336], {%r5298, %r5297, %r5296, %r5295};
	mov.b32 	%r5299, 961245753;
	mov.b32 	%r5300, -1093048386;
	mov.b32 	%r5301, -884568629;
	mov.b32 	%r5302, 1790891114;
	st.local.v4.u32 	[%rd6+352], {%r5302, %r5301, %r5300, %r5299};
	mov.b32 	%r5303, -817199665;
	mov.b32 	%r5304, 1491644504;
	mov.b32 	%r5305, 1289001036;
	mov.b32 	%r5306, 1256100938;
	st.local.v4.u32 	[%rd6+368], {%r5306, %r5305, %r5304, %r5303};
	mov.b32 	%r5307, -82383365;
	mov.b32 	%r5308, -1427812438;
	mov.b32 	%r5309, -282409489;
	mov.b32 	%r5310, -798245936;
	st.local.v4.u32 	[%rd6+384], {%r5310, %r5309, %r5308, %r5307};
	mov.b32 	%r5311, -2053893755;
	mov.b32 	%r5312, 861234739;
	mov.b32 	%r5313, 1305975373;
	mov.b32 	%r5314, 1137018435;
	st.local.v4.u32 	[%rd6+400], {%r5314, %r5313, %r5312, %r5311};
	mov.b32 	%r5315, 2139225727;
	mov.b32 	%r5316, 33948674;
	mov.b32 	%r5317, -116332039;
	mov.b32 	%r5318, 1171229253;
	st.local.v4.u32 	[%rd6+416], {%r5318, %r5317, %r5316, %r5315};
	mov.b32 	%r5319, -1461498968;
	mov.b32 	%r5320, -1615190625;
	mov.b32 	%r5321, 1011120188;
	mov.b32 	%r5322, 1357946960;
	st.local.v4.u32 	[%rd6+432], {%r5322, %r5321, %r5320, %r5319};
	mov.b32 	%r5323, -1886780017;
	mov.b32 	%r5324, 1086357568;
	mov.b32 	%r5325, -1543610973;
	mov.b32 	%r5326, 1374921297;
	st.local.v4.u32 	[%rd6+448], {%r5326, %r5325, %r5324, %r5323};
	mov.b32 	%r5327, -184225291;
	mov.b32 	%r5328, 944271416;
	mov.b32 	%r5329, -1648615011;
	mov.b32 	%r5330, -1834139758;
	st.local.v4.u32 	[%rd6+464], {%r5330, %r5329, %r5328, %r5327};
	mov.b32 	%r5331, 560153121;
	mov.b32 	%r5332, -629821478;
	mov.b32 	%r5333, -1228834890;
	mov.b32 	%r5334, -1126210628;
	st.local.v4.u32 	[%rd6+480], {%r5334, %r5333, %r5332, %r5331};
	mov.b32 	%r5335, -764559406;
	mov.b32 	%r5336, -217121293;
	mov.b32 	%r5337, -15014401;
	mov.b32 	%r5338, 271589392;
	st.local.v4.u32 	[%rd6+496], {%r5338, %r5337, %r5336, %r5335};
	mov.b32 	%r5339, -332413972;
	mov.b32 	%r5340, 322250259;
	mov.b32 	%r5341, 202643468;
	mov.b32 	%r5342, -850624051;
	st.local.v4.u32 	[%rd6+512], {%r5342, %r5341, %r5340, %r5339};
	mov.b32 	%r5343, 389623319;
	mov.b32 	%r5344, 1154254916;
	mov.b32 	%r5345, -1750977129;
	mov.b32 	%r5346, 1608629855;
	st.local.v4.u32 	[%rd6+528], {%r5346, %r5345, %r5344, %r5343};
	mov.b32 	%r5347, 1028094525;
	mov.b32 	%r5348, 2122513534;
	mov.b32 	%r5349, -1477290585;
	mov.b32 	%r5350, -1000893500;
	st.local.v4.u32 	[%rd6+544], {%r5350, %r5349, %r5348, %r5347};
	mov.b32 	%r5351, 1939203699;
	mov.b32 	%r5352, 422261273;
	mov.b32 	%r5353, 1575467613;
	mov.b32 	%r5354, 1689045092;
	st.local.v4.u32 	[%rd6+560], {%r5354, %r5353, %r5352, %r5351};
	mov.b32 	%r5355, -595614756;
	mov.b32 	%r5356, 1339137615;
	mov.b32 	%r5357, -2120738431;
	mov.b32 	%r5358, 1621147744;
	st.local.v4.u32 	[%rd6+576], {%r5358, %r5357, %r5356, %r5355};
	mov.b32 	%r5359, -2004677752;
	mov.b32 	%r5360, -1867826288;
	mov.b32 	%r5361, 712922154;
	mov.b32 	%r5362, 577127458;
	st.local.v4.u32 	[%rd6+592], {%r5362, %r5361, %r5360, %r5359};
	mov.b32 	%r5363, 339486740;
	mov.b32 	%r5364, -1194103880;
	mov.b32 	%r5365, -299251730;
	mov.b32 	%r5366, 1187679302;
	st.local.v4.u32 	[%rd6+608], {%r5366, %r5365, %r5364, %r5363};
	mov.b32 	%r5367, -612979237;
	mov.b32 	%r5368, 186455563;
	mov.b32 	%r5369, 1591917662;
	mov.b32 	%r5370, -562452514;
	st.local.v4.u32 	[%rd6+624], {%r5370, %r5369, %r5368, %r5367};
	mov.b32 	%r5371, 169743370;
	mov.b32 	%r5372, 978220090;
	mov.b32 	%r5373, 844522546;
	mov.b32 	%r5374, -532948000;
	st.local.v4.u32 	[%rd6+640], {%r5374, %r5373, %r5372, %r5371};
	mov.b32 	%r5375, 1558493276;
	mov.b32 	%r5376, 611076132;
	mov.b32 	%r5377, 101321734;
	mov.b32 	%r5378, 1239126601;
	st.local.v4.u32 	[%rd6+656], {%r5378, %r5377, %r5376, %r5375};
	mov.b32 	%r5379, 1655096418;
	mov.b32 	%r5380, -1393605716;
	mov.b32 	%r5381, -747717165;
	mov.b32 	%r5382, -1034051646;
	st.local.v4.u32 	[%rd6+672], {%r5382, %r5381, %r5380, %r5379};
	mov.b32 	%r5383, 2039214713;
	mov.b32 	%r5384, -466103324;
	mov.b32 	%r5385, -1784401515;
	mov.b32 	%r5386, -1851246191;
	st.local.v4.u32 	[%rd6+688], {%r5386, %r5385, %r5384, %r5383};
	mov.b32 	%r5387, 1840765549;
	mov.b32 	%r5388, 928607799;
	mov.b32 	%r5389, -935097400;
	mov.b32 	%r5390, -416098841;
	st.local.v4.u32 	[%rd6+704], {%r5390, %r5389, %r5388, %r5387};
	mov.b32 	%r5391, -1444918871;
	mov.b32 	%r5392, 1322425422;
	mov.b32 	%r5393, -714821163;
	mov.b32 	%r5394, -1920204403;
	st.local.v4.u32 	[%rd6+720], {%r5394, %r5393, %r5392, %r5391};
	mov.b32 	%r5395, -366620694;
	mov.b32 	%r5396, -200805388;
	mov.b32 	%r5397, 1459268694;
	mov.b32 	%r5398, 1823791212;
	st.local.v4.u32 	[%rd6+736], {%r5398, %r5397, %r5396, %r5395};
	mov.b32 	%r5399, 135794696;
	mov.b32 	%r5400, -1360443474;
	mov.b32 	%r5401, 2056189050;
	mov.b32 	%r5402, 1706019429;
	st.local.v4.u32 	[%rd6+752], {%r5402, %r5401, %r5400, %r5399};
	mov.b32 	%r5403, 779246638;
	mov.b32 	%r5404, 628050469;
	mov.b32 	%r5405, 2022240376;
	mov.b32 	%r5406, -1160417350;
	st.local.v4.u32 	[%rd6+768], {%r5406, %r5405, %r5404, %r5403};
	mov.b32 	%r5407, -967731258;
	mov.b32 	%r5408, -1261997132;
	mov.b32 	%r5409, -1494132826;
	mov.b32 	%r5410, 472135708;
	st.local.v4.u32 	[%rd6+784], {%r5410, %r5409, %r5408, %r5407};
	mov.b32 	%r5411, 522272287;
	mov.b32 	%r5412, 1956440180;
	mov.b32 	%r5413, -579034659;
	mov.b32 	%r5414, -400307224;
	st.local.v4.u32 	[%rd6+800], {%r5414, %r5413, %r5412, %r5411};
	mov.b32 	%r5415, -1970991222;
	mov.b32 	%r5416, -1954148981;
	mov.b32 	%r5417, -1109630531;
	mov.b32 	%r5418, 1272813131;
	st.local.v4.u32 	[%rd6+816], {%r5418, %r5417, %r5416, %r5415};
	mov.b32 	%r5419, 1722469478;
	mov.b32 	%r5420, -1245417035;
	mov.b32 	%r5421, 1044544574;
	mov.b32 	%r5422, 1888542832;
	st.local.v4.u32 	[%rd6+832], {%r5422, %r5421, %r5420, %r5419};
	mov.b32 	%r5423, 236067854;
	mov.b32 	%r5424, -167643146;
	mov.b32 	%r5425, 50660867;
	mov.b32 	%r5426, 1222152264;
	st.local.v4.u32 	[%rd6+848], {%r5426, %r5425, %r5424, %r5423};
	mov.b32 	%r5427, -1177523783;
	mov.b32 	%r5428, 1475980887;
	mov.b32 	%r5429, 895445557;
	mov.b32 	%r5430, 1638122081;
	st.local.v4.u32 	[%rd6+864], {%r5430, %r5429, %r5428, %r5427};
	mov.b32 	%r5431, -1632032866;
	mov.b32 	%r5432, 489110045;
	mov.b32 	%r5433, -1051158079;
	mov.b32 	%r5434, -2037311610;
	st.local.v4.u32 	[%rd6+880], {%r5434, %r5433, %r5432, %r5431};
	mov.b32 	%r5435, 288563729;
	mov.b32 	%r5436, -1733088360;
	mov.b32 	%r5437, -132912136;
	mov.b32 	%r5438, -516367903;
	st.local.v4.u32 	[%rd6+896], {%r5438, %r5437, %r5436, %r5435};
	mov.b32 	%r5439, -1800981612;
	mov.b32 	%r5440, -1903622258;
	mov.b32 	%r5441, -646927911;
	mov.b32 	%r5442, 1773916777;
	st.local.v4.u32 	[%rd6+912], {%r5442, %r5441, %r5440, %r5439};
	mov.b32 	%r5443, -383727127;
	mov.b32 	%r5444, -2020469369;
	mov.b32 	%r5445, 505560094;
	mov.b32 	%r5446, -1682559589;
	st.local.v4.u32 	[%rd6+928], {%r5446, %r5445, %r5444, %r5443};
	mov.b32 	%r5447, -545610273;
	mov.b32 	%r5448, 678973480;
	mov.b32 	%r5449, 1442818645;
	mov.b32 	%r5450, -834041906;
	st.local.v4.u32 	[%rd6+944], {%r5450, %r5449, %r5448, %r5447};
	mov.b32 	%r5451, 219617805;
	mov.b32 	%r5452, -1988097655;
	mov.b32 	%r5453, -1577559647;
	mov.b32 	%r5454, -1936784500;
	st.local.v4.u32 	[%rd6+960], {%r5454, %r5453, %r5452, %r5451};
	mov.b32 	%r5455, 1756942440;
	mov.b32 	%r5456, 1120306242;
	mov.b32 	%r5457, -432941082;
	mov.b32 	%r5458, -1076206145;
	st.local.v4.u32 	[%rd6+976], {%r5458, %r5457, %r5456, %r5455};
	mov.b32 	%r5459, 252780047;
	mov.b32 	%r5460, 762796589;
	mov.b32 	%r5461, -1716508263;
	mov.b32 	%r5462, 1103331905;
	st.local.v4.u32 	[%rd6+992], {%r5462, %r5461, %r5460, %r5459};
	mov.b32 	%r5463, 372911126;
	mov.b32 	%r5464, -1143575109;
	mov.b32 	%r5465, 1425844308;
	mov.b32 	%r5466, -1328841808;
	st.local.v4.u32 	[%rd6+1008], {%r5466, %r5465, %r5464, %r5463};
	mov.b32 	%r5467, 2071694838;
	mov.b32 	%r5468, 2004326894;
	mov.b32 	%r5469, 2088535288;
	mov.b32 	%r5470, 1667474886;
	st.local.v4.u32 	[%rd7], {%r5470, %r5469, %r5468, %r5467};
	mov.b32 	%r5471, -976923503;
	mov.b32 	%r5472, 1869591006;
	mov.b32 	%r5473, 1802223062;
	mov.b32 	%r5474, -219017729;
	st.local.v4.u32 	[%rd7+16], {%r5474, %r5473, %r5472, %r5471};
	mov.b32 	%r5475, 724270422;
	mov.b32 	%r5476, 1734846926;
	mov.b32 	%r5477, 16843522;
	mov.b32 	%r5478, 808472672;
	st.local.v4.u32 	[%rd7+32], {%r5478, %r5477, %r5476, %r5475};
	mov.b32 	%r5479, 1987484396;
	mov.b32 	%r5480, -1414797747;
	mov.b32 	%r5481, -673750347;
	mov.b32 	%r5482, -16901657;
	st.local.v4.u32 	[%rd7+48], {%r5482, %r5481, %r5480, %r5479};
	mov.b32 	%r5483, 2105378810;
	mov.b32 	%r5484, -909557623;
	mov.b32 	%r5485, -2105369313;
	mov.b32 	%r5486, -892713585;
	st.local.v4.u32 	[%rd7+64], {%r5486, %r5485, %r5484, %r5483};
	mov.b32 	%r5487, -252703749;
	mov.b32 	%r5488, 1195886990;
	mov.b32 	%r5489, 1499065266;
	mov.b32 	%r5490, -84273681;
	st.local.v4.u32 	[%rd7+80], {%r5490, %r5489, %r5488, %r5487};
	mov.b32 	%r5491, -1347425723;
	mov.b32 	%r5492, -1566376609;
	mov.b32 	%r5493, -724277325;
	mov.b32 	%r5494, -1381110719;
	st.local.v4.u32 	[%rd7+96], {%r5494, %r5493, %r5492, %r5491};
	mov.b32 	%r5495, -1061135461;
	mov.b32 	%r5496, 1920112356;
	mov.b32 	%r5497, -1532692653;
	mov.b32 	%r5498, -1667449053;
	st.local.v4.u32 	[%rd7+112], {%r5498, %r5497, %r5496, %r5495};
	mov.b32 	%r5499, 640051788;
	mov.b32 	%r5500, -1819038147;
	mov.b32 	%r5501, -33743647;
	mov.b32 	%r5502, -1212693899;
	st.local.v4.u32 	[%rd7+128], {%r5502, %r5501, %r5500, %r5499};
	mov.b32 	%r5503, -859025533;
	mov.b32 	%r5504, -134806795;
	mov.b32 	%r5505, 1061110142;
	mov.b32 	%r5506, 909531756;
	st.local.v4.u32 	[%rd7+144], {%r5506, %r5505, %r5504, %r5503};
	mov.b32 	%r5507, -235861767;
	mov.b32 	%r5508, -437963567;
	mov.b32 	%r5509, -1515850671;
	mov.b32 	%r5510, 875846760;
	st.local.v4.u32 	[%rd7+160], {%r5510, %r5509, %r5508, %r5507};
	mov.b32 	%r5511, 353713962;
	mov.b32 	%r5512, 825316194;
	mov.b32 	%r5513, -656903253;
	mov.b32 	%r5514, 1903268834;
	st.local.v4.u32 	[%rd7+176], {%r5514, %r5513, %r5512, %r5511};
	mov.b32 	%r5515, -1010606435;
	mov.b32 	%r5516, 589522246;
	mov.b32 	%r5517, -943238507;
	mov.b32 	%r5518, 67374088;
	st.local.v4.u32 	[%rd7+192], {%r5518, %r5517, %r5516, %r5515};
	mov.b32 	%r5519, -1701137105;
	mov.b32 	%r5520, 84217610;
	mov.b32 	%r5521, -1768513225;
	mov.b32 	%r5522, 404236336;
	st.local.v4.u32 	[%rd7+208], {%r5522, %r5521, %r5520, %r5519};
	mov.b32 	%r5523, -488489505;
	mov.b32 	%r5524, -2139055333;
	mov.b32 	%r5525, 303183396;
	mov.b32 	%r5526, 117901582;
	st.local.v4.u32 	[%rd7+224], {%r5526, %r5525, %r5524, %r5523};
	mov.b32 	%r5527, 1970642922;
	mov.b32 	%r5528, -1296904833;
	mov.b32 	%r5529, 656894286;
	mov.b32 	%r5530, -336910643;
	st.local.v4.u32 	[%rd7+240], {%r5530, %r5529, %r5528, %r5527};
	mov.b32 	%r5531, 437923380;
	mov.b32 	%r5532, 741110872;
	mov.b32 	%r5533, -2088526307;
	mov.b32 	%r5534, 151591698;
	st.local.v4.u32 	[%rd7+256], {%r5534, %r5533, %r5532, %r5531};
	mov.b32 	%r5535, -1600062629;
	mov.b32 	%r5536, 1515908788;
	mov.b32 	%r5537, 1852748508;
	mov.b32 	%r5538, 454765878;
	st.local.v4.u32 	[%rd7+272], {%r5538, %r5537, %r5536, %r5535};
	mov.b32 	%r5539, -1280061827;
	mov.b32 	%r5540, -690593353;
	mov.b32 	%r5541, 993742198;
	mov.b32 	%r5542, 1381168804;
	st.local.v4.u32 	[%rd7+288], {%r5542, %r5541, %r5540, %r5539};
	mov.b32 	%r5543, -2071685357;
	mov.b32 	%r5544, 791638366;
	mov.b32 	%r5545, -471646499;
	mov.b32 	%r5546, 690584402;
	st.local.v4.u32 	[%rd7+304], {%r5546, %r5545, %r5544, %r5543};
	mov.b32 	%r5547, -303223615;
	mov.b32 	%r5548, -774805319;
	mov.b32 	%r5549, 1398011302;
	st.local.v4.u32 	[%rd7+320], {%r5549, %r5548, %r4782, %r5547};
	mov.b32 	%r5550, 1532751286;
	mov.b32 	%r5551, -1313748871;
	mov.b32 	%r5552, -50585629;
	mov.b32 	%r5553, 538992704;
	st.local.v4.u32 	[%rd7+336], {%r5553, %r5552, %r5551, %r5550};
	mov.b32 	%r5554, 960056178;
	mov.b32 	%r5555, -1094788761;
	mov.b32 	%r5556, -875870579;
	mov.b32 	%r5557, 1785380564;
	st.local.v4.u32 	[%rd7+352], {%r5557, %r5556, %r5555, %r5554};
	mov.b32 	%r5558, -808498555;
	mov.b32 	%r5559, 1482221744;
	mov.b32 	%r5560, 1280103576;
	mov.b32 	%r5561, 1246420628;
	st.local.v4.u32 	[%rd7+368], {%r5561, %r5560, %r5559, %r5558};
	mov.b32 	%r5562, -67430675;
	mov.b32 	%r5563, -1431640753;
	mov.b32 	%r5564, -269538619;
	mov.b32 	%r5565, -791647301;
	st.local.v4.u32 	[%rd7+384], {%r5565, %r5564, %r5563, %r5562};
	mov.b32 	%r5566, -2054843375;
	mov.b32 	%r5567, 859002214;
	mov.b32 	%r5568, 1296947098;
	mov.b32 	%r5569, 1128514950;
	st.local.v4.u32 	[%rd7+400], {%r5569, %r5568, %r5567, %r5566};
	mov.b32 	%r5570, 2139062782;
	mov.b32 	%r5571, 33687044;
	mov.b32 	%r5572, -101117719;
	mov.b32 	%r5573, 1162203018;
	st.local.v4.u32 	[%rd7+416], {%r5573, %r5572, %r5571, %r5570};
	mov.b32 	%r5574, -1465326773;
	mov.b32 	%r5575, -1616922075;
	mov.b32 	%r5576, 1010582648;
	mov.b32 	%r5577, 1347481760;
	st.local.v4.u32 	[%rd7+432], {%r5577, %r5576, %r5575, %r5574};
	mov.b32 	%r5578, -1886418427;
	mov.b32 	%r5579, 1077985408;
	mov.b32 	%r5580, -1549533603;
	mov.b32 	%r5581, 1364325282;
	st.local.v4.u32 	[%rd7+448], {%r5581, %r5580, %r5579, %r5578};
	mov.b32 	%r5582, -168491791;
	mov.b32 	%r5583, 943212656;
	mov.b32 	%r5584, -1650607071;
	mov.b32 	%r5585, -1835881153;
	st.local.v4.u32 	[%rd7+464], {%r5585, %r5584, %r5583, %r5582};
	mov.b32 	%r5586, 555836226;
	mov.b32 	%r5587, -623217233;
	mov.b32 	%r5588, -1229536905;
	mov.b32 	%r5589, -1128472733;
	st.local.v4.u32 	[%rd7+480], {%r5589, %r5588, %r5587, %r5586};
	mov.b32 	%r5590, -757961281;
	mov.b32 	%r5591, -202174723;
	mov.b32 	%r5592, -58651;
	mov.b32 	%r5593, 269496352;
	st.local.v4.u32 	[%rd7+496], {%r5593, %r5592, %r5591, %r5590};
	mov.b32 	%r5594, -320065597;
	mov.b32 	%r5595, 320025894;
	mov.b32 	%r5596, 202118168;
	mov.b32 	%r5597, -842183551;
	st.local.v4.u32 	[%rd7+512], {%r5597, %r5596, %r5595, %r5594};
	mov.b32 	%r5598, 387397934;
	mov.b32 	%r5599, 1145359496;
	mov.b32 	%r5600, -1751670219;
	mov.b32 	%r5601, 1600119230;
	st.local.v4.u32 	[%rd7+528], {%r5601, %r5600, %r5599, %r5598};
	mov.b32 	%r5602, 1027426170;
	mov.b32 	%r5603, 2122220284;
	mov.b32 	%r5604, -1482165675;
	mov.b32 	%r5605, -993765485;
	st.local.v4.u32 	[%rd7+544], {%r5605, %r5604, %r5603, %r5602};
	mov.b32 	%r5606, 1936954854;
	mov.b32 	%r5607, 421079858;
	mov.b32 	%r5608, 1566435258;
	mov.b32 	%r5609, 1684319432;
	st.local.v4.u32 	[%rd7+560], {%r5609, %r5608, %r5607, %r5606};
	mov.b32 	%r5610, -589529181;
	mov.b32 	%r5611, 1330631070;
	mov.b32 	%r5612, -2122213351;
	mov.b32 	%r5613, 1616945344;
	st.local.v4.u32 	[%rd7+576], {%r5613, %r5612, %r5611, %r5610};
	mov.b32 	%r5614, -2004319477;
	mov.b32 	%r5615, -1869567173;
	mov.b32 	%r5616, 707427924;
	mov.b32 	%r5617, 572679748;
	st.local.v4.u32 	[%rd7+592], {%r5617, %r5616, %r5615, %r5614};
	mov.b32 	%r5618, 336870440;
	mov.b32 	%r5619, -1195846805;
	mov.b32 	%r5620, -286381625;
	mov.b32 	%r5621, 1179044492;
	st.local.v4.u32 	[%rd7+608], {%r5621, %r5620, %r5619, %r5618};
	mov.b32 	%r5622, -606374227;
	mov.b32 	%r5623, 185277718;
	mov.b32 	%r5624, 1583276732;
	mov.b32 	%r5625, -555845209;
	st.local.v4.u32 	[%rd7+624], {%r5625, %r5624, %r5623, %r5622};
	mov.b32 	%r5626, 168435220;
	mov.b32 	%r5627, 976899700;
	mov.b32 	%r5628, 842159716;
	mov.b32 	%r5629, -522175525;
	st.local.v4.u32 	[%rd7+640], {%r5629, %r5628, %r5627, %r5626};
	mov.b32 	%r5630, 1549591736;
	mov.b32 	%r5631, 606366792;
	mov.b32 	%r5632, 101059084;
	mov.b32 	%r5633, 1229577106;
	st.local.v4.u32 	[%rd7+656], {%r5633, %r5632, %r5631, %r5630};
	mov.b32 	%r5634, 1650632388;
	mov.b32 	%r5635, -1397952701;
	mov.b32 	%r5636, -741118275;
	mov.b32 	%r5637, -1027449441;
	st.local.v4.u32 	[%rd7+672], {%r5637, %r5636, %r5635, %r5634};
	mov.b32 	%r5638, 2038008818;
	mov.b32 	%r5639, -454805549;
	mov.b32 	%r5640, -1785355215;
	mov.b32 	%r5641, -1852725191;
	st.local.v4.u32 	[%rd7+688], {%r5641, %r5640, %r5639, %r5638};
	mov.b32 	%r5642, 1835907034;
	mov.b32 	%r5643, 926374254;
	mov.b32 	%r5644, -926399605;
	mov.b32 	%r5645, -404278571;
	st.local.v4.u32 	[%rd7+704], {%r5645, %r5644, %r5643, %r5642};
	mov.b32 	%r5646, -1448484791;
	mov.b32 	%r5647, 1313788572;
	mov.b32 	%r5648, -707435343;
	mov.b32 	%r5649, -1920103423;
	st.local.v4.u32 	[%rd7+720], {%r5649, %r5648, %r5647, %r5646};
	mov.b32 	%r5650, -353753649;
	mov.b32 	%r5651, -185333773;
	mov.b32 	%r5652, 1448540844;
	mov.b32 	%r5653, 1819063512;
	st.local.v4.u32 	[%rd7+736], {%r5653, %r5652, %r5651, %r5650};
	mov.b32 	%r5654, 134748176;
	mov.b32 	%r5655, -1364268729;
	mov.b32 	%r5656, 2054852340;
	mov.b32 	%r5657, 1701162954;
	st.local.v4.u32 	[%rd7+752], {%r5657, %r5656, %r5655, %r5654};
	mov.b32 	%r5658, 774795868;
	mov.b32 	%r5659, 623210314;
	mov.b32 	%r5660, 2021165296;
	mov.b32 	%r5661, -1162160785;
	st.local.v4.u32 	[%rd7+768], {%r5661, %r5660, %r5659, %r5658};
	mov.b32 	%r5662, -960081513;
	mov.b32 	%r5663, -1263220877;
	mov.b32 	%r5664, -1499008681;
	mov.b32 	%r5665, 471606328;
	st.local.v4.u32 	[%rd7+784], {%r5665, %r5664, %r5663, %r5662};
	mov.b32 	%r5666, 522133822;
	mov.b32 	%r5667, 1953799400;
	mov.b32 	%r5668, -572687199;
	mov.b32 	%r5669, -387439669;
	st.local.v4.u32 	[%rd7+800], {%r5669, %r5668, %r5667, %r5666};
	mov.b32 	%r5670, -1970633457;
	mov.b32 	%r5671, -1953790451;
	mov.b32 	%r5672, -1111630751;
	mov.b32 	%r5673, 1263263126;
	st.local.v4.u32 	[%rd7+816], {%r5673, %r5672, %r5671, %r5670};
	mov.b32 	%r5674, 1718004428;
	mov.b32 	%r5675, -1246378895;
	mov.b32 	%r5676, 1044267644;
	mov.b32 	%r5677, 1886425312;
	st.local.v4.u32 	[%rd7+832], {%r5677, %r5676, %r5675, %r5674};
	mov.b32 	%r5678, 235803164;
	mov.b32 	%r5679, -151649801;
	mov.b32 	%r5680, 50529542;
	mov.b32 	%r5681, 1212733584;
	st.local.v4.u32 	[%rd7+848], {%r5681, %r5680, %r5679, %r5678};
	mov.b32 	%r5682, -1179004823;
	mov.b32 	%r5683, 1465383342;
	mov.b32 	%r5684, 892690282;
	mov.b32 	%r5685, 1633788866;
	st.local.v4.u32 	[%rd7+864], {%r5685, %r5684, %r5683, %r5682};
	mov.b32 	%r5686, -1633765081;
	mov.b32 	%r5687, 488449850;
	mov.b32 	%r5688, -1044293479;
	mov.b32 	%r5689, -2038001385;
	st.local.v4.u32 	[%rd7+880], {%r5689, %r5688, %r5687, %r5686};
	mov.b32 	%r5690, 286339874;
	mov.b32 	%r5691, -1734823125;
	mov.b32 	%r5692, -117959701;
	mov.b32 	%r5693, -505333543;
	st.local.v4.u32 	[%rd7+896], {%r5693, %r5692, %r5691, %r5690};
	mov.b32 	%r5694, -1802197197;
	mov.b32 	%r5695, -1903261433;
	mov.b32 	%r5696, -640061271;
	mov.b32 	%r5697, 1768537042;
	st.local.v4.u32 	[%rd7+912], {%r5697, %r5696, %r5695, %r5694};
	mov.b32 	%r5698, -370597687;
	mov.b32 	%r5699, -2021158379;
	mov.b32 	%r5700, 505291324;
	mov.b32 	%r5701, -1684294099;
	st.local.v4.u32 	[%rd7+928], {%r5701, %r5700, %r5699, %r5698};
	mov.b32 	%r5702, -539002203;
	mov.b32 	%r5703, 673740880;
	mov.b32 	%r5704, 1431699370;
	mov.b32 	%r5705, -825341561;
	st.local.v4.u32 	[%rd7+944], {%r5705, %r5704, %r5703, %r5702};
	mov.b32 	%r5706, 218961690;
	mov.b32 	%r5707, -1987477495;
	mov.b32 	%r5708, -1583220647;
	mov.b32 	%r5709, -1936945405;
	st.local.v4.u32 	[%rd7+960], {%r5709, %r5708, %r5707, %r5706};
	mov.b32 	%r5710, 1751693520;
	mov.b32 	%r5711, 1111672452;
	mov.b32 	%r5712, -421121577;
	mov.b32 	%r5713, -1077945755;
	st.local.v4.u32 	[%rd7+976], {%r5713, %r5712, %r5711, %r5710};
	mov.b32 	%r5714, 252645662;
	mov.b32 	%r5715, 757954394;
	mov.b32 	%r5716, -1717981143;
	mov.b32 	%r5717, 1094828930;
	st.local.v4.u32 	[%rd7+992], {%r5717, %r5716, %r5715, %r5714};
	mov.b32 	%r5718, 370555436;
	mov.b32 	%r5719, -1145317779;
	mov.b32 	%r5720, 1414855848;
	mov.b32 	%r5721, -1330590853;
	st.local.v4.u32 	[%rd7+1008], {%r5721, %r5720, %r5719, %r5718};
	mov.u32 	%r5722, _ZZ7AES_128P8aesBlockPjiE11matrizCajaS;
	add.s32 	%r6626, %r5722, 3;
	mov.u32 	%r5723, _ZZ7AES_128P8aesBlockPjiE2T1;
	add.s32 	%r6625, %r5723, 16;
	mov.u32 	%r5724, _ZZ7AES_128P8aesBlockPjiE2T4;
	add.s32 	%r6624, %r5724, 16;
	mov.u32 	%r5725, _ZZ7AES_128P8aesBlockPjiE2T2;
	add.s32 	%r6623, %r5725, 16;
	mov.u32 	%r5726, _ZZ7AES_128P8aesBlockPjiE2T3;
	add.s32 	%r6622, %r5726, 16;
	mov.b32 	%r6627, 7;
$L__BB2_6:
	ld.local.v2.b32 	{%r5727, %r5728}, [%rd277];
	bfe.u32 	%r5729, %r5728, 24, 8;
	bfe.u32 	%r5730, %r5728, 16, 8;
	bfe.u32 	%r5731, %r5728, 8, 8;
	bfe.u32 	%r5732, %r5728, 0, 8;
	bfe.u32 	%r5733, %r5727, 24, 8;
	bfe.u32 	%r5734, %r5727, 16, 8;
	bfe.u32 	%r5735, %r5727, 8, 8;
	bfe.u32 	%r5736, %r5727, 0, 8;
	st.shared.u8 	[%r6626+-3], %r5736;
	ld.local.v4.u32 	{%r5737, %r5738, %r5739, %r5740}, [%rd276+-16];
	st.shared.u32 	[%r6625+-16], %r5737;
	ld.local.v4.u32 	{%r5741, %r5742, %r5743, %r5744}, [%rd275+-16];
	st.shared.u32 	[%r6623+-16], %r5741;
	ld.local.v4.u32 	{%r5745, %r5746, %r5747, %r5748}, [%rd274+-16];
	st.shared.u32 	[%r6622+-16], %r5745;
	ld.local.v4.u32 	{%r5749, %r5750, %r5751, %r5752}, [%rd273+-16];
	st.shared.u32 	[%r6624+-16], %r5749;
	st.shared.u8 	[%r6626+-2], %r5735;
	st.shared.u32 	[%r6625+-12], %r5738;
	st.shared.u32 	[%r6623+-12], %r5742;
	st.shared.u32 	[%r6622+-12], %r5746;
	st.shared.u32 	[%r6624+-12], %r5750;
	st.shared.u8 	[%r6626+-1], %r5734;
	st.shared.u32 	[%r6625+-8], %r5739;
	st.shared.u32 	[%r6623+-8], %r5743;
	st.shared.u32 	[%r6622+-8], %r5747;
	st.shared.u32 	[%r6624+-8], %r5751;
	st.shared.u8 	[%r6626], %r5733;
	st.shared.u32 	[%r6625+-4], %r5740;
	st.shared.u32 	[%r6623+-4], %r5744;
	st.shared.u32 	[%r6622+-4], %r5748;
	st.shared.u32 	[%r6624+-4], %r5752;
	st.shared.u8 	[%r6626+1], %r5732;
	ld.local.v4.u32 	{%r5753, %r5754, %r5755, %r5756}, [%rd276];
	st.shared.u32 	[%r6625], %r5753;
	ld.local.v4.u32 	{%r5757, %r5758, %r5759, %r5760}, [%rd275];
	st.shared.u32 	[%r6623], %r5757;
	ld.local.v4.u32 	{%r5761, %r5762, %r5763, %r5764}, [%rd274];
	st.shared.u32 	[%r6622], %r5761;
	ld.local.v4.u32 	{%r5765, %r5766, %r5767, %r5768}, [%rd273];
	st.shared.u32 	[%r6624], %r5765;
	st.shared.u8 	[%r6626+2], %r5731;
	st.shared.u32 	[%r6625+4], %r5754;
	st.shared.u32 	[%r6623+4], %r5758;
	st.shared.u32 	[%r6622+4], %r5762;
	st.shared.u32 	[%r6624+4], %r5766;
	st.shared.u8 	[%r6626+3], %r5730;
	st.shared.u32 	[%r6625+8], %r5755;
	st.shared.u32 	[%r6623+8], %r5759;
	st.shared.u32 	[%r6622+8], %r5763;
	st.shared.u32 	[%r6624+8], %r5767;
	st.shared.u8 	[%r6626+4], %r5729;
	st.shared.u32 	[%r6625+12], %r5756;
	st.shared.u32 	[%r6623+12], %r5760;
	st.shared.u32 	[%r6622+12], %r5764;
	st.shared.u32 	[%r6624+12], %r5768;
	add.s32 	%r6627, %r6627, 8;
	add.s64 	%rd277, %rd277, 8;
	add.s64 	%rd276, %rd276, 32;
	add.s64 	%rd275, %rd275, 32;
	add.s64 	%rd274, %rd274, 32;
	add.s64 	%rd273, %rd273, 32;
	add.s32 	%r6626, %r6626, 8;
	add.s32 	%r6625, %r6625, 32;
	add.s32 	%r6624, %r6624, 32;
	add.s32 	%r6623, %r6623, 32;
	add.s32 	%r6622, %r6622, 32;
	setp.ne.s32 	%p14, %r6627, 263;
	@%p14 bra 	$L__BB2_6;
$L__BB2_7:
	ld.global.u32 	%r5769, [%rd1];
	xor.b32  	%r5770, %r5769, %r6;
	ld.global.u32 	%r5771, [%rd1+4];
	xor.b32  	%r5772, %r5771, %r7;
	ld.global.u32 	%r5773, [%rd1+8];
	xor.b32  	%r5774, %r5773, %r8;
	ld.global.u32 	%r5775, [%rd1+12];
	xor.b32  	%r5776, %r5775, %r9;
	shr.u32 	%r5777, %r5770, 22;
	and.b32  	%r5778, %r5777, 1020;
	mov.u32 	%r5779, _ZZ7AES_128P8aesBlockPjiE2T1;
	add.s32 	%r5780, %r5779, %r5778;
	ld.shared.u32 	%r5781, [%r5780];
	shr.u32 	%r5782, %r5772, 14;
	and.b32  	%r5783, %r5782, 1020;
	mov.u32 	%r5784, _ZZ7AES_128P8aesBlockPjiE2T2;
	add.s32 	%r5785, %r5784, %r5783;
	ld.shared.u32 	%r5786, [%r5785];
	shr.u32 	%r5787, %r5774, 6;
	and.b32  	%r5788, %r5787, 1020;
	mov.u32 	%r5789, _ZZ7AES_128P8aesBlockPjiE2T3;
	add.s32 	%r5790, %r5789, %r5788;
	ld.shared.u32 	%r5791, [%r5790];
	shl.b32 	%r5792, %r5776, 2;
	and.b32  	%r5793, %r5792, 1020;
	mov.u32 	%r5794, _ZZ7AES_128P8aesBlockPjiE2T4;
	add.s32 	%r5795, %r5794, %r5793;
	ld.shared.u32 	%r5796, [%r5795];
	xor.b32  	%r5797, %r5786, %r5781;
	xor.b32  	%r5798, %r5797, %r5791;
	xor.b32  	%r5799, %r5798, %r5796;
	shr.u32 	%r5800, %r5772, 22;
	and.b32  	%r5801, %r5800, 1020;
	add.s32 	%r5802, %r5779, %r5801;
	ld.shared.u32 	%r5803, [%r5802];
	shr.u32 	%r5804, %r5774, 14;
	and.b32  	%r5805, %r5804, 1020;
	add.s32 	%r5806, %r5784, %r5805;
	ld.shared.u32 	%r5807, [%r5806];
	shr.u32 	%r5808, %r5776, 6;
	and.b32  	%r5809, %r5808, 1020;
	add.s32 	%r5810, %r5789, %r5809;
	ld.shared.u32 	%r5811, [%r5810];
	shl.b32 	%r5812, %r5770, 2;
	and.b32  	%r5813, %r5812, 1020;
	add.s32 	%r5814, %r5794, %r5813;
	ld.shared.u32 	%r5815, [%r5814];
	xor.b32  	%r5816, %r5807, %r5803;
	xor.b32  	%r5817, %r5816, %r5811;
	xor.b32  	%r5818, %r5817, %r5815;
	shr.u32 	%r5819, %r5774, 22;
	and.b32  	%r5820, %r5819, 1020;
	add.s32 	%r5821, %r5779, %r5820;
	ld.shared.u32 	%r5822, [%r5821];
	shr.u32 	%r5823, %r5776, 14;
	and.b32  	%r5824, %r5823, 1020;
	add.s32 	%r5825, %r5784, %r5824;
	ld.shared.u32 	%r5826, [%r5825];
	shr.u32 	%r5827, %r5770, 6;
	and.b32  	%r5828, %r5827, 1020;
	add.s32 	%r5829, %r5789, %r5828;
	ld.shared.u32 	%r5830, [%r5829];
	shl.b32 	%r5831, %r5772, 2;
	and.b32  	%r5832, %r5831, 1020;
	add.s32 	%r5833, %r5794, %r5832;
	ld.shared.u32 	%r5834, [%r5833];
	xor.b32  	%r5835, %r5826, %r5822;
	xor.b32  	%r5836, %r5835, %r5830;
	xor.b32  	%r5837, %r5836, %r5834;
	shr.u32 	%r5838, %r5776, 22;
	and.b32  	%r5839, %r5838, 1020;
	add.s32 	%r5840, %r5779, %r5839;
	ld.shared.u32 	%r5841, [%r5840];
	shr.u32 	%r5842, %r5770, 14;
	and.b32  	%r5843, %r5842, 1020;
	add.s32 	%r5844, %r5784, %r5843;
	ld.shared.u32 	%r5845, [%r5844];
	shr.u32 	%r5846, %r5772, 6;
	and.b32  	%r5847, %r5846, 1020;
	add.s32 	%r5848, %r5789, %r5847;
	ld.shared.u32 	%r5849, [%r5848];
	shl.b32 	%r5850, %r5774, 2;
	and.b32  	%r5851, %r5850, 1020;
	add.s32 	%r5852, %r5794, %r5851;
	ld.shared.u32 	%r5853, [%r5852];
	xor.b32  	%r5854, %r5845, %r5841;
	xor.b32  	%r5855, %r5854, %r5849;
	xor.b32  	%r5856, %r5855, %r5853;
	ld.global.u32 	%r5857, [%rd1+16];
	xor.b32  	%r5858, %r5857, %r5799;
	ld.global.u32 	%r5859, [%rd1+20];
	xor.b32  	%r5860, %r5859, %r5818;
	ld.global.u32 	%r5861, [%rd1+24];
	xor.b32  	%r5862, %r5861, %r5837;
	ld.global.u32 	%r5863, [%rd1+28];
	xor.b32  	%r5864, %r5863, %r5856;
	shr.u32 	%r5865, %r5858, 22;
	and.b32  	%r5866, %r5865, 1020;
	add.s32 	%r5867, %r5779, %r5866;
	ld.shared.u32 	%r5868, [%r5867];
	shr.u32 	%r5869, %r5860, 14;
	and.b32  	%r5870, %r5869, 1020;
	add.s32 	%r5871, %r5784, %r5870;
	ld.shared.u32 	%r5872, [%r5871];
	shr.u32 	%r5873, %r5862, 6;
	and.b32  	%r5874, %r5873, 1020;
	add.s32 	%r5875, %r5789, %r5874;
	ld.shared.u32 	%r5876, [%r5875];
	shl.b32 	%r5877, %r5864, 2;
	and.b32  	%r5878, %r5877, 1020;
	add.s32 	%r5879, %r5794, %r5878;
	ld.shared.u32 	%r5880, [%r5879];
	xor.b32  	%r5881, %r5872, %r5868;
	xor.b32  	%r5882, %r5881, %r5876;
	xor.b32  	%r5883, %r5882, %r5880;
	shr.u32 	%r5884, %r5860, 22;
	and.b32  	%r5885, %r5884, 1020;
	add.s32 	%r5886, %r5779, %r5885;
	ld.shared.u32 	%r5887, [%r5886];
	shr.u32 	%r5888, %r5862, 14;
	and.b32  	%r5889, %r5888, 1020;
	add.s32 	%r5890, %r5784, %r5889;
	ld.shared.u32 	%r5891, [%r5890];
	shr.u32 	%r5892, %r5864, 6;
	and.b32  	%r5893, %r5892, 1020;
	add.s32 	%r5894, %r5789, %r5893;
	ld.shared.u32 	%r5895, [%r5894];
	shl.b32 	%r5896, %r5858, 2;
	and.b32  	%r5897, %r5896, 1020;
	add.s32 	%r5898, %r5794, %r5897;
	ld.shared.u32 	%r5899, [%r5898];
	xor.b32  	%r5900, %r5891, %r5887;
	xor.b32  	%r5901, %r5900, %r5895;
	xor.b32  	%r5902, %r5901, %r5899;
	shr.u32 	%r5903, %r5862, 22;
	and.b32  	%r5904, %r5903, 1020;
	add.s32 	%r5905, %r5779, %r5904;
	ld.shared.u32 	%r5906, [%r5905];
	shr.u32 	%r5907, %r5864, 14;
	and.b32  	%r5908, %r5907, 1020;
	add.s32 	%r5909, %r5784, %r5908;
	ld.shared.u32 	%r5910, [%r5909];
	shr.u32 	%r5911, %r5858, 6;
	and.b32  	%r5912, %r5911, 1020;
	add.s32 	%r5913, %r5789, %r5912;
	ld.shared.u32 	%r5914, [%r5913];
	shl.b32 	%r5915, %r5860, 2;
	and.b32  	%r5916, %r5915, 1020;
	add.s32 	%r5917, %r5794, %r5916;
	ld.shared.u32 	%r5918, [%r5917];
	xor.b32  	%r5919, %r5910, %r5906;
	xor.b32  	%r5920, %r5919, %r5914;
	xor.b32  	%r5921, %r5920, %r5918;
	shr.u32 	%r5922, %r5864, 22;
	and.b32  	%r5923, %r5922, 1020;
	add.s32 	%r5924, %r5779, %r5923;
	ld.shared.u32 	%r5925, [%r5924];
	shr.u32 	%r5926, %r5858, 14;
	and.b32  	%r5927, %r5926, 1020;
	add.s32 	%r5928, %r5784, %r5927;
	ld.shared.u32 	%r5929, [%r5928];
	shr.u32 	%r5930, %r5860, 6;
	and.b32  	%r5931, %r5930, 1020;
	add.s32 	%r5932, %r5789, %r5931;
	ld.shared.u32 	%r5933, [%r5932];
	shl.b32 	%r5934, %r5862, 2;
	and.b32  	%r5935, %r5934, 1020;
	add.s32 	%r5936, %r5794, %r5935;
	ld.shared.u32 	%r5937, [%r5936];
	xor.b32  	%r5938, %r5929, %r5925;
	xor.b32  	%r5939, %r5938, %r5933;
	xor.b32  	%r5940, %r5939, %r5937;
	ld.global.u32 	%r5941, [%rd1+32];
	xor.b32  	%r5942, %r5941, %r5883;
	ld.global.u32 	%r5943, [%rd1+36];
	xor.b32  	%r5944, %r5943, %r5902;
	ld.global.u32 	%r5945, [%rd1+40];
	xor.b32  	%r5946, %r5945, %r5921;
	ld.global.u32 	%r5947, [%rd1+44];
	xor.b32  	%r5948, %r5947, %r5940;
	shr.u32 	%r5949, %r5942, 22;
	and.b32  	%r5950, %r5949, 1020;
	add.s32 	%r5951, %r5779, %r5950;
	ld.shared.u32 	%r5952, [%r5951];
	shr.u32 	%r5953, %r5944, 14;
	and.b32  	%r5954, %r5953, 1020;
	add.s32 	%r5955, %r5784, %r5954;
	ld.shared.u32 	%r5956, [%r5955];
	shr.u32 	%r5957, %r5946, 6;
	and.b32  	%r5958, %r5957, 1020;
	add.s32 	%r5959, %r5789, %r5958;
	ld.shared.u32 	%r5960, [%r5959];
	shl.b32 	%r5961, %r5948, 2;
	and.b32  	%r5962, %r5961, 1020;
	add.s32 	%r5963, %r5794, %r5962;
	ld.shared.u32 	%r5964, [%r5963];
	xor.b32  	%r5965, %r5956, %r5952;
	xor.b32  	%r5966, %r5965, %r5960;
	xor.b32  	%r5967, %r5966, %r5964;
	shr.u32 	%r5968, %r5944, 22;
	and.b32  	%r5969, %r5968, 1020;
	add.s32 	%r5970, %r5779, %r5969;
	ld.shared.u32 	%r5971, [%r5970];
	shr.u32 	%r5972, %r5946, 14;
	and.b32  	%r5973, %r5972, 1020;
	add.s32 	%r5974, %r5784, %r5973;
	ld.shared.u32 	%r5975, [%r5974];
	shr.u32 	%r5976, %r5948, 6;
	and.b32  	%r5977, %r5976, 1020;
	add.s32 	%r5978, %r5789, %r5977;
	ld.shared.u32 	%r5979, [%r5978];
	shl.b32 	%r5980, %r5942, 2;
	and.b32  	%r5981, %r5980, 1020;
	add.s32 	%r5982, %r5794, %r5981;
	ld.shared.u32 	%r5983, [%r5982];
	xor.b32  	%r5984, %r5975, %r5971;
	xor.b32  	%r5985, %r5984, %r5979;
	xor.b32  	%r5986, %r5985, %r5983;
	shr.u32 	%r5987, %r5946, 22;
	and.b32  	%r5988, %r5987, 1020;
	add.s32 	%r5989, %r5779, %r5988;
	ld.shared.u32 	%r5990, [%r5989];
	shr.u32 	%r5991, %r5948, 14;
	and.b32  	%r5992, %r5991, 1020;
	add.s32 	%r5993, %r5784, %r5992;
	ld.shared.u32 	%r5994, [%r5993];
	shr.u32 	%r5995, %r5942, 6;
	and.b32  	%r5996, %r5995, 1020;
	add.s32 	%r5997, %r5789, %r5996;
	ld.shared.u32 	%r5998, [%r5997];
	shl.b32 	%r5999, %r5944, 2;
	and.b32  	%r6000, %r5999, 1020;
	add.s32 	%r6001, %r5794, %r6000;
	ld.shared.u32 	%r6002, [%r6001];
	xor.b32  	%r6003, %r5994, %r5990;
	xor.b32  	%r6004, %r6003, %r5998;
	xor.b32  	%r6005, %r6004, %r6002;
	shr.u32 	%r6006, %r5948, 22;
	and.b32  	%r6007, %r6006, 1020;
	add.s32 	%r6008, %r5779, %r6007;
	ld.shared.u32 	%r6009, [%r6008];
	shr.u32 	%r6010, %r5942, 14;
	and.b32  	%r6011, %r6010, 1020;
	add.s32 	%r6012, %r5784, %r6011;
	ld.shared.u32 	%r6013, [%r6012];
	shr.u32 	%r6014, %r5944, 6;
	and.b32  	%r6015, %r6014, 1020;
	add.s32 	%r6016, %r5789, %r6015;
	ld.shared.u32 	%r6017, [%r6016];
	shl.b32 	%r6018, %r5946, 2;
	and.b32  	%r6019, %r6018, 1020;
	add.s32 	%r6020, %r5794, %r6019;
	ld.shared.u32 	%r6021, [%r6020];
	xor.b32  	%r6022, %r6013, %r6009;
	xor.b32  	%r6023, %r6022, %r6017;
	xor.b32  	%r6024, %r6023, %r6021;
	ld.global.u32 	%r6025, [%rd1+48];
	xor.b32  	%r6026, %r6025, %r5967;
	ld.global.u32 	%r6027, [%rd1+52];
	xor.b32  	%r6028, %r6027, %r5986;
	ld.global.u32 	%r6029, [%rd1+56];
	xor.b32  	%r6030, %r6029, %r6005;
	ld.global.u32 	%r6031, [%rd1+60];
	xor.b32  	%r6032, %r6031, %r6024;
	shr.u32 	%r6033, %r6026, 22;
	and.b32  	%r6034, %r6033, 1020;
	add.s32 	%r6035, %r5779, %r6034;
	ld.shared.u32 	%r6036, [%r6035];
	shr.u32 	%r6037, %r6028, 14;
	and.b32  	%r6038, %r6037, 1020;
	add.s32 	%r6039, %r5784, %r6038;
	ld.shared.u32 	%r6040, [%r6039];
	shr.u32 	%r6041, %r6030, 6;
	and.b32  	%r6042, %r6041, 1020;
	add.s32 	%r6043, %r5789, %r6042;
	ld.shared.u32 	%r6044, [%r6043];
	shl.b32 	%r6045, %r6032, 2;
	and.b32  	%r6046, %r6045, 1020;
	add.s32 	%r6047, %r5794, %r6046;
	ld.shared.u32 	%r6048, [%r6047];
	xor.b32  	%r6049, %r6040, %r6036;
	xor.b32  	%r6050, %r6049, %r6044;
	xor.b32  	%r6051, %r6050, %r6048;
	shr.u32 	%r6052, %r6028, 22;
	and.b32  	%r6053, %r6052, 1020;
	add.s32 	%r6054, %r5779, %r6053;
	ld.shared.u32 	%r6055, [%r6054];
	shr.u32 	%r6056, %r6030, 14;
	and.b32  	%r6057, %r6056, 1020;
	add.s32 	%r6058, %r5784, %r6057;
	ld.shared.u32 	%r6059, [%r6058];
	shr.u32 	%r6060, %r6032, 6;
	and.b32  	%r6061, %r6060, 1020;
	add.s32 	%r6062, %r5789, %r6061;
	ld.shared.u32 	%r6063, [%r6062];
	shl.b32 	%r6064, %r6026, 2;
	and.b32  	%r6065, %r6064, 1020;
	add.s32 	%r6066, %r5794, %r6065;
	ld.shared.u32 	%r6067, [%r6066];
	xor.b32  	%r6068, %r6059, %r6055;
	xor.b32  	%r6069, %r6068, %r6063;
	xor.b32  	%r6070, %r6069, %r6067;
	shr.u32 	%r6071, %r6030, 22;
	and.b32  	%r6072, %r6071, 1020;
	add.s32 	%r6073, %r5779, %r6072;
	ld.shared.u32 	%r6074, [%r6073];
	shr.u32 	%r6075, %r6032, 14;
	and.b32  	%r6076, %r6075, 1020;
	add.s32 	%r6077, %r5784, %r6076;
	ld.shared.u32 	%r6078, [%r6077];
	shr.u32 	%r6079, %r6026, 6;
	and.b32  	%r6080, %r6079, 1020;
	add.s32 	%r6081, %r5789, %r6080;
	ld.shared.u32 	%r6082, [%r6081];
	shl.b32 	%r6083, %r6028, 2;
	and.b32  	%r6084, %r6083, 1020;
	add.s32 	%r6085, %r5794, %r6084;
	ld.shared.u32 	%r6086, [%r6085];
	xor.b32  	%r6087, %r6078, %r6074;
	xor.b32  	%r6088, %r6087, %r6082;
	xor.b32  	%r6089, %r6088, %r6086;
	shr.u32 	%r6090, %r6032, 22;
	and.b32  	%r6091, %r6090, 1020;
	add.s32 	%r6092, %r5779, %r6091;
	ld.shared.u32 	%r6093, [%r6092];
	shr.u32 	%r6094, %r6026, 14;
	and.b32  	%r6095, %r6094, 1020;
	add.s32 	%r6096, %r5784, %r6095;
	ld.shared.u32 	%r6097, [%r6096];
	shr.u32 	%r6098, %r6028, 6;
	and.b32  	%r6099, %r6098, 1020;
	add.s32 	%r6100, %r5789, %r6099;
	ld.shared.u32 	%r6101, [%r6100];
	shl.b32 	%r6102, %r6030, 2;
	and.b32  	%r6103, %r6102, 1020;
	add.s32 	%r6104, %r5794, %r6103;
	ld.shared.u32 	%r6105, [%r6104];
	xor.b32  	%r6106, %r6097, %r6093;
	xor.b32  	%r6107, %r6106, %r6101;
	xor.b32  	%r6108, %r6107, %r6105;
	ld.global.u32 	%r6109, [%rd1+64];
	xor.b32  	%r6110, %r6109, %r6051;
	ld.global.u32 	%r6111, [%rd1+68];
	xor.b32  	%r6112, %r6111, %r6070;
	ld.global.u32 	%r6113, [%rd1+72];
	xor.b32  	%r6114, %r6113, %r6089;
	ld.global.u32 	%r6115, [%rd1+76];
	xor.b32  	%r6116, %r6115, %r6108;
	shr.u32 	%r6117, %r6110, 22;
	and.b32  	%r6118, %r6117, 1020;
	add.s32 	%r6119, %r5779, %r6118;
	ld.shared.u32 	%r6120, [%r6119];
	shr.u32 	%r6121, %r6112, 14;
	and.b32  	%r6122, %r6121, 1020;
	add.s32 	%r6123, %r5784, %r6122;
	ld.shared.u32 	%r6124, [%r6123];
	shr.u32 	%r6125, %r6114, 6;
	and.b32  	%r6126, %r6125, 1020;
	add.s32 	%r6127, %r5789, %r6126;
	ld.shared.u32 	%r6128, [%r6127];
	shl.b32 	%r6129, %r6116, 2;
	and.b32  	%r6130, %r6129, 1020;
	add.s32 	%r6131, %r5794, %r6130;
	ld.shared.u32 	%r6132, [%r6131];
	xor.b32  	%r6133, %r6124, %r6120;
	xor.b32  	%r6134, %r6133, %r6128;
	xor.b32  	%r6135, %r6134, %r6132;
	shr.u32 	%r6136, %r6112, 22;
	and.b32  	%r6137, %r6136, 1020;
	add.s32 	%r6138, %r5779, %r6137;
	ld.shared.u32 	%r6139, [%r6138];
	shr.u32 	%r6140, %r6114, 14;
	and.b32  	%r6141, %r6140, 1020;
	add.s32 	%r6142, %r5784, %r6141;
	ld.shared.u32 	%r6143, [%r6142];
	shr.u32 	%r6144, %r6116, 6;
	and.b32  	%r6145, %r6144, 1020;
	add.s32 	%r6146, %r5789, %r6145;
	ld.shared.u32 	%r6147, [%r6146];
	shl.b32 	%r6148, %r6110, 2;
	and.b32  	%r6149, %r6148, 1020;
	add.s32 	%r6150, %r5794, %r6149;
	ld.shared.u32 	%r6151, [%r6150];
	xor.b32  	%r6152, %r6143, %r6139;
	xor.b32  	%r6153, %r6152, %r6147;
	xor.b32  	%r6154, %r6153, %r6151;
	shr.u32 	%r6155, %r6114, 22;
	and.b32  	%r6156, %r6155, 1020;
	add.s32 	%r6157, %r5779, %r6156;
	ld.shared.u32 	%r6158, [%r6157];
	shr.u32 	%r6159, %r6116, 14;
	and.b32  	%r6160, %r6159, 1020;
	add.s32 	%r6161, %r5784, %r6160;
	ld.shared.u32 	%r6162, [%r6161];
	shr.u32 	%r6163, %r6110, 6;
	and.b32  	%r6164, %r6163, 1020;
	add.s32 	%r6165, %r5789, %r6164;
	ld.shared.u32 	%r6166, [%r6165];
	shl.b32 	%r6167, %r6112, 2;
	and.b32  	%r6168, %r6167, 1020;
	add.s32 	%r6169, %r5794, %r6168;
	ld.shared.u32 	%r6170, [%r6169];
	xor.b32  	%r6171, %r6162, %r6158;
	xor.b32  	%r6172, %r6171, %r6166;
	xor.b32  	%r6173, %r6172, %r6170;
	shr.u32 	%r6174, %r6116, 22;
	and.b32  	%r6175, %r6174, 1020;
	add.s32 	%r6176, %r5779, %r6175;
	ld.shared.u32 	%r6177, [%r6176];
	shr.u32 	%r6178, %r6110, 14;
	and.b32  	%r6179, %r6178, 1020;
	add.s32 	%r6180, %r5784, %r6179;
	ld.shared.u32 	%r6181, [%r6180];
	shr.u32 	%r6182, %r6112, 6;
	and.b32  	%r6183, %r6182, 1020;
	add.s32 	%r6184, %r5789, %r6183;
	ld.shared.u32 	%r6185, [%r6184];
	shl.b32 	%r6186, %r6114, 2;
	and.b32  	%r6187, %r6186, 1020;
	add.s32 	%r6188, %r5794, %r6187;
	ld.shared.u32 	%r6189, [%r6188];
	xor.b32  	%r6190, %r6181, %r6177;
	xor.b32  	%r6191, %r6190, %r6185;
	xor.b32  	%r6192, %r6191, %r6189;
	ld.global.u32 	%r6193, [%rd1+80];
	xor.b32  	%r6194, %r6193, %r6135;
	ld.global.u32 	%r6195, [%rd1+84];
	xor.b32  	%r6196, %r6195, %r6154;
	ld.global.u32 	%r6197, [%rd1+88];
	xor.b32  	%r6198, %r6197, %r6173;
	ld.global.u32 	%r6199, [%rd1+92];
	xor.b32  	%r6200, %r6199, %r6192;
	shr.u32 	%r6201, %r6194, 22;
	and.b32  	%r6202, %r6201, 1020;
	add.s32 	%r6203, %r5779, %r6202;
	ld.shared.u32 	%r6204, [%r6203];
	shr.u32 	%r6205, %r6196, 14;
	and.b32  	%r6206, %r6205, 1020;
	add.s32 	%r6207, %r5784, %r6206;
	ld.shared.u32 	%r6208, [%r6207];
	shr.u32 	%r6209, %r6198, 6;
	and.b32  	%r6210, %r6209, 1020;
	add.s32 	%r6211, %r5789, %r6210;
	ld.shared.u32 	%r6212, [%r6211];
	shl.b32 	%r6213, %r6200, 2;
	and.b32  	%r6214, %r6213, 1020;
	add.s32 	%r6215, %r5794, %r6214;
	ld.shared.u32 	%r6216, [%r6215];
	xor.b32  	%r6217, %r6208, %r6204;
	xor.b32  	%r6218, %r6217, %r6212;
	xor.b32  	%r6219, %r6218, %r6216;
	shr.u32 	%r6220, %r6196, 22;
	and.b32  	%r6221, %r6220, 1020;
	add.s32 	%r6222, %r5779, %r6221;
	ld.shared.u32 	%r6223, [%r6222];
	shr.u32 	%r6224, %r6198, 14;
	and.b32  	%r6225, %r6224, 1020;
	add.s32 	%r6226, %r5784, %r6225;
	ld.shared.u32 	%r6227, [%r6226];
	shr.u32 	%r6228, %r6200, 6;
	and.b32  	%r6229, %r6228, 1020;
	add.s32 	%r6230, %r5789, %r6229;
	ld.shared.u32 	%r6231, [%r6230];
	shl.b32 	%r6232, %r6194, 2;
	and.b32  	%r6233, %r6232, 1020;
	add.s32 	%r6234, %r5794, %r6233;
	ld.shared.u32 	%r6235, [%r6234];
	xor.b32  	%r6236, %r6227, %r6223;
	xor.b32  	%r6237, %r6236, %r6231;
	xor.b32  	%r6238, %r6237, %r6235;
	shr.u32 	%r6239, %r6198, 22;
	and.b32  	%r6240, %r6239, 1020;
	add.s32 	%r6241, %r5779, %r6240;
	ld.shared.u32 	%r6242, [%r6241];
	shr.u32 	%r6243, %r6200, 14;
	and.b32  	%r6244, %r6243, 1020;
	add.s32 	%r6245, %r5784, %r6244;
	ld.shared.u32 	%r6246, [%r6245];
	shr.u32 	%r6247, %r6194, 6;
	and.b32  	%r6248, %r6247, 1020;
	add.s32 	%r6249, %r5789, %r6248;
	ld.shared.u32 	%r6250, [%r6249];
	shl.b32 	%r6251, %r6196, 2;
	and.b32  	%r6252, %r6251, 1020;
	add.s32 	%r6253, %r5794, %r6252;
	ld.shared.u32 	%r6254, [%r6253];
	xor.b32  	%r6255, %r6246, %r6242;
	xor.b32  	%r6256, %r6255, %r6250;
	xor.b32  	%r6257, %r6256, %r6254;
	shr.u32 	%r6258, %r6200, 22;
	and.b32  	%r6259, %r6258, 1020;
	add.s32 	%r6260, %r5779, %r6259;
	ld.shared.u32 	%r6261, [%r6260];
	shr.u32 	%r6262, %r6194, 14;
	and.b32  	%r6263, %r6262, 1020;
	add.s32 	%r6264, %r5784, %r6263;
	ld.shared.u32 	%r6265, [%r6264];
	shr.u32 	%r6266, %r6196, 6;
	and.b32  	%r6267, %r6266, 1020;
	add.s32 	%r6268, %r5789, %r6267;
	ld.shared.u32 	%r6269, [%r6268];
	shl.b32 	%r6270, %r6198, 2;
	and.b32  	%r6271, %r6270, 1020;
	add.s32 	%r6272, %r5794, %r6271;
	ld.shared.u32 	%r6273, [%r6272];
	xor.b32  	%r6274, %r6265, %r6261;
	xor.b32  	%r6275, %r6274, %r6269;
	xor.b32  	%r6276, %r6275, %r6273;
	ld.global.u32 	%r6277, [%rd1+96];
	xor.b32  	%r6278, %r6277, %r6219;
	ld.global.u32 	%r6279, [%rd1+100];
	xor.b32  	%r6280, %r6279, %r6238;
	ld.global.u32 	%r6281, [%rd1+104];
	xor.b32  	%r6282, %r6281, %r6257;
	ld.global.u32 	%r6283, [%rd1+108];
	xor.b32  	%r6284, %r6283, %r6276;
	shr.u32 	%r6285, %r6278, 22;
	and.b32  	%r6286, %r6285, 1020;
	add.s32 	%r6287, %r5779, %r6286;
	ld.shared.u32 	%r6288, [%r6287];
	shr.u32 	%r6289, %r6280, 14;
	and.b32  	%r6290, %r6289, 1020;
	add.s32 	%r6291, %r5784, %r6290;
	ld.shared.u32 	%r6292, [%r6291];
	shr.u32 	%r6293, %r6282, 6;
	and.b32  	%r6294, %r6293, 1020;
	add.s32 	%r6295, %r5789, %r6294;
	ld.shared.u32 	%r6296, [%r6295];
	shl.b32 	%r6297, %r6284, 2;
	and.b32  	%r6298, %r6297, 1020;
	add.s32 	%r6299, %r5794, %r6298;
	ld.shared.u32 	%r6300, [%r6299];
	xor.b32  	%r6301, %r6292, %r6288;
	xor.b32  	%r6302, %r6301, %r6296;
	xor.b32  	%r6303, %r6302, %r6300;
	shr.u32 	%r6304, %r6280, 22;
	and.b32  	%r6305, %r6304, 1020;
	add.s32 	%r6306, %r5779, %r6305;
	ld.shared.u32 	%r6307, [%r6306];
	shr.u32 	%r6308, %r6282, 14;
	and.b32  	%r6309, %r6308, 1020;
	add.s32 	%r6310, %r5784, %r6309;
	ld.shared.u32 	%r6311, [%r6310];
	shr.u32 	%r6312, %r6284, 6;
	and.b32  	%r6313, %r6312, 1020;
	add.s32 	%r6314, %r5789, %r6313;
	ld.shared.u32 	%r6315, [%r6314];
	shl.b32 	%r6316, %r6278, 2;
	and.b32  	%r6317, %r6316, 1020;
	add.s32 	%r6318, %r5794, %r6317;
	ld.shared.u32 	%r6319, [%r6318];
	xor.b32  	%r6320, %r6311, %r6307;
	xor.b32  	%r6321, %r6320, %r6315;
	xor.b32  	%r6322, %r6321, %r6319;
	shr.u32 	%r6323, %r6282, 22;
	and.b32  	%r6324, %r6323, 1020;
	add.s32 	%r6325, %r5779, %r6324;
	ld.shared.u32 	%r6326, [%r6325];
	shr.u32 	%r6327, %r6284, 14;
	and.b32  	%r6328, %r6327, 1020;
	add.s32 	%r6329, %r5784, %r6328;
	ld.shared.u32 	%r6330, [%r6329];
	shr.u32 	%r6331, %r6278, 6;
	and.b32  	%r6332, %r6331, 1020;
	add.s32 	%r6333, %r5789, %r6332;
	ld.shared.u32 	%r6334, [%r6333];
	shl.b32 	%r6335, %r6280, 2;
	and.b32  	%r6336, %r6335, 1020;
	add.s32 	%r6337, %r5794, %r6336;
	ld.shared.u32 	%r6338, [%r6337];
	xor.b32  	%r6339, %r6330, %r6326;
	xor.b32  	%r6340, %r6339, %r6334;
	xor.b32  	%r6341, %r6340, %r6338;
	shr.u32 	%r6342, %r6284, 22;
	and.b32  	%r6343, %r6342, 1020;
	add.s32 	%r6344, %r5779, %r6343;
	ld.shared.u32 	%r6345, [%r6344];
	shr.u32 	%r6346, %r6278, 14;
	and.b32  	%r6347, %r6346, 1020;
	add.s32 	%r6348, %r5784, %r6347;
	ld.shared.u32 	%r6349, [%r6348];
	shr.u32 	%r6350, %r6280, 6;
	and.b32  	%r6351, %r6350, 1020;
	add.s32 	%r6352, %r5789, %r6351;
	ld.shared.u32 	%r6353, [%r6352];
	shl.b32 	%r6354, %r6282, 2;
	and.b32  	%r6355, %r6354, 1020;
	add.s32 	%r6356, %r5794, %r6355;
	ld.shared.u32 	%r6357, [%r6356];
	xor.b32  	%r6358, %r6349, %r6345;
	xor.b32  	%r6359, %r6358, %r6353;
	xor.b32  	%r6360, %r6359, %r6357;
	ld.global.u32 	%r6361, [%rd1+112];
	xor.b32  	%r6362, %r6361, %r6303;
	ld.global.u32 	%r6363, [%rd1+116];
	xor.b32  	%r6364, %r6363, %r6322;
	ld.global.u32 	%r6365, [%rd1+120];
	xor.b32  	%r6366, %r6365, %r6341;
	ld.global.u32 	%r6367, [%rd1+124];
	xor.b32  	%r6368, %r6367, %r6360;
	shr.u32 	%r6369, %r6362, 22;
	and.b32  	%r6370, %r6369, 1020;
	add.s32 	%r6371, %r5779, %r6370;
	ld.shared.u32 	%r6372, [%r6371];
	shr.u32 	%r6373, %r6364, 14;
	and.b32  	%r6374, %r6373, 1020;
	add.s32 	%r6375, %r5784, %r6374;
	ld.shared.u32 	%r6376, [%r6375];
	shr.u32 	%r6377, %r6366, 6;
	and.b32  	%r6378, %r6377, 1020;
	add.s32 	%r6379, %r5789, %r6378;
	ld.shared.u32 	%r6380, [%r6379];
	shl.b32 	%r6381, %r6368, 2;
	and.b32  	%r6382, %r6381, 1020;
	add.s32 	%r6383, %r5794, %r6382;
	ld.shared.u32 	%r6384, [%r6383];
	xor.b32  	%r6385, %r6376, %r6372;
	xor.b32  	%r6386, %r6385, %r6380;
	xor.b32  	%r6387, %r6386, %r6384;
	shr.u32 	%r6388, %r6364, 22;
	and.b32  	%r6389, %r6388, 1020;
	add.s32 	%r6390, %r5779, %r6389;
	ld.shared.u32 	%r6391, [%r6390];
	shr.u32 	%r6392, %r6366, 14;
	and.b32  	%r6393, %r6392, 1020;
	add.s32 	%r6394, %r5784, %r6393;
	ld.shared.u32 	%r6395, [%r6394];
	shr.u32 	%r6396, %r6368, 6;
	and.b32  	%r6397, %r6396, 1020;
	add.s32 	%r6398, %r5789, %r6397;
	ld.shared.u32 	%r6399, [%r6398];
	shl.b32 	%r6400, %r6362, 2;
	and.b32  	%r6401, %r6400, 1020;
	add.s32 	%r6402, %r5794, %r6401;
	ld.shared.u32 	%r6403, [%r6402];
	xor.b32  	%r6404, %r6395, %r6391;
	xor.b32  	%r6405, %r6404, %r6399;
	xor.b32  	%r6406, %r6405, %r6403;
	shr.u32 	%r6407, %r6366, 22;
	and.b32  	%r6408, %r6407, 1020;
	add.s32 	%r6409, %r5779, %r6408;
	ld.shared.u32 	%r6410, [%r6409];
	shr.u32 	%r6411, %r6368, 14;
	and.b32  	%r6412, %r6411, 1020;
	add.s32 	%r6413, %r5784, %r6412;
	ld.shared.u32 	%r6414, [%r6413];
	shr.u32 	%r6415, %r6362, 6;
	and.b32  	%r6416, %r6415, 1020;
	add.s32 	%r6417, %r5789, %r6416;
	ld.shared.u32 	%r6418, [%r6417];
	shl.b32 	%r6419, %r6364, 2;
	and.b32  	%r6420, %r6419, 1020;
	add.s32 	%r6421, %r5794, %r6420;
	ld.shared.u32 	%r6422, [%r6421];
	xor.b32  	%r6423, %r6414, %r6410;
	xor.b32  	%r6424, %r6423, %r6418;
	xor.b32  	%r6425, %r6424, %r6422;
	shr.u32 	%r6426, %r6368, 22;
	and.b32  	%r6427, %r6426, 1020;
	add.s32 	%r6428, %r5779, %r6427;
	ld.shared.u32 	%r6429, [%r6428];
	shr.u32 	%r6430, %r6362, 14;
	and.b32  	%r6431, %r6430, 1020;
	add.s32 	%r6432, %r5784, %r6431;
	ld.shared.u32 	%r6433, [%r6432];
	shr.u32 	%r6434, %r6364, 6;
	and.b32  	%r6435, %r6434, 1020;
	add.s32 	%r6436, %r5789, %r6435;
	ld.shared.u32 	%r6437, [%r6436];
	shl.b32 	%r6438, %r6366, 2;
	and.b32  	%r6439, %r6438, 1020;
	add.s32 	%r6440, %r5794, %r6439;
	ld.shared.u32 	%r6441, [%r6440];
	xor.b32  	%r6442, %r6433, %r6429;
	xor.b32  	%r6443, %r6442, %r6437;
	xor.b32  	%r6444, %r6443, %r6441;
	ld.global.u32 	%r6445, [%rd1+128];
	xor.b32  	%r6446, %r6445, %r6387;
	ld.global.u32 	%r6447, [%rd1+132];
	xor.b32  	%r6448, %r6447, %r6406;
	ld.global.u32 	%r6449, [%rd1+136];
	xor.b32  	%r6450, %r6449, %r6425;
	ld.global.u32 	%r6451, [%rd1+140];
	xor.b32  	%r6452, %r6451, %r6444;
	shr.u32 	%r6453, %r6446, 22;
	and.b32  	%r6454, %r6453, 1020;
	add.s32 	%r6455, %r5779, %r6454;
	ld.shared.u32 	%r6456, [%r6455];
	shr.u32 	%r6457, %r6448, 14;
	and.b32  	%r6458, %r6457, 1020;
	add.s32 	%r6459, %r5784, %r6458;
	ld.shared.u32 	%r6460, [%r6459];
	shr.u32 	%r6461, %r6450, 6;
	and.b32  	%r6462, %r6461, 1020;
	add.s32 	%r6463, %r5789, %r6462;
	ld.shared.u32 	%r6464, [%r6463];
	shl.b32 	%r6465, %r6452, 2;
	and.b32  	%r6466, %r6465, 1020;
	add.s32 	%r6467, %r5794, %r6466;
	ld.shared.u32 	%r6468, [%r6467];
	xor.b32  	%r6469, %r6460, %r6456;
	xor.b32  	%r6470, %r6469, %r6464;
	xor.b32  	%r6471, %r6470, %r6468;
	shr.u32 	%r6472, %r6448, 22;
	and.b32  	%r6473, %r6472, 1020;
	add.s32 	%r6474, %r5779, %r6473;
	ld.shared.u32 	%r6475, [%r6474];
	shr.u32 	%r6476, %r6450, 14;
	and.b32  	%r6477, %r6476, 1020;
	add.s32 	%r6478, %r5784, %r6477;
	ld.shared.u32 	%r6479, [%r6478];
	shr.u32 	%r6480, %r6452, 6;
	and.b32  	%r6481, %r6480, 1020;
	add.s32 	%r6482, %r5789, %r6481;
	ld.shared.u32 	%r6483, [%r6482];
	shl.b32 	%r6484, %r6446, 2;
	and.b32  	%r6485, %r6484, 1020;
	add.s32 	%r6486, %r5794, %r6485;
	ld.shared.u32 	%r6487, [%r6486];
	xor.b32  	%r6488, %r6479, %r6475;
	xor.b32  	%r6489, %r6488, %r6483;
	xor.b32  	%r6490, %r6489, %r6487;
	shr.u32 	%r6491, %r6450, 22;
	and.b32  	%r6492, %r6491, 1020;
	add.s32 	%r6493, %r5779, %r6492;
	ld.shared.u32 	%r6494, [%r6493];
	shr.u32 	%r6495, %r6452, 14;
	and.b32  	%r6496, %r6495, 1020;
	add.s32 	%r6497, %r5784, %r6496;
	ld.shared.u32 	%r6498, [%r6497];
	shr.u32 	%r6499, %r6446, 6;
	and.b32  	%r6500, %r6499, 1020;
	add.s32 	%r6501, %r5789, %r6500;
	ld.shared.u32 	%r6502, [%r6501];
	shl.b32 	%r6503, %r6448, 2;
	and.b32  	%r6504, %r6503, 1020;
	add.s32 	%r6505, %r5794, %r6504;
	ld.shared.u32 	%r6506, [%r6505];
	xor.b32  	%r6507, %r6498, %r6494;
	xor.b32  	%r6508, %r6507, %r6502;
	xor.b32  	%r6509, %r6508, %r6506;
	shr.u32 	%r6510, %r6452, 22;
	and.b32  	%r6511, %r6510, 1020;
	add.s32 	%r6512, %r5779, %r6511;
	ld.shared.u32 	%r6513, [%r6512];
	shr.u32 	%r6514, %r6446, 14;
	and.b32  	%r6515, %r6514, 1020;
	add.s32 	%r6516, %r5784, %r6515;
	ld.shared.u32 	%r6517, [%r6516];
	shr.u32 	%r6518, %r6448, 6;
	and.b32  	%r6519, %r6518, 1020;
	add.s32 	%r6520, %r5789, %r6519;
	ld.shared.u32 	%r6521, [%r6520];
	shl.b32 	%r6522, %r6450, 2;
	and.b32  	%r6523, %r6522, 1020;
	add.s32 	%r6524, %r5794, %r6523;
	ld.shared.u32 	%r6525, [%r6524];
	xor.b32  	%r6526, %r6517, %r6513;
	xor.b32  	%r6527, %r6526, %r6521;
	xor.b32  	%r6528, %r6527, %r6525;
	ld.global.u32 	%r6529, [%rd1+144];
	xor.b32  	%r6530, %r6529, %r6471;
	shr.u32 	%r6531, %r6530, 8;
	shr.u32 	%r6532, %r6530, 16;
	shr.u32 	%r6533, %r6530, 24;
	ld.global.u32 	%r6534, [%rd1+148];
	xor.b32  	%r6535, %r6534, %r6490;
	shr.u32 	%r6536, %r6535, 8;
	shr.u32 	%r6537, %r6535, 16;
	shr.u32 	%r6538, %r6535, 24;
	ld.global.u32 	%r6539, [%rd1+152];
	xor.b32  	%r6540, %r6539, %r6509;
	shr.u32 	%r6541, %r6540, 8;
	shr.u32 	%r6542, %r6540, 16;
	shr.u32 	%r6543, %r6540, 24;
	ld.global.u32 	%r6544, [%rd1+156];
	xor.b32  	%r6545, %r6544, %r6528;
	and.b32  	%r6546, %r6530, 255;
	mov.u32 	%r6547, _ZZ7AES_128P8aesBlockPjiE11matrizCajaS;
	add.s32 	%r6548, %r6547, %r6546;
	ld.shared.u8 	%r6549, [%r6548];
	and.b32  	%r6550, %r6531, 255;
	add.s32 	%r6551, %r6547, %r6550;
	ld.shared.u8 	%rs13, [%r6551];
	and.b32  	%r6552, %r6532, 255;
	add.s32 	%r6553, %r6547, %r6552;
	ld.shared.u8 	%r6554, [%r6553];
	add.s32 	%r6555, %r6547, %r6533;
	and.b32  	%r6556, %r6535, 255;
	add.s32 	%r6557, %r6547, %r6556;
	ld.shared.u8 	%r6558, [%r6557];
	and.b32  	%r6559, %r6536, 255;
	add.s32 	%r6560, %r6547, %r6559;
	ld.shared.u8 	%rs14, [%r6560];
	and.b32  	%r6561, %r6537, 255;
	add.s32 	%r6562, %r6547, %r6561;
	ld.shared.u8 	%r6563, [%r6562];
	add.s32 	%r6564, %r6547, %r6538;
	and.b32  	%r6565, %r6540, 255;
	add.s32 	%r6566, %r6547, %r6565;
	ld.shared.u8 	%r6567, [%r6566];
	and.b32  	%r6568, %r6541, 255;
	add.s32 	%r6569, %r6547, %r6568;
	ld.shared.u8 	%rs15, [%r6569];
	and.b32  	%r6570, %r6542, 255;
	add.s32 	%r6571, %r6547, %r6570;
	ld.shared.u8 	%r6572, [%r6571];
	add.s32 	%r6573, %r6547, %r6543;
	and.b32  	%r6574, %r6545, 255;
	add.s32 	%r6575, %r6547, %r6574;
	ld.shared.u8 	%r6576, [%r6575];
	shr.u32 	%r6577, %r6545, 8;
	and.b32  	%r6578, %r6577, 255;
	add.s32 	%r6579, %r6547, %r6578;
	ld.shared.u8 	%rs16, [%r6579];
	shr.u32 	%r6580, %r6545, 16;
	and.b32  	%r6581, %r6580, 255;
	add.s32 	%r6582, %r6547, %r6581;
	ld.shared.u8 	%r6583, [%r6582];
	shr.u32 	%r6584, %r6545, 24;
	add.s32 	%r6585, %r6547, %r6584;
	ld.shared.u8 	%r6586, [%r6585];
	shl.b32 	%r6587, %r6586, 24;
	mul.wide.u16 	%r6588, %rs14, 256;
	or.b32  	%r6589, %r6588, %r6567;
	shl.b32 	%r6590, %r6554, 16;
	or.b32  	%r6591, %r6589, %r6590;
	or.b32  	%r6592, %r6591, %r6587;
	ld.shared.u8 	%r6593, [%r6555];
	shl.b32 	%r6594, %r6593, 24;
	shl.b32 	%r6595, %r6563, 16;
	or.b32  	%r6596, %r6594, %r6595;
	mul.wide.u16 	%r6597, %rs15, 256;
	or.b32  	%r6598, %r6596, %r6597;
	or.b32  	%r6599, %r6598, %r6576;
	ld.global.u32 	%r6600, [%rd1+160];
	xor.b32  	%r6601, %r6600, %r6599;
	ld.shared.u8 	%r6602, [%r6564];
	shl.b32 	%r6603, %r6602, 24;
	shl.b32 	%r6604, %r6572, 16;
	or.b32  	%r6605, %r6603, %r6604;
	mul.wide.u16 	%r6606, %rs16, 256;
	or.b32  	%r6607, %r6605, %r6606;
	or.b32  	%r6608, %r6607, %r6549;
	ld.global.u32 	%r6609, [%rd1+164];
	xor.b32  	%r6610, %r6609, %r6608;
	ld.shared.u8 	%r6611, [%r6573];
	shl.b32 	%r6612, %r6611, 24;
	shl.b32 	%r6613, %r6583, 16;
	or.b32  	%r6614, %r6612, %r6613;
	mul.wide.u16 	%r6615, %rs13, 256;
	or.b32  	%r6616, %r6614, %r6615;
	or.b32  	%r6617, %r6616, %r6558;
	ld.global.u32 	%r6618, [%rd1+168];
	xor.b32  	%r6619, %r6618, %r6617;
	ld.global.u32 	%r6620, [%rd1+172];
	xor.b32  	%r6621, %r6620, %r6592;
	st.global.u32 	[%rd29], %r6601;
	st.global.u32 	[%rd29+4], %r6610;
	st.global.u32 	[%rd29+8], %r6619;
	st.global.u32 	[%rd29+12], %r6621;
	bra.uni 	$L__BB2_14;
$L__BB2_8:
	mov.b32 	%r46, 1990973438;
	mov.b32 	%r47, 728170800;
	mov.b32 	%r48, -982553614;
	mov.b32 	%r49, 2071428195;
	st.local.v4.b32 	[%rd8], {%r49, %r48, %r47, %r46};
	mov.b32 	%r50, -1066228580;
	mov.b32 	%r51, -1348283219;
	mov.b32 	%r52, -263759366;
	mov.b32 	%r53, 2110358218;
	st.local.v4.b32 	[%rd8+16], {%r53, %r52, %r51, %r50};
	mov.b32 	%r54, 355588209;
	mov.b32 	%r55, -236608204;
	mov.b32 	%r56, -856211658;
	mov.b32 	%r57, 647232951;
	st.local.v4.b32 	[%rd8+32], {%r57, %r56, %r55, %r54};
	mov.b32 	%r58, 1974609899;
	mov.b32 	%r59, -494923257;
	mov.b32 	%r60, -1710909928;
	mov.b32 	%r61, -1021065468;
	st.local.v4.b32 	[%rd8+48], {%r61, %r60, %r59, %r58};
	mov.b32 	%r62, -2077236439;
	mov.b32 	%r63, -1277805742;
	mov.b32 	%r64, -1604686309;
	mov.b32 	%r65, 439124745;
	st.local.v4.b32 	[%rd8+64], {%r65, %r64, %r63, %r62};
	mov.b32 	%r66, -816296886;
	mov.b32 	%r67, 968805226;
	mov.b32 	%r68, 1538391072;
	mov.b32 	%r69, -318713517;
	st.local.v4.b32 	[%rd8+80], {%r69, %r68, %r67, %r66};
	mov.b32 	%r70, -1465959344;
	mov.b32 	%r71, 2130901317;
	mov.b32 	%r72, -2060235453;
	mov.b32 	%r73, -72683568;
	st.local.v4.b32 	[%rd8+96], {%r73, %r72, %r71, %r70};
	mov.b32 	%r74, -755761392;
	mov.b32 	%r75, 567981756;
	mov.b32 	%r76, -180839022;
	mov.b32 	%r77, -1891589295;
	st.local.v4.b32 	[%rd8+112], {%r77, %r76, %r75, %r74};
	mov.b32 	%r78, 1931042148;
	mov.b32 	%r79, 1031710660;
	mov.b32 	%r80, 390371167;
	mov.b32 	%r81, -334295859;
	st.local.v4.b32 	[%rd8+128], {%r81, %r80, %r79, %r78};
	mov.b32 	%r82, -620011810;
	mov.b32 	%r83, 347663942;
	mov.b32 	%r84, -2003817950;
	mov.b32 	%r85, -598769312;
	st.local.v4.b32 	[%rd8+144], {%r85, %r84, %r83, %r82};
	mov.b32 	%r86, 2045023633;
	mov.b32 	%r87, 1655493570;
	mov.b32 	%r88, 1545864777;
	mov.b32 	%r89, 171586272;
	st.local.v4.b32 	[%rd8+160], {%r89, %r88, %r87, %r86};
	mov.b32 	%r90, 145652325;
	mov.b32 	%r91, -353085844;
	mov.b32 	%r92, -1454451315;
	mov.b32 	%r93, 1832372455;
	st.local.v4.b32 	[%rd8+176], {%r93, %r92, %r91, %r90};
	mov.b32 	%r94, -1970553525;
	mov.b32 	%r95, 527752680;
	mov.b32 	%r96, -961239524;
	mov.b32 	%r97, 774207674;
	st.local.v4.b32 	[%rd8+192], {%r97, %r96, %r95, %r94};
	mov.b32 	%r98, -1642217082;
	mov.b32 	%r99, -1185467039;
	mov.b32 	%r100, 251003720;
	mov.b32 	%r101, 1723154032;
	st.local.v4.b32 	[%rd8+208], {%r101, %r100, %r99, %r98};
	mov.b32 	%r102, -551004722;
	mov.b32 	%r103, -377020773;
	mov.b32 	%r104, -1802577559;
	mov.b32 	%r105, 295237857;
	st.local.v4.b32 	[%rd8+224], {%r105, %r104, %r103, %r102};
	mov.b32 	%r106, 381375664;
	mov.b32 	%r107, 254646593;
	mov.b32 	%r108, 1749214911;
	mov.b32 	%r109, 227123596;
	st.local.v4.b32 	[%rd8+240], {%r109, %r108, %r107, %r106};
	mov.b32 	%r110, -159679603;
	mov.b32 	%r111, -294160487;
	mov.b32 	%r112, -126059388;
	mov.b32 	%r113, -966564955;
	st.local.v4.u32 	[%rd5], {%r113, %r112, %r111, %r110};
	add.s64 	%rd285, %rd5, 16;
	mov.b32 	%r114, -1849309868;
	mov.b32 	%r115, -563122255;
	mov.b32 	%r116, -697603139;
	mov.b32 	%r117, -855539;
	st.local.v4.u32 	[%rd5+16], {%r117, %r116, %r115, %r114};
	mov.b32 	%r118, 1445669757;
	mov.b32 	%r119, -832084055;
	mov.b32 	%r120, 33620227;
	mov.b32 	%r121, 1613770832;
	st.local.v4.u32 	[%rd5+32], {%r121, %r120, %r119, %r118};
	mov.b32 	%r122, -327780710;
	mov.b32 	%r123, 1303096294;
	mov.b32 	%r124, -1244145822;
	mov.b32 	%r125, -402719207;
	st.local.v4.u32 	[%rd5+48], {%r125, %r124, %r123, %r122};
	mov.b32 	%r126, -92439161;
	mov.b32 	%r127, -1983264448;
	mov.b32 	%r128, 528646813;
	mov.b32 	%r129, -1882535355;
	st.local.v4.u32 	[%rd5+64], {%r129, %r128, %r127, %r126};
	mov.b32 	%r130, -68095989;
	mov.b32 	%r131, -1907931191;
	mov.b32 	%r132, -1302767125;
	mov.b32 	%r133, -268764651;
	st.local.v4.u32 	[%rd5+80], {%r133, %r132, %r131, %r130};
	mov.b32 	%r134, 1169141738;
	mov.b32 	%r135, 1604494077;
	mov.b32 	%r136, -1277897625;
	mov.b32 	%r137, 1101901292;
	st.local.v4.u32 	[%rd5+96], {%r137, %r136, %r135, %r134};
	mov.b32 	%r138, -1681866661;
	mov.b32 	%r139, -462261610;
	mov.b32 	%r140, 1403299063;
	mov.b32 	%r141, 597466303;
	st.local.v4.u32 	[%rd5+112], {%r141, %r140, %r139, %r138};
	mov.b32 	%r142, 1277568618;
	mov.b32 	%r143, 1033081774;
	mov.b32 	%r144, -503448292;
	mov.b32 	%r145, 1974974402;
	st.local.v4.u32 	[%rd5+128], {%r145, %r144, %r143, %r142};
	mov.b32 	%r146, -2083730353;
	mov.b32 	%r147, -168298750;
	mov.b32 	%r148, 2118074177;
	mov.b32 	%r149, 1815492186;
	st.local.v4.u32 	[%rd5+144], {%r149, %r148, %r147, %r146};
	mov.b32 	%r150, -101584632;
	mov.b32 	%r151, -773462732;
	mov.b32 	%r152, 1369810420;
	mov.b32 	%r153, 1748251740;
	st.local.v4.u32 	[%rd5+160], {%r153, %r152, %r151, %r150};
	mov.b32 	%r154, 706024767;
	mov.b32 	%r155, 1647391059;
	mov.b32 	%r156, -1411852173;
	mov.b32 	%r157, -495881837;
	st.local.v4.u32 	[%rd5+176], {%r157, %r156, %r155, %r154};
	mov.b32 	%r158, -1648114850;
	mov.b32 	%r159, 1176707941;
	mov.b32 	%r160, -1782069422;
	mov.b32 	%r161, 134480908;
	st.local.v4.u32 	[%rd5+192], {%r161, %r160, %r159, %r158};
	mov.b32 	%r162, 798661301;
	mov.b32 	%r163, 168101135;
	mov.b32 	%r164, 932615841;
	mov.b32 	%r165, 806885416;
	st.local.v4.u32 	[%rd5+208], {%r165, %r164, %r163, %r162};
	mov.b32 	%r166, -538779075;
	mov.b32 	%r167, 461406363;
	mov.b32 	%r168, 605164086;
	mov.b32 	%r169, 235341577;
	st.local.v4.u32 	[%rd5+224], {%r169, %r168, %r167, %r166};
	mov.b32 	%r170, -361400929;
	mov.b32 	%r171, 2142417613;
	mov.b32 	%r172, 1311188841;
	mov.b32 	%r173, -840176858;
	st.local.v4.u32 	[%rd5+240], {%r173, %r172, %r171, %r170};
	mov.b32 	%r174, 874125870;
	mov.b32 	%r175, 1479289972;
	mov.b32 	%r176, 495158174;
	mov.b32 	%r177, 302582043;
	st.local.v4.u32 	[%rd5+256], {%r177, %r176, %r175, %r174};
	mov.b32 	%r178, 1537253627;
	mov.b32 	%r179, -1269146898;
	mov.b32 	%r180, -596742478;
	mov.b32 	%r181, 907746093;
	st.local.v4.u32 	[%rd5+272], {%r181, %r180, %r179, %r178};
	mov.b32 	%r182, 2108928974;
	mov.b32 	%r183, -1210657183;
	mov.b32 	%r184, 1983593293;
	mov.b32 	%r185, -1538108682;
	st.local.v4.u32 	[%rd5+288], {%r185, %r184, %r183, %r182};
	mov.b32 	%r186, 327451799;
	mov.b32 	%r187, 1580150641;
	mov.b32 	%r188, -572267714;
	mov.b32 	%r189, 1378429307;
	st.local.v4.u32 	[%rd5+304], {%r189, %r188, %r187, %r186};
	mov.b32 	%r190, -1041371860;
	mov.b32 	%r191, 0;
	mov.b32 	%r192, -1177431704;
	mov.b32 	%r193, -1504488459;
	st.local.v4.u32 	[%rd5+320], {%r193, %r192, %r191, %r190};
	mov.b32 	%r194, -1235526675;
	mov.b32 	%r195, 2041688520;
	mov.b32 	%r196, -469959649;
	mov.b32 	%r197, 1075847264;
	st.local.v4.u32 	[%rd5+336], {%r197, %r196, %r195, %r194};
	mov.b32 	%r198, 1916352843;
	mov.b32 	%r199, 1740553945;
	mov.b32 	%r200, -1916023994;
	mov.b32 	%r201, -731223362;
	st.local.v4.u32 	[%rd5+352], {%r201, %r200, %r199, %r198};
	mov.b32 	%r202, -2049978550;
	mov.b32 	%r203, -1336387352;
	mov.b32 	%r204, -1739830060;
	mov.b32 	%r205, -1807070498;
	st.local.v4.u32 	[%rd5+368], {%r205, %r204, %r203, %r202};
	mov.b32 	%r206, -302253290;
	mov.b32 	%r207, 1336584933;
	mov.b32 	%r208, -974131414;
	mov.b32 	%r209, -1143943061;
	st.local.v4.u32 	[%rd5+384], {%r209, %r208, %r207, %r206};
	mov.b32 	%r210, 293963156;
	mov.b32 	%r211, 1714631509;
	mov.b32 	%r212, -1706209833;
	mov.b32 	%r213, -2042412091;
	st.local.v4.u32 	[%rd5+400], {%r213, %r212, %r211, %r210};
	mov.b32 	%r214, -25198719;
	mov.b32 	%r215, 67240454;
	mov.b32 	%r216, -369493744;
	mov.b32 	%r217, -1975171633;
	st.local.v4.u32 	[%rd5+416], {%r217, %r216, %r215, %r214};
	mov.b32 	%r218, 1269344483;
	mov.b32 	%r219, 631218106;
	mov.b32 	%r220, 2017213508;
	mov.b32 	%r221, -1605349136;
	st.local.v4.u32 	[%rd5+432], {%r221, %r220, %r219, %r218};
	mov.b32 	%r222, 93294474;
	mov.b32 	%r223, -2143272768;
	mov.b32 	%r224, 1571005438;
	mov.b32 	%r225, -1571728909;
	st.local.v4.u32 	[%rd5+448], {%r225, %r224, %r223, %r222};
	mov.b32 	%r226, -235539196;
	mov.b32 	%r227, 1882732616;
	mov.b32 	%r228, 563977660;
	mov.b32 	%r229, 1066570413;
	st.local.v4.u32 	[%rd5+464], {%r229, %r228, %r227, %r226};
	mov.b32 	%r230, 1109467491;
	mov.b32 	%r231, -1344611723;
	mov.b32 	%r232, 2008463041;
	mov.b32 	%r233, 1673313503;
	st.local.v4.u32 	[%rd5+480], {%r233, %r232, %r231, %r230};
	mov.b32 	%r234, -1076702611;
	mov.b32 	%r235, -34344178;
	mov.b32 	%r236, -436207846;
	mov.b32 	%r237, 537923632;
	st.local.v4.u32 	[%rd5+496], {%r237, %r236, %r235, %r234};
	mov.b32 	%r238, -1007883217;
	mov.b32 	%r239, 638784309;
	mov.b32 	%r240, 403442708;
	mov.b32 	%r241, -2117218996;
	st.local.v4.u32 	[%rd5+512], {%r241, %r240, %r239, %r238};
	mov.b32 	%r242, 773265209;
	mov.b32 	%r243, -2008791860;
	mov.b32 	%r244, 899127202;
	mov.b32 	%r245, -1101045791;
	st.local.v4.u32 	[%rd5+528], {%r245, %r244, %r243, %r242};
	mov.b32 	%r246, 2050833735;
	mov.b32 	%r247, -58818942;
	mov.b32 	%r248, 1437050866;
	mov.b32 	%r249, -1815821225;
	st.local.v4.u32 	[%rd5+544], {%r249, %r248, %r247, %r246};
	mov.b32 	%r250, -428641387;
	mov.b32 	%r251, 840505643;
	mov.b32 	%r252, -1168286233;
	mov.b32 	%r253, -932944724;
	st.local.v4.u32 	[%rd5+560], {%r253, %r252, %r251, %r250};
	mov.b32 	%r254, -1545806721;
	mov.b32 	%r255, -1638969391;
	mov.b32 	%r256, 427917720;
	mov.b32 	%r257, -1067425632;
	st.local.v4.u32 	[%rd5+576], {%r257, %r256, %r255, %r254};
	mov.b32 	%r258, 193497219;
	mov.b32 	%r259, 999329963;
	mov.b32 	%r260, 1412049534;
	mov.b32 	%r261, 1143087718;
	st.local.v4.u32 	[%rd5+592], {%r261, %r260, %r259, %r258};
	mov.b32 	%r262, 672404540;
	mov.b32 	%r263, 1807268051;
	mov.b32 	%r264, -940642775;
	mov.b32 	%r265, -1941551414;
	st.local.v4.u32 	[%rd5+608], {%r265, %r264, %r263, %r262};
	mov.b32 	%r266, -1378100362;
	mov.b32 	%r267, 369822493;
	mov.b32 	%r268, -1134666014;
	mov.b32 	%r269, -1478566279;
	st.local.v4.u32 	[%rd5+624], {%r269, %r268, %r267, %r266};
	mov.b32 	%r270, 336202270;
	mov.b32 	%r271, 1949973070;
	mov.b32 	%r272, 1681011286;
	mov.b32 	%r273, -606019525;
	st.local.v4.u32 	[%rd5+640], {%r273, %r272, %r271, %r270};
	mov.b32 	%r274, -1201906460;
	mov.b32 	%r275, 1210328172;
	mov.b32 	%r276, 201721354;
	mov.b32 	%r277, -1840690725;
	st.local.v4.u32 	[%rd5+656], {%r277, %r276, %r275, %r274};
	mov.b32 	%r278, -1000185178;
	mov.b32 	%r279, 1135389935;
	mov.b32 	%r280, -1110191250;
	mov.b32 	%r281, -1614626211;
	st.local.v4.u32 	[%rd5+672], {%r281, %r280, %r279, %r278};
	mov.b32 	%r282, -226920053;
	mov.b32 	%r283, -739974089;
	mov.b32 	%r284, 831886756;
	mov.b32 	%r285, 965841320;
	st.local.v4.u32 	[%rd5+688], {%r285, %r284, %r283, %r282};
	mov.b32 	%r286, -630362697;
	mov.b32 	%r287, 1849112409;
	mov.b32 	%r288, -1949775805;
	mov.b32 	%r289, -706222286;
	st.local.v4.u32 	[%rd5+704], {%r289, %r288, %r287, %r286};
	mov.b32 	%r290, 1235855840;
	mov.b32 	%r291, -1672589614;
	mov.b32 	%r292, -1311386268;
	mov.b32 	%r293, 26054028;
	st.local.v4.u32 	[%rd5+720], {%r293, %r292, %r291, %r290};
	mov.b32 	%r294, -806688219;
	mov.b32 	%r295, -202050553;
	mov.b32 	%r296, -1403627782;
	mov.b32 	%r297, -663982924;
	st.local.v4.u32 	[%rd5+736], {%r297, %r296, %r295, %r294};
	mov.b32 	%r298, 268961816;
	mov.b32 	%r299, 1202630377;
	mov.b32 	%r300, -193299826;
	mov.b32 	%r301, -899324497;
	st.local.v4.u32 	[%rd5+752], {%r301, %r300, %r299, %r298};
	mov.b32 	%r302, 1546530418;
	mov.b32 	%r303, 1243948399;
	mov.b32 	%r304, -260540280;
	mov.b32 	%r305, 1874508501;
	st.local.v4.u32 	[%rd5+768], {%r305, %r304, %r303, %r302};
	mov.b32 	%r306, -1748580783;
	mov.b32 	%r307, 1941222599;
	mov.b32 	%r308, 1470539505;
	mov.b32 	%r309, 941366308;
	st.local.v4.u32 	[%rd5+784], {%r309, %r308, %r307, %r306};
	mov.b32 	%r310, 1042226977;
	mov.b32 	%r311, -395021156;
	mov.b32 	%r312, -1579295364;
	mov.b32 	%r313, -873928669;
	st.local.v4.u32 	[%rd5+800], {%r313, %r312, %r311, %r310};
	mov.b32 	%r314, 260737669;
	mov.b32 	%r315, 227249030;
	mov.b32 	%r316, 1639824860;
	mov.b32 	%r317, -1773450275;
	st.local.v4.u32 	[%rd5+816], {%r317, %r316, %r315, %r314};
	mov.b32 	%r318, -865704278;
	mov.b32 	%r319, 1907733956;
	mov.b32 	%r320, 2084453954;
	mov.b32 	%r321, -529502064;
	st.local.v4.u32 	[%rd5+832], {%r321, %r320, %r319, %r318};
	mov.b32 	%r322, 470683154;
	mov.b32 	%r323, -134810111;
	mov.b32 	%r324, 100860677;
	mov.b32 	%r325, -1874310952;
	st.local.v4.u32 	[%rd5+848], {%r325, %r324, %r323, %r322};
	mov.b32 	%r326, 1773779408;
	mov.b32 	%r327, -1370007559;
	mov.b32 	%r328, 1781871967;
	mov.b32 	%r329, -1033805405;
	st.local.v4.u32 	[%rd5+864], {%r329, %r328, %r327, %r326};
	mov.b32 	%r330, 664706745;
	mov.b32 	%r331, 974986535;
	mov.b32 	%r332, -1715355304;
	mov.b32 	%r333, 394692241;
	st.local.v4.u32 	[%rd5+880], {%r333, %r332, %r331, %r330};
	mov.b32 	%r334, 571543859;
	mov.b32 	%r335, 731420851;
	mov.b32 	%r336, -336005101;
	mov.b32 	%r337, -639508168;
	st.local.v4.u32 	[%rd5+896], {%r337, %r336, %r335, %r334};
	mov.b32 	%r338, 865375399;
	mov.b32 	%r339, 126783113;
	mov.b32 	%r340, -1445340816;
	mov.b32 	%r341, -764843589;
	st.local.v4.u32 	[%rd5+912], {%r341, %r340, %r339, %r338};
	mov.b32 	%r342, -907417312;
	mov.b32 	%r343, 361203602;
	mov.b32 	%r344, 1008606754;
	mov.b32 	%r345, 765172662;
	st.local.v4.u32 	[%rd5+928], {%r345, %r344, %r343, %r342};
	mov.b32 	%r346, -1512054918;
	mov.b32 	%r347, 1344809080;
	mov.b32 	%r348, -1437248001;
	mov.b32 	%r349, -2016489911;
	st.local.v4.u32 	[%rd5+944], {%r349, %r348, %r347, %r346};
	mov.b32 	%r350, 437062935;
	mov.b32 	%r351, 160008576;
	mov.b32 	%r352, 1503764984;
	mov.b32 	%r353, 59542671;
	st.local.v4.u32 	[%rd5+960], {%r353, %r352, %r351, %r350};
	mov.b32 	%r354, -798463816;
	mov.b32 	%r355, -2076032314;
	mov.b32 	%r356, -672733647;
	mov.b32 	%r357, 1707065306;
	st.local.v4.u32 	[%rd5+976], {%r357, %r356, %r355, %r354};
	mov.b32 	%r358, 504303377;
	mov.b32 	%r359, 1512910199;
	mov.b32 	%r360, 697932208;
	mov.b32 	%r361, -2109652541;
	st.local.v4.u32 	[%rd5+992], {%r361, %r360, %r359, %r358};
	mov.b32 	%r362, 739644986;
	mov.b32 	%r363, 1841019862;
	mov.b32 	%r364, -1470868228;
	mov.b32 	%r365, 2075177163;
	st.local.v4.u32 	[%rd5+1008], {%r365, %r364, %r363, %r362};
	mov.b32 	%r366, -1913226373;
	mov.b32 	%r367, -1712425097;
	mov.b32 	%r368, -2064089988;
	mov.b32 	%r369, -1513725085;
	st.local.v4.u32 	[%rd7], {%r369, %r368, %r367, %r366};
	add.s64 	%rd283, %rd7, 16;
	mov.b32 	%r370, 1418839493;
	mov.b32 	%r371, -1310822545;
	mov.b32 	%r372, -1110021269;
	mov.b32 	%r373, 234877682;
	st.local.v4.u32 	[%rd7+16], {%r373, %r372, %r371, %r370};
	mov.b32 	%r374, 2102799147;
	mov.b32 	%r375, -1446090905;
	mov.b32 	%r376, 50462977;
	mov.b32 	%r377, 1348481072;
	st.local.v4.u32 	[%rd7+32], {%r377, %r376, %r375, %r374};
	mov.b32 	%r378, -1695779210;
	mov.b32 	%r379, -431117397;
	mov.b32 	%r380, 1656084439;
	mov.b32 	%r381, 434634494;
	st.local.v4.u32 	[%rd7+48], {%r381, %r380, %r379, %r378};
	mov.b32 	%r382, -2013627011;
	mov.b32 	%r383, 1082771913;
	mov.b32 	%r384, -1658879358;
	mov.b32 	%r385, 1167051466;
	st.local.v4.u32 	[%rd7+64], {%r385, %r384, %r383, %r382};
	mov.b32 	%r386, 201060592;
	mov.b32 	%r387, -913422521;
	mov.b32 	%r388, -340633255;
	mov.b32 	%r389, 368048890;
	st.local.v4.u32 	[%rd7+80], {%r389, %r388, %r387, %r386};
	mov.b32 	%r390, -364531793;
	mov.b32 	%r391, -44064094;
	mov.b32 	%r392, 1739838676;
	mov.b32 	%r393, -331240019;
	st.local.v4.u32 	[%rd7+96], {%r393, %r392, %r391, %r390};
	mov.b32 	%r394, 1536934080;
	mov.b32 	%r395, -1763413390;
	mov.b32 	%r396, -145513308;
	mov.b32 	%r397, -1088185188;
	st.local.v4.u32 	[%rd7+112], {%r397, %r396, %r395, %r394};
	mov.b32 	%r398, 1783375398;
	mov.b32 	%r399, -1371696237;
	mov.b32 	%r400, 484572669;
	mov.b32 	%r401, -1032472649;
	st.local.v4.u32 	[%rd7+128], {%r401, %r400, %r399, %r398};
	mov.b32 	%r402, 1334037708;
	mov.b32 	%r403, 49674231;
	mov.b32 	%r404, 1098792767;
	mov.b32 	%r405, 1517041206;
	st.local.v4.u32 	[%rd7+144], {%r405, %r404, %r403, %r402};
	mov.b32 	%r406, 150598129;
	mov.b32 	%r407, 886171109;
	mov.b32 	%r408, -195975771;
	mov.b32 	%r409, 1550332980;
	st.local.v4.u32 	[%rd7+160], {%r409, %r408, %r407, %r406};
	mov.b32 	%r410, 1059722517;
	mov.b32 	%r411, 1398944049;
	mov.b32 	%r412, 1940642008;
	mov.b32 	%r413, -1813876367;
	st.local.v4.u32 	[%rd7+176], {%r413, %r412, %r411, %r410};
	mov.b32 	%r414, 1587397571;
	mov.b32 	%r415, 1699095331;
	mov.b32 	%r416, 1385547719;
	mov.b32 	%r417, 201851908;
	st.local.v4.u32 	[%rd7+192], {%r417, %r416, %r415, %r414};
	mov.b32 	%r418, -1255171430;
	mov.b32 	%r419, 252314885;
	mov.b32 	%r420, -1590192490;
	mov.b32 	%r421, 674240536;
	st.local.v4.u32 	[%rd7+208], {%r421, %r420, %r419, %r418};
	mov.b32 	%r422, 1038082786;
	mov.b32 	%r423, -1692696448;
	mov.b32 	%r424, 908333586;
	mov.b32 	%r425, 151914247;
	st.local.v4.u32 	[%rd7+224], {%r425, %r424, %r423, %r422};
	mov.b32 	%r426, -1612024459;
	mov.b32 	%r427, -847269198;
	mov.b32 	%r428, 1766729511;
	mov.b32 	%r429, 651029483;
	st.local.v4.u32 	[%rd7+240], {%r429, %r428, %r427, %r426};
	mov.b32 	%r430, 775166490;
	mov.b32 	%r431, 1951935532;
	mov.b32 	%r432, -1642232957;
	mov.b32 	%r433, 454166793;
	st.local.v4.u32 	[%rd7+256], {%r433, %r432, %r431, %r430};
	mov.b32 	%r434, -77881184;
	mov.b32 	%r435, -290170278;
	mov.b32 	%r436, -1294176658;
	mov.b32 	%r437, 758520603;
	st.local.v4.u32 	[%rd7+272], {%r437, %r436, %r435, %r434};
	mov.b32 	%r438, -830622797;
	mov.b32 	%r439, 1639438038;
	mov.b32 	%r440, 1299594043;
	mov.b32 	%r441, -157003182;
	st.local.v4.u32 	[%rd7+288], {%r441, %r440, %r439, %r438};
	mov.b32 	%r442, -1760328572;
	mov.b32 	%r443, 1901997871;
	mov.b32 	%r444, 1054729187;
	mov.b32 	%r445, 2068982057;
	st.local.v4.u32 	[%rd7+304], {%r445, %r444, %r443, %r442};
	mov.b32 	%r446, 750906861;
	mov.b32 	%r447, 1757008337;
	mov.b32 	%r448, -173649069;
	st.local.v4.u32 	[%rd7+320], {%r448, %r447, %r191, %r446};
	mov.b32 	%r449, -306816165;
	mov.b32 	%r450, -931548751;
	mov.b32 	%r451, 535035132;
	mov.b32 	%r452, 1614815264;
	st.local.v4.u32 	[%rd7+336], {%r452, %r451, %r450, %r449};
	mov.b32 	%r453, 1265776953;
	mov.b32 	%r454, -647512386;
	mov.b32 	%r455, 1183697867;
	mov.b32 	%r456, -1093375382;
	st.local.v4.u32 	[%rd7+352], {%r456, %r455, %r454, %r453};
	mov.b32 	%r457, 1250283471;
	mov.b32 	%r458, -391096232;
	mov.b32 	%r459, -728216500;
	mov.b32 	%r460, -560706998;
	st.local.v4.u32 	[%rd7+368], {%r460, %r459, %r458, %r457};
	mov.b32 	%r461, 384695291;
	mov.b32 	%r462, -447763798;
	mov.b32 	%r463, 717615087;
	mov.b32 	%r464, 1807470800;
	st.local.v4.u32 	[%rd7+384], {%r464, %r463, %r462, %r461};
	mov.b32 	%r465, -1810791035;
	mov.b32 	%r466, 1432761139;
	mov.b32 	%r467, -677753523;
	mov.b32 	%r468, -981056701;
	st.local.v4.u32 	[%rd7+400], {%r468, %r467, %r466, %r465};
	mov.b32 	%r469, -2114027649;
	mov.b32 	%r470, 100925954;
	mov.b32 	%r471, 283769337;
	mov.b32 	%r472, -813021883;
	st.local.v4.u32 	[%rd7+416], {%r472, %r471, %r470, %r469};
	mov.b32 	%r473, -481580888;
	mov.b32 	%r474, -1171939425;
	mov.b32 	%r475, 1148730428;
	mov.b32 	%r476, -257929136;
	st.local.v4.u32 	[%rd7+432], {%r476, %r475, %r474, %r473};
	mov.b32 	%r477, -1979347057;
	mov.b32 	%r478, -1065336768;
	mov.b32 	%r479, -27417693;
	mov.b32 	%r480, -207466159;
	st.local.v4.u32 	[%rd7+448], {%r480, %r479, %r478, %r477};
	mov.b32 	%r481, 82966005;
	mov.b32 	%r482, 1215313976;
	mov.b32 	%r483, -1138647651;
	mov.b32 	%r484, -1388342638;
	st.local.v4.u32 	[%rd7+464], {%r484, %r483, %r482, %r481};
	mov.b32 	%r485, 1665278241;
	mov.b32 	%r486, 1974459098;
	mov.b32 	%r487, -1049119050;
	mov.b32 	%r488, -547111748;
	st.local.v4.u32 	[%rd7+480], {%r488, %r487, %r486, %r485};
	mov.b32 	%r489, 1841287890;
	mov.b32 	%r490, 251524083;
	mov.b32 	%r491, 451280895;
	mov.b32 	%r492, 807407632;
	st.local.v4.u32 	[%rd7+496], {%r492, %r491, %r490, %r489};
	mov.b32 	%r493, 801369324;
	mov.b32 	%r494, 891687699;
	mov.b32 	%r495, 337120268;
	mov.b32 	%r496, 1283575245;
	st.local.v4.u32 	[%rd7+512], {%r496, %r495, %r494, %r493};
	mov.b32 	%r497, 959321879;
	mov.b32 	%r498, -863484860;
	mov.b32 	%r499, -1573546089;
	mov.b32 	%r500, -507617441;
	st.local.v4.u32 	[%rd7+528], {%r500, %r499, %r498, %r497};
	mov.b32 	%r501, 1199193405;
	mov.b32 	%r502, -2097381762;
	mov.b32 	%r503, -229267545;
	mov.b32 	%r504, 1469301956;
	st.local.v4.u32 	[%rd7+544], {%r504, %r503, %r502, %r501};
	mov.b32 	%r505, -1780059277;
	mov.b32 	%r506, 724703513;
	mov.b32 	%r507, -407216803;
	mov.b32 	%r508, -1396153244;
	st.local.v4.u32 	[%rd7+560], {%r508, %r507, %r506, %r505};
	mov.b32 	%r509, 2141445340;
	mov.b32 	%r510, -778154161;
	mov.b32 	%r511, -1743158911;
	mov.b32 	%r512, -1598005152;
	st.local.v4.u32 	[%rd7+576], {%r512, %r511, %r510, %r509};
	mov.b32 	%r513, -2096396152;
	mov.b32 	%r514, -1422159728;
	mov.b32 	%r515, 2119445034;
	mov.b32 	%r516, 1715741218;
	st.local.v4.u32 	[%rd7+592], {%r516, %r515, %r514, %r513};
	mov.b32 	%r517, 1009259540;
	mov.b32 	%r518, -747915080;
	mov.b32 	%r519, 700968686;
	mov.b32 	%r520, -896776634;
	st.local.v4.u32 	[%rd7+608], {%r520, %r519, %r518, %r517};
	mov.b32 	%r521, 1991105499;
	mov.b32 	%r522, 487983883;
	mov.b32 	%r523, -490971554;
	mov.b32 	%r524, 2041044702;
	st.local.v4.u32 	[%rd7+624], {%r524, %r523, %r522, %r521};
	mov.b32 	%r525, 504629770;
	mov.b32 	%r526, 1316239930;
	mov.b32 	%r527, 1449407026;
	mov.b32 	%r528, 1004265696;
	st.local.v4.u32 	[%rd7+640], {%r528, %r527, %r526, %r525};
	mov.b32 	%r529, -457679780;
	mov.b32 	%r530, 1816667172;
	mov.b32 	%r531, 168560134;
	mov.b32 	%r532, -611169975;
	st.local.v4.u32 	[%rd7+656], {%r532, %r531, %r530, %r529};
	mov.b32 	%r533, -1497079198;
	mov.b32 	%r534, -280777556;
	mov.b32 	%r535, 1857934291;
	mov.b32 	%r536, 1570751170;
	st.local.v4.u32 	[%rd7+672], {%r536, %r535, %r534, %r533};
	mov.b32 	%r537, -1947043463;
	mov.b32 	%r538, 936633572;
	mov.b32 	%r539, -1540254315;
	mov.b32 	%r540, -1472622191;
	st.local.v4.u32 	[%rd7+688], {%r540, %r539, %r538, %r537};
	mov.b32 	%r541, -1210421907;
	mov.b32 	%r542, 1500395319;
	mov.b32 	%r543, 1133234376;
	mov.b32 	%r544, 852879335;
	st.local.v4.u32 	[%rd7+704], {%r544, %r543, %r542, %r541};
	mov.b32 	%r545, -532043351;
	mov.b32 	%r546, -761508274;
	mov.b32 	%r547, 1689376213;
	mov.b32 	%r548, -1946055283;
	st.local.v4.u32 	[%rd7+720], {%r548, %r547, %r546, %r545};
	mov.b32 	%r549, 634383082;
	mov.b32 	%r550, 133428468;
	mov.b32 	%r551, -89369002;
	mov.b32 	%r552, -1260884884;
	st.local.v4.u32 	[%rd7+736], {%r552, %r551, %r550, %r549};
	mov.b32 	%r553, 403703816;
	mov.b32 	%r554, -381178194;
	mov.b32 	%r555, -1896580486;
	mov.b32 	%r556, -1345690267;
	st.local.v4.u32 	[%rd7+752], {%r556, %r555, %r554, %r553};
	mov.b32 	%r557, 1918643758;
	mov.b32 	%r558, 1867130149;
	mov.b32 	%r559, -1997506440;
	mov.b32 	%r560, -714097990;
	st.local.v4.u32 	[%rd7+768], {%r560, %r559, %r558, %r557};
	mov.b32 	%r561, 1368901318;
	mov.b32 	%r562, -948718412;
	mov.b32 	%r563, -245913946;
	mov.b32 	%r564, 607656988;
	st.local.v4.u32 	[%rd7+784], {%r564, %r563, %r562, %r561};
	mov.b32 	%r565, 557719327;
	mov.b32 	%r566, -1662487436;
	mov.b32 	%r567, 2090982877;
	mov.b32 	%r568, 600565992;
	st.local.v4.u32 	[%rd7+800], {%r568, %r567, %r566, %r565};
	mov.b32 	%r569, -2062579062;
	mov.b32 	%r570, -2045932661;
	mov.b32 	%r571, -597574211;
	mov.b32 	%r572, -577352885;
	st.local.v4.u32 	[%rd7+816], {%r572, %r571, %r570, %r569};
	mov.b32 	%r573, -1429445018;
	mov.b32 	%r574, -999180875;
	mov.b32 	%r575, 1115438654;
	mov.b32 	%r576, -1864339344;
	st.local.v4.u32 	[%rd7+832], {%r576, %r575, %r574, %r573};
	mov.b32 	%r577, 303828494;
	mov.b32 	%r578, 33027830;
	mov.b32 	%r579, 84280067;
	mov.b32 	%r580, -661632952;
	st.local.v4.u32 	[%rd7+848], {%r580, %r579, %r578, %r577};
	mov.b32 	%r581, -798377543;
	mov.b32 	%r582, -106014889;
	mov.b32 	%r583, 1600795957;
	mov.b32 	%r584, -1547542175;
	st.local.v4.u32 	[%rd7+864], {%r584, %r583, %r582, %r581};
	mov.b32 	%r585, -1188585826;
	mov.b32 	%r586, 658119965;
	mov.b32 	%r587, 1486471617;
	mov.b32 	%r588, -1860729210;
	st.local.v4.u32 	[%rd7+880], {%r588, %r587, %r586, %r585};
	mov.b32 	%r589, 857870609;
	mov.b32 	%r590, -1288988520;
	mov.b32 	%r591, 334231800;
	mov.b32 	%r592, 953803233;
	st.local.v4.u32 	[%rd7+896], {%r592, %r591, %r590, %r589};
	mov.b32 	%r593, -1489791852;
	mov.b32 	%r594, -1995993458;
	mov.b32 	%r595, 1890179545;
	mov.b32 	%r596, -1143838359;
	st.local.v4.u32 	[%rd7+912], {%r596, %r595, %r594, %r593};
	mov.b32 	%r597, 550103529;
	mov.b32 	%r598, -1844082809;
	mov.b32 	%r599, 574365214;
	mov.b32 	%r600, -1238525029;
	st.local.v4.u32 	[%rd7+928], {%r600, %r599, %r598, %r597};
	mov.b32 	%r601, 2057691103;
	mov.b32 	%r602, 2018519080;
	mov.b32 	%r603, -5614251;
	mov.b32 	%r604, 1233637070;
	st.local.v4.u32 	[%rd7+944], {%r604, %r603, %r602, %r601};
	mov.b32 	%r605, 387583245;
	mov.b32 	%r606, -2146858615;
	mov.b32 	%r607, -128343647;
	mov.b32 	%r608, -1895592820;
	st.local.v4.u32 	[%rd7+960], {%r608, %r607, %r606, %r605};
	mov.b32 	%r609, -1194301336;
	mov.b32 	%r610, -964410814;
	mov.b32 	%r611, 836232934;
	mov.b32 	%r612, -630865985;
	st.local.v4.u32 	[%rd7+976], {%r612, %r611, %r610, %r609};
	mov.b32 	%r613, 287182607;
	mov.b32 	%r614, 2002398509;
	mov.b32 	%r615, -1339450983;
	mov.b32 	%r616, -1014873791;
	st.local.v4.u32 	[%rd7+992], {%r616, %r615, %r614, %r613};
	mov.b32 	%r617, 975967766;
	mov.b32 	%r618, -697451589;
	mov.b32 	%r619, -56077228;
	mov.b32 	%r620, -881086288;
	st.local.v4.u32 	[%rd7+1008], {%r620, %r619, %r618, %r617};
	mov.b32 	%r621, 2072901243;
	mov.b32 	%r622, 2006576759;
	mov.b32 	%r623, 2089089148;
	mov.b32 	%r624, 1671808611;
	st.local.v4.u32 	[%rd9], {%r624, %r623, %r622, %r621};
	mov.b32 	%r625, -984313403;
	mov.b32 	%r626, 1873927791;
	mov.b32 	%r627, 1807603307;
	mov.b32 	%r628, -233963534;
	st.local.v4.u32 	[%rd9+16], {%r628, %r627, %r626, %r625};
	mov.b32 	%r629, 729634347;
	mov.b32 	%r630, 1739181671;
	mov.b32 	%r631, 16974337;
	mov.b32 	%r632, 810573872;
	st.local.v4.u32 	[%rd9+32], {%r632, %r631, %r630, %r629};
	mov.b32 	%r633, 1989864566;
	mov.b32 	%r634, -1410970197;
	mov.b32 	%r635, -681396777;
	mov.b32 	%r636, -31856642;
	st.local.v4.u32 	[%rd9+48], {%r636, %r635, %r634, %r633};
	mov.b32 	%r637, 2106063485;
	mov.b32 	%r638, -918517303;
	mov.b32 	%r639, -2103631998;
	mov.b32 	%r640, -901410870;
	st.local.v4.u32 	[%rd9+64], {%r640, %r639, %r638, %r637};
	mov.b32 	%r641, -267650064;
	mov.b32 	%r642, 1204391495;
	mov.b32 	%r643, 1508618841;
	mov.b32 	%r644, -99225606;
	st.local.v4.u32 	[%rd9+80], {%r644, %r643, %r642, %r641};
	mov.b32 	%r645, -1343601233;
	mov.b32 	%r646, -1560453214;
	mov.b32 	%r647, -731401260;
	mov.b32 	%r648, -1377025619;
	st.local.v4.u32 	[%rd9+96], {%r648, %r647, %r646, %r645};
	mov.b32 	%r649, -1067738176;
	mov.b32 	%r650, 1922491506;
	mov.b32 	%r651, -1527295068;
	mov.b32 	%r652, -1665195108;
	st.local.v4.u32 	[%rd9+112], {%r652, %r651, %r650, %r649};
	mov.b32 	%r653, 644500518;
	mov.b32 	%r654, -1817297517;
	mov.b32 	%r655, -48438787;
	mov.b32 	%r656, -1211992649;
	st.local.v4.u32 	[%rd9+128], {%r656, %r655, %r654, %r653};
	mov.b32 	%r657, -867204148;
	mov.b32 	%r658, -150800905;
	mov.b32 	%r659, 1061256767;
	mov.b32 	%r660, 911895606;
	st.local.v4.u32 	[%rd9+144], {%r660, %r659, %r658, %r657};
	mov.b32 	%r661, -251069967;
	mov.b32 	%r662, -449523227;
	mov.b32 	%r663, -1510714971;
	mov.b32 	%r664, 878471220;
	st.local.v4.u32 	[%rd9+160], {%r664, %r663, %r662, %r661};
	mov.b32 	%r665, 356461077;
	mov.b32 	%r666, 827548209;
	mov.b32 	%r667, -663508008;
	mov.b32 	%r668, 1905517169;
	st.local.v4.u32 	[%rd9+176], {%r668, %r667, %r666, %r665};
	mov.b32 	%r669, -1017209405;
	mov.b32 	%r670, 593839651;
	mov.b32 	%r671, -950889017;
	mov.b32 	%r672, 67897348;
	st.local.v4.u32 	[%rd9+192], {%r672, %r671, %r670, %r669};
	mov.b32 	%r673, -1699401830;
	mov.b32 	%r674, 84871685;
	mov.b32 	%r675, -1767819370;
	mov.b32 	%r676, 405286936;
	st.local.v4.u32 	[%rd9+208], {%r676, %r675, %r674, %r673};
	mov.b32 	%r677, -499261470;
	mov.b32 	%r678, -2137318528;
	mov.b32 	%r679, 305538066;
	mov.b32 	%r680, 118033927;
	st.local.v4.u32 	[%rd9+224], {%r680, %r679, %r678, %r677};
	mov.b32 	%r681, 1973414517;
	mov.b32 	%r682, -1295155278;
	mov.b32 	%r683, 661212711;
	mov.b32 	%r684, -349778453;
	st.local.v4.u32 	[%rd9+240], {%r684, %r683, %r682, %r681};
	mov.b32 	%r685, 439235610;
	mov.b32 	%r686, 745822252;
	mov.b32 	%r687, -2086789757;
	mov.b32 	%r688, 152769033;
	st.local.v4.u32 	[%rd9+256], {%r688, %r687, %r686, %r685};
	mov.b32 	%r689, -1594139744;
	mov.b32 	%r690, 1525593178;
	mov.b32 	%r691, 1857215598;
	mov.b32 	%r692, 455947803;
	st.local.v4.u32 	[%rd9+272], {%r692, %r691, %r690, %r689};
	mov.b32 	%r693, -1278313037;
	mov.b32 	%r694, -698239018;
	mov.b32 	%r695, 994932283;
	mov.b32 	%r696, 1391895634;
	st.local.v4.u32 	[%rd9+288], {%r696, %r695, %r694, %r693};
	mov.b32 	%r697, -2070473852;
	mov.b32 	%r698, 795958831;
	mov.b32 	%r699, -482419229;
	mov.b32 	%r700, 695947817;
	st.local.v4.u32 	[%rd9+304], {%r700, %r699, %r698, %r697};
	mov.b32 	%r701, -315833875;
	mov.b32 	%r702, -781665839;
	mov.b32 	%r703, 1408607827;
	st.local.v4.u32 	[%rd9+320], {%r703, %r702, %r191, %r701};
	mov.b32 	%r704, 1542305371;
	mov.b32 	%r705, -1312261711;
	mov.b32 	%r706, -65018884;
	mov.b32 	%r707, 543178784;
	st.local.v4.u32 	[%rd9+336], {%r707, %r706, %r705, %r704};
	mov.b32 	%r708, 961245753;
	mov.b32 	%r709, -1093048386;
	mov.b32 	%r710, -884568629;
	mov.b32 	%r711, 1790891114;
	st.local.v4.u32 	[%rd9+352], {%r711, %r710, %r709, %r708};
	mov.b32 	%r712, -817199665;
	mov.b32 	%r713, 1491644504;
	mov.b32 	%r714, 1289001036;
	mov.b32 	%r715, 1256100938;
	st.local.v4.u32 	[%rd9+368], {%r715, %r714, %r713, %r712};
	mov.b32 	%r716, -82383365;
	mov.b32 	%r717, -1427812438;
	mov.b32 	%r718, -282409489;
	mov.b32 	%r719, -798245936;
	st.local.v4.u32 	[%rd9+384], {%r719, %r718, %r717, %r716};
	mov.b32 	%r720, -2053893755;
	mov.b32 	%r721, 861234739;
	mov.b32 	%r722, 1305975373;
	mov.b32 	%r723, 1137018435;
	st.local.v4.u32 	[%rd9+400], {%r723, %r722, %r721, %r720};
	mov.b32 	%r724, 2139225727;
	mov.b32 	%r725, 33948674;
	mov.b32 	%r726, -116332039;
	mov.b32 	%r727, 1171229253;
	st.local.v4.u32 	[%rd9+416], {%r727, %r726, %r725, %r724};
	mov.b32 	%r728, -1461498968;
	mov.b32 	%r729, -1615190625;
	mov.b32 	%r730, 1011120188;
	mov.b32 	%r731, 1357946960;
	st.local.v4.u32 	[%rd9+432], {%r731, %r730, %r729, %r728};
	mov.b32 	%r732, -1886780017;
	mov.b32 	%r733, 1086357568;
	mov.b32 	%r734, -1543610973;
	mov.b32 	%r735, 1374921297;
	st.local.v4.u32 	[%rd9+448], {%r735, %r734, %r733, %r732};
	mov.b32 	%r736, -184225291;
	mov.b32 	%r737, 944271416;
	mov.b32 	%r738, -1648615011;
	mov.b32 	%r739, -1834139758;
	st.local.v4.u32 	[%rd9+464], {%r739, %r738, %r737, %r736};
	mov.b32 	%r740, 560153121;
	mov.b32 	%r741, -629821478;
	mov.b32 	%r742, -1228834890;
	mov.b32 	%r743, -1126210628;
	st.local.v4.u32 	[%rd9+480], {%r743, %r742, %r741, %r740};
	mov.b32 	%r744, -764559406;
	mov.b32 	%r745, -217121293;
	mov.b32 	%r746, -15014401;
	mov.b32 	%r747, 271589392;
	st.local.v4.u32 	[%rd9+496], {%r747, %r746, %r745, %r744};
	mov.b32 	%r748, -332413972;
	mov.b32 	%r749, 322250259;
	mov.b32 	%r750, 202643468;
	mov.b32 	%r751, -850624051;
	st.local.v4.u32 	[%rd9+512], {%r751, %r750, %r749, %r748};
	mov.b32 	%r752, 389623319;
	mov.b32 	%r753, 1154254916;
	mov.b32 	%r754, -1750977129;
	mov.b32 	%r755, 1608629855;
	st.local.v4.u32 	[%rd9+528], {%r755, %r754, %r753, %r752};
	mov.b32 	%r756, 1028094525;
	mov.b32 	%r757, 2122513534;
	mov.b32 	%r758, -1477290585;
	mov.b32 	%r759, -1000893500;
	st.local.v4.u32 	[%rd9+544], {%r759, %r758, %r757, %r756};
	mov.b32 	%r760, 1939203699;
	mov.b32 	%r761, 422261273;
	mov.b32 	%r762, 1575467613;
	mov.b32 	%r763, 1689045092;
	st.local.v4.u32 	[%rd9+560], {%r763, %r762, %r761, %r760};
	mov.b32 	%r764, -595614756;
	mov.b32 	%r765, 1339137615;
	mov.b32 	%r766, -2120738431;
	mov.b32 	%r767, 1621147744;
	st.local.v4.u32 	[%rd9+576], {%r767, %r766, %r765, %r764};
	mov.b32 	%r768, -2004677752;
	mov.b32 	%r769, -1867826288;
	mov.b32 	%r770, 712922154;
	mov.b32 	%r771, 577127458;
	st.local.v4.u32 	[%rd9+592], {%r771, %r770, %r769, %r768};
	mov.b32 	%r772, 339486740;
	mov.b32 	%r773, -1194103880;
	mov.b32 	%r774, -299251730;
	mov.b32 	%r775, 1187679302;
	st.local.v4.u32 	[%rd9+608], {%r775, %r774, %r773, %r772};
	mov.b32 	%r776, -612979237;
	mov.b32 	%r777, 186455563;
	mov.b32 	%r778, 1591917662;
	mov.b32 	%r779, -562452514;
	st.local.v4.u32 	[%rd9+624], {%r779, %r778, %r777, %r776};
	mov.b32 	%r780, 169743370;
	mov.b32 	%r781, 978220090;
	mov.b32 	%r782, 844522546;
	mov.b32 	%r783, -532948000;
	st.local.v4.u32 	[%rd9+640], {%r783, %r782, %r781, %r780};
	mov.b32 	%r784, 1558493276;
	mov.b32 	%r785, 611076132;
	mov.b32 	%r786, 101321734;
	mov.b32 	%r787, 1239126601;
	st.local.v4.u32 	[%rd9+656], {%r787, %r786, %r785, %r784};
	mov.b32 	%r788, 1655096418;
	mov.b32 	%r789, -1393605716;
	mov.b32 	%r790, -747717165;
	mov.b32 	%r791, -1034051646;
	st.local.v4.u32 	[%rd9+672], {%r791, %r790, %r789, %r788};
	mov.b32 	%r792, 2039214713;
	mov.b32 	%r793, -466103324;
	mov.b32 	%r794, -1784401515;
	mov.b32 	%r795, -1851246191;
	st.local.v4.u32 	[%rd9+688], {%r795, %r794, %r793, %r792};
	mov.b32 	%r796, 1840765549;
	mov.b32 	%r797, 928607799;
	mov.b32 	%r798, -935097400;
	mov.b32 	%r799, -416098841;
	st.local.v4.u32 	[%rd9+704], {%r799, %r798, %r797, %r796};
	mov.b32 	%r800, -1444918871;
	mov.b32 	%r801, 1322425422;
	mov.b32 	%r802, -714821163;
	mov.b32 	%r803, -1920204403;
	st.local.v4.u32 	[%rd9+720], {%r803, %r802, %r801, %r800};
	mov.b32 	%r804, -366620694;
	mov.b32 	%r805, -200805388;
	mov.b32 	%r806, 1459268694;
	mov.b32 	%r807, 1823791212;
	st.local.v4.u32 	[%rd9+736], {%r807, %r806, %r805, %r804};
	mov.b32 	%r808, 135794696;
	mov.b32 	%r809, -1360443474;
	mov.b32 	%r810, 2056189050;
	mov.b32 	%r811, 1706019429;
	st.local.v4.u32 	[%rd9+752], {%r811, %r810, %r809, %r808};
	mov.b32 	%r812, 779246638;
	mov.b32 	%r813, 628050469;
	mov.b32 	%r814, 2022240376;
	mov.b32 	%r815, -1160417350;
	st.local.v4.u32 	[%rd9+768], {%r815, %r814, %r813, %r812};
	mov.b32 	%r816, -967731258;
	mov.b32 	%r817, -1261997132;
	mov.b32 	%r818, -1494132826;
	mov.b32 	%r819, 472135708;
	st.local.v4.u32 	[%rd9+784], {%r819, %r818, %r817, %r816};
	mov.b32 	%r820, 522272287;
	mov.b32 	%r821, 1956440180;
	mov.b32 	%r822, -579034659;
	mov.b32 	%r823, -400307224;
	st.local.v4.u32 	[%rd9+800], {%r823, %r822, %r821, %r820};
	mov.b32 	%r824, -1970991222;
	mov.b32 	%r825, -1954148981;
	mov.b32 	%r826, -1109630531;
	mov.b32 	%r827, 1272813131;
	st.local.v4.u32 	[%rd9+816], {%r827, %r826, %r825, %r824};
	mov.b32 	%r828, 1722469478;
	mov.b32 	%r829, -1245417035;
	mov.b32 	%r830, 1044544574;
	mov.b32 	%r831, 1888542832;
	st.local.v4.u32 	[%rd9+832], {%r831, %r830, %r829, %r828};
	mov.b32 	%r832, 236067854;
	mov.b32 	%r833, -167643146;
	mov.b32 	%r834, 50660867;
	mov.b32 	%r835, 1222152264;
	st.local.v4.u32 	[%rd9+848], {%r835, %r834, %r833, %r832};
	mov.b32 	%r836, -1177523783;
	mov.b32 	%r837, 1475980887;
	mov.b32 	%r838, 895445557;
	mov.b32 	%r839, 1638122081;
	st.local.v4.u32 	[%rd9+864], {%r839, %r838, %r837, %r836};
	mov.b32 	%r840, -1632032866;
	mov.b32 	%r841, 489110045;
	mov.b32 	%r842, -1051158079;
	mov.b32 	%r843, -2037311610;
	st.local.v4.u32 	[%rd9+880], {%r843, %r842, %r841, %r840};
	mov.b32 	%r844, 288563729;
	mov.b32 	%r845, -1733088360;
	mov.b32 	%r846, -132912136;
	mov.b32 	%r847, -516367903;
	st.local.v4.u32 	[%rd9+896], {%r847, %r846, %r845, %r844};
	mov.b32 	%r848, -1800981612;
	mov.b32 	%r849, -1903622258;
	mov.b32 	%r850, -646927911;
	mov.b32 	%r851, 1773916777;
	st.local.v4.u32 	[%rd9+912], {%r851, %r850, %r849, %r848};
	mov.b32 	%r852, -383727127;
	mov.b32 	%r853, -2020469369;
	mov.b32 	%r854, 505560094;
	mov.b32 	%r855, -1682559589;
	st.local.v4.u32 	[%rd9+928], {%r855, %r854, %r853, %r852};
	mov.b32 	%r856, -545610273;
	mov.b32 	%r857, 678973480;
	mov.b32 	%r858, 1442818645;
	mov.b32 	%r859, -834041906;
	st.local.v4.u32 	[%rd9+944], {%r859, %r858, %r857, %r856};
	mov.b32 	%r860, 219617805;
	mov.b32 	%r861, -1988097655;
	mov.b32 	%r862, -1577559647;
	mov.b32 	%r863, -1936784500;
	st.local.v4.u32 	[%rd9+960], {%r863, %r862, %r861, %r860};
	mov.b32 	%r864, 1756942440;
	mov.b32 	%r865, 1120306242;
	mov.b32 	%r866, -432941082;
	mov.b32 	%r867, -1076206145;
	st.local.v4.u32 	[%rd9+976], {%r867, %r866, %r865, %r864};
	mov.b32 	%r868, 252780047;
	mov.b32 	%r869, 762796589;
	mov.b32 	%r870, -1716508263;
	mov.b32 	%r871, 1103331905;
	st.local.v4.u32 	[%rd9+992], {%r871, %r870, %r869, %r868};
	mov.b32 	%r872, 372911126;
	mov.b32 	%r873, -1143575109;
	mov.b32 	%r874, 1425844308;
	mov.b32 	%r875, -1328841808;
	st.local.v4.u32 	[%rd9+1008], {%r875, %r874, %r873, %r872};
	mov.b32 	%r876, 2071694838;
	mov.b32 	%r877, 2004326894;
	mov.b32 	%r878, 2088535288;
	mov.b32 	%r879, 1667474886;
	st.local.v4.u32 	[%rd10], {%r879, %r878, %r877, %r876};
	mov.b32 	%r880, -976923503;
	mov.b32 	%r881, 1869591006;
	mov.b32 	%r882, 1802223062;
	mov.b32 	%r883, -219017729;
	st.local.v4.u32 	[%rd10+16], {%r883, %r882, %r881, %r880};
	add.s64 	%rd280, %rd10, 32;
	mov.b32 	%r884, 724270422;
	mov.b32 	%r885, 1734846926;
	mov.b32 	%r886, 16843522;
	mov.b32 	%r887, 808472672;
	st.local.v4.u32 	[%rd10+32], {%r887, %r886, %r885, %r884};
	mov.b32 	%r888, 1987484396;
	mov.b32 	%r889, -1414797747;
	mov.b32 	%r890, -673750347;
	mov.b32 	%r891, -16901657;
	st.local.v4.u32 	[%rd10+48], {%r891, %r890, %r889, %r888};
	mov.b32 	%r892, 2105378810;
	mov.b32 	%r893, -909557623;
	mov.b32 	%r894, -2105369313;
	mov.b32 	%r895, -892713585;
	st.local.v4.u32 	[%rd10+64], {%r895, %r894, %r893, %r892};
	mov.b32 	%r896, -252703749;
	mov.b32 	%r897, 1195886990;
	mov.b32 	%r898, 1499065266;
	mov.b32 	%r899, -84273681;
	st.local.v4.u32 	[%rd10+80], {%r899, %r898, %r897, %r896};
	mov.b32 	%r900, -1347425723;
	mov.b32 	%r901, -1566376609;
	mov.b32 	%r902, -724277325;
	mov.b32 	%r903, -1381110719;
	st.local.v4.u32 	[%rd10+96], {%r903, %r902, %r901, %r900};
	mov.b32 	%r904, -1061135461;
	mov.b32 	%r905, 1920112356;
	mov.b32 	%r906, -1532692653;
	mov.b32 	%r907, -1667449053;
	st.local.v4.u32 	[%rd10+112], {%r907, %r906, %r905, %r904};
	mov.b32 	%r908, 640051788;
	mov.b32 	%r909, -1819038147;
	mov.b32 	%r910, -33743647;
	mov.b32 	%r911, -1212693899;
	st.local.v4.u32 	[%rd10+128], {%r911, %r910, %r909, %r908};
	mov.b32 	%r912, -859025533;
	mov.b32 	%r913, -134806795;
	mov.b32 	%r914, 1061110142;
	mov.b32 	%r915, 909531756;
	st.local.v4.u32 	[%rd10+144], {%r915, %r914, %r913, %r912};
	mov.b32 	%r916, -235861767;
	mov.b32 	%r917, -437963567;
	mov.b32 	%r918, -1515850671;
	mov.b32 	%r919, 875846760;
	st.local.v4.u32 	[%rd10+160], {%r919, %r918, %r917, %r916};
	mov.b32 	%r920, 353713962;
	mov.b32 	%r921, 825316194;
	mov.b32 	%r922, -656903253;
	mov.b32 	%r923, 1903268834;
	st.local.v4.u32 	[%rd10+176], {%r923, %r922, %r921, %r920};
	mov.b32 	%r924, -1010606435;
	mov.b32 	%r925, 589522246;
	mov.b32 	%r926, -943238507;
	mov.b32 	%r927, 67374088;
	st.local.v4.u32 	[%rd10+192], {%r927, %r926, %r925, %r924};
	mov.b32 	%r928, -1701137105;
	mov.b32 	%r929, 84217610;
	mov.b32 	%r930, -1768513225;
	mov.b32 	%r931, 404236336;
	st.local.v4.u32 	[%rd10+208], {%r931, %r930, %r929, %r928};
	mov.b32 	%r932, -488489505;
	mov.b32 	%r933, -2139055333;
	mov.b32 	%r934, 303183396;
	mov.b32 	%r935, 117901582;
	st.local.v4.u32 	[%rd10+224], {%r935, %r934, %r933, %r932};
	mov.b32 	%r936, 1970642922;
	mov.b32 	%r937, -1296904833;
	mov.b32 	%r938, 656894286;
	mov.b32 	%r939, -336910643;
	st.local.v4.u32 	[%rd10+240], {%r939, %r938, %r937, %r936};
	mov.b32 	%r940, 437923380;
	mov.b32 	%r941, 741110872;
	mov.b32 	%r942, -2088526307;
	mov.b32 	%r943, 151591698;
	st.local.v4.u32 	[%rd10+256], {%r943, %r942, %r941, %r940};
	mov.b32 	%r944, -1600062629;
	mov.b32 	%r945, 1515908788;
	mov.b32 	%r946, 1852748508;
	mov.b32 	%r947, 454765878;
	st.local.v4.u32 	[%rd10+272], {%r947, %r946, %r945, %r944};
	mov.b32 	%r948, -1280061827;
	mov.b32 	%r949, -690593353;
	mov.b32 	%r950, 993742198;
	mov.b32 	%r951, 1381168804;
	st.local.v4.u32 	[%rd10+288], {%r951, %r950, %r949, %r948};
	mov.b32 	%r952, -2071685357;
	mov.b32 	%r953, 791638366;
	mov.b32 	%r954, -471646499;
	mov.b32 	%r955, 690584402;
	st.local.v4.u32 	[%rd10+304], {%r955, %r954, %r953, %r952};
	mov.b32 	%r956, -303223615;
	mov.b32 	%r957, -774805319;
	mov.b32 	%r958, 1398011302;
	st.local.v4.u32 	[%rd10+320], {%r958, %r957, %r191, %r956};
	mov.b32 	%r959, 1532751286;
	mov.b32 	%r960, -1313748871;
	mov.b32 	%r961, -50585629;
	mov.b32 	%r962, 538992704;
	st.local.v4.u32 	[%rd10+336], {%r962, %r961, %r960, %r959};
	mov.b32 	%r963, 960056178;
	mov.b32 	%r964, -1094788761;
	mov.b32 	%r965, -875870579;
	mov.b32 	%r966, 1785380564;
	st.local.v4.u32 	[%rd10+352], {%r966, %r965, %r964, %r963};
	mov.b32 	%r967, -808498555;
	mov.b32 	%r968, 1482221744;
	mov.b32 	%r969, 1280103576;
	mov.b32 	%r970, 1246420628;
	st.local.v4.u32 	[%rd10+368], {%r970, %r969, %r968, %r967};
	mov.b32 	%r971, -67430675;
	mov.b32 	%r972, -1431640753;
	mov.b32 	%r973, -269538619;
	mov.b32 	%r974, -791647301;
	st.local.v4.u32 	[%rd10+384], {%r974, %r973, %r972, %r971};
	mov.b32 	%r975, -2054843375;
	mov.b32 	%r976, 859002214;
	mov.b32 	%r977, 1296947098;
	mov.b32 	%r978, 1128514950;
	st.local.v4.u32 	[%rd10+400], {%r978, %r977, %r976, %r975};
	mov.b32 	%r979, 2139062782;
	mov.b32 	%r980, 33687044;
	mov.b32 	%r981, -101117719;
	mov.b32 	%r982, 1162203018;
	st.local.v4.u32 	[%rd10+416], {%r982, %r981, %r980, %r979};
	mov.b32 	%r983, -1465326773;
	mov.b32 	%r984, -1616922075;
	mov.b32 	%r985, 1010582648;
	mov.b32 	%r986, 1347481760;
	st.local.v4.u32 	[%rd10+432], {%r986, %r985, %r984, %r983};
	mov.b32 	%r987, -1886418427;
	mov.b32 	%r988, 1077985408;
	mov.b32 	%r989, -1549533603;
	mov.b32 	%r990, 1364325282;
	st.local.v4.u32 	[%rd10+448], {%r990, %r989, %r988, %r987};
	mov.b32 	%r991, -168491791;
	mov.b32 	%r992, 943212656;
	mov.b32 	%r993, -1650607071;
	mov.b32 	%r994, -1835881153;
	st.local.v4.u32 	[%rd10+464], {%r994, %r993, %r992, %r991};
	mov.b32 	%r995, 555836226;
	mov.b32 	%r996, -623217233;
	mov.b32 	%r997, -1229536905;
	mov.b32 	%r998, -1128472733;
	st.local.v4.u32 	[%rd10+480], {%r998, %r997, %r996, %r995};
	mov.b32 	%r999, -757961281;
	mov.b32 	%r1000, -202174723;
	mov.b32 	%r1001, -58651;
	mov.b32 	%r1002, 269496352;
	st.local.v4.u32 	[%rd10+496], {%r1002, %r1001, %r1000, %r999};
	mov.b32 	%r1003, -320065597;
	mov.b32 	%r1004, 320025894;
	mov.b32 	%r1005, 202118168;
	mov.b32 	%r1006, -842183551;
	st.local.v4.u32 	[%rd10+512], {%r1006, %r1005, %r1004, %r1003};
	mov.b32 	%r1007, 387397934;
	mov.b32 	%r1008, 1145359496;
	mov.b32 	%r1009, -1751670219;
	mov.b32 	%r1010, 1600119230;
	st.local.v4.u32 	[%rd10+528], {%r1010, %r1009, %r1008, %r1007};
	mov.b32 	%r1011, 1027426170;
	mov.b32 	%r1012, 2122220284;
	mov.b32 	%r1013, -1482165675;
	mov.b32 	%r1014, -993765485;
	st.local.v4.u32 	[%rd10+544], {%r1014, %r1013, %r1012, %r1011};
	mov.b32 	%r1015, 1936954854;
	mov.b32 	%r1016, 421079858;
	mov.b32 	%r1017, 1566435258;
	mov.b32 	%r1018, 1684319432;
	st.local.v4.u32 	[%rd10+560], {%r1018, %r1017, %r1016, %r1015};
	mov.b32 	%r1019, -589529181;
	mov.b32 	%r1020, 1330631070;
	mov.b32 	%r1021, -2122213351;
	mov.b32 	%r1022, 1616945344;
	st.local.v4.u32 	[%rd10+576], {%r1022, %r1021, %r1020, %r1019};
	mov.b32 	%r1023, -2004319477;
	mov.b32 	%r1024, -1869567173;
	mov.b32 	%r1025, 707427924;
	mov.b32 	%r1026, 572679748;
	st.local.v4.u32 	[%rd10+592], {%r1026, %r1025, %r1024, %r1023};
	mov.b32 	%r1027, 336870440;
	mov.b32 	%r1028, -1195846805;
	mov.b32 	%r1029, -286381625;
	mov.b32 	%r1030, 1179044492;
	st.local.v4.u32 	[%rd10+608], {%r1030, %r1029, %r1028, %r1027};
	mov.b32 	%r1031, -606374227;
	mov.b32 	%r1032, 185277718;
	mov.b32 	%r1033, 1583276732;
	mov.b32 	%r1034, -555845209;
	st.local.v4.u32 	[%rd10+624], {%r1034, %r1033, %r1032, %r1031};
	mov.b32 	%r1035, 168435220;
	mov.b32 	%r1036, 976899700;
	mov.b32 	%r1037, 842159716;
	mov.b32 	%r1038, -522175525;
	st.local.v4.u32 	[%rd10+640], {%r1038, %r1037, %r1036, %r1035};
	mov.b32 	%r1039, 1549591736;
	mov.b32 	%r1040, 606366792;
	mov.b32 	%r1041, 101059084;
	mov.b32 	%r1042, 1229577106;
	st.local.v4.u32 	[%rd10+656], {%r1042, %r1041, %r1040, %r1039};
	mov.b32 	%r1043, 1650632388;
	mov.b32 	%r1044, -1397952701;
	mov.b32 	%r1045, -741118275;
	mov.b32 	%r1046, -1027449441;
	st.local.v4.u32 	[%rd10+672], {%r1046, %r1045, %r1044, %r1043};
	mov.b32 	%r1047, 2038008818;
	mov.b32 	%r1048, -454805549;
	mov.b32 	%r1049, -1785355215;
	mov.b32 	%r1050, -1852725191;
	st.local.v4.u32 	[%rd10+688], {%r1050, %r1049, %r1048, %r1047};
	mov.b32 	%r1051, 1835907034;
	mov.b32 	%r1052, 926374254;
	mov.b32 	%r1053, -926399605;
	mov.b32 	%r1054, -404278571;
	st.local.v4.u32 	[%rd10+704], {%r1054, %r1053, %r1052, %r1051};
	mov.b32 	%r1055, -1448484791;
	mov.b32 	%r1056, 1313788572;
	mov.b32 	%r1057, -707435343;
	mov.b32 	%r1058, -1920103423;
	st.local.v4.u32 	[%rd10+720], {%r1058, %r1057, %r1056, %r1055};
	mov.b32 	%r1059, -353753649;
	mov.b32 	%r1060, -185333773;
	mov.b32 	%r1061, 1448540844;
	mov.b32 	%r1062, 1819063512;
	st.local.v4.u32 	[%rd10+736], {%r1062, %r1061, %r1060, %r1059};
	mov.b32 	%r1063, 134748176;
	mov.b32 	%r1064, -1364268729;
	mov.b32 	%r1065, 2054852340;
	mov.b32 	%r1066, 1701162954;
	st.local.v4.u32 	[%rd10+752], {%r1066, %r1065, %r1064, %r1063};
	mov.b32 	%r1067, 774795868;
	mov.b32 	%r1068, 623210314;
	mov.b32 	%r1069, 2021165296;
	mov.b32 	%r1070, -1162160785;
	st.local.v4.u32 	[%rd10+768], {%r1070, %r1069, %r1068, %r1067};
	mov.b32 	%r1071, -960081513;
	mov.b32 	%r1072, -1263220877;
	mov.b32 	%r1073, -1499008681;
	mov.b32 	%r1074, 471606328;
	st.local.v4.u32 	[%rd10+784], {%r1074, %r1073, %r1072, %r1071};
	mov.b32 	%r1075, 522133822;
	mov.b32 	%r1076, 1953799400;
	mov.b32 	%r1077, -572687199;
	mov.b32 	%r1078, -387439669;
	st.local.v4.u32 	[%rd10+800], {%r1078, %r1077, %r1076, %r1075};
	mov.b32 	%r1079, -1970633457;
	mov.b32 	%r1080, -1953790451;
	mov.b32 	%r1081, -1111630751;
	mov.b32 	%r1082, 1263263126;
	st.local.v4.u32 	[%rd10+816], {%r1082, %r1081, %r1080, %r1079};
	mov.b32 	%r1083, 1718004428;
	mov.b32 	%r1084, -1246378895;
	mov.b32 	%r1085, 1044267644;
	mov.b32 	%r1086, 1886425312;
	st.local.v4.u32 	[%rd10+832], {%r1086, %r1085, %r1084, %r1083};
	mov.b32 	%r1087, 235803164;
	mov.b32 	%r1088, -151649801;
	mov.b32 	%r1089, 50529542;
	mov.b32 	%r1090, 1212733584;
	st.local.v4.u32 	[%rd10+848], {%r1090, %r1089, %r1088, %r1087};
	mov.b32 	%r1091, -1179004823;
	mov.b32 	%r1092, 1465383342;
	mov.b32 	%r1093, 892690282;
	mov.b32 	%r1094, 1633788866;
	st.local.v4.u32 	[%rd10+864], {%r1094, %r1093, %r1092, %r1091};
	mov.b32 	%r1095, -1633765081;
	mov.b32 	%r1096, 488449850;
	mov.b32 	%r1097, -1044293479;
	mov.b32 	%r1098, -2038001385;
	st.local.v4.u32 	[%rd10+880], {%r1098, %r1097, %r1096, %r1095};
	mov.b32 	%r1099, 286339874;
	mov.b32 	%r1100, -1734823125;
	mov.b32 	%r1101, -117959701;
	mov.b32 	%r1102, -505333543;
	st.local.v4.u32 	[%rd10+896], {%r1102, %r1101, %r1100, %r1099};
	mov.b32 	%r1103, -1802197197;
	mov.b32 	%r1104, -1903261433;
	mov.b32 	%r1105, -640061271;
	mov.b32 	%r1106, 1768537042;
	st.local.v4.u32 	[%rd10+912], {%r1106, %r1105, %r1104, %r1103};
	mov.b32 	%r1107, -370597687;
	mov.b32 	%r1108, -2021158379;
	mov.b32 	%r1109, 505291324;
	mov.b32 	%r1110, -1684294099;
	st.local.v4.u32 	[%rd10+928], {%r1110, %r1109, %r1108, %r1107};
	mov.b32 	%r1111, -539002203;
	mov.b32 	%r1112, 673740880;
	mov.b32 	%r1113, 1431699370;
	mov.b32 	%r1114, -825341561;
	st.local.v4.u32 	[%rd10+944], {%r1114, %r1113, %r1112, %r1111};
	mov.b32 	%r1115, 218961690;
	mov.b32 	%r1116, -1987477495;
	mov.b32 	%r1117, -1583220647;
	mov.b32 	%r1118, -1936945405;
	st.local.v4.u32 	[%rd10+960], {%r1118, %r1117, %r1116, %r1115};
	mov.b32 	%r1119, 1751693520;
	mov.b32 	%r1120, 1111672452;
	mov.b32 	%r1121, -421121577;
	mov.b32 	%r1122, -1077945755;
	st.local.v4.u32 	[%rd10+976], {%r1122, %r1121, %r1120, %r1119};
	mov.b32 	%r1123, 252645662;
	mov.b32 	%r1124, 757954394;
	mov.b32 	%r1125, -1717981143;
	mov.b32 	%r1126, 1094828930;
	st.local.v4.u32 	[%rd10+992], {%r1126, %r1125, %r1124, %r1123};
	mov.b32 	%r1127, 370555436;
	mov.b32 	%r1128, -1145317779;
	mov.b32 	%r1129, 1414855848;
	mov.b32 	%r1130, -1330590853;
	st.local.v4.u32 	[%rd10+1008], {%r1130, %r1129, %r1128, %r1127};
	add.s64 	%rd282, %rd12, 32;
	add.s64 	%rd278, %rd11, 32;
	mov.b64 	%rd279, 0;
	mov.u64 	%rd281, %rd279;
$L__BB2_9:
	add.s64 	%rd95, %rd8, %rd281;
	ld.local.v4.b32 	{%r1131, %r1132, %r1133, %r1134}, [%rd95];
	add.s64 	%rd96, %rd277, %rd281;
	add.s64 	%rd97, %rd5, %rd279;
	ld.local.v4.u32 	{%r1135, %r1136, %r1137, %r1138}, [%rd97];
	add.s64 	%rd98, %rd4, %rd279;
	add.s64 	%rd99, %rd7, %rd279;
	ld.local.v4.u32 	{%r1139, %r1140, %r1141, %r1142}, [%rd99];
	add.s64 	%rd100, %rd6, %rd279;
	add.s64 	%rd101, %rd9, %rd279;
	ld.local.v4.u32 	{%r1143, %r1144, %r1145, %r1146}, [%rd101];
	ld.local.v4.u32 	{%r1147, %r1148, %r1149, %r1150}, [%rd280+-32];
	st.local.v4.u32 	[%rd98], {%r1135, %r1136, %r1137, %r1138};
	st.local.v4.u32 	[%rd100], {%r1139, %r1140, %r1141, %r1142};
	st.local.v4.u32 	[%rd278+-32], {%r1143, %r1144, %r1145, %r1146};
	st.local.v4.u32 	[%rd282+-32], {%r1147, %r1148, %r1149, %r1150};
	ld.local.v4.u32 	{%r1151, %r1152, %r1153, %r1154}, [%rd97+16];
	ld.local.v4.u32 	{%r1155, %r1156, %r1157, %r1158}, [%rd99+16];
	ld.local.v4.u32 	{%r1159, %r1160, %r1161, %r1162}, [%rd101+16];
	ld.local.v4.u32 	{%r1163, %r1164, %r1165, %r1166}, [%rd280+-16];
	st.local.v4.u32 	[%rd98+16], {%r1151, %r1152, %r1153, %r1154};
	st.local.v4.u32 	[%rd100+16], {%r1155, %r1156, %r1157, %r1158};
	st.local.v4.u32 	[%rd278+-16], {%r1159, %r1160, %r1161, %r1162};
	st.local.v4.u32 	[%rd282+-16], {%r1163, %r1164, %r1165, %r1166};
	ld.local.v4.u32 	{%r1167, %r1168, %r1169, %r1170}, [%rd97+32];
	ld.local.v4.u32 	{%r1171, %r1172, %r1173, %r1174}, [%rd99+32];
	ld.local.v4.u32 	{%r1175, %r1176, %r1177, %r1178}, [%rd101+32];
	ld.local.v4.u32 	{%r1179, %r1180, %r1181, %r1182}, [%rd280];
	st.local.v4.u32 	[%rd98+32], {%r1167, %r1168, %r1169, %r1170};
	st.local.v4.u32 	[%rd100+32], {%r1171, %r1172, %r1173, %r1174};
	st.local.v4.u32 	[%rd278], {%r1175, %r1176, %r1177, %r1178};
	st.local.v4.u32 	[%rd282], {%r1179, %r1180, %r1181, %r1182};
	ld.local.v4.u32 	{%r1183, %r1184, %r1185, %r1186}, [%rd97+48];
	ld.local.v4.u32 	{%r1187, %r1188, %r1189, %r1190}, [%rd99+48];
	ld.local.v4.u32 	{%r1191, %r1192, %r1193, %r1194}, [%rd101+48];
	ld.local.v4.u32 	{%r1195, %r1196, %r1197, %r1198}, [%rd280+16];
	st.local.v4.b32 	[%rd96], {%r1131, %r1132, %r1133, %r1134};
	st.local.v4.u32 	[%rd98+48], {%r1183, %r1184, %r1185, %r1186};
	st.local.v4.u32 	[%rd100+48], {%r1187, %r1188, %r1189, %r1190};
	st.local.v4.u32 	[%rd278+16], {%r1191, %r1192, %r1193, %r1194};
	st.local.v4.u32 	[%rd282+16], {%r1195, %r1196, %r1197, %r1198};
	add.s64 	%rd281, %rd281, 16;
	cvt.u32.u64 	%r1199, %rd281;
	add.s64 	%rd282, %rd282, 64;
	add.s64 	%rd280, %rd280, 64;
	add.s64 	%rd279, %rd279, 64;
	add.s64 	%rd278, %rd278, 64;
	setp.ne.s32 	%p5, %r1199, 256;
	@%p5 bra 	$L__BB2_9;
	ld.param.u64 	%rd266, [_Z37OCB128EncryptRandomAccesAsociatedDataP8aesBlockS0_S0_yyyPj_param_2];
	cvt.u32.u64 	%r1200, %rd13;
	ld.global.u32 	%r1201, [%rd1];
	xor.b32  	%r1202, %r1201, %r2;
	ld.global.u32 	%r1203, [%rd1+4];
	xor.b32  	%r1204, %r1203, %r3;
	ld.global.u32 	%r1205, [%rd1+8];
	xor.b32  	%r1206, %r1205, %r4;
	ld.global.u32 	%r1207, [%rd1+12];
	xor.b32  	%r1208, %r1207, %r5;
	shr.u32 	%r1209, %r1202, 24;
	shr.u32 	%r1210, %r1204, 24;
	shr.u32 	%r1211, %r1206, 24;
	shr.u32 	%r1212, %r1208, 24;
	mul.wide.u32 	%rd102, %r1209, 4;
	add.s64 	%rd103, %rd4, %rd102;
	ld.local.u32 	%r1213, [%rd103];
	shr.u32 	%r1214, %r1204, 14;
	cvt.u64.u32 	%rd104, %r1214;
	and.b64  	%rd105, %rd104, 1020;
	add.s64 	%rd106, %rd6, %rd105;
	ld.local.u32 	%r1215, [%rd106];
	shr.u32 	%r1216, %r1206, 6;
	cvt.u64.u32 	%rd107, %r1216;
	and.b64  	%rd108, %rd107, 1020;
	add.s64 	%rd109, %rd11, %rd108;
	ld.local.u32 	%r1217, [%rd109];
	shl.b32 	%r1218, %r1208, 2;
	cvt.u64.u32 	%rd110, %r1218;
	and.b64  	%rd111, %rd110, 1020;
	add.s64 	%rd112, %rd12, %rd111;
	ld.local.u32 	%r1219, [%rd112];
	xor.b32  	%r1220, %r1215, %r1213;
	xor.b32  	%r1221, %r1220, %r1217;
	xor.b32  	%r1222, %r1221, %r1219;
	mul.wide.u32 	%rd113, %r1210, 4;
	add.s64 	%rd114, %rd4, %rd113;
	ld.local.u32 	%r1223, [%rd114];
	shr.u32 	%r1224, %r1206, 14;
	cvt.u64.u32 	%rd115, %r1224;
	and.b64  	%rd116, %rd115, 1020;
	add.s64 	%rd117, %rd6, %rd116;
	ld.local.u32 	%r1225, [%rd117];
	shr.u32 	%r1226, %r1208, 6;
	cvt.u64.u32 	%rd118, %r1226;
	and.b64  	%rd119, %rd118, 1020;
	add.s64 	%rd120, %rd11, %rd119;
	ld.local.u32 	%r1227, [%rd120];
	shl.b32 	%r1228, %r1202, 2;
	cvt.u64.u32 	%rd121, %r1228;
	and.b64  	%rd122, %rd121, 1020;
	add.s64 	%rd123, %rd12, %rd122;
	ld.local.u32 	%r1229, [%rd123];
	xor.b32  	%r1230, %r1225, %r1223;
	xor.b32  	%r1231, %r1230, %r1227;
	xor.b32  	%r1232, %r1231, %r1229;
	mul.wide.u32 	%rd124, %r1211, 4;
	add.s64 	%rd125, %rd4, %rd124;
	ld.local.u32 	%r1233, [%rd125];
	shr.u32 	%r1234, %r1208, 14;
	cvt.u64.u32 	%rd126, %r1234;
	and.b64  	%rd127, %rd126, 1020;
	add.s64 	%rd128, %rd6, %rd127;
	ld.local.u32 	%r1235, [%rd128];
	shr.u32 	%r1236, %r1202, 6;
	cvt.u64.u32 	%rd129, %r1236;
	and.b64  	%rd130, %rd129, 1020;
	add.s64 	%rd131, %rd11, %rd130;
	ld.local.u32 	%r1237, [%rd131];
	shl.b32 	%r1238, %r1204, 2;
	cvt.u64.u32 	%rd132, %r1238;
	and.b64  	%rd133, %rd132, 1020;
	add.s64 	%rd134, %rd12, %rd133;
	ld.local.u32 	%r1239, [%rd134];
	xor.b32  	%r1240, %r1235, %r1233;
	xor.b32  	%r1241, %r1240, %r1237;
	xor.b32  	%r1242, %r1241, %r1239;
	mul.wide.u32 	%rd135, %r1212, 4;
	add.s64 	%rd136, %rd4, %rd135;
	ld.local.u32 	%r1243, [%rd136];
	shr.u32 	%r1244, %r1202, 14;
	cvt.u64.u32 	%rd137, %r1244;
	and.b64  	%rd138, %rd137, 1020;
	add.s64 	%rd139, %rd6, %rd138;
	ld.local.u32 	%r1245, [%rd139];
	shr.u32 	%r1246, %r1204, 6;
	cvt.u64.u32 	%rd140, %r1246;
	and.b64  	%rd141, %rd140, 1020;
	add.s64 	%rd142, %rd11, %rd141;
	ld.local.u32 	%r1247, [%rd142];
	shl.b32 	%r1248, %r1206, 2;
	cvt.u64.u32 	%rd143, %r1248;
	and.b64  	%rd144, %rd143, 1020;
	add.s64 	%rd145, %rd12, %rd144;
	ld.local.u32 	%r1249, [%rd145];
	xor.b32  	%r1250, %r1245, %r1243;
	xor.b32  	%r1251, %r1250, %r1247;
	xor.b32  	%r1252, %r1251, %r1249;
	ld.global.u32 	%r1253, [%rd1+16];
	xor.b32  	%r1254, %r1253, %r1222;
	shr.u32 	%r1255, %r1254, 8;
	shr.u32 	%r1256, %r1254, 16;
	shr.u32 	%r1257, %r1254, 24;
	cvt.u64.u32 	%rd146, %r1257;
	ld.global.u32 	%r1258, [%rd1+20];
	xor.b32  	%r1259, %r1258, %r1232;
	shr.u32 	%r1260, %r1259, 8;
	shr.u32 	%r1261, %r1259, 16;
	shr.u32 	%r1262, %r1259, 24;
	cvt.u64.u32 	%rd147, %r1262;
	ld.global.u32 	%r1263, [%rd1+24];
	xor.b32  	%r1264, %r1263, %r1242;
	shr.u32 	%r1265, %r1264, 8;
	shr.u32 	%r1266, %r1264, 16;
	shr.u32 	%r1267, %r1264, 24;
	cvt.u64.u32 	%rd148, %r1267;
	ld.global.u32 	%r1268, [%rd1+28];
	xor.b32  	%r1269, %r1268, %r1252;
	and.b32  	%r1270, %r1254, 255;
	cvt.u64.u32 	%rd149, %r1270;
	add.s64 	%rd150, %rd277, %rd149;
	ld.local.u8 	%r1271, [%rd150];
	and.b32  	%r1272, %r1255, 255;
	cvt.u64.u32 	%rd151, %r1272;
	add.s64 	%rd152, %rd277, %rd151;
	ld.local.u8 	%rs1, [%rd152];
	and.b32  	%r1273, %r1256, 255;
	cvt.u64.u32 	%rd153, %r1273;
	add.s64 	%rd154, %rd277, %rd153;
	ld.local.u8 	%r1274, [%rd154];
	add.s64 	%rd155, %rd277, %rd146;
	and.b32  	%r1275, %r1259, 255;
	cvt.u64.u32 	%rd156, %r1275;
	add.s64 	%rd157, %rd277, %rd156;
	ld.local.u8 	%r1276, [%rd157];
	and.b32  	%r1277, %r1260, 255;
	cvt.u64.u32 	%rd158, %r1277;
	add.s64 	%rd159, %rd277, %rd158;
	ld.local.u8 	%rs2, [%rd159];
	and.b32  	%r1278, %r1261, 255;
	cvt.u64.u32 	%rd160, %r1278;
	add.s64 	%rd161, %rd277, %rd160;
	ld.local.u8 	%r1279, [%rd161];
	add.s64 	%rd162, %rd277, %rd147;
	and.b32  	%r1280, %r1264, 255;
	cvt.u64.u32 	%rd163, %r1280;
	add.s64 	%rd164, %rd277, %rd163;
	ld.local.u8 	%r1281, [%rd164];
	and.b32  	%r1282, %r1265, 255;
	cvt.u64.u32 	%rd165, %r1282;
	add.s64 	%rd166, %rd277, %rd165;
	ld.local.u8 	%rs3, [%rd166];
	and.b32  	%r1283, %r1266, 255;
	cvt.u64.u32 	%rd167, %r1283;
	add.s64 	%rd168, %rd277, %rd167;
	ld.local.u8 	%r1284, [%rd168];
	add.s64 	%rd169, %rd277, %rd148;
	and.b32  	%r1285, %r1269, 255;
	cvt.u64.u32 	%rd170, %r1285;
	add.s64 	%rd171, %rd277, %rd170;
	ld.local.u8 	%r1286, [%rd171];
	shr.u32 	%r1287, %r1269, 8;
	and.b32  	%r1288, %r1287, 255;
	cvt.u64.u32 	%rd172, %r1288;
	add.s64 	%rd173, %rd277, %rd172;
	ld.local.u8 	%rs4, [%rd173];
	shr.u32 	%r1289, %r1269, 16;
	and.b32  	%r1290, %r1289, 255;
	cvt.u64.u32 	%rd174, %r1290;
	add.s64 	%rd175, %rd277, %rd174;
	ld.local.u8 	%r1291, [%rd175];
	shr.u32 	%r1292, %r1269, 24;
	cvt.u64.u32 	%rd176, %r1292;
	add.s64 	%rd177, %rd277, %rd176;
	ld.local.u8 	%r1293, [%rd177];
	shl.b32 	%r1294, %r1293, 24;
	mul.wide.u16 	%r1295, %rs2, 256;
	or.b32  	%r1296, %r1295, %r1281;
	shl.b32 	%r1297, %r1274, 16;
	or.b32  	%r1298, %r1296, %r1297;
	or.b32  	%r1299, %r1298, %r1294;
	ld.local.u8 	%r1300, [%rd155];
	shl.b32 	%r1301, %r1300, 24;
	shl.b32 	%r1302, %r1279, 16;
	or.b32  	%r1303, %r1301, %r1302;
	mul.wide.u16 	%r1304, %rs3, 256;
	or.b32  	%r1305, %r1303, %r1304;
	or.b32  	%r1306, %r1305, %r1286;
	ld.global.u32 	%r1307, [%rd1+160];
	xor.b32  	%r1308, %r1307, %r1306;
	ld.local.u8 	%r1309, [%rd162];
	shl.b32 	%r1310, %r1309, 24;
	shl.b32 	%r1311, %r1284, 16;
	or.b32  	%r1312, %r1310, %r1311;
	mul.wide.u16 	%r1313, %rs4, 256;
	or.b32  	%r1314, %r1312, %r1313;
	or.b32  	%r1315, %r1314, %r1271;
	ld.global.u32 	%r1316, [%rd1+164];
	xor.b32  	%r1317, %r1316, %r1315;
	ld.local.u8 	%r1318, [%rd169];
	shl.b32 	%r1319, %r1318, 24;
	shl.b32 	%r1320, %r1291, 16;
	or.b32  	%r1321, %r1319, %r1320;
	mul.wide.u16 	%r1322, %rs1, 256;
	or.b32  	%r1323, %r1321, %r1322;
	or.b32  	%r1324, %r1323, %r1276;
	ld.global.u32 	%r1325, [%rd1+168];
	xor.b32  	%r1326, %r1325, %r1324;
	ld.global.u32 	%r1327, [%rd1+172];
	xor.b32  	%r1328, %r1327, %r1299;
	cvta.to.global.u64 	%rd178, %rd266;
	ld.global.u32 	%r1329, [%rd178];
	xor.b32  	%r1330, %r1329, %r1308;
	ld.global.u32 	%r1331, [%rd178+4];
	xor.b32  	%r1332, %r1331, %r1317;
	ld.global.u32 	%r1333, [%rd178+8];
	xor.b32  	%r1334, %r1333, %r1326;
	ld.global.u32 	%r1335, [%rd178+12];
	xor.b32  	%r1336, %r1335, %r1328;
	shl.b64 	%rd179, %rd13, 4;
	add.s64 	%rd57, %rd2, %rd179;
	ld.global.u32 	%r1337, [%rd57];
	xor.b32  	%r22, %r1330, %r1337;
	st.global.u32 	[%rd57], %r22;
	ld.global.u32 	%r1338, [%rd57+4];
	xor.b32  	%r23, %r1332, %r1338;
	st.global.u32 	[%rd57+4], %r23;
	ld.global.u32 	%r1339, [%rd57+8];
	xor.b32  	%r24, %r1334, %r1339;
	st.global.u32 	[%rd57+8], %r24;
	ld.global.u32 	%r1340, [%rd57+12];
	xor.b32  	%r25, %r1336, %r1340;
	st.global.u32 	[%rd57+12], %r25;
	setp.ne.s32 	%p6, %r1, 0;
	setp.ne.s32 	%p7, %r1200, 0;
	and.pred  	%p8, %p6, %p7;
	@%p8 bra 	$L__BB2_13;
	mov.b32 	%r1347, 1990973438;
	mov.b32 	%r1348, 728170800;
	mov.b32 	%r1349, -982553614;
	mov.b32 	%r1350, 2071428195;
	st.local.v4.b32 	[%rd277], {%r1350, %r1349, %r1348, %r1347};
	mov.b32 	%r1351, -1066228580;
	mov.b32 	%r1352, -1348283219;
	mov.b32 	%r1353, -263759366;
	mov.b32 	%r1354, 2110358218;
	st.local.v4.b32 	[%rd277+16], {%r1354, %r1353, %r1352, %r1351};
	mov.b32 	%r1355, 355588209;
	mov.b32 	%r1356, -236608204;
	mov.b32 	%r1357, -856211658;
	mov.b32 	%r1358, 647232951;
	st.local.v4.b32 	[%rd277+32], {%r1358, %r1357, %r1356, %r1355};
	mov.b32 	%r1359, 1974609899;
	mov.b32 	%r1360, -494923257;
	mov.b32 	%r1361, -1710909928;
	mov.b32 	%r1362, -1021065468;
	st.local.v4.b32 	[%rd277+48], {%r1362, %r1361, %r1360, %r1359};
	mov.b32 	%r1363, -2077236439;
	mov.b32 	%r1364, -1277805742;
	mov.b32 	%r1365, -1604686309;
	mov.b32 	%r1366, 439124745;
	st.local.v4.b32 	[%rd277+64], {%r1366, %r1365, %r1364, %r1363};
	mov.b32 	%r1367, -816296886;
	mov.b32 	%r1368, 968805226;
	mov.b32 	%r1369, 1538391072;
	mov.b32 	%r1370, -318713517;
	st.local.v4.b32 	[%rd277+80], {%r1370, %r1369, %r1368, %r1367};
	mov.b32 	%r1371, -1465959344;
	mov.b32 	%r1372, 2130901317;
	mov.b32 	%r1373, -2060235453;
	mov.b32 	%r1374, -72683568;
	st.local.v4.b32 	[%rd277+96], {%r1374, %r1373, %r1372, %r1371};
	mov.b32 	%r1375, -755761392;
	mov.b32 	%r1376, 567981756;
	mov.b32 	%r1377, -180839022;
	mov.b32 	%r1378, -1891589295;
	st.local.v4.b32 	[%rd277+112], {%r1378, %r1377, %r1376, %r1375};
	mov.b32 	%r1379, 1931042148;
	mov.b32 	%r1380, 1031710660;
	mov.b32 	%r1381, 390371167;
	mov.b32 	%r1382, -334295859;
	st.local.v4.b32 	[%rd277+128], {%r1382, %r1381, %r1380, %r1379};
	mov.b32 	%r1383, -620011810;
	mov.b32 	%r1384, 347663942;
	mov.b32 	%r1385, -2003817950;
	mov.b32 	%r1386, -598769312;
	st.local.v4.b32 	[%rd277+144], {%r1386, %r1385, %r1384, %r1383};
	mov.b32 	%r1387, 2045023633;
	mov.b32 	%r1388, 1655493570;
	mov.b32 	%r1389, 1545864777;
	mov.b32 	%r1390, 171586272;
	st.local.v4.b32 	[%rd277+160], {%r1390, %r1389, %r1388, %r1387};
	mov.b32 	%r1391, 145652325;
	mov.b32 	%r1392, -353085844;
	mov.b32 	%r1393, -1454451315;
	mov.b32 	%r1394, 1832372455;
	st.local.v4.b32 	[%rd277+176], {%r1394, %r1393, %r1392, %r1391};
	mov.b32 	%r1395, -1970553525;
	mov.b32 	%r1396, 527752680;
	mov.b32 	%r1397, -961239524;
	mov.b32 	%r1398, 774207674;
	st.local.v4.b32 	[%rd277+192], {%r1398, %r1397, %r1396, %r1395};
	mov.b32 	%r1399, -1642217082;
	mov.b32 	%r1400, -1185467039;
	mov.b32 	%r1401, 251003720;
	mov.b32 	%r1402, 1723154032;
	st.local.v4.b32 	[%rd277+208], {%r1402, %r1401, %r1400, %r1399};
	mov.b32 	%r1403, -551004722;
	mov.b32 	%r1404, -377020773;
	mov.b32 	%r1405, -1802577559;
	mov.b32 	%r1406, 295237857;
	st.local.v4.b32 	[%rd277+224], {%r1406, %r1405, %r1404, %r1403};
	mov.b32 	%r1407, 381375664;
	mov.b32 	%r1408, 254646593;
	mov.b32 	%r1409, 1749214911;
	mov.b32 	%r1410, 227123596;
	st.local.v4.b32 	[%rd277+240], {%r1410, %r1409, %r1408, %r1407};
	mov.b32 	%r1411, -159679603;
	mov.b32 	%r1412, -294160487;
	mov.b32 	%r1413, -126059388;
	mov.b32 	%r1414, -966564955;
	st.local.v4.u32 	[%rd4], {%r1414, %r1413, %r1412, %r1411};
	add.s64 	%rd286, %rd4, 16;
	mov.b32 	%r1415, -1849309868;
	mov.b32 	%r1416, -563122255;
	mov.b32 	%r1417, -697603139;
	mov.b32 	%r1418, -855539;
	st.local.v4.u32 	[%rd4+16], {%r1418, %r1417, %r1416, %r1415};
	mov.b32 	%r1419, 1445669757;
	mov.b32 	%r1420, -832084055;
	mov.b32 	%r1421, 33620227;
	mov.b32 	%r1422, 1613770832;
	st.local.v4.u32 	[%rd4+32], {%r1422, %r1421, %r1420, %r1419};
	mov.b32 	%r1423, -327780710;
	mov.b32 	%r1424, 1303096294;
	mov.b32 	%r1425, -1244145822;
	mov.b32 	%r1426, -402719207;
	st.local.v4.u32 	[%rd4+48], {%r1426, %r1425, %r1424, %r1423};
	mov.b32 	%r1427, -92439161;
	mov.b32 	%r1428, -1983264448;
	mov.b32 	%r1429, 528646813;
	mov.b32 	%r1430, -1882535355;
	st.local.v4.u32 	[%rd4+64], {%r1430, %r1429, %r1428, %r1427};
	mov.b32 	%r1431, -68095989;
	mov.b32 	%r1432, -1907931191;
	mov.b32 	%r1433, -1302767125;
	mov.b32 	%r1434, -268764651;
	st.local.v4.u32 	[%rd4+80], {%r1434, %r1433, %r1432, %r1431};
	mov.b32 	%r1435, 1169141738;
	mov.b32 	%r1436, 1604494077;
	mov.b32 	%r1437, -1277897625;
	mov.b32 	%r1438, 1101901292;
	st.local.v4.u32 	[%rd4+96], {%r1438, %r1437, %r1436, %r1435};
	mov.b32 	%r1439, -1681866661;
	mov.b32 	%r1440, -462261610;
	mov.b32 	%r1441, 1403299063;
	mov.b32 	%r1442, 597466303;
	st.local.v4.u32 	[%rd4+112], {%r1442, %r1441, %r1440, %r1439};
	mov.b32 	%r1443, 1277568618;
	mov.b32 	%r1444, 1033081774;
	mov.b32 	%r1445, -503448292;
	mov.b32 	%r1446, 1974974402;
	st.local.v4.u32 	[%rd4+128], {%r1446, %r1445, %r1444, %r1443};
	mov.b32 	%r1447, -2083730353;
	mov.b32 	%r1448, -168298750;
	mov.b32 	%r1449, 2118074177;
	mov.b32 	%r1450, 1815492186;
	st.local.v4.u32 	[%rd4+144], {%r1450, %r1449, %r1448, %r1447};
	mov.b32 	%r1451, -101584632;
	mov.b32 	%r1452, -773462732;
	mov.b32 	%r1453, 1369810420;
	mov.b32 	%r1454, 1748251740;
	st.local.v4.u32 	[%rd4+160], {%r1454, %r1453, %r1452, %r1451};
	mov.b32 	%r1455, 706024767;
	mov.b32 	%r1456, 1647391059;
	mov.b32 	%r1457, -1411852173;
	mov.b32 	%r1458, -495881837;
	st.local.v4.u32 	[%rd4+176], {%r1458, %r1457, %r1456, %r1455};
	mov.b32 	%r1459, -1648114850;
	mov.b32 	%r1460, 1176707941;
	mov.b32 	%r1461, -1782069422;
	mov.b32 	%r1462, 134480908;
	st.local.v4.u32 	[%rd4+192], {%r1462, %r1461, %r1460, %r1459};
	mov.b32 	%r1463, 798661301;
	mov.b32 	%r1464, 168101135;
	mov.b32 	%r1465, 932615841;
	mov.b32 	%r1466, 806885416;
	st.local.v4.u32 	[%rd4+208], {%r1466, %r1465, %r1464, %r1463};
	mov.b32 	%r1467, -538779075;
	mov.b32 	%r1468, 461406363;
	mov.b32 	%r1469, 605164086;
	mov.b32 	%r1470, 235341577;
	st.local.v4.u32 	[%rd4+224], {%r1470, %r1469, %r1468, %r1467};
	mov.b32 	%r1471, -361400929;
	mov.b32 	%r1472, 2142417613;
	mov.b32 	%r1473, 1311188841;
	mov.b32 	%r1474, -840176858;
	st.local.v4.u32 	[%rd4+240], {%r1474, %r1473, %r1472, %r1471};
	mov.b32 	%r1475, 874125870;
	mov.b32 	%r1476, 1479289972;
	mov.b32 	%r1477, 495158174;
	mov.b32 	%r1478, 302582043;
	st.local.v4.u32 	[%rd4+256], {%r1478, %r1477, %r1476, %r1475};
	mov.b32 	%r1479, 1537253627;
	mov.b32 	%r1480, -1269146898;
	mov.b32 	%r1481, -596742478;
	mov.b32 	%r1482, 907746093;
	st.local.v4.u32 	[%rd4+272], {%r1482, %r1481, %r1480, %r1479};
	mov.b32 	%r1483, 2108928974;
	mov.b32 	%r1484, -1210657183;
	mov.b32 	%r1485, 1983593293;
	mov.b32 	%r1486, -1538108682;
	st.local.v4.u32 	[%rd4+288], {%r1486, %r1485, %r1484, %r1483};
	mov.b32 	%r1487, 327451799;
	mov.b32 	%r1488, 1580150641;
	mov.b32 	%r1489, -572267714;
	mov.b32 	%r1490, 1378429307;
	st.local.v4.u32 	[%rd4+304], {%r1490, %r1489, %r1488, %r1487};
	mov.b32 	%r1491, -1041371860;
	mov.b32 	%r1492, 0;
	mov.b32 	%r1493, -1177431704;
	mov.b32 	%r1494, -1504488459;
	st.local.v4.u32 	[%rd4+320], {%r1494, %r1493, %r1492, %r1491};
	mov.b32 	%r1495, -1235526675;
	mov.b32 	%r1496, 2041688520;
	mov.b32 	%r1497, -469959649;
	mov.b32 	%r1498, 1075847264;
	st.local.v4.u32 	[%rd4+336], {%r1498, %r1497, %r1496, %r1495};
	mov.b32 	%r1499, 1916352843;
	mov.b32 	%r1500, 1740553945;
	mov.b32 	%r1501, -1916023994;
	mov.b32 	%r1502, -731223362;
	st.local.v4.u32 	[%rd4+352], {%r1502, %r1501, %r1500, %r1499};
	mov.b32 	%r1503, -2049978550;
	mov.b32 	%r1504, -1336387352;
	mov.b32 	%r1505, -1739830060;
	mov.b32 	%r1506, -1807070498;
	st.local.v4.u32 	[%rd4+368], {%r1506, %r1505, %r1504, %r1503};
	mov.b32 	%r1507, -302253290;
	mov.b32 	%r1508, 1336584933;
	mov.b32 	%r1509, -974131414;
	mov.b32 	%r1510, -1143943061;
	st.local.v4.u32 	[%rd4+384], {%r1510, %r1509, %r1508, %r1507};
	mov.b32 	%r1511, 293963156;
	mov.b32 	%r1512, 1714631509;
	mov.b32 	%r1513, -1706209833;
	mov.b32 	%r1514, -2042412091;
	st.local.v4.u32 	[%rd4+400], {%r1514, %r1513, %r1512, %r1511};
	mov.b32 	%r1515, -25198719;
	mov.b32 	%r1516, 67240454;
	mov.b32 	%r1517, -369493744;
	mov.b32 	%r1518, -1975171633;
	st.local.v4.u32 	[%rd4+416], {%r1518, %r1517, %r1516, %r1515};
	mov.b32 	%r1519, 1269344483;
	mov.b32 	%r1520, 631218106;
	mov.b32 	%r1521, 2017213508;
	mov.b32 	%r1522, -1605349136;
	st.local.v4.u32 	[%rd4+432], {%r1522, %r1521, %r1520, %r1519};
	mov.b32 	%r1523, 93294474;
	mov.b32 	%r1524, -2143272768;
	mov.b32 	%r1525, 1571005438;
	mov.b32 	%r1526, -1571728909;
	st.local.v4.u32 	[%rd4+448], {%r1526, %r1525, %r1524, %r1523};
	mov.b32 	%r1527, -235539196;
	mov.b32 	%r1528, 1882732616;
	mov.b32 	%r1529, 563977660;
	mov.b32 	%r1530, 1066570413;
	st.local.v4.u32 	[%rd4+464], {%r1530, %r1529, %r1528, %r1527};
	mov.b32 	%r1531, 1109467491;
	mov.b32 	%r1532, -1344611723;
	mov.b32 	%r1533, 2008463041;
	mov.b32 	%r1534, 1673313503;
	st.local.v4.u32 	[%rd4+480], {%r1534, %r1533, %r1532, %r1531};
	mov.b32 	%r1535, -1076702611;
	mov.b32 	%r1536, -34344178;
	mov.b32 	%r1537, -436207846;
	mov.b32 	%r1538, 537923632;
	st.local.v4.u32 	[%rd4+496], {%r1538, %r1537, %r1536, %r1535};
	mov.b32 	%r1539, -1007883217;
	mov.b32 	%r1540, 638784309;
	mov.b32 	%r1541, 403442708;
	mov.b32 	%r1542, -2117218996;
	st.local.v4.u32 	[%rd4+512], {%r1542, %r1541, %r1540, %r1539};
	mov.b32 	%r1543, 773265209;
	mov.b32 	%r1544, -2008791860;
	mov.b32 	%r1545, 899127202;
	mov.b32 	%r1546, -1101045791;
	st.local.v4.u32 	[%rd4+528], {%r1546, %r1545, %r1544, %r1543};
	mov.b32 	%r1547, 2050833735;
	mov.b32 	%r1548, -58818942;
	mov.b32 	%r1549, 1437050866;
	mov.b32 	%r1550, -1815821225;
	st.local.v4.u32 	[%rd4+544], {%r1550, %r1549, %r1548, %r1547};
	mov.b32 	%r1551, -428641387;
	mov.b32 	%r1552, 840505643;
	mov.b32 	%r1553, -1168286233;
	mov.b32 	%r1554, -932944724;
	st.local.v4.u32 	[%rd4+560], {%r1554, %r1553, %r1552, %r1551};
	mov.b32 	%r1555, -1545806721;
	mov.b32 	%r1556, -1638969391;
	mov.b32 	%r1557, 427917720;
	mov.b32 	%r1558, -1067425632;
	st.local.v4.u32 	[%rd4+576], {%r1558, %r1557, %r1556, %r1555};
	mov.b32 	%r1559, 193497219;
	mov.b32 	%r1560, 999329963;
	mov.b32 	%r1561, 1412049534;
	mov.b32 	%r1562, 1143087718;
	st.local.v4.u32 	[%rd4+592], {%r1562, %r1561, %r1560, %r1559};
	mov.b32 	%r1563, 672404540;
	mov.b32 	%r1564, 1807268051;
	mov.b32 	%r1565, -940642775;
	mov.b32 	%r1566, -1941551414;
	st.local.v4.u32 	[%rd4+608], {%r1566, %r1565, %r1564, %r1563};
	mov.b32 	%r1567, -1378100362;
	mov.b32 	%r1568, 369822493;
	mov.b32 	%r1569, -1134666014;
	mov.b32 	%r1570, -1478566279;
	st.local.v4.u32 	[%rd4+624], {%r1570, %r1569, %r1568, %r1567};
	mov.b32 	%r1571, 336202270;
	mov.b32 	%r1572, 1949973070;
	mov.b32 	%r1573, 1681011286;
	mov.b32 	%r1574, -606019525;
	st.local.v4.u32 	[%rd4+640], {%r1574, %r1573, %r1572, %r1571};
	mov.b32 	%r1575, -1201906460;
	mov.b32 	%r1576, 1210328172;
	mov.b32 	%r1577, 201721354;
	mov.b32 	%r1578, -1840690725;
	st.local.v4.u32 	[%rd4+656], {%r1578, %r1577, %r1576, %r1575};
	mov.b32 	%r1579, -1000185178;
	mov.b32 	%r1580, 1135389935;
	mov.b32 	%r1581, -1110191250;
	mov.b32 	%r1582, -1614626211;
	st.local.v4.u32 	[%rd4+672], {%r1582, %r1581, %r1580, %r1579};
	mov.b32 	%r1583, -226920053;
	mov.b32 	%r1584, -739974089;
	mov.b32 	%r1585, 831886756;
	mov.b32 	%r1586, 965841320;
	st.local.v4.u32 	[%rd4+688], {%r1586, %r1585, %r1584, %r1583};
	mov.b32 	%r1587, -630362697;
	mov.b32 	%r1588, 1849112409;
	mov.b32 	%r1589, -1949775805;
	mov.b32 	%r1590, -706222286;
	st.local.v4.u32 	[%rd4+704], {%r1590, %r1589, %r1588, %r1587};
	mov.b32 	%r1591, 1235855840;
	mov.b32 	%r1592, -1672589614;
	mov.b32 	%r1593, -1311386268;
	mov.b32 	%r1594, 26054028;
	st.local.v4.u32 	[%rd4+720], {%r1594, %r1593, %r1592, %r1591};
	mov.b32 	%r1595, -806688219;
	mov.b32 	%r1596, -202050553;
	mov.b32 	%r1597, -1403627782;
	mov.b32 	%r1598, -663982924;
	st.local.v4.u32 	[%rd4+736], {%r1598, %r1597, %r1596, %r1595};
	mov.b32 	%r1599, 268961816;
	mov.b32 	%r1600, 1202630377;
	mov.b32 	%r1601, -193299826;
	mov.b32 	%r1602, -899324497;
	st.local.v4.u32 	[%rd4+752], {%r1602, %r1601, %r1600, %r1599};
	mov.b32 	%r1603, 1546530418;
	mov.b32 	%r1604, 1243948399;
	mov.b32 	%r1605, -260540280;
	mov.b32 	%r1606, 1874508501;
	st.local.v4.u32 	[%rd4+768], {%r1606, %r1605, %r1604, %r1603};
	mov.b32 	%r1607, -1748580783;
	mov.b32 	%r1608, 1941222599;
	mov.b32 	%r1609, 1470539505;
	mov.b32 	%r1610, 941366308;
	st.local.v4.u32 	[%rd4+784], {%r1610, %r1609, %r1608, %r1607};
	mov.b32 	%r1611, 1042226977;
	mov.b32 	%r1612, -395021156;
	mov.b32 	%r1613, -1579295364;
	mov.b32 	%r1614, -873928669;
	st.local.v4.u32 	[%rd4+800], {%r1614, %r1613, %r1612, %r1611};
	mov.b32 	%r1615, 260737669;
	mov.b32 	%r1616, 227249030;
	mov.b32 	%r1617, 1639824860;
	mov.b32 	%r1618, -1773450275;
	st.local.v4.u32 	[%rd4+816], {%r1618, %r1617, %r1616, %r1615};
	mov.b32 	%r1619, -865704278;
	mov.b32 	%r1620, 1907733956;
	mov.b32 	%r1621, 2084453954;
	mov.b32 	%r1622, -529502064;
	st.local.v4.u32 	[%rd4+832], {%r1622, %r1621, %r1620, %r1619};
	mov.b32 	%r1623, 470683154;
	mov.b32 	%r1624, -134810111;
	mov.b32 	%r1625, 100860677;
	mov.b32 	%r1626, -1874310952;
	st.local.v4.u32 	[%rd4+848], {%r1626, %r1625, %r1624, %r1623};
	mov.b32 	%r1627, 1773779408;
	mov.b32 	%r1628, -1370007559;
	mov.b32 	%r1629, 1781871967;
	mov.b32 	%r1630, -1033805405;
	st.local.v4.u32 	[%rd4+864], {%r1630, %r1629, %r1628, %r1627};
	mov.b32 	%r1631, 664706745;
	mov.b32 	%r1632, 974986535;
	mov.b32 	%r1633, -1715355304;
	mov.b32 	%r1634, 394692241;
	st.local.v4.u32 	[%rd4+880], {%r1634, %r1633, %r1632, %r1631};
	mov.b32 	%r1635, 571543859;
	mov.b32 	%r1636, 731420851;
	mov.b32 	%r1637, -336005101;
	mov.b32 	%r1638, -639508168;
	st.local.v4.u32 	[%rd4+896], {%r1638, %r1637, %r1636, %r1635};
	mov.b32 	%r1639, 865375399;
	mov.b32 	%r1640, 126783113;
	mov.b32 	%r1641, -1445340816;
	mov.b32 	%r1642, -764843589;
	st.local.v4.u32 	[%rd4+912], {%r1642, %r1641, %r1640, %r1639};
	mov.b32 	%r1643, -907417312;
	mov.b32 	%r1644, 361203602;
	mov.b32 	%r1645, 1008606754;
	mov.b32 	%r1646, 765172662;
	st.local.v4.u32 	[%rd4+928], {%r1646, %r1645, %r1644, %r1643};
	mov.b32 	%r1647, -1512054918;
	mov.b32 	%r1648, 1344809080;
	mov.b32 	%r1649, -1437248001;
	mov.b32 	%r1650, -2016489911;
	st.local.v4.u32 	[%rd4+944], {%r1650, %r1649, %r1648, %r1647};
	mov.b32 	%r1651, 437062935;
	mov.b32 	%r1652, 160008576;
	mov.b32 	%r1653, 1503764984;
	mov.b32 	%r1654, 59542671;
	st.local.v4.u32 	[%rd4+960], {%r1654, %r1653, %r1652, %r1651};
	mov.b32 	%r1655, -798463816;
	mov.b32 	%r1656, -2076032314;
	mov.b32 	%r1657, -672733647;
	mov.b32 	%r1658, 1707065306;
	st.local.v4.u32 	[%rd4+976], {%r1658, %r1657, %r1656, %r1655};
	mov.b32 	%r1659, 504303377;
	mov.b32 	%r1660, 1512910199;
	mov.b32 	%r1661, 697932208;
	mov.b32 	%r1662, -2109652541;
	st.local.v4.u32 	[%rd4+992], {%r1662, %r1661, %r1660, %r1659};
	mov.b32 	%r1663, 739644986;
	mov.b32 	%r1664, 1841019862;
	mov.b32 	%r1665, -1470868228;
	mov.b32 	%r1666, 2075177163;
	st.local.v4.u32 	[%rd4+1008], {%r1666, %r1665, %r1664, %r1663};
	mov.b32 	%r1667, -1913226373;
	mov.b32 	%r1668, -1712425097;
	mov.b32 	%r1669, -2064089988;
	mov.b32 	%r1670, -1513725085;
	st.local.v4.u32 	[%rd5], {%r1670, %r1669, %r1668, %r1667};
	mov.b32 	%r1671, 1418839493;
	mov.b32 	%r1672, -1310822545;
	mov.b32 	%r1673, -1110021269;
	mov.b32 	%r1674, 234877682;
	st.local.v4.u32 	[%rd5+16], {%r1674, %r1673, %r1672, %r1671};
	mov.b32 	%r1675, 2102799147;
	mov.b32 	%r1676, -1446090905;
	mov.b32 	%r1677, 50462977;
	mov.b32 	%r1678, 1348481072;
	st.local.v4.u32 	[%rd5+32], {%r1678, %r1677, %r1676, %r1675};
	mov.b32 	%r1679, -1695779210;
	mov.b32 	%r1680, -431117397;
	mov.b32 	%r1681, 1656084439;
	mov.b32 	%r1682, 434634494;
	st.local.v4.u32 	[%rd5+48], {%r1682, %r1681, %r1680, %r1679};
	mov.b32 	%r1683, -2013627011;
	mov.b32 	%r1684, 1082771913;
	mov.b32 	%r1685, -1658879358;
	mov.b32 	%r1686, 1167051466;
	st.local.v4.u32 	[%rd5+64], {%r1686, %r1685, %r1684, %r1683};
	mov.b32 	%r1687, 201060592;
	mov.b32 	%r1688, -913422521;
	mov.b32 	%r1689, -340633255;
	mov.b32 	%r1690, 368048890;
	st.local.v4.u32 	[%rd5+80], {%r1690, %r1689, %r1688, %r1687};
	mov.b32 	%r1691, -364531793;
	mov.b32 	%r1692, -44064094;
	mov.b32 	%r1693, 1739838676;
	mov.b32 	%r1694, -331240019;
	st.local.v4.u32 	[%rd5+96], {%r1694, %r1693, %r1692, %r1691};
	mov.b32 	%r1695, 1536934080;
	mov.b32 	%r1696, -1763413390;
	mov.b32 	%r1697, -145513308;
	mov.b32 	%r1698, -1088185188;
	st.local.v4.u32 	[%rd5+112], {%r1698, %r1697, %r1696, %r1695};
	mov.b32 	%r1699, 1783375398;
	mov.b32 	%r1700, -1371696237;
	mov.b32 	%r1701, 484572669;
	mov.b32 	%r1702, -1032472649;
	st.local.v4.u32 	[%rd5+128], {%r1702, %r1701, %r1700, %r1699};
	mov.b32 	%r1703, 1334037708;
	mov.b32 	%r1704, 49674231;
	mov.b32 	%r1705, 1098792767;
	mov.b32 	%r1706, 1517041206;
	st.local.v4.u32 	[%rd5+144], {%r1706, %r1705, %r1704, %r1703};
	mov.b32 	%r1707, 150598129;
	mov.b32 	%r1708, 886171109;
	mov.b32 	%r1709, -195975771;
	mov.b32 	%r1710, 1550332980;
	st.local.v4.u32 	[%rd5+160], {%r1710, %r1709, %r1708, %r1707};
	mov.b32 	%r1711, 1059722517;
	mov.b32 	%r1712, 1398944049;
	mov.b32 	%r1713, 1940642008;
	mov.b32 	%r1714, -1813876367;
	st.local.v4.u32 	[%rd5+176], {%r1714, %r1713, %r1712, %r1711};
	mov.b32 	%r1715, 1587397571;
	mov.b32 	%r1716, 1699095331;
	mov.b32 	%r1717, 1385547719;
	mov.b32 	%r1718, 201851908;
	st.local.v4.u32 	[%rd5+192], {%r1718, %r1717, %r1716, %r1715};
	mov.b32 	%r1719, -1255171430;
	mov.b32 	%r1720, 252314885;
	mov.b32 	%r1721, -1590192490;
	mov.b32 	%r1722, 674240536;
	st.local.v4.u32 	[%rd5+208], {%r1722, %r1721, %r1720, %r1719};
	mov.b32 	%r1723, 1038082786;
	mov.b32 	%r1724, -1692696448;
	mov.b32 	%r1725, 908333586;
	mov.b32 	%r1726, 151914247;
	st.local.v4.u32 	[%rd5+224], {%r1726, %r1725, %r1724, %r1723};
	mov.b32 	%r1727, -1612024459;
	mov.b32 	%r1728, -847269198;
	mov.b32 	%r1729, 1766729511;
	mov.b32 	%r1730, 651029483;
	st.local.v4.u32 	[%rd5+240], {%r1730, %r1729, %r1728, %r1727};
	mov.b32 	%r1731, 775166490;
	mov.b32 	%r1732, 1951935532;
	mov.b32 	%r1733, -1642232957;
	mov.b32 	%r1734, 454166793;
	st.local.v4.u32 	[%rd5+256], {%r1734, %r1733, %r1732, %r1731};
	mov.b32 	%r1735, -77881184;
	mov.b32 	%r1736, -290170278;
	mov.b32 	%r1737, -1294176658;
	mov.b32 	%r1738, 758520603;
	st.local.v4.u32 	[%rd5+272], {%r1738, %r1737, %r1736, %r1735};
	mov.b32 	%r1739, -830622797;
	mov.b32 	%r1740, 1639438038;
	mov.b32 	%r1741, 1299594043;
	mov.b32 	%r1742, -157003182;
	st.local.v4.u32 	[%rd5+288], {%r1742, %r1741, %r1740, %r1739};
	mov.b32 	%r1743, -1760328572;
	mov.b32 	%r1744, 1901997871;
	mov.b32 	%r1745, 1054729187;
	mov.b32 	%r1746, 2068982057;
	st.local.v4.u32 	[%rd5+304], {%r1746, %r1745, %r1744, %r1743};
	mov.b32 	%r1747, 750906861;
	mov.b32 	%r1748, 1757008337;
	mov.b32 	%r1749, -173649069;
	st.local.v4.u32 	[%rd5+320], {%r1749, %r1748, %r1492, %r1747};
	mov.b32 	%r1750, -306816165;
	mov.b32 	%r1751, -931548751;
	mov.b32 	%r1752, 535035132;
	mov.b32 	%r1753, 1614815264;
	st.local.v4.u32 	[%rd5+336], {%r1753, %r1752, %r1751, %r1750};
	mov.b32 	%r1754, 1265776953;
	mov.b32 	%r1755, -647512386;
	mov.b32 	%r1756, 1183697867;
	mov.b32 	%r1757, -1093375382;
	st.local.v4.u32 	[%rd5+352], {%r1757, %r1756, %r1755, %r1754};
	mov.b32 	%r1758, 1250283471;
	mov.b32 	%r1759, -391096232;
	mov.b32 	%r1760, -728216500;
	mov.b32 	%r1761, -560706998;
	st.local.v4.u32 	[%rd5+368], {%r1761, %r1760, %r1759, %r1758};
	mov.b32 	%r1762, 384695291;
	mov.b32 	%r1763, -447763798;
	mov.b32 	%r1764, 717615087;
	mov.b32 	%r1765, 1807470800;
	st.local.v4.u32 	[%rd5+384], {%r1765, %r1764, %r1763, %r1762};
	mov.b32 	%r1766, -1810791035;
	mov.b32 	%r1767, 1432761139;
	mov.b32 	%r1768, -677753523;
	mov.b32 	%r1769, -981056701;
	st.local.v4.u32 	[%rd5+400], {%r1769, %r1768, %r1767, %r1766};
	mov.b32 	%r1770, -2114027649;
	mov.b32 	%r1771, 100925954;
	mov.b32 	%r1772, 283769337;
	mov.b32 	%r1773, -813021883;
	st.local.v4.u32 	[%rd5+416], {%r1773, %r1772, %r1771, %r1770};
	mov.b32 	%r1774, -481580888;
	mov.b32 	%r1775, -1171939425;
	mov.b32 	%r1776, 1148730428;
	mov.b32 	%r1777, -257929136;
	st.local.v4.u32 	[%rd5+432], {%r1777, %r1776, %r1775, %r1774};
	mov.b32 	%r1778, -1979347057;
	mov.b32 	%r1779, -1065336768;
	mov.b32 	%r1780, -27417693;
	mov.b32 	%r1781, -207466159;
	st.local.v4.u32 	[%rd5+448], {%r1781, %r1780, %r1779, %r1778};
	mov.b32 	%r1782, 82966005;
	mov.b32 	%r1783, 1215313976;
	mov.b32 	%r1784, -1138647651;
	mov.b32 	%r1785, -1388342638;
	st.local.v4.u32 	[%rd5+464], {%r1785, %r1784, %r1783, %r1782};
	mov.b32 	%r1786, 1665278241;
	mov.b32 	%r1787, 1974459098;
	mov.b32 	%r1788, -1049119050;
	mov.b32 	%r1789, -547111748;
	st.local.v4.u32 	[%rd5+480], {%r1789, %r1788, %r1787, %r1786};
	mov.b32 	%r1790, 1841287890;
	mov.b32 	%r1791, 251524083;
	mov.b32 	%r1792, 451280895;
	mov.b32 	%r1793, 807407632;
	st.local.v4.u32 	[%rd5+496], {%r1793, %r1792, %r1791, %r1790};
	mov.b32 	%r1794, 801369324;
	mov.b32 	%r1795, 891687699;
	mov.b32 	%r1796, 337120268;
	mov.b32 	%r1797, 1283575245;
	st.local.v4.u32 	[%rd5+512], {%r1797, %r1796, %r1795, %r1794};
	mov.b32 	%r1798, 959321879;
	mov.b32 	%r1799, -863484860;
	mov.b32 	%r1800, -1573546089;
	mov.b32 	%r1801, -507617441;
	st.local.v4.u32 	[%rd5+528], {%r1801, %r1800, %r1799, %r1798};
	mov.b32 	%r1802, 1199193405;
	mov.b32 	%r1803, -2097381762;
	mov.b32 	%r1804, -229267545;
	mov.b32 	%r1805, 1469301956;
	st.local.v4.u32 	[%rd5+544], {%r1805, %r1804, %r1803, %r1802};
	mov.b32 	%r1806, -1780059277;
	mov.b32 	%r1807, 724703513;
	mov.b32 	%r1808, -407216803;
	mov.b32 	%r1809, -1396153244;
	st.local.v4.u32 	[%rd5+560], {%r1809, %r1808, %r1807, %r1806};
	mov.b32 	%r1810, 2141445340;
	mov.b32 	%r1811, -778154161;
	mov.b32 	%r1812, -1743158911;
	mov.b32 	%r1813, -1598005152;
	st.local.v4.u32 	[%rd5+576], {%r1813, %r1812, %r1811, %r1810};
	mov.b32 	%r1814, -2096396152;
	mov.b32 	%r1815, -1422159728;
	mov.b32 	%r1816, 2119445034;
	mov.b32 	%r1817, 1715741218;
	st.local.v4.u32 	[%rd5+592], {%r1817, %r1816, %r1815, %r1814};
	mov.b32 	%r1818, 1009259540;
	mov.b32 	%r1819, -747915080;
	mov.b32 	%r1820, 700968686;
	mov.b32 	%r1821, -896776634;
	st.local.v4.u32 	[%rd5+608], {%r1821, %r1820, %r1819, %r1818};
	mov.b32 	%r1822, 1991105499;
	mov.b32 	%r1823, 487983883;
	mov.b32 	%r1824, -490971554;
	mov.b32 	%r1825, 2041044702;
	st.local.v4.u32 	[%rd5+624], {%r1825, %r1824, %r1823, %r1822};
	mov.b32 	%r1826, 504629770;
	mov.b32 	%r1827, 1316239930;
	mov.b32 	%r1828, 1449407026;
	mov.b32 	%r1829, 1004265696;
	st.local.v4.u32 	[%rd5+640], {%r1829, %r1828, %r1827, %r1826};
	mov.b32 	%r1830, -457679780;
	mov.b32 	%r1831, 1816667172;
	mov.b32 	%r1832, 168560134;
	mov.b32 	%r1833, -611169975;
	st.local.v4.u32 	[%rd5+656], {%r1833, %r1832, %r1831, %r1830};
	mov.b32 	%r1834, -1497079198;
	mov.b32 	%r1835, -280777556;
	mov.b32 	%r1836, 1857934291;
	mov.b32 	%r1837, 1570751170;
	st.local.v4.u32 	[%rd5+672], {%r1837, %r1836, %r1835, %r1834};
	mov.b32 	%r1838, -1947043463;
	mov.b32 	%r1839, 936633572;
	mov.b32 	%r1840, -1540254315;
	mov.b32 	%r1841, -1472622191;
	st.local.v4.u32 	[%rd5+688], {%r1841, %r1840, %r1839, %r1838};
	mov.b32 	%r1842, -1210421907;
	mov.b32 	%r1843, 1500395319;
	mov.b32 	%r1844, 1133234376;
	mov.b32 	%r1845, 852879335;
	st.local.v4.u32 	[%rd5+704], {%r1845, %r1844, %r1843, %r1842};
	mov.b32 	%r1846, -532043351;
	mov.b32 	%r1847, -761508274;
	mov.b32 	%r1848, 1689376213;
	mov.b32 	%r1849, -1946055283;
	st.local.v4.u32 	[%rd5+720], {%r1849, %r1848, %r1847, %r1846};
	mov.b32 	%r1850, 634383082;
	mov.b32 	%r1851, 133428468;
	mov.b32 	%r1852, -89369002;
	mov.b32 	%r1853, -1260884884;
	st.local.v4.u32 	[%rd5+736], {%r1853, %r1852, %r1851, %r1850};
	mov.b32 	%r1854, 403703816;
	mov.b32 	%r1855, -381178194;
	mov.b32 	%r1856, -1896580486;
	mov.b32 	%r1857, -1345690267;
	st.local.v4.u32 	[%rd5+752], {%r1857, %r1856, %r1855, %r1854};
	mov.b32 	%r1858, 1918643758;
	mov.b32 	%r1859, 1867130149;
	mov.b32 	%r1860, -1997506440;
	mov.b32 	%r1861, -714097990;
	st.local.v4.u32 	[%rd5+768], {%r1861, %r1860, %r1859, %r1858};
	mov.b32 	%r1862, 1368901318;
	mov.b32 	%r1863, -948718412;
	mov.b32 	%r1864, -245913946;
	mov.b32 	%r1865, 607656988;
	st.local.v4.u32 	[%rd5+784], {%r1865, %r1864, %r1863, %r1862};
	mov.b32 	%r1866, 557719327;
	mov.b32 	%r1867, -1662487436;
	mov.b32 	%r1868, 2090982877;
	mov.b32 	%r1869, 600565992;
	st.local.v4.u32 	[%rd5+800], {%r1869, %r1868, %r1867, %r1866};
	mov.b32 	%r1870, -2062579062;
	mov.b32 	%r1871, -2045932661;
	mov.b32 	%r1872, -597574211;
	mov.b32 	%r1873, -577352885;
	st.local.v4.u32 	[%rd5+816], {%r1873, %r1872, %r1871, %r1870};
	mov.b32 	%r1874, -1429445018;
	mov.b32 	%r1875, -999180875;
	mov.b32 	%r1876, 1115438654;
	mov.b32 	%r1877, -1864339344;
	st.local.v4.u32 	[%rd5+832], {%r1877, %r1876, %r1875, %r1874};
	mov.b32 	%r1878, 303828494;
	mov.b32 	%r1879, 33027830;
	mov.b32 	%r1880, 84280067;
	mov.b32 	%r1881, -661632952;
	st.local.v4.u32 	[%rd5+848], {%r1881, %r1880, %r1879, %r1878};
	mov.b32 	%r1882, -798377543;
	mov.b32 	%r1883, -106014889;
	mov.b32 	%r1884, 1600795957;
	mov.b32 	%r1885, -1547542175;
	st.local.v4.u32 	[%rd5+864], {%r1885, %r1884, %r1883, %r1882};
	mov.b32 	%r1886, -1188585826;
	mov.b32 	%r1887, 658119965;
	mov.b32 	%r1888, 1486471617;
	mov.b32 	%r1889, -1860729210;
	st.local.v4.u32 	[%rd5+880], {%r1889, %r1888, %r1887, %r1886};
	mov.b32 	%r1890, 857870609;
	mov.b32 	%r1891, -1288988520;
	mov.b32 	%r1892, 334231800;
	mov.b32 	%r1893, 953803233;
	st.local.v4.u32 	[%rd5+896], {%r1893, %r1892, %r1891, %r1890};
	mov.b32 	%r1894, -1489791852;
	mov.b32 	%r1895, -1995993458;
	mov.b32 	%r1896, 1890179545;
	mov.b32 	%r1897, -1143838359;
	st.local.v4.u32 	[%rd5+912], {%r1897, %r1896, %r1895, %r1894};
	mov.b32 	%r1898, 550103529;
	mov.b32 	%r1899, -1844082809;
	mov.b32 	%r1900, 574365214;
	mov.b32 	%r1901, -1238525029;
	st.local.v4.u32 	[%rd5+928], {%r1901, %r1900, %r1899, %r1898};
	mov.b32 	%r1902, 2057691103;
	mov.b32 	%r1903, 2018519080;
	mov.b32 	%r1904, -5614251;
	mov.b32 	%r1905, 1233637070;
	st.local.v4.u32 	[%rd5+944], {%r1905, %r1904, %r1903, %r1902};
	mov.b32 	%r1906, 387583245;
	mov.b32 	%r1907, -2146858615;
	mov.b32 	%r1908, -128343647;
	mov.b32 	%r1909, -1895592820;
	st.local.v4.u32 	[%rd5+960], {%r1909, %r1908, %r1907, %r1906};
	mov.b32 	%r1910, -1194301336;
	mov.b32 	%r1911, -964410814;
	mov.b32 	%r1912, 836232934;
	mov.b32 	%r1913, -630865985;
	st.local.v4.u32 	[%rd5+976], {%r1913, %r1912, %r1911, %r1910};
	mov.b32 	%r1914, 287182607;
	mov.b32 	%r1915, 2002398509;
	mov.b32 	%r1916, -1339450983;
	mov.b32 	%r1917, -1014873791;
	st.local.v4.u32 	[%rd5+992], {%r1917, %r1916, %r1915, %r1914};
	mov.b32 	%r1918, 975967766;
	mov.b32 	%r1919, -697451589;
	mov.b32 	%r1920, -56077228;
	mov.b32 	%r1921, -881086288;
	st.local.v4.u32 	[%rd5+1008], {%r1921, %r1920, %r1919, %r1918};
	mov.b32 	%r1922, 2072901243;
	mov.b32 	%r1923, 2006576759;
	mov.b32 	%r1924, 2089089148;
	mov.b32 	%r1925, 1671808611;
	st.local.v4.u32 	[%rd6], {%r1925, %r1924, %r1923, %r1922};
	add.s64 	%rd284, %rd6, 16;
	mov.b32 	%r1926, -984313403;
	mov.b32 	%r1927, 1873927791;
	mov.b32 	%r1928, 1807603307;
	mov.b32 	%r1929, -233963534;
	st.local.v4.u32 	[%rd6+16], {%r1929, %r1928, %r1927, %r1926};
	mov.b32 	%r1930, 729634347;
	mov.b32 	%r1931, 1739181671;
	mov.b32 	%r1932, 16974337;
	mov.b32 	%r1933, 810573872;
	st.local.v4.u32 	[%rd6+32], {%r1933, %r1932, %r1931, %r1930};
	mov.b32 	%r1934, 1989864566;
	mov.b32 	%r1935, -1410970197;
	mov.b32 	%r1936, -681396777;
	mov.b32 	%r1937, -31856642;
	st.local.v4.u32 	[%rd6+48], {%r1937, %r1936, %r1935, %r1934};
	mov.b32 	%r1938, 2106063485;
	mov.b32 	%r1939, -918517303;
	mov.b32 	%r1940, -2103631998;
	mov.b32 	%r1941, -901410870;
	st.local.v4.u32 	[%rd6+64], {%r1941, %r1940, %r1939, %r1938};
	mov.b32 	%r1942, -267650064;
	mov.b32 	%r1943, 1204391495;
	mov.b32 	%r1944, 1508618841;
	mov.b32 	%r1945, -99225606;
	st.local.v4.u32 	[%rd6+80], {%r1945, %r1944, %r1943, %r1942};
	mov.b32 	%r1946, -1343601233;
	mov.b32 	%r1947, -1560453214;
	mov.b32 	%r1948, -731401260;
	mov.b32 	%r1949, -1377025619;
	st.local.v4.u32 	[%rd6+96], {%r1949, %r1948, %r1947, %r1946};
	mov.b32 	%r1950, -1067738176;
	mov.b32 	%r1951, 1922491506;
	mov.b32 	%r1952, -1527295068;
	mov.b32 	%r1953, -1665195108;
	st.local.v4.u32 	[%rd6+112], {%r1953, %r1952, %r1951, %r1950};
	mov.b32 	%r1954, 644500518;
	mov.b32 	%r1955, -1817297517;
	mov.b32 	%r1956, -48438787;
	mov.b32 	%r1957, -1211992649;
	st.local.v4.u32 	[%rd6+128], {%r1957, %r1956, %r1955, %r1954};
	mov.b32 	%r1958, -867204148;
	mov.b32 	%r1959, -150800905;
	mov.b32 	%r1960, 1061256767;
	mov.b32 	%r1961, 911895606;
	st.local.v4.u32 	[%rd6+144], {%r1961, %r1960, %r1959, %r1958};
	mov.b32 	%r1962, -251069967;
	mov.b32 	%r1963, -449523227;
	mov.b32 	%r1964, -1510714971;
	mov.b32 	%r1965, 878471220;
	st.local.v4.u32 	[%rd6+160], {%r1965, %r1964, %r1963, %r1962};
	mov.b32 	%r1966, 356461077;
	mov.b32 	%r1967, 827548209;
	mov.b32 	%r1968, -663508008;
	mov.b32 	%r1969, 1905517169;
	st.local.v4.u32 	[%rd6+176], {%r1969, %r1968, %r1967, %r1966};
	mov.b32 	%r1970, -1017209405;
	mov.b32 	%r1971, 593839651;
	mov.b32 	%r1972, -950889017;
	mov.b32 	%r1973, 67897348;
	st.local.v4.u32 	[%rd6+192], {%r1973, %r1972, %r1971, %r1970};
	mov.b32 	%r1974, -1699401830;
	mov.b32 	%r1975, 84871685;
	mov.b32 	%r1976, -1767819370;
	mov.b32 	%r1977, 405286936;
	st.local.v4.u32 	[%rd6+208], {%r1977, %r1976, %r1975, %r1974};
	mov.b32 	%r1978, -499261470;
	mov.b32 	%r1979, -2137318528;
	mov.b32 	%r1980, 305538066;
	mov.b32 	%r1981, 118033927;
	st.local.v4.u32 	[%rd6+224], {%r1981, %r1980, %r1979, %r1978};
	mov.b32 	%r1982, 1973414517;
	mov.b32 	%r1983, -1295155278;
	mov.b32 	%r1984, 661212711;
	mov.b32 	%r1985, -349778453;
	st.local.v4.u32 	[%rd6+240], {%r1985, %r1984, %r1983, %r1982};
	mov.b32 	%r1986, 439235610;
	mov.b32 	%r1987, 745822252;
	mov.b32 	%r1988, -2086789757;
	mov.b32 	%r1989, 152769033;
	st.local.v4.u32 	[%rd6+256], {%r1989, %r1988, %r1987, %r1986};
	mov.b32 	%r1990, -1594139744;
	mov.b32 	%r1991, 1525593178;
	mov.b32 	%r1992, 1857215598;
	mov.b32 	%r1993, 455947803;
	st.local.v4.u32 	[%rd6+272], {%r1993, %r1992, %r1991, %r1990};
	mov.b32 	%r1994, -1278313037;
	mov.b32 	%r1995, -698239018;
	mov.b32 	%r1996, 994932283;
	mov.b32 	%r1997, 1391895634;
	st.local.v4.u32 	[%rd6+288], {%r1997, %r1996, %r1995, %r1994};
	mov.b32 	%r1998, -2070473852;
	mov.b32 	%r1999, 795958831;
	mov.b32 	%r2000, -482419229;
	mov.b32 	%r2001, 695947817;
	st.local.v4.u32 	[%rd6+304], {%r2001, %r2000, %r1999, %r1998};
	mov.b32 	%r2002, -315833875;
	mov.b32 	%r2003, -781665839;
	mov.b32 	%r2004, 1408607827;
	st.local.v4.u32 	[%rd6+320], {%r2004, %r2003, %r1492, %r2002};
	mov.b32 	%r2005, 1542305371;
	mov.b32 	%r2006, -1312261711;
	mov.b32 	%r2007, -65018884;
	mov.b32 	%r2008, 543178784;
	st.local.v4.u32 	[%rd6+336], {%r2008, %r2007, %r2006, %r2005};
	mov.b32 	%r2009, 961245753;
	mov.b32 	%r2010, -1093048386;
	mov.b32 	%r2011, -884568629;
	mov.b32 	%r2012, 1790891114;
	st.local.v4.u32 	[%rd6+352], {%r2012, %r2011, %r2010, %r2009};
	mov.b32 	%r2013, -817199665;
	mov.b32 	%r2014, 1491644504;
	mov.b32 	%r2015, 1289001036;
	mov.b32 	%r2016, 1256100938;
	st.local.v4.u32 	[%rd6+368], {%r2016, %r2015, %r2014, %r2013};
	mov.b32 	%r2017, -82383365;
	mov.b32 	%r2018, -1427812438;
	mov.b32 	%r2019, -282409489;
	mov.b32 	%r2020, -798245936;
	st.local.v4.u32 	[%rd6+384], {%r2020, %r2019, %r2018, %r2017};
	mov.b32 	%r2021, -2053893755;
	mov.b32 	%r2022, 861234739;
	mov.b32 	%r2023, 1305975373;
	mov.b32 	%r2024, 1137018435;
	st.local.v4.u32 	[%rd6+400], {%r2024, %r2023, %r2022, %r2021};
	mov.b32 	%r2025, 2139225727;
	mov.b32 	%r2026, 33948674;
	mov.b32 	%r2027, -116332039;
	mov.b32 	%r2028, 1171229253;
	st.local.v4.u32 	[%rd6+416], {%r2028, %r2027, %r2026, %r2025};
	mov.b32 	%r2029, -1461498968;
	mov.b32 	%r2030, -1615190625;
	mov.b32 	%r2031, 1011120188;
	mov.b32 	%r2032, 1357946960;
	st.local.v4.u32 	[%rd6+432], {%r2032, %r2031, %r2030, %r2029};
	mov.b32 	%r2033, -1886780017;
	mov.b32 	%r2034, 1086357568;
	mov.b32 	%r2035, -1543610973;
	mov.b32 	%r2036, 1374921297;
	st.local.v4.u32 	[%rd6+448], {%r2036, %r2035, %r2034, %r2033};
	mov.b32 	%r2037, -184225291;
	mov.b32 	%r2038, 944271416;
	mov.b32 	%r2039, -1648615011;
	mov.b32 	%r2040, -1834139758;
	st.local.v4.u32 	[%rd6+464], {%r2040, %r2039, %r2038, %r2037};
	mov.b32 	%r2041, 560153121;
	mov.b32 	%r2042, -629821478;
	mov.b32 	%r2043, -1228834890;
	mov.b32 	%r2044, -1126210628;
	st.local.v4.u32 	[%rd6+480], {%r2044, %r2043, %r2042, %r2041};
	mov.b32 	%r2045, -764559406;
	mov.b32 	%r2046, -217121293;
	mov.b32 	%r2047, -15014401;
	mov.b32 	%r2048, 271589392;
	st.local.v4.u32 	[%rd6+496], {%r2048, %r2047, %r2046, %r2045};
	mov.b32 	%r2049, -332413972;
	mov.b32 	%r2050, 322250259;
	mov.b32 	%r2051, 202643468;
	mov.b32 	%r2052, -850624051;
	st.local.v4.u32 	[%rd6+512], {%r2052, %r2051, %r2050, %r2049};
	mov.b32 	%r2053, 389623319;
	mov.b32 	%r2054, 1154254916;
	mov.b32 	%r2055, -1750977129;
	mov.b32 	%r2056, 1608629855;
	st.local.v4.u32 	[%rd6+528], {%r2056, %r2055, %r2054, %r2053};
	mov.b32 	%r2057, 1028094525;
	mov.b32 	%r2058, 2122513534;
	mov.b32 	%r2059, -1477290585;
	mov.b32 	%r2060, -1000893500;
	st.local.v4.u32 	[%rd6+544], {%r2060, %r2059, %r2058, %r2057};
	mov.b32 	%r2061, 1939203699;
	mov.b32 	%r2062, 422261273;
	mov.b32 	%r2063, 1575467613;
	mov.b32 	%r2064, 1689045092;
	st.local.v4.u32 	[%rd6+560], {%r2064, %r2063, %r2062, %r2061};
	mov.b32 	%r2065, -595614756;
	mov.b32 	%r2066, 1339137615;
	mov.b32 	%r2067, -2120738431;
	mov.b32 	%r2068, 1621147744;
	st.local.v4.u32 	[%rd6+576], {%r2068, %r2067, %r2066, %r2065};
	mov.b32 	%r2069, -2004677752;
	mov.b32 	%r2070, -1867826288;
	mov.b32 	%r2071, 712922154;
	mov.b32 	%r2072, 577127458;
	st.local.v4.u32 	[%rd6+592], {%r2072, %r2071, %r2070, %r2069};
	mov.b32 	%r2073, 339486740;
	mov.b32 	%r2074, -1194103880;
	mov.b32 	%r2075, -299251730;
	mov.b32 	%r2076, 1187679302;
	st.local.v4.u32 	[%rd6+608], {%r2076, %r2075, %r2074, %r2073};
	mov.b32 	%r2077, -612979237;
	mov.b32 	%r2078, 186455563;
	mov.b32 	%r2079, 1591917662;
	mov.b32 	%r2080, -562452514;
	st.local.v4.u32 	[%rd6+624], {%r2080, %r2079, %r2078, %r2077};
	mov.b32 	%r2081, 169743370;
	mov.b32 	%r2082, 978220090;
	mov.b32 	%r2083, 844522546;
	mov.b32 	%r2084, -532948000;
	st.local.v4.u32 	[%rd6+640], {%r2084, %r2083, %r2082, %r2081};
	mov.b32 	%r2085, 1558493276;
	mov.b32 	%r2086, 611076132;
	mov.b32 	%r2087, 101321734;
	mov.b32 	%r2088, 1239126601;
	st.local.v4.u32 	[%rd6+656], {%r2088, %r2087, %r2086, %r2085};
	mov.b32 	%r2089, 1655096418;
	mov.b32 	%r2090, -1393605716;
	mov.b32 	%r2091, -747717165;
	mov.b32 	%r2092, -1034051646;
	st.local.v4.u32 	[%rd6+672], {%r2092, %r2091, %r2090, %r2089};
	mov.b32 	%r2093, 2039214713;
	mov.b32 	%r2094, -466103324;
	mov.b32 	%r2095, -1784401515;
	mov.b32 	%r2096, -1851246191;
	st.local.v4.u32 	[%rd6+688], {%r2096, %r2095, %r2094, %r2093};
	mov.b32 	%r2097, 1840765549;
	mov.b32 	%r2098, 928607799;
	mov.b32 	%r2099, -935097400;
	mov.b32 	%r2100, -416098841;
	st.local.v4.u32 	[%rd6+704], {%r2100, %r2099, %r2098, %r2097};
	mov.b32 	%r2101, -1444918871;
	mov.b32 	%r2102, 1322425422;
	mov.b32 	%r2103, -714821163;
	mov.b32 	%r2104, -1920204403;
	st.local.v4.u32 	[%rd6+720], {%r2104, %r2103, %r2102, %r2101};
	mov.b32 	%r2105, -366620694;
	mov.b32 	%r2106, -200805388;
	mov.b32 	%r2107, 1459268694;
	mov.b32 	%r2108, 1823791212;
	st.local.v4.u32 	[%rd6+736], {%r2108, %r2107, %r2106, %r2105};
	mov.b32 	%r2109, 135794696;
	mov.b32 	%r2110, -1360443474;
	mov.b32 	%r2111, 2056189050;
	mov.b32 	%r2112, 1706019429;
	st.local.v4.u32 	[%rd6+752], {%r2112, %r2111, %r2110, %r2109};
	mov.b32 	%r2113, 779246638;
	mov.b32 	%r2114, 628050469;
	mov.b32 	%r2115, 2022240376;
	mov.b32 	%r2116, -1160417350;
	st.local.v4.u32 	[%rd6+768], {%r2116, %r2115, %r2114, %r2113};
	mov.b32 	%r2117, -967731258;
	mov.b32 	%r2118, -1261997132;
	mov.b32 	%r2119, -1494132826;
	mov.b32 	%r2120, 472135708;
	st.local.v4.u32 	[%rd6+784], {%r2120, %r2119, %r2118, %r2117};
	mov.b32 	%r2121, 522272287;
	mov.b32 	%r2122, 1956440180;
	mov.b32 	%r2123, -579034659;
	mov.b32 	%r2124, -400307224;
	st.local.v4.u32 	[%rd6+800], {%r2124, %r2123, %r2122, %r2121};
	mov.b32 	%r2125, -1970991222;
	mov.b32 	%r2126, -1954148981;
	mov.b32 	%r2127, -1109630531;
	mov.b32 	%r2128, 1272813131;
	st.local.v4.u32 	[%rd6+816], {%r2128, %r2127, %r2126, %r2125};
	mov.b32 	%r2129, 1722469478;
	mov.b32 	%r2130, -1245417035;
	mov.b32 	%r2131, 1044544574;
	mov.b32 	%r2132, 1888542832;
	st.local.v4.u32 	[%rd6+832], {%r2132, %r2131, %r2130, %r2129};
	mov.b32 	%r2133, 236067854;
	mov.b32 	%r2134, -167643146;
	mov.b32 	%r2135, 50660867;
	mov.b32 	%r2136, 1222152264;
	st.local.v4.u32 	[%rd6+848], {%r2136, %r2135, %r2134, %r2133};
	mov.b32 	%r2137, -1177523783;
	mov.b32 	%r2138, 1475980887;
	mov.b32 	%r2139, 895445557;
	mov.b32 	%r2140, 1638122081;
	st.local.v4.u32 	[%rd6+864], {%r2140, %r2139, %r2138, %r2137};
	mov.b32 	%r2141, -1632032866;
	mov.b32 	%r2142, 489110045;
	mov.b32 	%r2143, -1051158079;
	mov.b32 	%r2144, -2037311610;
	st.local.v4.u32 	[%rd6+880], {%r2144, %r2143, %r2142, %r2141};
	mov.b32 	%r2145, 288563729;
	mov.b32 	%r2146, -1733088360;
	mov.b32 	%r2147, -132912136;
	mov.b32 	%r2148, -516367903;
	st.local.v4.u32 	[%rd6+896], {%r2148, %r2147, %r2146, %r2145};
	mov.b32 	%r2149, -1800981612;
	mov.b32 	%r2150, -1903622258;
	mov.b32 	%r2151, -646927911;
	mov.b32 	%r2152, 1773916777;
	st.local.v4.u32 	[%rd6+912], {%r2152, %r2151, %r2150, %r2149};
	mov.b32 	%r2153, -383727127;
	mov.b32 	%r2154, -2020469369;
	mov.b32 	%r2155, 505560094;
	mov.b32 	%r2156, -1682559589;
	st.local.v4.u32 	[%rd6+928], {%r2156, %r2155, %r2154, %r2153};
	mov.b32 	%r2157, -545610273;
	mov.b32 	%r2158, 678973480;
	mov.b32 	%r2159, 1442818645;
	mov.b32 	%r2160, -834041906;
	st.local.v4.u32 	[%rd6+944], {%r2160, %r2159, %r2158, %r2157};
	mov.b32 	%r2161, 219617805;
	mov.b32 	%r2162, -1988097655;
	mov.b32 	%r2163, -1577559647;
	mov.b32 	%r2164, -1936784500;
	st.local.v4.u32 	[%rd6+960], {%r2164, %r2163, %r2162, %r2161};
	mov.b32 	%r2165, 1756942440;
	mov.b32 	%r2166, 1120306242;
	mov.b32 	%r2167, -432941082;
	mov.b32 	%r2168, -1076206145;
	st.local.v4.u32 	[%rd6+976], {%r2168, %r2167, %r2166, %r2165};
	mov.b32 	%r2169, 252780047;
	mov.b32 	%r2170, 762796589;
	mov.b32 	%r2171, -1716508263;
	mov.b32 	%r2172, 1103331905;
	st.local.v4.u32 	[%rd6+992], {%r2172, %r2171, %r2170, %r2169};
	mov.b32 	%r2173, 372911126;
	mov.b32 	%r2174, -1143575109;
	mov.b32 	%r2175, 1425844308;
	mov.b32 	%r2176, -1328841808;
	st.local.v4.u32 	[%rd6+1008], {%r2176, %r2175, %r2174, %r2173};
	mov.b32 	%r2177, 2071694838;
	mov.b32 	%r2178, 2004326894;
	mov.b32 	%r2179, 2088535288;
	mov.b32 	%r2180, 1667474886;
	st.local.v4.u32 	[%rd7], {%r2180, %r2179, %r2178, %r2177};
	mov.b32 	%r2181, -976923503;
	mov.b32 	%r2182, 1869591006;
	mov.b32 	%r2183, 1802223062;
	mov.b32 	%r2184, -219017729;
	st.local.v4.u32 	[%rd7+16], {%r2184, %r2183, %r2182, %r2181};
	mov.b32 	%r2185, 724270422;
	mov.b32 	%r2186, 1734846926;
	mov.b32 	%r2187, 16843522;
	mov.b32 	%r2188, 808472672;
	st.local.v4.u32 	[%rd7+32], {%r2188, %r2187, %r2186, %r2185};
	mov.b32 	%r2189, 1987484396;
	mov.b32 	%r2190, -1414797747;
	mov.b32 	%r2191, -673750347;
	mov.b32 	%r2192, -16901657;
	st.local.v4.u32 	[%rd7+48], {%r2192, %r2191, %r2190, %r2189};
	mov.b32 	%r2193, 2105378810;
	mov.b32 	%r2194, -909557623;
	mov.b32 	%r2195, -2105369313;
	mov.b32 	%r2196, -892713585;
	st.local.v4.u32 	[%rd7+64], {%r2196, %r2195, %r2194, %r2193};
	mov.b32 	%r2197, -252703749;
	mov.b32 	%r2198, 1195886990;
	mov.b32 	%r2199, 1499065266;
	mov.b32 	%r2200, -84273681;
	st.local.v4.u32 	[%rd7+80], {%r2200, %r2199, %r2198, %r2197};
	mov.b32 	%r2201, -1347425723;
	mov.b32 	%r2202, -1566376609;
	mov.b32 	%r2203, -724277325;
	mov.b32 	%r2204, -1381110719;
	st.local.v4.u32 	[%rd7+96], {%r2204, %r2203, %r2202, %r2201};
	mov.b32 	%r2205, -1061135461;
	mov.b32 	%r2206, 1920112356;
	mov.b32 	%r2207, -1532692653;
	mov.b32 	%r2208, -1667449053;
	st.local.v4.u32 	[%rd7+112], {%r2208, %r2207, %r2206, %r2205};
	mov.b32 	%r2209, 640051788;
	mov.b32 	%r2210, -1819038147;
	mov.b32 	%r2211, -33743647;
	mov.b32 	%r2212, -1212693899;
	st.local.v4.u32 	[%rd7+128], {%r2212, %r2211, %r2210, %r2209};
	mov.b32 	%r2213, -859025533;
	mov.b32 	%r2214, -134806795;
	mov.b32 	%r2215, 1061110142;
	mov.b32 	%r2216, 909531756;
	st.local.v4.u32 	[%rd7+144], {%r2216, %r2215, %r2214, %r2213};
	mov.b32 	%r2217, -235861767;
	mov.b32 	%r2218, -437963567;
	mov.b32 	%r2219, -1515850671;
	mov.b32 	%r2220, 875846760;
	st.local.v4.u32 	[%rd7+160], {%r2220, %r2219, %r2218, %r2217};
	mov.b32 	%r2221, 353713962;
	mov.b32 	%r2222, 825316194;
	mov.b32 	%r2223, -656903253;
	mov.b32 	%r2224, 1903268834;
	st.local.v4.u32 	[%rd7+176], {%r2224, %r2223, %r2222, %r2221};
	mov.b32 	%r2225, -1010606435;
	mov.b32 	%r2226, 589522246;
	mov.b32 	%r2227, -943238507;
	mov.b32 	%r2228, 67374088;
	st.local.v4.u32 	[%rd7+192], {%r2228, %r2227, %r2226, %r2225};
	mov.b32 	%r2229, -1701137105;
	mov.b32 	%r2230, 84217610;
	mov.b32 	%r2231, -1768513225;
	mov.b32 	%r2232, 404236336;
	st.local.v4.u32 	[%rd7+208], {%r2232, %r2231, %r2230, %r2229};
	mov.b32 	%r2233, -488489505;
	mov.b32 	%r2234, -2139055333;
	mov.b32 	%r2235, 303183396;
	mov.b32 	%r2236, 117901582;
	st.local.v4.u32 	[%rd7+224], {%r2236, %r2235, %r2234, %r2233};
	mov.b32 	%r2237, 1970642922;
	mov.b32 	%r2238, -1296904833;
	mov.b32 	%r2239, 656894286;
	mov.b32 	%r2240, -336910643;
	st.local.v4.u32 	[%rd7+240], {%r2240, %r2239, %r2238, %r2237};
	mov.b32 	%r2241, 437923380;
	mov.b32 	%r2242, 741110872;
	mov.b32 	%r2243, -2088526307;
	mov.b32 	%r2244, 151591698;
	st.local.v4.u32 	[%rd7+256], {%r2244, %r2243, %r2242, %r2241};
	mov.b32 	%r2245, -1600062629;
	mov.b32 	%r2246, 1515908788;
	mov.b32 	%r2247, 1852748508;
	mov.b32 	%r2248, 454765878;
	st.local.v4.u32 	[%rd7+272], {%r2248, %r2247, %r2246, %r2245};
	mov.b32 	%r2249, -1280061827;
	mov.b32 	%r2250, -690593353;
	mov.b32 	%r2251, 993742198;
	mov.b32 	%r2252, 1381168804;
	st.local.v4.u32 	[%rd7+288], {%r2252, %r2251, %r2250, %r2249};
	mov.b32 	%r2253, -2071685357;
	mov.b32 	%r2254, 791638366;
	mov.b32 	%r2255, -471646499;
	mov.b32 	%r2256, 690584402;
	st.local.v4.u32 	[%rd7+304], {%r2256, %r2255, %r2254, %r2253};
	mov.b32 	%r2257, -303223615;
	mov.b32 	%r2258, -774805319;
	mov.b32 	%r2259, 1398011302;
	st.local.v4.u32 	[%rd7+320], {%r2259, %r2258, %r1492, %r2257};
	mov.b32 	%r2260, 1532751286;
	mov.b32 	%r2261, -1313748871;
	mov.b32 	%r2262, -50585629;
	mov.b32 	%r2263, 538992704;
	st.local.v4.u32 	[%rd7+336], {%r2263, %r2262, %r2261, %r2260};
	mov.b32 	%r2264, 960056178;
	mov.b32 	%r2265, -1094788761;
	mov.b32 	%r2266, -875870579;
	mov.b32 	%r2267, 1785380564;
	st.local.v4.u32 	[%rd7+352], {%r2267, %r2266, %r2265, %r2264};
	mov.b32 	%r2268, -808498555;
	mov.b32 	%r2269, 1482221744;
	mov.b32 	%r2270, 1280103576;
	mov.b32 	%r2271, 1246420628;
	st.local.v4.u32 	[%rd7+368], {%r2271, %r2270, %r2269, %r2268};
	mov.b32 	%r2272, -67430675;
	mov.b32 	%r2273, -1431640753;
	mov.b32 	%r2274, -269538619;
	mov.b32 	%r2275, -791647301;
	st.local.v4.u32 	[%rd7+384], {%r2275, %r2274, %r2273, %r2272};
	mov.b32 	%r2276, -2054843375;
	mov.b32 	%r2277, 859002214;
	mov.b32 	%r2278, 1296947098;
	mov.b32 	%r2279, 1128514950;
	st.local.v4.u32 	[%rd7+400], {%r2279, %r2278, %r2277, %r2276};
	mov.b32 	%r2280, 2139062782;
	mov.b32 	%r2281, 33687044;
	mov.b32 	%r2282, -101117719;
	mov.b32 	%r2283, 1162203018;
	st.local.v4.u32 	[%rd7+416], {%r2283, %r2282, %r2281, %r2280};
	mov.b32 	%r2284, -1465326773;
	mov.b32 	%r2285, -1616922075;
	mov.b32 	%r2286, 1010582648;
	mov.b32 	%r2287, 1347481760;
	st.local.v4.u32 	[%rd7+432], {%r2287, %r2286, %r2285, %r2284};
	mov.b32 	%r2288, -1886418427;
	mov.b32 	%r2289, 1077985408;
	mov.b32 	%r2290, -1549533603;
	mov.b32 	%r2291, 1364325282;
	st.local.v4.u32 	[%rd7+448], {%r2291, %r2290, %r2289, %r2288};
	mov.b32 	%r2292, -168491791;
	mov.b32 	%r2293, 943212656;
	mov.b32 	%r2294, -1650607071;
	mov.b32 	%r2295, -1835881153;
	st.local.v4.u32 	[%rd7+464], {%r2295, %r2294, %r2293, %r2292};
	mov.b32 	%r2296, 555836226;
	mov.b32 	%r2297, -623217233;
	mov.b32 	%r2298, -1229536905;
	mov.b32 	%r2299, -1128472733;
	st.local.v4.u32 	[%rd7+480], {%r2299, %r2298, %r2297, %r2296};
	mov.b32 	%r2300, -757961281;
	mov.b32 	%r2301, -202174723;
	mov.b32 	%r2302, -58651;
	mov.b32 	%r2303, 269496352;
	st.local.v4.u32 	[%rd7+496], {%r2303, %r2302, %r2301, %r2300};
	mov.b32 	%r2304, -320065597;
	mov.b32 	%r2305, 320025894;
	mov.b32 	%r2306, 202118168;
	mov.b32 	%r2307, -842183551;
	st.local.v4.u32 	[%rd7+512], {%r2307, %r2306, %r2305, %r2304};
	mov.b32 	%r2308, 387397934;
	mov.b32 	%r2309, 1145359496;
	mov.b32 	%r2310, -1751670219;
	mov.b32 	%r2311, 1600119230;
	st.local.v4.u32 	[%rd7+528], {%r2311, %r2310, %r2309, %r2308};
	mov.b32 	%r2312, 1027426170;
	mov.b32 	%r2313, 2122220284;
	mov.b32 	%r2314, -1482165675;
	mov.b32 	%r2315, -993765485;
	st.local.v4.u32 	[%rd7+544], {%r2315, %r2314, %r2313, %r2312};
	mov.b32 	%r2316, 1936954854;
	mov.b32 	%r2317, 421079858;
	mov.b32 	%r2318, 1566435258;
	mov.b32 	%r2319, 1684319432;
	st.local.v4.u32 	[%rd7+560], {%r2319, %r2318, %r2317, %r2316};
	mov.b32 	%r2320, -589529181;
	mov.b32 	%r2321, 1330631070;
	mov.b32 	%r2322, -2122213351;
	mov.b32 	%r2323, 1616945344;
	st.local.v4.u32 	[%rd7+576], {%r2323, %r2322, %r2321, %r2320};
	mov.b32 	%r2324, -2004319477;
	mov.b32 	%r2325, -1869567173;
	mov.b32 	%r2326, 707427924;
	mov.b32 	%r2327, 572679748;
	st.local.v4.u32 	[%rd7+592], {%r2327, %r2326, %r2325, %r2324};
	mov.b32 	%r2328, 336870440;
	mov.b32 	%r2329, -1195846805;
	mov.b32 	%r2330, -286381625;
	mov.b32 	%r2331, 1179044492;
	st.local.v4.u32 	[%rd7+608], {%r2331, %r2330, %r2329, %r2328};
	mov.b32 	%r2332, -606374227;
	mov.b32 	%r2333, 185277718;
	mov.b32 	%r2334, 1583276732;
	mov.b32 	%r2335, -555845209;
	st.local.v4.u32 	[%rd7+624], {%r2335, %r2334, %r2333, %r2332};
	mov.b32 	%r2336, 168435220;
	mov.b32 	%r2337, 976899700;
	mov.b32 	%r2338, 842159716;
	mov.b32 	%r2339, -522175525;
	st.local.v4.u32 	[%rd7+640], {%r2339, %r2338, %r2337, %r2336};
	mov.b32 	%r2340, 1549591736;
	mov.b32 	%r2341, 606366792;
	mov.b32 	%r2342, 101059084;
	mov.b32 	%r2343, 1229577106;
	st.local.v4.u32 	[%rd7+656], {%r2343, %r2342, %r2341, %r2340};
	mov.b32 	%r2344, 1650632388;
	mov.b32 	%r2345, -1397952701;
	mov.b32 	%r2346, -741118275;
	mov.b32 	%r2347, -1027449441;
	st.local.v4.u32 	[%rd7+672], {%r2347, %r2346, %r2345, %r2344};
	mov.b32 	%r2348, 2038008818;
	mov.b32 	%r2349, -454805549;
	mov.b32 	%r2350, -1785355215;
	mov.b32 	%r2351, -1852725191;
	st.local.v4.u32 	[%rd7+688], {%r2351, %r2350, %r2349, %r2348};
	mov.b32 	%r2352, 1835907034;
	mov.b32 	%r2353, 926374254;
	mov.b32 	%r2354, -926399605;
	mov.b32 	%r2355, -404278571;
	st.local.v4.u32 	[%rd7+704], {%r2355, %r2354, %r2353, %r2352};
	mov.b32 	%r2356, -1448484791;
	mov.b32 	%r2357, 1313788572;
	mov.b32 	%r2358, -707435343;
	mov.b32 	%r2359, -1920103423;
	st.local.v4.u32 	[%rd7+720], {%r2359, %r2358, %r2357, %r2356};
	mov.b32 	%r2360, -353753649;
	mov.b32 	%r2361, -185333773;
	mov.b32 	%r2362, 1448540844;
	mov.b32 	%r2363, 1819063512;
	st.local.v4.u32 	[%rd7+736], {%r2363, %r2362, %r2361, %r2360};
	mov.b32 	%r2364, 134748176;
	mov.b32 	%r2365, -1364268729;
	mov.b32 	%r2366, 2054852340;
	mov.b32 	%r2367, 1701162954;
	st.local.v4.u32 	[%rd7+752], {%r2367, %r2366, %r2365, %r2364};
	mov.b32 	%r2368, 774795868;
	mov.b32 	%r2369, 623210314;
	mov.b32 	%r2370, 2021165296;
	mov.b32 	%r2371, -1162160785;
	st.local.v4.u32 	[%rd7+768], {%r2371, %r2370, %r2369, %r2368};
	mov.b32 	%r2372, -960081513;
	mov.b32 	%r2373, -1263220877;
	mov.b32 	%r2374, -1499008681;
	mov.b32 	%r2375, 471606328;
	st.local.v4.u32 	[%rd7+784], {%r2375, %r2374, %r2373, %r2372};
	mov.b32 	%r2376, 522133822;
	mov.b32 	%r2377, 1953799400;
	mov.b32 	%r2378, -572687199;
	mov.b32 	%r2379, -387439669;
	st.local.v4.u32 	[%rd7+800], {%r2379, %r2378, %r2377, %r2376};
	mov.b32 	%r2380, -1970633457;
	mov.b32 	%r2381, -1953790451;
	mov.b32 	%r2382, -1111630751;
	mov.b32 	%r2383, 1263263126;
	st.local.v4.u32 	[%rd7+816], {%r2383, %r2382, %r2381, %r2380};
	mov.b32 	%r2384, 1718004428;
	mov.b32 	%r2385, -1246378895;
	mov.b32 	%r2386, 1044267644;
	mov.b32 	%r2387, 1886425312;
	st.local.v4.u32 	[%rd7+832], {%r2387, %r2386, %r2385, %r2384};
	mov.b32 	%r2388, 235803164;
	mov.b32 	%r2389, -151649801;
	mov.b32 	%r2390, 50529542;
	mov.b32 	%r2391, 1212733584;
	st.local.v4.u32 	[%rd7+848], {%r2391, %r2390, %r2389, %r2388};
	mov.b32 	%r2392, -1179004823;
	mov.b32 	%r2393, 1465383342;
	mov.b32 	%r2394, 892690282;
	mov.b32 	%r2395, 1633788866;
	st.local.v4.u32 	[%rd7+864], {%r2395, %r2394, %r2393, %r2392};
	mov.b32 	%r2396, -1633765081;
	mov.b32 	%r2397, 488449850;
	mov.b32 	%r2398, -1044293479;
	mov.b32 	%r2399, -2038001385;
	st.local.v4.u32 	[%rd7+880], {%r2399, %r2398, %r2397, %r2396};
	mov.b32 	%r2400, 286339874;
	mov.b32 	%r2401, -1734823125;
	mov.b32 	%r2402, -117959701;
	mov.b32 	%r2403, -505333543;
	st.local.v4.u32 	[%rd7+896], {%r2403, %r2402, %r2401, %r2400};
	mov.b32 	%r2404, -1802197197;
	mov.b32 	%r2405, -1903261433;
	mov.b32 	%r2406, -640061271;
	mov.b32 	%r2407, 1768537042;
	st.local.v4.u32 	[%rd7+912], {%r2407, %r2406, %r2405, %r2404};
	mov.b32 	%r2408, -370597687;
	mov.b32 	%r2409, -2021158379;
	mov.b32 	%r2410, 505291324;
	mov.b32 	%r2411, -1684294099;
	st.local.v4.u32 	[%rd7+928], {%r2411, %r2410, %r2409, %r2408};
	mov.b32 	%r2412, -539002203;
	mov.b32 	%r2413, 673740880;
	mov.b32 	%r2414, 1431699370;
	mov.b32 	%r2415, -825341561;
	st.local.v4.u32 	[%rd7+944], {%r2415, %r2414, %r2413, %r2412};
	mov.b32 	%r2416, 218961690;
	mov.b32 	%r2417, -1987477495;
	mov.b32 	%r2418, -1583220647;
	mov.b32 	%r2419, -1936945405;
	st.local.v4.u32 	[%rd7+960], {%r2419, %r2418, %r2417, %r2416};
	mov.b32 	%r2420, 1751693520;
	mov.b32 	%r2421, 1111672452;
	mov.b32 	%r2422, -421121577;
	mov.b32 	%r2423, -1077945755;
	st.local.v4.u32 	[%rd7+976], {%r2423, %r2422, %r2421, %r2420};
	mov.b32 	%r2424, 252645662;
	mov.b32 	%r2425, 757954394;
	mov.b32 	%r2426, -1717981143;
	mov.b32 	%r2427, 1094828930;
	st.local.v4.u32 	[%rd7+992], {%r2427, %r2426, %r2425, %r2424};
	mov.b32 	%r2428, 370555436;
	mov.b32 	%r2429, -1145317779;
	mov.b32 	%r2430, 1414855848;
	mov.b32 	%r2431, -1330590853;
	st.local.v4.u32 	[%rd7+1008], {%r2431, %r2430, %r2429, %r2428};
	mov.u32 	%r2432, _ZZ7AES_128P8aesBlockPjiE11matrizCajaS;
	add.s32 	%r6632, %r2432, 3;
	mov.u32 	%r2433, _ZZ7AES_128P8aesBlockPjiE2T1;
	add.s32 	%r6631, %r2433, 16;
	mov.u32 	%r2434, _ZZ7AES_128P8aesBlockPjiE2T4;
	add.s32 	%r6630, %r2434, 16;
	mov.u32 	%r2435, _ZZ7AES_128P8aesBlockPjiE2T2;
	add.s32 	%r6629, %r2435, 16;
	mov.u32 	%r2436, _ZZ7AES_128P8aesBlockPjiE2T3;
	add.s32 	%r6628, %r2436, 16;
	mov.b32 	%r6633, 7;
$L__BB2_12:
	ld.local.v2.b32 	{%r2437, %r2438}, [%rd277];
	bfe.u32 	%r2439, %r2438, 24, 8;
	bfe.u32 	%r2440, %r2438, 16, 8;
	bfe.u32 	%r2441, %r2438, 8, 8;
	bfe.u32 	%r2442, %r2438, 0, 8;
	bfe.u32 	%r2443, %r2437, 24, 8;
	bfe.u32 	%r2444, %r2437, 16, 8;
	bfe.u32 	%r2445, %r2437, 8, 8;
	bfe.u32 	%r2446, %r2437, 0, 8;
	st.shared.u8 	[%r6632+-3], %r2446;
	ld.local.v4.u32 	{%r2447, %r2448, %r2449, %r2450}, [%rd286+-16];
	st.shared.u32 	[%r6631+-16], %r2447;
	ld.local.v4.u32 	{%r2451, %r2452, %r2453, %r2454}, [%rd285+-16];
	st.shared.u32 	[%r6629+-16], %r2451;
	ld.local.v4.u32 	{%r2455, %r2456, %r2457, %r2458}, [%rd284+-16];
	st.shared.u32 	[%r6628+-16], %r2455;
	ld.local.v4.u32 	{%r2459, %r2460, %r2461, %r2462}, [%rd283+-16];
	st.shared.u32 	[%r6630+-16], %r2459;
	st.shared.u8 	[%r6632+-2], %r2445;
	st.shared.u32 	[%r6631+-12], %r2448;
	st.shared.u32 	[%r6629+-12], %r2452;
	st.shared.u32 	[%r6628+-12], %r2456;
	st.shared.u32 	[%r6630+-12], %r2460;
	st.shared.u8 	[%r6632+-1], %r2444;
	st.shared.u32 	[%r6631+-8], %r2449;
	st.shared.u32 	[%r6629+-8], %r2453;
	st.shared.u32 	[%r6628+-8], %r2457;
	st.shared.u32 	[%r6630+-8], %r2461;
	st.shared.u8 	[%r6632], %r2443;
	st.shared.u32 	[%r6631+-4], %r2450;
	st.shared.u32 	[%r6629+-4], %r2454;
	st.shared.u32 	[%r6628+-4], %r2458;
	st.shared.u32 	[%r6630+-4], %r2462;
	st.shared.u8 	[%r6632+1], %r2442;
	ld.local.v4.u32 	{%r2463, %r2464, %r2465, %r2466}, [%rd286];
	st.shared.u32 	[%r6631], %r2463;
	ld.local.v4.u32 	{%r2467, %r2468, %r2469, %r2470}, [%rd285];
	st.shared.u32 	[%r6629], %r2467;
	ld.local.v4.u32 	{%r2471, %r2472, %r2473, %r2474}, [%rd284];
	st.shared.u32 	[%r6628], %r2471;
	ld.local.v4.u32 	{%r2475, %r2476, %r2477, %r2478}, [%rd283];
	st.shared.u32 	[%r6630], %r2475;
	st.shared.u8 	[%r6632+2], %r2441;
	st.shared.u32 	[%r6631+4], %r2464;
	st.shared.u32 	[%r6629+4], %r2468;
	st.shared.u32 	[%r6628+4], %r2472;
	st.shared.u32 	[%r6630+4], %r2476;
	st.shared.u8 	[%r6632+3], %r2440;
	st.shared.u32 	[%r6631+8], %r2465;
	st.shared.u32 	[%r6629+8], %r2469;
	st.shared.u32 	[%r6628+8], %r2473;
	st.shared.u32 	[%r6630+8], %r2477;
	st.shared.u8 	[%r6632+4], %r2439;
	st.shared.u32 	[%r6631+12], %r2466;
	st.shared.u32 	[%r6629+12], %r2470;
	st.shared.u32 	[%r6628+12], %r2474;
	st.shared.u32 	[%r6630+12], %r2478;
	add.s32 	%r6633, %r6633, 8;
	add.s64 	%rd277, %rd277, 8;
	add.s64 	%rd286, %rd286, 32;
	add.s64 	%rd285, %rd285, 32;
	add.s64 	%rd284, %rd284, 32;
	add.s64 	%rd283, %rd283, 32;
	add.s32 	%r6632, %r6632, 8;
	add.s32 	%r6631, %r6631, 32;
	add.s32 	%r6630, %r6630, 32;
	add.s32 	%r6629, %r6629, 32;
	add.s32 	%r6628, %r6628, 32;
	setp.ne.s32 	%p9, %r6633, 263;
	@%p9 bra 	$L__BB2_12;
$L__BB2_13:
	ld.global.u32 	%r2479, [%rd1];
	xor.b32  	%r2480, %r2479, %r22;
	ld.global.u32 	%r2481, [%rd1+4];
	xor.b32  	%r2482, %r2481, %r23;
	ld.global.u32 	%r2483, [%rd1+8];
	xor.b32  	%r2484, %r2483, %r24;
	ld.global.u32 	%r2485, [%rd1+12];
	xor.b32  	%r2486, %r2485, %r25;
	shr.u32 	%r2487, %r2480, 22;
	and.b32  	%r2488, %r2487, 1020;
	mov.u32 	%r2489, _ZZ7AES_128P8aesBlockPjiE2T1;
	add.s32 	%r2490, %r2489, %r2488;
	ld.shared.u32 	%r2491, [%r2490];
	shr.u32 	%r2492, %r2482, 14;
	and.b32  	%r2493, %r2492, 1020;
	mov.u32 	%r2494, _ZZ7AES_128P8aesBlockPjiE2T2;
	add.s32 	%r2495, %r2494, %r2493;
	ld.shared.u32 	%r2496, [%r2495];
	shr.u32 	%r2497, %r2484, 6;
	and.b32  	%r2498, %r2497, 1020;
	mov.u32 	%r2499, _ZZ7AES_128P8aesBlockPjiE2T3;
	add.s32 	%r2500, %r2499, %r2498;
	ld.shared.u32 	%r2501, [%r2500];
	shl.b32 	%r2502, %r2486, 2;
	and.b32  	%r2503, %r2502, 1020;
	mov.u32 	%r2504, _ZZ7AES_128P8aesBlockPjiE2T4;
	add.s32 	%r2505, %r2504, %r2503;
	ld.shared.u32 	%r2506, [%r2505];
	xor.b32  	%r2507, %r2496, %r2491;
	xor.b32  	%r2508, %r2507, %r2501;
	xor.b32  	%r2509, %r2508, %r2506;
	shr.u32 	%r2510, %r2482, 22;
	and.b32  	%r2511, %r2510, 1020;
	add.s32 	%r2512, %r2489, %r2511;
	ld.shared.u32 	%r2513, [%r2512];
	shr.u32 	%r2514, %r2484, 14;
	and.b32  	%r2515, %r2514, 1020;
	add.s32 	%r2516, %r2494, %r2515;
	ld.shared.u32 	%r2517, [%r2516];
	shr.u32 	%r2518, %r2486, 6;
	and.b32  	%r2519, %r2518, 1020;
	add.s32 	%r2520, %r2499, %r2519;
	ld.shared.u32 	%r2521, [%r2520];
	shl.b32 	%r2522, %r2480, 2;
	and.b32  	%r2523, %r2522, 1020;
	add.s32 	%r2524, %r2504, %r2523;
	ld.shared.u32 	%r2525, [%r2524];
	xor.b32  	%r2526, %r2517, %r2513;
	xor.b32  	%r2527, %r2526, %r2521;
	xor.b32  	%r2528, %r2527, %r2525;
	shr.u32 	%r2529, %r2484, 22;
	and.b32  	%r2530, %r2529, 1020;
	add.s32 	%r2531, %r2489, %r2530;
	ld.shared.u32 	%r2532, [%r2531];
	shr.u32 	%r2533, %r2486, 14;
	and.b32  	%r2534, %r2533, 1020;
	add.s32 	%r2535, %r2494, %r2534;
	ld.shared.u32 	%r2536, [%r2535];
	shr.u32 	%r2537, %r2480, 6;
	and.b32  	%r2538, %r2537, 1020;
	add.s32 	%r2539, %r2499, %r2538;
	ld.shared.u32 	%r2540, [%r2539];
	shl.b32 	%r2541, %r2482, 2;
	and.b32  	%r2542, %r2541, 1020;
	add.s32 	%r2543, %r2504, %r2542;
	ld.shared.u32 	%r2544, [%r2543];
	xor.b32  	%r2545, %r2536, %r2532;
	xor.b32  	%r2546, %r2545, %r2540;
	xor.b32  	%r2547, %r2546, %r2544;
	shr.u32 	%r2548, %r2486, 22;
	and.b32  	%r2549, %r2548, 1020;
	add.s32 	%r2550, %r2489, %r2549;
	ld.shared.u32 	%r2551, [%r2550];
	shr.u32 	%r2552, %r2480, 14;
	and.b32  	%r2553, %r2552, 1020;
	add.s32 	%r2554, %r2494, %r2553;
	ld.shared.u32 	%r2555, [%r2554];
	shr.u32 	%r2556, %r2482, 6;
	and.b32  	%r2557, %r2556, 1020;
	add.s32 	%r2558, %r2499, %r2557;
	ld.shared.u32 	%r2559, [%r2558];
	shl.b32 	%r2560, %r2484, 2;
	and.b32  	%r2561, %r2560, 1020;
	add.s32 	%r2562, %r2504, %r2561;
	ld.shared.u32 	%r2563, [%r2562];
	xor.b32  	%r2564, %r2555, %r2551;
	xor.b32  	%r2565, %r2564, %r2559;
	xor.b32  	%r2566, %r2565, %r2563;
	ld.global.u32 	%r2567, [%rd1+16];
	xor.b32  	%r2568, %r2567, %r2509;
	ld.global.u32 	%r2569, [%rd1+20];
	xor.b32  	%r2570, %r2569, %r2528;
	ld.global.u32 	%r2571, [%rd1+24];
	xor.b32  	%r2572, %r2571, %r2547;
	ld.global.u32 	%r2573, [%rd1+28];
	xor.b32  	%r2574, %r2573, %r2566;
	shr.u32 	%r2575, %r2568, 22;
	and.b32  	%r2576, %r2575, 1020;
	add.s32 	%r2577, %r2489, %r2576;
	ld.shared.u32 	%r2578, [%r2577];
	shr.u32 	%r2579, %r2570, 14;
	and.b32  	%r2580, %r2579, 1020;
	add.s32 	%r2581, %r2494, %r2580;
	ld.shared.u32 	%r2582, [%r2581];
	shr.u32 	%r2583, %r2572, 6;
	and.b32  	%r2584, %r2583, 1020;
	add.s32 	%r2585, %r2499, %r2584;
	ld.shared.u32 	%r2586, [%r2585];
	shl.b32 	%r2587, %r2574, 2;
	and.b32  	%r2588, %r2587, 1020;
	add.s32 	%r2589, %r2504, %r2588;
	ld.shared.u32 	%r2590, [%r2589];
	xor.b32  	%r2591, %r2582, %r2578;
	xor.b32  	%r2592, %r2591, %r2586;
	xor.b32  	%r2593, %r2592, %r2590;
	shr.u32 	%r2594, %r2570, 22;
	and.b32  	%r2595, %r2594, 1020;
	add.s32 	%r2596, %r2489, %r2595;
	ld.shared.u32 	%r2597, [%r2596];
	shr.u32 	%r2598, %r2572, 14;
	and.b32  	%r2599, %r2598, 1020;
	add.s32 	%r2600, %r2494, %r2599;
	ld.shared.u32 	%r2601, [%r2600];
	shr.u32 	%r2602, %r2574, 6;
	and.b32  	%r2603, %r2602, 1020;
	add.s32 	%r2604, %r2499, %r2603;
	ld.shared.u32 	%r2605, [%r2604];
	shl.b32 	%r2606, %r2568, 2;
	and.b32  	%r2607, %r2606, 1020;
	add.s32 	%r2608, %r2504, %r2607;
	ld.shared.u32 	%r2609, [%r2608];
	xor.b32  	%r2610, %r2601, %r2597;
	xor.b32  	%r2611, %r2610, %r2605;
	xor.b32  	%r2612, %r2611, %r2609;
	shr.u32 	%r2613, %r2572, 22;
	and.b32  	%r2614, %r2613, 1020;
	add.s32 	%r2615, %r2489, %r2614;
	ld.shared.u32 	%r2616, [%r2615];
	shr.u32 	%r2617, %r2574, 14;
	and.b32  	%r2618, %r2617, 1020;
	add.s32 	%r2619, %r2494, %r2618;
	ld.shared.u32 	%r2620, [%r2619];
	shr.u32 	%r2621, %r2568, 6;
	and.b32  	%r2622, %r2621, 1020;
	add.s32 	%r2623, %r2499, %r2622;
	ld.shared.u32 	%r2624, [%r2623];
	shl.b32 	%r2625, %r2570, 2;
	and.b32  	%r2626, %r2625, 1020;
	add.s32 	%r2627, %r2504, %r2626;
	ld.shared.u32 	%r2628, [%r2627];
	xor.b32  	%r2629, %r2620, %r2616;
	xor.b32  	%r2630, %r2629, %r2624;
	xor.b32  	%r2631, %r2630, %r2628;
	shr.u32 	%r2632, %r2574, 22;
	and.b32  	%r2633, %r2632, 1020;
	add.s32 	%r2634, %r2489, %r2633;
	ld.shared.u32 	%r2635, [%r2634];
	shr.u32 	%r2636, %r2568, 14;
	and.b32  	%r2637, %r2636, 1020;
	add.s32 	%r2638, %r2494, %r2637;
	ld.shared.u32 	%r2639, [%r2638];
	shr.u32 	%r2640, %r2570, 6;
	and.b32  	%r2641, %r2640, 1020;
	add.s32 	%r2642, %r2499, %r2641;
	ld.shared.u32 	%r2643, [%r2642];
	shl.b32 	%r2644, %r2572, 2;
	and.b32  	%r2645, %r2644, 1020;
	add.s32 	%r2646, %r2504, %r2645;
	ld.shared.u32 	%r2647, [%r2646];
	xor.b32  	%r2648, %r2639, %r2635;
	xor.b32  	%r2649, %r2648, %r2643;
	xor.b32  	%r2650, %r2649, %r2647;
	ld.global.u32 	%r2651, [%rd1+32];
	xor.b32  	%r2652, %r2651, %r2593;
	ld.global.u32 	%r2653, [%rd1+36];
	xor.b32  	%r2654, %r2653, %r2612;
	ld.global.u32 	%r2655, [%rd1+40];
	xor.b32  	%r2656, %r2655, %r2631;
	ld.global.u32 	%r2657, [%rd1+44];
	xor.b32  	%r2658, %r2657, %r2650;
	shr.u32 	%r2659, %r2652, 22;
	and.b32  	%r2660, %r2659, 1020;
	add.s32 	%r2661, %r2489, %r2660;
	ld.shared.u32 	%r2662, [%r2661];
	shr.u32 	%r2663, %r2654, 14;
	and.b32  	%r2664, %r2663, 1020;
	add.s32 	%r2665, %r2494, %r2664;
	ld.shared.u32 	%r2666, [%r2665];
	shr.u32 	%r2667, %r2656, 6;
	and.b32  	%r2668, %r2667, 1020;
	add.s32 	%r2669, %r2499, %r2668;
	ld.shared.u32 	%r2670, [%r2669];
	shl.b32 	%r2671, %r2658, 2;
	and.b32  	%r2672, %r2671, 1020;
	add.s32 	%r2673, %r2504, %r2672;
	ld.shared.u32 	%r2674, [%r2673];
	xor.b32  	%r2675, %r2666, %r2662;
	xor.b32  	%r2676, %r2675, %r2670;
	xor.b32  	%r2677, %r2676, %r2674;
	shr.u32 	%r2678, %r2654, 22;
	and.b32  	%r2679, %r2678, 1020;
	add.s32 	%r2680, %r2489, %r2679;
	ld.shared.u32 	%r2681, [%r2680];
	shr.u32 	%r2682, %r2656, 14;
	and.b32  	%r2683, %r2682, 1020;
	add.s32 	%r2684, %r2494, %r2683;
	ld.shared.u32 	%r2685, [%r2684];
	shr.u32 	%r2686, %r2658, 6;
	and.b32  	%r2687, %r2686, 1020;
	add.s32 	%r2688, %r2499, %r2687;
	ld.shared.u32 	%r2689, [%r2688];
	shl.b32 	%r2690, %r2652, 2;
	and.b32  	%r2691, %r2690, 1020;
	add.s32 	%r2692, %r2504, %r2691;
	ld.shared.u32 	%r2693, [%r2692];
	xor.b32  	%r2694, %r2685, %r2681;
	xor.b32  	%r2695, %r2694, %r2689;
	xor.b32  	%r2696, %r2695, %r2693;
	shr.u32 	%r2697, %r2656, 22;
	and.b32  	%r2698, %r2697, 1020;
	add.s32 	%r2699, %r2489, %r2698;
	ld.shared.u32 	%r2700, [%r2699];
	shr.u32 	%r2701, %r2658, 14;
	and.b32  	%r2702, %r2701, 1020;
	add.s32 	%r2703, %r2494, %r2702;
	ld.shared.u32 	%r2704, [%r2703];
	shr.u32 	%r2705, %r2652, 6;
	and.b32  	%r2706, %r2705, 1020;
	add.s32 	%r2707, %r2499, %r2706;
	ld.shared.u32 	%r2708, [%r2707];
	shl.b32 	%r2709, %r2654, 2;
	and.b32  	%r2710, %r2709, 1020;
	add.s32 	%r2711, %r2504, %r2710;
	ld.shared.u32 	%r2712, [%r2711];
	xor.b32  	%r2713, %r2704, %r2700;
	xor.b32  	%r2714, %r2713, %r2708;
	xor.b32  	%r2715, %r2714, %r2712;
	shr.u32 	%r2716, %r2658, 22;
	and.b32  	%r2717, %r2716, 1020;
	add.s32 	%r2718, %r2489, %r2717;
	ld.shared.u32 	%r2719, [%r2718];
	shr.u32 	%r2720, %r2652, 14;
	and.b32  	%r2721, %r2720, 1020;
	add.s32 	%r2722, %r2494, %r2721;
	ld.shared.u32 	%r2723, [%r2722];
	shr.u32 	%r2724, %r2654, 6;
	and.b32  	%r2725, %r2724, 1020;
	add.s32 	%r2726, %r2499, %r2725;
	ld.shared.u32 	%r2727, [%r2726];
	shl.b32 	%r2728, %r2656, 2;
	and.b32  	%r2729, %r2728, 1020;
	add.s32 	%r2730, %r2504, %r2729;
	ld.shared.u32 	%r2731, [%r2730];
	xor.b32  	%r2732, %r2723, %r2719;
	xor.b32  	%r2733, %r2732, %r2727;
	xor.b32  	%r2734, %r2733, %r2731;
	ld.global.u32 	%r2735, [%rd1+48];
	xor.b32  	%r2736, %r2735, %r2677;
	ld.global.u32 	%r2737, [%rd1+52];
	xor.b32  	%r2738, %r2737, %r2696;
	ld.global.u32 	%r2739, [%rd1+56];
	xor.b32  	%r2740, %r2739, %r2715;
	ld.global.u32 	%r2741, [%rd1+60];
	xor.b32  	%r2742, %r2741, %r2734;
	shr.u32 	%r2743, %r2736, 22;
	and.b32  	%r2744, %r2743, 1020;
	add.s32 	%r2745, %r2489, %r2744;
	ld.shared.u32 	%r2746, [%r2745];
	shr.u32 	%r2747, %r2738, 14;
	and.b32  	%r2748, %r2747, 1020;
	add.s32 	%r2749, %r2494, %r2748;
	ld.shared.u32 	%r2750, [%r2749];
	shr.u32 	%r2751, %r2740, 6;
	and.b32  	%r2752, %r2751, 1020;
	add.s32 	%r2753, %r2499, %r2752;
	ld.shared.u32 	%r2754, [%r2753];
	shl.b32 	%r2755, %r2742, 2;
	and.b32  	%r2756, %r2755, 1020;
	add.s32 	%r2757, %r2504, %r2756;
	ld.shared.u32 	%r2758, [%r2757];
	xor.b32  	%r2759, %r2750, %r2746;
	xor.b32  	%r2760, %r2759, %r2754;
	xor.b32  	%r2761, %r2760, %r2758;
	shr.u32 	%r2762, %r2738, 22;
	and.b32  	%r2763, %r2762, 1020;
	add.s32 	%r2764, %r2489, %r2763;
	ld.shared.u32 	%r2765, [%r2764];
	shr.u32 	%r2766, %r2740, 14;
	and.b32  	%r2767, %r2766, 1020;
	add.s32 	%r2768, %r2494, %r2767;
	ld.shared.u32 	%r2769, [%r2768];
	shr.u32 	%r2770, %r2742, 6;
	and.b32  	%r2771, %r2770, 1020;
	add.s32 	%r2772, %r2499, %r2771;
	ld.shared.u32 	%r2773, [%r2772];
	shl.b32 	%r2774, %r2736, 2;
	and.b32  	%r2775, %r2774, 1020;
	add.s32 	%r2776, %r2504, %r2775;
	ld.shared.u32 	%r2777, [%r2776];
	xor.b32  	%r2778, %r2769, %r2765;
	xor.b32  	%r2779, %r2778, %r2773;
	xor.b32  	%r2780, %r2779, %r2777;
	shr.u32 	%r2781, %r2740, 22;
	and.b32  	%r2782, %r2781, 1020;
	add.s32 	%r2783, %r2489, %r2782;
	ld.shared.u32 	%r2784, [%r2783];
	shr.u32 	%r2785, %r2742, 14;
	and.b32  	%r2786, %r2785, 1020;
	add.s32 	%r2787, %r2494, %r2786;
	ld.shared.u32 	%r2788, [%r2787];
	shr.u32 	%r2789, %r2736, 6;
	and.b32  	%r2790, %r2789, 1020;
	add.s32 	%r2791, %r2499, %r2790;
	ld.shared.u32 	%r2792, [%r2791];
	shl.b32 	%r2793, %r2738, 2;
	and.b32  	%r2794, %r2793, 1020;
	add.s32 	%r2795, %r2504, %r2794;
	ld.shared.u32 	%r2796, [%r2795];
	xor.b32  	%r2797, %r2788, %r2784;
	xor.b32  	%r2798, %r2797, %r2792;
	xor.b32  	%r2799, %r2798, %r2796;
	shr.u32 	%r2800, %r2742, 22;
	and.b32  	%r2801, %r2800, 1020;
	add.s32 	%r2802, %r2489, %r2801;
	ld.shared.u32 	%r2803, [%r2802];
	shr.u32 	%r2804, %r2736, 14;
	and.b32  	%r2805, %r2804, 1020;
	add.s32 	%r2806, %r2494, %r2805;
	ld.shared.u32 	%r2807, [%r2806];
	shr.u32 	%r2808, %r2738, 6;
	and.b32  	%r2809, %r2808, 1020;
	add.s32 	%r2810, %r2499, %r2809;
	ld.shared.u32 	%r2811, [%r2810];
	shl.b32 	%r2812, %r2740, 2;
	and.b32  	%r2813, %r2812, 1020;
	add.s32 	%r2814, %r2504, %r2813;
	ld.shared.u32 	%r2815, [%r2814];
	xor.b32  	%r2816, %r2807, %r2803;
	xor.b32  	%r2817, %r2816, %r2811;
	xor.b32  	%r2818, %r2817, %r2815;
	ld.global.u32 	%r2819, [%rd1+64];
	xor.b32  	%r2820, %r2819, %r2761;
	ld.global.u32 	%r2821, [%rd1+68];
	xor.b32  	%r2822, %r2821, %r2780;
	ld.global.u32 	%r2823, [%rd1+72];
	xor.b32  	%r2824, %r2823, %r2799;
	ld.global.u32 	%r2825, [%rd1+76];
	xor.b32  	%r2826, %r2825, %r2818;
	shr.u32 	%r2827, %r2820, 22;
	and.b32  	%r2828, %r2827, 1020;
	add.s32 	%r2829, %r2489, %r2828;
	ld.shared.u32 	%r2830, [%r2829];
	shr.u32 	%r2831, %r2822, 14;
	and.b32  	%r2832, %r2831, 1020;
	add.s32 	%r2833, %r2494, %r2832;
	ld.shared.u32 	%r2834, [%r2833];
	shr.u32 	%r2835, %r2824, 6;
	and.b32  	%r2836, %r2835, 1020;
	add.s32 	%r2837, %r2499, %r2836;
	ld.shared.u32 	%r2838, [%r2837];
	shl.b32 	%r2839, %r2826, 2;
	and.b32  	%r2840, %r2839, 1020;
	add.s32 	%r2841, %r2504, %r2840;
	ld.shared.u32 	%r2842, [%r2841];
	xor.b32  	%r2843, %r2834, %r2830;
	xor.b32  	%r2844, %r2843, %r2838;
	xor.b32  	%r2845, %r2844, %r2842;
	shr.u32 	%r2846, %r2822, 22;
	and.b32  	%r2847, %r2846, 1020;
	add.s32 	%r2848, %r2489, %r2847;
	ld.shared.u32 	%r2849, [%r2848];
	shr.u32 	%r2850, %r2824, 14;
	and.b32  	%r2851, %r2850, 1020;
	add.s32 	%r2852, %r2494, %r2851;
	ld.shared.u32 	%r2853, [%r2852];
	shr.u32 	%r2854, %r2826, 6;
	and.b32  	%r2855, %r2854, 1020;
	add.s32 	%r2856, %r2499, %r2855;
	ld.shared.u32 	%r2857, [%r2856];
	shl.b32 	%r2858, %r2820, 2;
	and.b32  	%r2859, %r2858, 1020;
	add.s32 	%r2860, %r2504, %r2859;
	ld.shared.u32 	%r2861, [%r2860];
	xor.b32  	%r2862, %r2853, %r2849;
	xor.b32  	%r2863, %r2862, %r2857;
	xor.b32  	%r2864, %r2863, %r2861;
	shr.u32 	%r2865, %r2824, 22;
	and.b32  	%r2866, %r2865, 1020;
	add.s32 	%r2867, %r2489, %r2866;
	ld.shared.u32 	%r2868, [%r2867];
	shr.u32 	%r2869, %r2826, 14;
	and.b32  	%r2870, %r2869, 1020;
	add.s32 	%r2871, %r2494, %r2870;
	ld.shared.u32 	%r2872, [%r2871];
	shr.u32 	%r2873, %r2820, 6;
	and.b32  	%r2874, %r2873, 1020;
	add.s32 	%r2875, %r2499, %r2874;
	ld.shared.u32 	%r2876, [%r2875];
	shl.b32 	%r2877, %r2822, 2;
	and.b32  	%r2878, %r2877, 1020;
	add.s32 	%r2879, %r2504, %r2878;
	ld.shared.u32 	%r2880, [%r2879];
	xor.b32  	%r2881, %r2872, %r2868;
	xor.b32  	%r2882, %r2881, %r2876;
	xor.b32  	%r2883, %r2882, %r2880;
	shr.u32 	%r2884, %r2826, 22;
	and.b32  	%r2885, %r2884, 1020;
	add.s32 	%r2886, %r2489, %r2885;
	ld.shared.u32 	%r2887, [%r2886];
	shr.u32 	%r2888, %r2820, 14;
	and.b32  	%r2889, %r2888, 1020;
	add.s32 	%r2890, %r2494, %r2889;
	ld.shared.u32 	%r2891, [%r2890];
	shr.u32 	%r2892, %r2822, 6;
	and.b32  	%r2893, %r2892, 1020;
	add.s32 	%r2894, %r2499, %r2893;
	ld.shared.u32 	%r2895, [%r2894];
	shl.b32 	%r2896, %r2824, 2;
	and.b32  	%r2897, %r2896, 1020;
	add.s32 	%r2898, %r2504, %r2897;
	ld.shared.u32 	%r2899, [%r2898];
	xor.b32  	%r2900, %r2891, %r2887;
	xor.b32  	%r2901, %r2900, %r2895;
	xor.b32  	%r2902, %r2901, %r2899;
	ld.global.u32 	%r2903, [%rd1+80];
	xor.b32  	%r2904, %r2903, %r2845;
	ld.global.u32 	%r2905, [%rd1+84];
	xor.b32  	%r2906, %r2905, %r2864;
	ld.global.u32 	%r2907, [%rd1+88];
	xor.b32  	%r2908, %r2907, %r2883;
	ld.global.u32 	%r2909, [%rd1+92];
	xor.b32  	%r2910, %r2909, %r2902;
	shr.u32 	%r2911, %r2904, 22;
	and.b32  	%r2912, %r2911, 1020;
	add.s32 	%r2913, %r2489, %r2912;
	ld.shared.u32 	%r2914, [%r2913];
	shr.u32 	%r2915, %r2906, 14;
	and.b32  	%r2916, %r2915, 1020;
	add.s32 	%r2917, %r2494, %r2916;
	ld.shared.u32 	%r2918, [%r2917];
	shr.u32 	%r2919, %r2908, 6;
	and.b32  	%r2920, %r2919, 1020;
	add.s32 	%r2921, %r2499, %r2920;
	ld.shared.u32 	%r2922, [%r2921];
	shl.b32 	%r2923, %r2910, 2;
	and.b32  	%r2924, %r2923, 1020;
	add.s32 	%r2925, %r2504, %r2924;
	ld.shared.u32 	%r2926, [%r2925];
	xor.b32  	%r2927, %r2918, %r2914;
	xor.b32  	%r2928, %r2927, %r2922;
	xor.b32  	%r2929, %r2928, %r2926;
	shr.u32 	%r2930, %r2906, 22;
	and.b32  	%r2931, %r2930, 1020;
	add.s32 	%r2932, %r2489, %r2931;
	ld.shared.u32 	%r2933, [%r2932];
	shr.u32 	%r2934, %r2908, 14;
	and.b32  	%r2935, %r2934, 1020;
	add.s32 	%r2936, %r2494, %r2935;
	ld.shared.u32 	%r2937, [%r2936];
	shr.u32 	%r2938, %r2910, 6;
	and.b32  	%r2939, %r2938, 1020;
	add.s32 	%r2940, %r2499, %r2939;
	ld.shared.u32 	%r2941, [%r2940];
	shl.b32 	%r2942, %r2904, 2;
	and.b32  	%r2943, %r2942, 1020;
	add.s32 	%r2944, %r2504, %r2943;
	ld.shared.u32 	%r2945, [%r2944];
	xor.b32  	%r2946, %r2937, %r2933;
	xor.b32  	%r2947, %r2946, %r2941;
	xor.b32  	%r2948, %r2947, %r2945;
	shr.u32 	%r2949, %r2908, 22;
	and.b32  	%r2950, %r2949, 1020;
	add.s32 	%r2951, %r2489, %r2950;
	ld.shared.u32 	%r2952, [%r2951];
	shr.u32 	%r2953, %r2910, 14;
	and.b32  	%r2954, %r2953, 1020;
	add.s32 	%r2955, %r2494, %r2954;
	ld.shared.u32 	%r2956, [%r2955];
	shr.u32 	%r2957, %r2904, 6;
	and.b32  	%r2958, %r2957, 1020;
	add.s32 	%r2959, %r2499, %r2958;
	ld.shared.u32 	%r2960, [%r2959];
	shl.b32 	%r2961, %r2906, 2;
	and.b32  	%r2962, %r2961, 1020;
	add.s32 	%r2963, %r2504, %r2962;
	ld.shared.u32 	%r2964, [%r2963];
	xor.b32  	%r2965, %r2956, %r2952;
	xor.b32  	%r2966, %r2965, %r2960;
	xor.b32  	%r2967, %r2966, %r2964;
	shr.u32 	%r2968, %r2910, 22;
	and.b32  	%r2969, %r2968, 1020;
	add.s32 	%r2970, %r2489, %r2969;
	ld.shared.u32 	%r2971, [%r2970];
	shr.u32 	%r2972, %r2904, 14;
	and.b32  	%r2973, %r2972, 1020;
	add.s32 	%r2974, %r2494, %r2973;
	ld.shared.u32 	%r2975, [%r2974];
	shr.u32 	%r2976, %r2906, 6;
	and.b32  	%r2977, %r2976, 1020;
	add.s32 	%r2978, %r2499, %r2977;
	ld.shared.u32 	%r2979, [%r2978];
	shl.b32 	%r2980, %r2908, 2;
	and.b32  	%r2981, %r2980, 1020;
	add.s32 	%r2982, %r2504, %r2981;
	ld.shared.u32 	%r2983, [%r2982];
	xor.b32  	%r2984, %r2975, %r2971;
	xor.b32  	%r2985, %r2984, %r2979;
	xor.b32  	%r2986, %r2985, %r2983;
	ld.global.u32 	%r2987, [%rd1+96];
	xor.b32  	%r2988, %r2987, %r2929;
	ld.global.u32 	%r2989, [%rd1+100];
	xor.b32  	%r2990, %r2989, %r2948;
	ld.global.u32 	%r2991, [%rd1+104];
	xor.b32  	%r2992, %r2991, %r2967;
	ld.global.u32 	%r2993, [%rd1+108];
	xor.b32  	%r2994, %r2993, %r2986;
	shr.u32 	%r2995, %r2988, 22;
	and.b32  	%r2996, %r2995, 1020;
	add.s32 	%r2997, %r2489, %r2996;
	ld.shared.u32 	%r2998, [%r2997];
	shr.u32 	%r2999, %r2990, 14;
	and.b32  	%r3000, %r2999, 1020;
	add.s32 	%r3001, %r2494, %r3000;
	ld.shared.u32 	%r3002, [%r3001];
	shr.u32 	%r3003, %r2992, 6;
	and.b32  	%r3004, %r3003, 1020;
	add.s32 	%r3005, %r2499, %r3004;
	ld.shared.u32 	%r3006, [%r3005];
	shl.b32 	%r3007, %r2994, 2;
	and.b32  	%r3008, %r3007, 1020;
	add.s32 	%r3009, %r2504, %r3008;
	ld.shared.u32 	%r3010, [%r3009];
	xor.b32  	%r3011, %r3002, %r2998;
	xor.b32  	%r3012, %r3011, %r3006;
	xor.b32  	%r3013, %r3012, %r3010;
	shr.u32 	%r3014, %r2990, 22;
	and.b32  	%r3015, %r3014, 1020;
	add.s32 	%r3016, %r2489, %r3015;
	ld.shared.u32 	%r3017, [%r3016];
	shr.u32 	%r3018, %r2992, 14;
	and.b32  	%r3019, %r3018, 1020;
	add.s32 	%r3020, %r2494, %r3019;
	ld.shared.u32 	%r3021, [%r3020];
	shr.u32 	%r3022, %r2994, 6;
	and.b32  	%r3023, %r3022, 1020;
	add.s32 	%r3024, %r2499, %r3023;
	ld.shared.u32 	%r3025, [%r3024];
	shl.b32 	%r3026, %r2988, 2;
	and.b32  	%r3027, %r3026, 1020;
	add.s32 	%r3028, %r2504, %r3027;
	ld.shared.u32 	%r3029, [%r3028];
	xor.b32  	%r3030, %r3021, %r3017;
	xor.b32  	%r3031, %r3030, %r3025;
	xor.b32  	%r3032, %r3031, %r3029;
	shr.u32 	%r3033, %r2992, 22;
	and.b32  	%r3034, %r3033, 1020;
	add.s32 	%r3035, %r2489, %r3034;
	ld.shared.u32 	%r3036, [%r3035];
	shr.u32 	%r3037, %r2994, 14;
	and.b32  	%r3038, %r3037, 1020;
	add.s32 	%r3039, %r2494, %r3038;
	ld.shared.u32 	%r3040, [%r3039];
	shr.u32 	%r3041, %r2988, 6;
	and.b32  	%r3042, %r3041, 1020;
	add.s32 	%r3043, %r2499, %r3042;
	ld.shared.u32 	%r3044, [%r3043];
	shl.b32 	%r3045, %r2990, 2;
	and.b32  	%r3046, %r3045, 1020;
	add.s32 	%r3047, %r2504, %r3046;
	ld.shared.u32 	%r3048, [%r3047];
	xor.b32  	%r3049, %r3040, %r3036;
	xor.b32  	%r3050, %r3049, %r3044;
	xor.b32  	%r3051, %r3050, %r3048;
	shr.u32 	%r3052, %r2994, 22;
	and.b32  	%r3053, %r3052, 1020;
	add.s32 	%r3054, %r2489, %r3053;
	ld.shared.u32 	%r3055, [%r3054];
	shr.u32 	%r3056, %r2988, 14;
	and.b32  	%r3057, %r3056, 1020;
	add.s32 	%r3058, %r2494, %r3057;
	ld.shared.u32 	%r3059, [%r3058];
	shr.u32 	%r3060, %r2990, 6;
	and.b32  	%r3061, %r3060, 1020;
	add.s32 	%r3062, %r2499, %r3061;
	ld.shared.u32 	%r3063, [%r3062];
	shl.b32 	%r3064, %r2992, 2;
	and.b32  	%r3065, %r3064, 1020;
	add.s32 	%r3066, %r2504, %r3065;
	ld.shared.u32 	%r3067, [%r3066];
	xor.b32  	%r3068, %r3059, %r3055;
	xor.b32  	%r3069, %r3068, %r3063;
	xor.b32  	%r3070, %r3069, %r3067;
	ld.global.u32 	%r3071, [%rd1+112];
	xor.b32  	%r3072, %r3071, %r3013;
	ld.global.u32 	%r3073, [%rd1+116];
	xor.b32  	%r3074, %r3073, %r3032;
	ld.global.u32 	%r3075, [%rd1+120];
	xor.b32  	%r3076, %r3075, %r3051;
	ld.global.u32 	%r3077, [%rd1+124];
	xor.b32  	%r3078, %r3077, %r3070;
	shr.u32 	%r3079, %r3072, 22;
	and.b32  	%r3080, %r3079, 1020;
	add.s32 	%r3081, %r2489, %r3080;
	ld.shared.u32 	%r3082, [%r3081];
	shr.u32 	%r3083, %r3074, 14;
	and.b32  	%r3084, %r3083, 1020;
	add.s32 	%r3085, %r2494, %r3084;
	ld.shared.u32 	%r3086, [%r3085];
	shr.u32 	%r3087, %r3076, 6;
	and.b32  	%r3088, %r3087, 1020;
	add.s32 	%r3089, %r2499, %r3088;
	ld.shared.u32 	%r3090, [%r3089];
	shl.b32 	%r3091, %r3078, 2;
	and.b32  	%r3092, %r3091, 1020;
	add.s32 	%r3093, %r2504, %r3092;
	ld.shared.u32 	%r3094, [%r3093];
	xor.b32  	%r3095, %r3086, %r3082;
	xor.b32  	%r3096, %r3095, %r3090;
	xor.b32  	%r3097, %r3096, %r3094;
	shr.u32 	%r3098, %r3074, 22;
	and.b32  	%r3099, %r3098, 1020;
	add.s32 	%r3100, %r2489, %r3099;
	ld.shared.u32 	%r3101, [%r3100];
	shr.u32 	%r3102, %r3076, 14;
	and.b32  	%r3103, %r3102, 1020;
	add.s32 	%r3104, %r2494, %r3103;
	ld.shared.u32 	%r3105, [%r3104];
	shr.u32 	%r3106, %r3078, 6;
	and.b32  	%r3107, %r3106, 1020;
	add.s32 	%r3108, %r2499, %r3107;
	ld.shared.u32 	%r3109, [%r3108];
	shl.b32 	%r3110, %r3072, 2;
	and.b32  	%r3111, %r3110, 1020;
	add.s32 	%r3112, %r2504, %r3111;
	ld.shared.u32 	%r3113, [%r3112];
	xor.b32  	%r3114, %r3105, %r3101;
	xor.b32  	%r3115, %r3114, %r3109;
	xor.b32  	%r3116, %r3115, %r3113;
	shr.u32 	%r3117, %r3076, 22;
	and.b32  	%r3118, %r3117, 1020;
	add.s32 	%r3119, %r2489, %r3118;
	ld.shared.u32 	%r3120, [%r3119];
	shr.u32 	%r3121, %r3078, 14;
	and.b32  	%r3122, %r3121, 1020;
	add.s32 	%r3123, %r2494, %r3122;
	ld.shared.u32 	%r3124, [%r3123];
	shr.u32 	%r3125, %r3072, 6;
	and.b32  	%r3126, %r3125, 1020;
	add.s32 	%r3127, %r2499, %r3126;
	ld.shared.u32 	%r3128, [%r3127];
	shl.b32 	%r3129, %r3074, 2;
	and.b32  	%r3130, %r3129, 1020;
	add.s32 	%r3131, %r2504, %r3130;
	ld.shared.u32 	%r3132, [%r3131];
	xor.b32  	%r3133, %r3124, %r3120;
	xor.b32  	%r3134, %r3133, %r3128;
	xor.b32  	%r3135, %r3134, %r3132;
	shr.u32 	%r3136, %r3078, 22;
	and.b32  	%r3137, %r3136, 1020;
	add.s32 	%r3138, %r2489, %r3137;
	ld.shared.u32 	%r3139, [%r3138];
	shr.u32 	%r3140, %r3072, 14;
	and.b32  	%r3141, %r3140, 1020;
	add.s32 	%r3142, %r2494, %r3141;
	ld.shared.u32 	%r3143, [%r3142];
	shr.u32 	%r3144, %r3074, 6;
	and.b32  	%r3145, %r3144, 1020;
	add.s32 	%r3146, %r2499, %r3145;
	ld.shared.u32 	%r3147, [%r3146];
	shl.b32 	%r3148, %r3076, 2;
	and.b32  	%r3149, %r3148, 1020;
	add.s32 	%r3150, %r2504, %r3149;
	ld.shared.u32 	%r3151, [%r3150];
	xor.b32  	%r3152, %r3143, %r3139;
	xor.b32  	%r3153, %r3152, %r3147;
	xor.b32  	%r3154, %r3153, %r3151;
	ld.global.u32 	%r3155, [%rd1+128];
	xor.b32  	%r3156, %r3155, %r3097;
	ld.global.u32 	%r3157, [%rd1+132];
	xor.b32  	%r3158, %r3157, %r3116;
	ld.global.u32 	%r3159, [%rd1+136];
	xor.b32  	%r3160, %r3159, %r3135;
	ld.global.u32 	%r3161, [%rd1+140];
	xor.b32  	%r3162, %r3161, %r3154;
	shr.u32 	%r3163, %r3156, 22;
	and.b32  	%r3164, %r3163, 1020;
	add.s32 	%r3165, %r2489, %r3164;
	ld.shared.u32 	%r3166, [%r3165];
	shr.u32 	%r3167, %r3158, 14;
	and.b32  	%r3168, %r3167, 1020;
	add.s32 	%r3169, %r2494, %r3168;
	ld.shared.u32 	%r3170, [%r3169];
	shr.u32 	%r3171, %r3160, 6;
	and.b32  	%r3172, %r3171, 1020;
	add.s32 	%r3173, %r2499, %r3172;
	ld.shared.u32 	%r3174, [%r3173];
	shl.b32 	%r3175, %r3162, 2;
	and.b32  	%r3176, %r3175, 1020;
	add.s32 	%r3177, %r2504, %r3176;
	ld.shared.u32 	%r3178, [%r3177];
	xor.b32  	%r3179, %r3170, %r3166;
	xor.b32  	%r3180, %r3179, %r3174;
	xor.b32  	%r3181, %r3180, %r3178;
	shr.u32 	%r3182, %r3158, 22;
	and.b32  	%r3183, %r3182, 1020;
	add.s32 	%r3184, %r2489, %r3183;
	ld.shared.u32 	%r3185, [%r3184];
	shr.u32 	%r3186, %r3160, 14;
	and.b32  	%r3187, %r3186, 1020;
	add.s32 	%r3188, %r2494, %r3187;
	ld.shared.u32 	%r3189, [%r3188];
	shr.u32 	%r3190, %r3162, 6;
	and.b32  	%r3191, %r3190, 1020;
	add.s32 	%r3192, %r2499, %r3191;
	ld.shared.u32 	%r3193, [%r3192];
	shl.b32 	%r3194, %r3156, 2;
	and.b32  	%r3195, %r3194, 1020;
	add.s32 	%r3196, %r2504, %r3195;
	ld.shared.u32 	%r3197, [%r3196];
	xor.b32  	%r3198, %r3189, %r3185;
	xor.b32  	%r3199, %r3198, %r3193;
	xor.b32  	%r3200, %r3199, %r3197;
	shr.u32 	%r3201, %r3160, 22;
	and.b32  	%r3202, %r3201, 1020;
	add.s32 	%r3203, %r2489, %r3202;
	ld.shared.u32 	%r3204, [%r3203];
	shr.u32 	%r3205, %r3162, 14;
	and.b32  	%r3206, %r3205, 1020;
	add.s32 	%r3207, %r2494, %r3206;
	ld.shared.u32 	%r3208, [%r3207];
	shr.u32 	%r3209, %r3156, 6;
	and.b32  	%r3210, %r3209, 1020;
	add.s32 	%r3211, %r2499, %r3210;
	ld.shared.u32 	%r3212, [%r3211];
	shl.b32 	%r3213, %r3158, 2;
	and.b32  	%r3214, %r3213, 1020;
	add.s32 	%r3215, %r2504, %r3214;
	ld.shared.u32 	%r3216, [%r3215];
	xor.b32  	%r3217, %r3208, %r3204;
	xor.b32  	%r3218, %r3217, %r3212;
	xor.b32  	%r3219, %r3218, %r3216;
	shr.u32 	%r3220, %r3162, 22;
	and.b32  	%r3221, %r3220, 1020;
	add.s32 	%r3222, %r2489, %r3221;
	ld.shared.u32 	%r3223, [%r3222];
	shr.u32 	%r3224, %r3156, 14;
	and.b32  	%r3225, %r3224, 1020;
	add.s32 	%r3226, %r2494, %r3225;
	ld.shared.u32 	%r3227, [%r3226];
	shr.u32 	%r3228, %r3158, 6;
	and.b32  	%r3229, %r3228, 1020;
	add.s32 	%r3230, %r2499, %r3229;
	ld.shared.u32 	%r3231, [%r3230];
	shl.b32 	%r3232, %r3160, 2;
	and.b32  	%r3233, %r3232, 1020;
	add.s32 	%r3234, %r2504, %r3233;
	ld.shared.u32 	%r3235, [%r3234];
	xor.b32  	%r3236, %r3227, %r3223;
	xor.b32  	%r3237, %r3236, %r3231;
	xor.b32  	%r3238, %r3237, %r3235;
	ld.global.u32 	%r3239, [%rd1+144];
	xor.b32  	%r3240, %r3239, %r3181;
	shr.u32 	%r3241, %r3240, 8;
	shr.u32 	%r3242, %r3240, 16;
	shr.u32 	%r3243, %r3240, 24;
	ld.global.u32 	%r3244, [%rd1+148];
	xor.b32  	%r3245, %r3244, %r3200;
	shr.u32 	%r3246, %r3245, 8;
	shr.u32 	%r3247, %r3245, 16;
	shr.u32 	%r3248, %r3245, 24;
	ld.global.u32 	%r3249, [%rd1+152];
	xor.b32  	%r3250, %r3249, %r3219;
	shr.u32 	%r3251, %r3250, 8;
	shr.u32 	%r3252, %r3250, 16;
	shr.u32 	%r3253, %r3250, 24;
	ld.global.u32 	%r3254, [%rd1+156];
	xor.b32  	%r3255, %r3254, %r3238;
	and.b32  	%r3256, %r3240, 255;
	mov.u32 	%r3257, _ZZ7AES_128P8aesBlockPjiE11matrizCajaS;
	add.s32 	%r3258, %r3257, %r3256;
	ld.shared.u8 	%r3259, [%r3258];
	and.b32  	%r3260, %r3241, 255;
	add.s32 	%r3261, %r3257, %r3260;
	ld.shared.u8 	%rs5, [%r3261];
	and.b32  	%r3262, %r3242, 255;
	add.s32 	%r3263, %r3257, %r3262;
	ld.shared.u8 	%r3264, [%r3263];
	add.s32 	%r3265, %r3257, %r3243;
	and.b32  	%r3266, %r3245, 255;
	add.s32 	%r3267, %r3257, %r3266;
	ld.shared.u8 	%r3268, [%r3267];
	and.b32  	%r3269, %r3246, 255;
	add.s32 	%r3270, %r3257, %r3269;
	ld.shared.u8 	%rs6, [%r3270];
	and.b32  	%r3271, %r3247, 255;
	add.s32 	%r3272, %r3257, %r3271;
	ld.shared.u8 	%r3273, [%r3272];
	add.s32 	%r3274, %r3257, %r3248;
	and.b32  	%r3275, %r3250, 255;
	add.s32 	%r3276, %r3257, %r3275;
	ld.shared.u8 	%r3277, [%r3276];
	and.b32  	%r3278, %r3251, 255;
	add.s32 	%r3279, %r3257, %r3278;
	ld.shared.u8 	%rs7, [%r3279];
	and.b32  	%r3280, %r3252, 255;
	add.s32 	%r3281, %r3257, %r3280;
	ld.shared.u8 	%r3282, [%r3281];
	add.s32 	%r3283, %r3257, %r3253;
	and.b32  	%r3284, %r3255, 255;
	add.s32 	%r3285, %r3257, %r3284;
	ld.shared.u8 	%r3286, [%r3285];
	shr.u32 	%r3287, %r3255, 8;
	and.b32  	%r3288, %r3287, 255;
	add.s32 	%r3289, %r3257, %r3288;
	ld.shared.u8 	%rs8, [%r3289];
	shr.u32 	%r3290, %r3255, 16;
	and.b32  	%r3291, %r3290, 255;
	add.s32 	%r3292, %r3257, %r3291;
	ld.shared.u8 	%r3293, [%r3292];
	shr.u32 	%r3294, %r3255, 24;
	add.s32 	%r3295, %r3257, %r3294;
	ld.shared.u8 	%r3296, [%r3295];
	shl.b32 	%r3297, %r3296, 24;
	mul.wide.u16 	%r3298, %rs6, 256;
	or.b32  	%r3299, %r3298, %r3277;
	shl.b32 	%r3300, %r3264, 16;
	or.b32  	%r3301, %r3299, %r3300;
	or.b32  	%r3302, %r3301, %r3297;
	ld.shared.u8 	%r3303, [%r3265];
	shl.b32 	%r3304, %r3303, 24;
	shl.b32 	%r3305, %r3273, 16;
	or.b32  	%r3306, %r3304, %r3305;
	mul.wide.u16 	%r3307, %rs7, 256;
	or.b32  	%r3308, %r3306, %r3307;
	or.b32  	%r3309, %r3308, %r3286;
	ld.global.u32 	%r3310, [%rd1+160];
	xor.b32  	%r3311, %r3310, %r3309;
	ld.shared.u8 	%r3312, [%r3274];
	shl.b32 	%r3313, %r3312, 24;
	shl.b32 	%r3314, %r3282, 16;
	or.b32  	%r3315, %r3313, %r3314;
	mul.wide.u16 	%r3316, %rs8, 256;
	or.b32  	%r3317, %r3315, %r3316;
	or.b32  	%r3318, %r3317, %r3259;
	ld.global.u32 	%r3319, [%rd1+164];
	xor.b32  	%r3320, %r3319, %r3318;
	ld.shared.u8 	%r3321, [%r3283];
	shl.b32 	%r3322, %r3321, 24;
	shl.b32 	%r3323, %r3293, 16;
	or.b32  	%r3324, %r3322, %r3323;
	mul.wide.u16 	%r3325, %rs5, 256;
	or.b32  	%r3326, %r3324, %r3325;
	or.b32  	%r3327, %r3326, %r3268;
	ld.global.u32 	%r3328, [%rd1+168];
	xor.b32  	%r3329, %r3328, %r3327;
	ld.global.u32 	%r3330, [%rd1+172];
	xor.b32  	%r3331, %r3330, %r3302;
	st.global.u32 	[%rd57], %r3311;
	st.global.u32 	[%rd57+4], %r3320;
	st.global.u32 	[%rd57+8], %r3329;
	st.global.u32 	[%rd57+12], %r3331;
$L__BB2_14:
	ret;

}
	// .globl	_Z24OCB128DecryptRandomAccesP8aesBlockS0_yyyPj
.visible .entry _Z24OCB128DecryptRandomAccesP8aesBlockS0_yyyPj(
	.param .u64 .ptr .align 1 _Z24OCB128DecryptRandomAccesP8aesBlockS0_yyyPj_param_0,
	.param .u64 .ptr .align 1 _Z24OCB128DecryptRandomAccesP8aesBlockS0_yyyPj_param_1,
	.param .u64 _Z24OCB128DecryptRandomAccesP8aesBlockS0_yyyPj_param_2,
	.param .u64 _Z24OCB128DecryptRandomAccesP8aesBlockS0_yyyPj_param_3,
	.param .u64 _Z24OCB128DecryptRandomAccesP8aesBlockS0_yyyPj_param_4,
	.param .u64 .ptr .align 1 _Z24OCB128DecryptRandomAccesP8aesBlockS0_yyyPj_param_5
)
{
	.local .align 16 .b8 	__local_depot3[8704];
	.reg .b64 	%SP;
	.reg .b64 	%SPL;
	.reg .pred 	%p<96>;
	.reg .b16 	%rs<661>;
	.reg .b32 	%r<8730>;
	.reg .b64 	%rd<417>;
	.reg .b64 	%fd<4>;
	// demoted variable
	.shared .align 1 .b8 _ZZ14AES_128DecryptP8aesBlockPjiE11matrizCajaS[256];
	// demoted variable
	.shared .align 4 .b8 _ZZ14AES_128DecryptP8aesBlockPjiE2T1[1024];
	// demoted variable
	.shared .align 4 .b8 _ZZ14AES_128DecryptP8aesBlockPjiE2T2[1024];
	// demoted variable
	.shared .align 4 .b8 _ZZ14AES_128DecryptP8aesBlockPjiE2T3[1024];
	// demoted variable
	.shared .align 4 .b8 _ZZ14AES_128DecryptP8aesBlockPjiE2T4[1024];
	mov.u64 	%SPL, __local_depot3;
	ld.param.u64 	%rd93, [_Z24OCB128DecryptRandomAccesP8aesBlockS0_yyyPj_param_0];
	ld.param.u64 	%rd94, [_Z24OCB128DecryptRandomAccesP8aesBlockS0_yyyPj_param_1];
	ld.param.u64 	%rd92, [_Z24OCB128DecryptRandomAccesP8aesBlockS0_yyyPj_param_3];
	ld.param.u64 	%rd95, [_Z24OCB128DecryptRandomAccesP8aesBlockS0_yyyPj_param_5];
	cvta.to.global.u64 	%rd1, %rd94;
	cvta.to.global.u64 	%rd2, %rd95;
	cvta.to.global.u64 	%rd3, %rd93;
	add.u64 	%rd4, %SPL, 0;
	add.u64 	%rd5, %SPL, 1536;
	add.u64 	%rd6, %SPL, 512;
	add.u64 	%rd7, %SPL, 1536;
	add.u64 	%rd8, %SPL, 2560;
	add.u64 	%rd9, %SPL, 3584;
	add.u64 	%rd408, %SPL, 256;
	add.u64 	%rd11, %SPL, 5632;
	add.u64 	%rd12, %SPL, 7680;
	add.u64 	%rd13, %SPL, 4608;
	add.u64 	%rd14, %SPL, 6656;
	mov.u32 	%r136, %ntid.x;
	mov.u32 	%r137, %ctaid.x;
	mov.u32 	%r1, %tid.x;
	mad.lo.s32 	%r138, %r136, %r137, %r1;
	cvt.rn.f64.s32 	%fd1, %r138;
	mul.f64 	%fd2, %fd1, 0d3F90000000000000;
	cvt.rmi.f64.f64 	%fd3, %fd2;
	cvt.rzi.u64.f64 	%rd15, %fd3;
	cvt.s64.s32 	%rd16, %r138;
	shr.u64 	%rd107, %rd92, 4;
	setp.le.u64 	%p1, %rd107, %rd16;
	@%p1 bra 	$L__BB3_138;
	ld.param.u64 	%rd390, [_Z24OCB128DecryptRandomAccesP8aesBlockS0_yyyPj_param_2];
	add.s64 	%rd17, %rd6, 32;
	add.s64 	%rd18, %rd7, 32;
	add.s64 	%rd19, %rd8, 32;
	add.s64 	%rd20, %rd9, 32;
	bar.sync 	0;
	and.b64  	%rd108, %rd390, 15;
	setp.ne.s64 	%p2, %rd108, 0;
	@%p2 bra 	$L__BB3_65;
	shl.b64 	%rd292, %rd15, 4;
	add.s64 	%rd293, %rd1, %rd292;
	ld.global.u32 	%r2, [%rd293];
	ld.global.u32 	%r3, [%rd293+4];
	ld.global.u32 	%r4, [%rd293+8];
	ld.global.u32 	%r5, [%rd293+12];
	mov.b32 	%r6050, 1990973438;
	mov.b32 	%r6051, 728170800;
	mov.b32 	%r6052, -982553614;
	mov.b32 	%r6053, 2071428195;
	st.local.v4.b32 	[%rd408], {%r6053, %r6052, %r6051, %r6050};
	mov.b32 	%r6054, -1066228580;
	mov.b32 	%r6055, -1348283219;
	mov.b32 	%r6056, -263759366;
	mov.b32 	%r6057, 2110358218;
	st.local.v4.b32 	[%rd408+16], {%r6057, %r6056, %r6055, %r6054};
	mov.b32 	%r6058, 355588209;
	mov.b32 	%r6059, -236608204;
	mov.b32 	%r6060, -856211658;
	mov.b32 	%r6061, 647232951;
	st.local.v4.b32 	[%rd408+32], {%r6061, %r6060, %r6059, %r6058};
	mov.b32 	%r6062, 1974609899;
	mov.b32 	%r6063, -494923257;
	mov.b32 	%r6064, -1710909928;
	mov.b32 	%r6065, -1021065468;
	st.local.v4.b32 	[%rd408+48], {%r6065, %r6064, %r6063, %r6062};
	mov.b32 	%r6066, -2077236439;
	mov.b32 	%r6067, -1277805742;
	mov.b32 	%r6068, -1604686309;
	mov.b32 	%r6069, 439124745;
	st.local.v4.b32 	[%rd408+64], {%r6069, %r6068, %r6067, %r6066};
	mov.b32 	%r6070, -816296886;
	mov.b32 	%r6071, 968805226;
	mov.b32 	%r6072, 1538391072;
	mov.b32 	%r6073, -318713517;
	st.local.v4.b32 	[%rd408+80], {%r6073, %r6072, %r6071, %r6070};
	mov.b32 	%r6074, -1465959344;
	mov.b32 	%r6075, 2130901317;
	mov.b32 	%r6076, -2060235453;
	mov.b32 	%r6077, -72683568;
	st.local.v4.b32 	[%rd408+96], {%r6077, %r6076, %r6075, %r6074};
	mov.b32 	%r6078, -755761392;
	mov.b32 	%r6079, 567981756;
	mov.b32 	%r6080, -180839022;
	mov.b32 	%r6081, -1891589295;
	st.local.v4.b32 	[%rd408+112], {%r6081, %r6080, %r6079, %r6078};
	mov.b32 	%r6082, 1931042148;
	mov.b32 	%r6083, 1031710660;
	mov.b32 	%r6084, 390371167;
	mov.b32 	%r6085, -334295859;
	st.local.v4.b32 	[%rd408+128], {%r6085, %r6084, %r6083, %r6082};
	mov.b32 	%r6086, -620011810;
	mov.b32 	%r6087, 347663942;
	mov.b32 	%r6088, -2003817950;
	mov.b32 	%r6089, -598769312;
	st.local.v4.b32 	[%rd408+144], {%r6089, %r6088, %r6087, %r6086};
	mov.b32 	%r6090, 2045023633;
	mov.b32 	%r6091, 1655493570;
	mov.b32 	%r6092, 1545864777;
	mov.b32 	%r6093, 171586272;
	st.local.v4.b32 	[%rd408+160], {%r6093, %r6092, %r6091, %r6090};
	mov.b32 	%r6094, 145652325;
	mov.b32 	%r6095, -353085844;
	mov.b32 	%r6096, -1454451315;
	mov.b32 	%r6097, 1832372455;
	st.local.v4.b32 	[%rd408+176], {%r6097, %r6096, %r6095, %r6094};
	mov.b32 	%r6098, -1970553525;
	mov.b32 	%r6099, 527752680;
	mov.b32 	%r6100, -961239524;
	mov.b32 	%r6101, 774207674;
	st.local.v4.b32 	[%rd408+192], {%r6101, %r6100, %r6099, %r6098};
	mov.b32 	%r6102, -1642217082;
	mov.b32 	%r6103, -1185467039;
	mov.b32 	%r6104, 251003720;
	mov.b32 	%r6105, 1723154032;
	st.local.v4.b32 	[%rd408+208], {%r6105, %r6104, %r6103, %r6102};
	mov.b32 	%r6106, -551004722;
	mov.b32 	%r6107, -377020773;
	mov.b32 	%r6108, -1802577559;
	mov.b32 	%r6109, 295237857;
	st.local.v4.b32 	[%rd408+224], {%r6109, %r6108, %r6107, %r6106};
	mov.b32 	%r6110, 381375664;
	mov.b32 	%r6111, 254646593;
	mov.b32 	%r6112, 1749214911;
	mov.b32 	%r6113, 227123596;
	st.local.v4.b32 	[%rd408+240], {%r6113, %r6112, %r6111, %r6110};
	mov.b32 	%r6114, -159679603;
	mov.b32 	%r6115, -294160487;
	mov.b32 	%r6116, -126059388;
	mov.b32 	%r6117, -966564955;
	st.local.v4.u32 	[%rd7], {%r6117, %r6116, %r6115, %r6114};
	mov.b32 	%r6118, -1849309868;
	mov.b32 	%r6119, -563122255;
	mov.b32 	%r6120, -697603139;
	mov.b32 	%r6121, -855539;
	st.local.v4.u32 	[%rd7+16], {%r6121, %r6120, %r6119, %r6118};
	mov.b32 	%r6122, 1445669757;
	mov.b32 	%r6123, -832084055;
	mov.b32 	%r6124, 33620227;
	mov.b32 	%r6125, 1613770832;
	st.local.v4.u32 	[%rd7+32], {%r6125, %r6124, %r6123, %r6122};
	mov.b32 	%r6126, -327780710;
	mov.b32 	%r6127, 1303096294;
	mov.b32 	%r6128, -1244145822;
	mov.b32 	%r6129, -402719207;
	st.local.v4.u32 	[%rd7+48], {%r6129, %r6128, %r6127, %r6126};
	mov.b32 	%r6130, -92439161;
	mov.b32 	%r6131, -1983264448;
	mov.b32 	%r6132, 528646813;
	mov.b32 	%r6133, -1882535355;
	st.local.v4.u32 	[%rd7+64], {%r6133, %r6132, %r6131, %r6130};
	mov.b32 	%r6134, -68095989;
	mov.b32 	%r6135, -1907931191;
	mov.b32 	%r6136, -1302767125;
	mov.b32 	%r6137, -268764651;
	st.local.v4.u32 	[%rd7+80], {%r6137, %r6136, %r6135, %r6134};
	mov.b32 	%r6138, 1169141738;
	mov.b32 	%r6139, 1604494077;
	mov.b32 	%r6140, -1277897625;
	mov.b32 	%r6141, 1101901292;
	st.local.v4.u32 	[%rd7+96], {%r6141, %r6140, %r6139, %r6138};
	mov.b32 	%r6142, -1681866661;
	mov.b32 	%r6143, -462261610;
	mov.b32 	%r6144, 1403299063;
	mov.b32 	%r6145, 597466303;
	st.local.v4.u32 	[%rd7+112], {%r6145, %r6144, %r6143, %r6142};
	mov.b32 	%r6146, 1277568618;
	mov.b32 	%r6147, 1033081774;
	mov.b32 	%r6148, -503448292;
	mov.b32 	%r6149, 1974974402;
	st.local.v4.u32 	[%rd7+128], {%r6149, %r6148, %r6147, %r6146};
	mov.b32 	%r6150, -2083730353;
	mov.b32 	%r6151, -168298750;
	mov.b32 	%r6152, 2118074177;
	mov.b32 	%r6153, 1815492186;
	st.local.v4.u32 	[%rd7+144], {%r6153, %r6152, %r6151, %r6150};
	mov.b32 	%r6154, -101584632;
	mov.b32 	%r6155, -773462732;
	mov.b32 	%r6156, 1369810420;
	mov.b32 	%r6157, 1748251740;
	st.local.v4.u32 	[%rd7+160], {%r6157, %r6156, %r6155, %r6154};
	mov.b32 	%r6158, 706024767;
	mov.b32 	%r6159, 1647391059;
	mov.b32 	%r6160, -1411852173;
	mov.b32 	%r6161, -495881837;
	st.local.v4.u32 	[%rd7+176], {%r6161, %r6160, %r6159, %r6158};
	mov.b32 	%r6162, -1648114850;
	mov.b32 	%r6163, 1176707941;
	mov.b32 	%r6164, -1782069422;
	mov.b32 	%r6165, 134480908;
	st.local.v4.u32 	[%rd7+192], {%r6165, %r6164, %r6163, %r6162};
	mov.b32 	%r6166, 798661301;
	mov.b32 	%r6167, 168101135;
	mov.b32 	%r6168, 932615841;
	mov.b32 	%r6169, 806885416;
	st.local.v4.u32 	[%rd7+208], {%r6169, %r6168, %r6167, %r6166};
	mov.b32 	%r6170, -538779075;
	mov.b32 	%r6171, 461406363;
	mov.b32 	%r6172, 605164086;
	mov.b32 	%r6173, 235341577;
	st.local.v4.u32 	[%rd7+224], {%r6173, %r6172, %r6171, %r6170};
	mov.b32 	%r6174, -361400929;
	mov.b32 	%r6175, 2142417613;
	mov.b32 	%r6176, 1311188841;
	mov.b32 	%r6177, -840176858;
	st.local.v4.u32 	[%rd7+240], {%r6177, %r6176, %r6175, %r6174};
	mov.b32 	%r6178, 874125870;
	mov.b32 	%r6179, 1479289972;
	mov.b32 	%r6180, 495158174;
	mov.b32 	%r6181, 302582043;
	st.local.v4.u32 	[%rd7+256], {%r6181, %r6180, %r6179, %r6178};
	mov.b32 	%r6182, 1537253627;
	mov.b32 	%r6183, -1269146898;
	mov.b32 	%r6184, -596742478;
	mov.b32 	%r6185, 907746093;
	st.local.v4.u32 	[%rd7+272], {%r6185, %r6184, %r6183, %r6182};
	mov.b32 	%r6186, 2108928974;
	mov.b32 	%r6187, -1210657183;
	mov.b32 	%r6188, 1983593293;
	mov.b32 	%r6189, -1538108682;
	st.local.v4.u32 	[%rd7+288], {%r6189, %r6188, %r6187, %r6186};
	mov.b32 	%r6190, 327451799;
	mov.b32 	%r6191, 1580150641;
	mov.b32 	%r6192, -572267714;
	mov.b32 	%r6193, 1378429307;
	st.local.v4.u32 	[%rd7+304], {%r6193, %r6192, %r6191, %r6190};
	mov.b32 	%r6194, -1041371860;
	mov.b32 	%r6195, 0;
	mov.b32 	%r6196, -1177431704;
	mov.b32 	%r6197, -1504488459;
	st.local.v4.u32 	[%rd7+320], {%r6197, %r6196, %r6195, %r6194};
	mov.b32 	%r6198, -1235526675;
	mov.b32 	%r6199, 2041688520;
	mov.b32 	%r6200, -469959649;
	mov.b32 	%r6201, 1075847264;
	st.local.v4.u32 	[%rd7+336], {%r6201, %r6200, %r6199, %r6198};
	mov.b32 	%r6202, 1916352843;
	mov.b32 	%r6203, 1740553945;
	mov.b32 	%r6204, -1916023994;
	mov.b32 	%r6205, -731223362;
	st.local.v4.u32 	[%rd7+352], {%r6205, %r6204, %r6203, %r6202};
	mov.b32 	%r6206, -2049978550;
	mov.b32 	%r6207, -1336387352;
	mov.b32 	%r6208, -1739830060;
	mov.b32 	%r6209, -1807070498;
	st.local.v4.u32 	[%rd7+368], {%r6209, %r6208, %r6207, %r6206};
	mov.b32 	%r6210, -302253290;
	mov.b32 	%r6211, 1336584933;
	mov.b32 	%r6212, -974131414;
	mov.b32 	%r6213, -1143943061;
	st.local.v4.u32 	[%rd7+384], {%r6213, %r6212, %r6211, %r6210};
	mov.b32 	%r6214, 293963156;
	mov.b32 	%r6215, 1714631509;
	mov.b32 	%r6216, -1706209833;
	mov.b32 	%r6217, -2042412091;
	st.local.v4.u32 	[%rd7+400], {%r6217, %r6216, %r6215, %r6214};
	mov.b32 	%r6218, -25198719;
	mov.b32 	%r6219, 67240454;
	mov.b32 	%r6220, -369493744;
	mov.b32 	%r6221, -1975171633;
	st.local.v4.u32 	[%rd7+416], {%r6221, %r6220, %r6219, %r6218};
	mov.b32 	%r6222, 1269344483;
	mov.b32 	%r6223, 631218106;
	mov.b32 	%r6224, 2017213508;
	mov.b32 	%r6225, -1605349136;
	st.local.v4.u32 	[%rd7+432], {%r6225, %r6224, %r6223, %r6222};
	mov.b32 	%r6226, 93294474;
	mov.b32 	%r6227, -2143272768;
	mov.b32 	%r6228, 1571005438;
	mov.b32 	%r6229, -1571728909;
	st.local.v4.u32 	[%rd7+448], {%r6229, %r6228, %r6227, %r6226};
	mov.b32 	%r6230, -235539196;
	mov.b32 	%r6231, 1882732616;
	mov.b32 	%r6232, 563977660;
	mov.b32 	%r6233, 1066570413;
	st.local.v4.u32 	[%rd7+464], {%r6233, %r6232, %r6231, %r6230};
	mov.b32 	%r6234, 1109467491;
	mov.b32 	%r6235, -1344611723;
	mov.b32 	%r6236, 2008463041;
	mov.b32 	%r6237, 1673313503;
	st.local.v4.u32 	[%rd7+480], {%r6237, %r6236, %r6235, %r6234};
	mov.b32 	%r6238, -1076702611;
	mov.b32 	%r6239, -34344178;
	mov.b32 	%r6240, -436207846;
	mov.b32 	%r6241, 537923632;
	st.local.v4.u32 	[%rd7+496], {%r6241, %r6240, %r6239, %r6238};
	mov.b32 	%r6242, -1007883217;
	mov.b32 	%r6243, 638784309;
	mov.b32 	%r6244, 403442708;
	mov.b32 	%r6245, -2117218996;
	st.local.v4.u32 	[%rd7+512], {%r6245, %r6244, %r6243, %r6242};
	mov.b32 	%r6246, 773265209;
	mov.b32 	%r6247, -2008791860;
	mov.b32 	%r6248, 899127202;
	mov.b32 	%r6249, -1101045791;
	st.local.v4.u32 	[%rd7+528], {%r6249, %r6248, %r6247, %r6246};
	mov.b32 	%r6250, 2050833735;
	mov.b32 	%r6251, -58818942;
	mov.b32 	%r6252, 1437050866;
	mov.b32 	%r6253, -1815821225;
	st.local.v4.u32 	[%rd7+544], {%r6253, %r6252, %r6251, %r6250};
	mov.b32 	%r6254, -428641387;
	mov.b32 	%r6255, 840505643;
	mov.b32 	%r6256, -1168286233;
	mov.b32 	%r6257, -932944724;
	st.local.v4.u32 	[%rd7+560], {%r6257, %r6256, %r6255, %r6254};
	mov.b32 	%r6258, -1545806721;
	mov.b32 	%r6259, -1638969391;
	mov.b32 	%r6260, 427917720;
	mov.b32 	%r6261, -1067425632;
	st.local.v4.u32 	[%rd7+576], {%r6261, %r6260, %r6259, %r6258};
	mov.b32 	%r6262, 193497219;
	mov.b32 	%r6263, 999329963;
	mov.b32 	%r6264, 1412049534;
	mov.b32 	%r6265, 1143087718;
	st.local.v4.u32 	[%rd7+592], {%r6265, %r6264, %r6263, %r6262};
	mov.b32 	%r6266, 672404540;
	mov.b32 	%r6267, 1807268051;
	mov.b32 	%r6268, -940642775;
	mov.b32 	%r6269, -1941551414;
	st.local.v4.u32 	[%rd7+608], {%r6269, %r6268, %r6267, %r6266};
	mov.b32 	%r6270, -1378100362;
	mov.b32 	%r6271, 369822493;
	mov.b32 	%r6272, -1134666014;
	mov.b32 	%r6273, -1478566279;
	st.local.v4.u32 	[%rd7+624], {%r6273, %r6272, %r6271, %r6270};
	mov.b32 	%r6274, 336202270;
	mov.b32 	%r6275, 1949973070;
	mov.b32 	%r6276, 1681011286;
	mov.b32 	%r6277, -606019525;
	st.local.v4.u32 	[%rd7+640], {%r6277, %r6276, %r6275, %r6274};
	mov.b32 	%r6278, -1201906460;
	mov.b32 	%r6279, 1210328172;
	mov.b32 	%r6280, 201721354;
	mov.b32 	%r6281, -1840690725;
	st.local.v4.u32 	[%rd7+656], {%r6281, %r6280, %r6279, %r6278};
	mov.b32 	%r6282, -1000185178;
	mov.b32 	%r6283, 1135389935;
	mov.b32 	%r6284, -1110191250;
	mov.b32 	%r6285, -1614626211;
	st.local.v4.u32 	[%rd7+672], {%r6285, %r6284, %r6283, %r6282};
	mov.b32 	%r6286, -226920053;
	mov.b32 	%r6287, -739974089;
	mov.b32 	%r6288, 831886756;
	mov.b32 	%r6289, 965841320;
	st.local.v4.u32 	[%rd7+688], {%r6289, %r6288, %r6287, %r6286};
	mov.b32 	%r6290, -630362697;
	mov.b32 	%r6291, 1849112409;
	mov.b32 	%r6292, -1949775805;
	mov.b32 	%r6293, -706222286;
	st.local.v4.u32 	[%rd7+704], {%r6293, %r6292, %r6291, %r6290};
	mov.b32 	%r6294, 1235855840;
	mov.b32 	%r6295, -1672589614;
	mov.b32 	%r6296, -1311386268;
	mov.b32 	%r6297, 26054028;
	st.local.v4.u32 	[%rd7+720], {%r6297, %r6296, %r6295, %r6294};
	mov.b32 	%r6298, -806688219;
	mov.b32 	%r6299, -202050553;
	mov.b32 	%r6300, -1403627782;
	mov.b32 	%r6301, -663982924;
	st.local.v4.u32 	[%rd7+736], {%r6301, %r6300, %r6299, %r6298};
	mov.b32 	%r6302, 268961816;
	mov.b32 	%r6303, 1202630377;
	mov.b32 	%r6304, -193299826;
	mov.b32 	%r6305, -899324497;
	st.local.v4.u32 	[%rd7+752], {%r6305, %r6304, %r6303, %r6302};
	mov.b32 	%r6306, 1546530418;
	mov.b32 	%r6307, 1243948399;
	mov.b32 	%r6308, -260540280;
	mov.b32 	%r6309, 1874508501;
	st.local.v4.u32 	[%rd7+768], {%r6309, %r6308, %r6307, %r6306};
	mov.b32 	%r6310, -1748580783;
	mov.b32 	%r6311, 1941222599;
	mov.b32 	%r6312, 1470539505;
	mov.b32 	%r6313, 941366308;
	st.local.v4.u32 	[%rd7+784], {%r6313, %r6312, %r6311, %r6310};
	mov.b32 	%r6314, 1042226977;
	mov.b32 	%r6315, -395021156;
	mov.b32 	%r6316, -1579295364;
	mov.b32 	%r6317, -873928669;
	st.local.v4.u32 	[%rd7+800], {%r6317, %r6316, %r6315, %r6314};
	mov.b32 	%r6318, 260737669;
	mov.b32 	%r6319, 227249030;
	mov.b32 	%r6320, 1639824860;
	mov.b32 	%r6321, -1773450275;
	st.local.v4.u32 	[%rd7+816], {%r6321, %r6320, %r6319, %r6318};
	mov.b32 	%r6322, -865704278;
	mov.b32 	%r6323, 1907733956;
	mov.b32 	%r6324, 2084453954;
	mov.b32 	%r6325, -529502064;
	st.local.v4.u32 	[%rd7+832], {%r6325, %r6324, %r6323, %r6322};
	mov.b32 	%r6326, 470683154;
	mov.b32 	%r6327, -134810111;
	mov.b32 	%r6328, 100860677;
	mov.b32 	%r6329, -1874310952;
	st.local.v4.u32 	[%rd7+848], {%r6329, %r6328, %r6327, %r6326};
	mov.b32 	%r6330, 1773779408;
	mov.b32 	%r6331, -1370007559;
	mov.b32 	%r6332, 1781871967;
	mov.b32 	%r6333, -1033805405;
	st.local.v4.u32 	[%rd7+864], {%r6333, %r6332, %r6331, %r6330};
	mov.b32 	%r6334, 664706745;
	mov.b32 	%r6335, 974986535;
	mov.b32 	%r6336, -1715355304;
	mov.b32 	%r6337, 394692241;
	st.local.v4.u32 	[%rd7+880], {%r6337, %r6336, %r6335, %r6334};
	mov.b32 	%r6338, 571543859;
	mov.b32 	%r6339, 731420851;
	mov.b32 	%r6340, -336005101;
	mov.b32 	%r6341, -639508168;
	st.local.v4.u32 	[%rd7+896], {%r6341, %r6340, %r6339, %r6338};
	mov.b32 	%r6342, 865375399;
	mov.b32 	%r6343, 126783113;
	mov.b32 	%r6344, -1445340816;
	mov.b32 	%r6345, -764843589;
	st.local.v4.u32 	[%rd7+912], {%r6345, %r6344, %r6343, %r6342};
	mov.b32 	%r6346, -907417312;
	mov.b32 	%r6347, 361203602;
	mov.b32 	%r6348, 1008606754;
	mov.b32 	%r6349, 765172662;
	st.local.v4.u32 	[%rd7+928], {%r6349, %r6348, %r6347, %r6346};
	mov.b32 	%r6350, -1512054918;
	mov.b32 	%r6351, 1344809080;
	mov.b32 	%r6352, -1437248001;
	mov.b32 	%r6353, -2016489911;
	st.local.v4.u32 	[%rd7+944], {%r6353, %r6352, %r6351, %r6350};
	mov.b32 	%r6354, 437062935;
	mov.b32 	%r6355, 160008576;
	mov.b32 	%r6356, 1503764984;
	mov.b32 	%r6357, 59542671;
	st.local.v4.u32 	[%rd7+960], {%r6357, %r6356, %r6355, %r6354};
	mov.b32 	%r6358, -798463816;
	mov.b32 	%r6359, -2076032314;
	mov.b32 	%r6360, -672733647;
	mov.b32 	%r6361, 1707065306;
	st.local.v4.u32 	[%rd7+976], {%r6361, %r6360, %r6359, %r6358};
	mov.b32 	%r6362, 504303377;
	mov.b32 	%r6363, 1512910199;
	mov.b32 	%r6364, 697932208;
	mov.b32 	%r6365, -2109652541;
	st.local.v4.u32 	[%rd7+992], {%r6365, %r6364, %r6363, %r6362};
	mov.b32 	%r6366, 739644986;
	mov.b32 	%r6367, 1841019862;
	mov.b32 	%r6368, -1470868228;
	mov.b32 	%r6369, 2075177163;
	st.local.v4.u32 	[%rd7+1008], {%r6369, %r6368, %r6367, %r6366};
	mov.b32 	%r6370, -1913226373;
	mov.b32 	%r6371, -1712425097;
	mov.b32 	%r6372, -2064089988;
	mov.b32 	%r6373, -1513725085;
	st.local.v4.u32 	[%rd9], {%r6373, %r6372, %r6371, %r6370};
	mov.b32 	%r6374, 1418839493;
	mov.b32 	%r6375, -1310822545;
	mov.b32 	%r6376, -1110021269;
	mov.b32 	%r6377, 234877682;
	st.local.v4.u32 	[%rd9+16], {%r6377, %r6376, %r6375, %r6374};
	mov.b32 	%r6378, 2102799147;
	mov.b32 	%r6379, -1446090905;
	mov.b32 	%r6380, 50462977;
	mov.b32 	%r6381, 1348481072;
	st.local.v4.u32 	[%rd9+32], {%r6381, %r6380, %r6379, %r6378};
	mov.b32 	%r6382, -1695779210;
	mov.b32 	%r6383, -431117397;
	mov.b32 	%r6384, 1656084439;
	mov.b32 	%r6385, 434634494;
	st.local.v4.u32 	[%rd9+48], {%r6385, %r6384, %r6383, %r6382};
	mov.b32 	%r6386, -2013627011;
	mov.b32 	%r6387, 1082771913;
	mov.b32 	%r6388, -1658879358;
	mov.b32 	%r6389, 1167051466;
	st.local.v4.u32 	[%rd9+64], {%r6389, %r6388, %r6387, %r6386};
	mov.b32 	%r6390, 201060592;
	mov.b32 	%r6391, -913422521;
	mov.b32 	%r6392, -340633255;
	mov.b32 	%r6393, 368048890;
	st.local.v4.u32 	[%rd9+80], {%r6393, %r6392, %r6391, %r6390};
	mov.b32 	%r6394, -364531793;
	mov.b32 	%r6395, -44064094;
	mov.b32 	%r6396, 1739838676;
	mov.b32 	%r6397, -331240019;
	st.local.v4.u32 	[%rd9+96], {%r6397, %r6396, %r6395, %r6394};
	mov.b32 	%r6398, 1536934080;
	mov.b32 	%r6399, -1763413390;
	mov.b32 	%r6400, -145513308;
	mov.b32 	%r6401, -1088185188;
	st.local.v4.u32 	[%rd9+112], {%r6401, %r6400, %r6399, %r6398};
	mov.b32 	%r6402, 1783375398;
	mov.b32 	%r6403, -1371696237;
	mov.b32 	%r6404, 484572669;
	mov.b32 	%r6405, -1032472649;
	st.local.v4.u32 	[%rd9+128], {%r6405, %r6404, %r6403, %r6402};
	mov.b32 	%r6406, 1334037708;
	mov.b32 	%r6407, 49674231;
	mov.b32 	%r6408, 1098792767;
	mov.b32 	%r6409, 1517041206;
	st.local.v4.u32 	[%rd9+144], {%r6409, %r6408, %r6407, %r6406};
	mov.b32 	%r6410, 150598129;
	mov.b32 	%r6411, 886171109;
	mov.b32 	%r6412, -195975771;
	mov.b32 	%r6413, 1550332980;
	st.local.v4.u32 	[%rd9+160], {%r6413, %r6412, %r6411, %r6410};
	mov.b32 	%r6414, 1059722517;
	mov.b32 	%r6415, 1398944049;
	mov.b32 	%r6416, 1940642008;
	mov.b32 	%r6417, -1813876367;
	st.local.v4.u32 	[%rd9+176], {%r6417, %r6416, %r6415, %r6414};
	mov.b32 	%r6418, 1587397571;
	mov.b32 	%r6419, 1699095331;
	mov.b32 	%r6420, 1385547719;
	mov.b32 	%r6421, 201851908;
	st.local.v4.u32 	[%rd9+192], {%r6421, %r6420, %r6419, %r6418};
	mov.b32 	%r6422, -1255171430;
	mov.b32 	%r6423, 252314885;
	mov.b32 	%r6424, -1590192490;
	mov.b32 	%r6425, 674240536;
	st.local.v4.u32 	[%rd9+208], {%r6425, %r6424, %r6423, %r6422};
	mov.b32 	%r6426, 1038082786;
	mov.b32 	%r6427, -1692696448;
	mov.b32 	%r6428, 908333586;
	mov.b32 	%r6429, 151914247;
	st.local.v4.u32 	[%rd9+224], {%r6429, %r6428, %r6427, %r6426};
	mov.b32 	%r6430, -1612024459;
	mov.b32 	%r6431, -847269198;
	mov.b32 	%r6432, 1766729511;
	mov.b32 	%r6433, 651029483;
	st.local.v4.u32 	[%rd9+240], {%r6433, %r6432, %r6431, %r6430};
	mov.b32 	%r6434, 775166490;
	mov.b32 	%r6435, 1951935532;
	mov.b32 	%r6436, -1642232957;
	mov.b32 	%r6437, 454166793;
	st.local.v4.u32 	[%rd9+256], {%r6437, %r6436, %r6435, %r6434};
	mov.b32 	%r6438, -77881184;
	mov.b32 	%r6439, -290170278;
	mov.b32 	%r6440, -1294176658;
	mov.b32 	%r6441, 758520603;
	st.local.v4.u32 	[%rd9+272], {%r6441, %r6440, %r6439, %r6438};
	mov.b32 	%r6442, -830622797;
	mov.b32 	%r6443, 1639438038;
	mov.b32 	%r6444, 1299594043;
	mov.b32 	%r6445, -157003182;
	st.local.v4.u32 	[%rd9+288], {%r6445, %r6444, %r6443, %r6442};
	mov.b32 	%r6446, -1760328572;
	mov.b32 	%r6447, 1901997871;
	mov.b32 	%r6448, 1054729187;
	mov.b32 	%r6449, 2068982057;
	st.local.v4.u32 	[%rd9+304], {%r6449, %r6448, %r6447, %r6446};
	mov.b32 	%r6450, 750906861;
	mov.b32 	%r6451, 1757008337;
	mov.b32 	%r6452, -173649069;
	st.local.v4.u32 	[%rd9+320], {%r6452, %r6451, %r6195, %r6450};
	mov.b32 	%r6453, -306816165;
	mov.b32 	%r6454, -931548751;
	mov.b32 	%r6455, 535035132;
	mov.b32 	%r6456, 1614815264;
	st.local.v4.u32 	[%rd9+336], {%r6456, %r6455, %r6454, %r6453};
	mov.b32 	%r6457, 1265776953;
	mov.b32 	%r6458, -647512386;
	mov.b32 	%r6459, 1183697867;
	mov.b32 	%r6460, -1093375382;
	st.local.v4.u32 	[%rd9+352], {%r6460, %r6459, %r6458, %r6457};
	mov.b32 	%r6461, 1250283471;
	mov.b32 	%r6462, -391096232;
	mov.b32 	%r6463, -728216500;
	mov.b32 	%r6464, -560706998;
	st.local.v4.u32 	[%rd9+368], {%r6464, %r6463, %r6462, %r6461};
	mov.b32 	%r6465, 384695291;
	mov.b32 	%r6466, -447763798;
	mov.b32 	%r6467, 717615087;
	mov.b32 	%r6468, 1807470800;
	st.local.v4.u32 	[%rd9+384], {%r6468, %r6467, %r6466, %r6465};
	mov.b32 	%r6469, -1810791035;
	mov.b32 	%r6470, 1432761139;
	mov.b32 	%r6471, -677753523;
	mov.b32 	%r6472, -981056701;
	st.local.v4.u32 	[%rd9+400], {%r6472, %r6471, %r6470, %r6469};
	mov.b32 	%r6473, -2114027649;
	mov.b32 	%r6474, 100925954;
	mov.b32 	%r6475, 283769337;
	mov.b32 	%r6476, -813021883;
	st.local.v4.u32 	[%rd9+416], {%r6476, %r6475, %r6474, %r6473};
	mov.b32 	%r6477, -481580888;
	mov.b32 	%r6478, -1171939425;
	mov.b32 	%r6479, 1148730428;
	mov.b32 	%r6480, -257929136;
	st.local.v4.u32 	[%rd9+432], {%r6480, %r6479, %r6478, %r6477};
	mov.b32 	%r6481, -1979347057;
	mov.b32 	%r6482, -1065336768;
	mov.b32 	%r6483, -27417693;
	mov.b32 	%r6484, -207466159;
	st.local.v4.u32 	[%rd9+448], {%r6484, %r6483, %r6482, %r6481};
	mov.b32 	%r6485, 82966005;
	mov.b32 	%r6486, 1215313976;
	mov.b32 	%r6487, -1138647651;
	mov.b32 	%r6488, -1388342638;
	st.local.v4.u32 	[%rd9+464], {%r6488, %r6487, %r6486, %r6485};
	mov.b32 	%r6489, 1665278241;
	mov.b32 	%r6490, 1974459098;
	mov.b32 	%r6491, -1049119050;
	mov.b32 	%r6492, -547111748;
	st.local.v4.u32 	[%rd9+480], {%r6492, %r6491, %r6490, %r6489};
	mov.b32 	%r6493, 1841287890;
	mov.b32 	%r6494, 251524083;
	mov.b32 	%r6495, 451280895;
	mov.b32 	%r6496, 807407632;
	st.local.v4.u32 	[%rd9+496], {%r6496, %r6495, %r6494, %r6493};
	mov.b32 	%r6497, 801369324;
	mov.b32 	%r6498, 891687699;
	mov.b32 	%r6499, 337120268;
	mov.b32 	%r6500, 1283575245;
	st.local.v4.u32 	[%rd9+512], {%r6500, %r6499, %r6498, %r6497};
	mov.b32 	%r6501, 959321879;
	mov.b32 	%r6502, -863484860;
	mov.b32 	%r6503, -1573546089;
	mov.b32 	%r6504, -507617441;
	st.local.v4.u32 	[%rd9+528], {%r6504, %r6503, %r6502, %r6501};
	mov.b32 	%r6505, 1199193405;
	mov.b32 	%r6506, -2097381762;
	mov.b32 	%r6507, -229267545;
	mov.b32 	%r6508, 1469301956;
	st.local.v4.u32 	[%rd9+544], {%r6508, %r6507, %r6506, %r6505};
	mov.b32 	%r6509, -1780059277;
	mov.b32 	%r6510, 724703513;
	mov.b32 	%r6511, -407216803;
	mov.b32 	%r6512, -1396153244;
	st.local.v4.u32 	[%rd9+560], {%r6512, %r6511, %r6510, %r6509};
	mov.b32 	%r6513, 2141445340;
	mov.b32 	%r6514, -778154161;
	mov.b32 	%r6515, -1743158911;
	mov.b32 	%r6516, -1598005152;
	st.local.v4.u32 	[%rd9+576], {%r6516, %r6515, %r6514, %r6513};
	mov.b32 	%r6517, -2096396152;
	mov.b32 	%r6518, -1422159728;
	mov.b32 	%r6519, 2119445034;
	mov.b32 	%r6520, 1715741218;
	st.local.v4.u32 	[%rd9+592], {%r6520, %r6519, %r6518, %r6517};
	mov.b32 	%r6521, 1009259540;
	mov.b32 	%r6522, -747915080;
	mov.b32 	%r6523, 700968686;
	mov.b32 	%r6524, -896776634;
	st.local.v4.u32 	[%rd9+608], {%r6524, %r6523, %r6522, %r6521};
	mov.b32 	%r6525, 1991105499;
	mov.b32 	%r6526, 487983883;
	mov.b32 	%r6527, -490971554;
	mov.b32 	%r6528, 2041044702;
	st.local.v4.u32 	[%rd9+624], {%r6528, %r6527, %r6526, %r6525};
	mov.b32 	%r6529, 504629770;
	mov.b32 	%r6530, 1316239930;
	mov.b32 	%r6531, 1449407026;
	mov.b32 	%r6532, 1004265696;
	st.local.v4.u32 	[%rd9+640], {%r6532, %r6531, %r6530, %r6529};
	mov.b32 	%r6533, -457679780;
	mov.b32 	%r6534, 1816667172;
	mov.b32 	%r6535, 168560134;
	mov.b32 	%r6536, -611169975;
	st.local.v4.u32 	[%rd9+656], {%r6536, %r6535, %r6534, %r6533};
	mov.b32 	%r6537, -1497079198;
	mov.b32 	%r6538, -280777556;
	mov.b32 	%r6539, 1857934291;
	mov.b32 	%r6540, 1570751170;
	st.local.v4.u32 	[%rd9+672], {%r6540, %r6539, %r6538, %r6537};
	mov.b32 	%r6541, -1947043463;
	mov.b32 	%r6542, 936633572;
	mov.b32 	%r6543, -1540254315;
	mov.b32 	%r6544, -1472622191;
	st.local.v4.u32 	[%rd9+688], {%r6544, %r6543, %r6542, %r6541};
	mov.b32 	%r6545, -1210421907;
	mov.b32 	%r6546, 1500395319;
	mov.b32 	%r6547, 1133234376;
	mov.b32 	%r6548, 852879335;
	st.local.v4.u32 	[%rd9+704], {%r6548, %r6547, %r6546, %r6545};
	mov.b32 	%r6549, -532043351;
	mov.b32 	%r6550, -761508274;
	mov.b32 	%r6551, 1689376213;
	mov.b32 	%r6552, -1946055283;
	st.local.v4.u32 	[%rd9+720], {%r6552, %r6551, %r6550, %r6549};
	mov.b32 	%r6553, 634383082;
	mov.b32 	%r6554, 133428468;
	mov.b32 	%r6555, -89369002;
	mov.b32 	%r6556, -1260884884;
	st.local.v4.u32 	[%rd9+736], {%r6556, %r6555, %r6554, %r6553};
	mov.b32 	%r6557, 403703816;
	mov.b32 	%r6558, -381178194;
	mov.b32 	%r6559, -1896580486;
	mov.b32 	%r6560, -1345690267;
	st.local.v4.u32 	[%rd9+752], {%r6560, %r6559, %r6558, %r6557};
	mov.b32 	%r6561, 1918643758;
	mov.b32 	%r6562, 1867130149;
	mov.b32 	%r6563, -1997506440;
	mov.b32 	%r6564, -714097990;
	st.local.v4.u32 	[%rd9+768], {%r6564, %r6563, %r6562, %r6561};
	mov.b32 	%r6565, 1368901318;
	mov.b32 	%r6566, -948718412;
	mov.b32 	%r6567, -245913946;
	mov.b32 	%r6568, 607656988;
	st.local.v4.u32 	[%rd9+784], {%r6568, %r6567, %r6566, %r6565};
	mov.b32 	%r6569, 557719327;
	mov.b32 	%r6570, -1662487436;
	mov.b32 	%r6571, 2090982877;
	mov.b32 	%r6572, 600565992;
	st.local.v4.u32 	[%rd9+800], {%r6572, %r6571, %r6570, %r6569};
	mov.b32 	%r6573, -2062579062;
	mov.b32 	%r6574, -2045932661;
	mov.b32 	%r6575, -597574211;
	mov.b32 	%r6576, -577352885;
	st.local.v4.u32 	[%rd9+816], {%r6576, %r6575, %r6574, %r6573};
	mov.b32 	%r6577, -1429445018;
	mov.b32 	%r6578, -999180875;
	mov.b32 	%r6579, 1115438654;
	mov.b32 	%r6580, -1864339344;
	st.local.v4.u32 	[%rd9+832], {%r6580, %r6579, %r6578, %r6577};
	mov.b32 	%r6581, 303828494;
	mov.b32 	%r6582, 33027830;
	mov.b32 	%r6583, 84280067;
	mov.b32 	%r6584, -661632952;
	st.local.v4.u32 	[%rd9+848], {%r6584, %r6583, %r6582, %r6581};
	mov.b32 	%r6585, -798377543;
	mov.b32 	%r6586, -106014889;
	mov.b32 	%r6587, 1600795957;
	mov.b32 	%r6588, -1547542175;
	st.local.v4.u32 	[%rd9+864], {%r6588, %r6587, %r6586, %r6585};
	mov.b32 	%r6589, -1188585826;
	mov.b32 	%r6590, 658119965;
	mov.b32 	%r6591, 1486471617;
	mov.b32 	%r6592, -1860729210;
	st.local.v4.u32 	[%rd9+880], {%r6592, %r6591, %r6590, %r6589};
	mov.b32 	%r6593, 857870609;
	mov.b32 	%r6594, -1288988520;
	mov.b32 	%r6595, 334231800;
	mov.b32 	%r6596, 953803233;
	st.local.v4.u32 	[%rd9+896], {%r6596, %r6595, %r6594, %r6593};
	mov.b32 	%r6597, -1489791852;
	mov.b32 	%r6598, -1995993458;
	mov.b32 	%r6599, 1890179545;
	mov.b32 	%r6600, -1143838359;
	st.local.v4.u32 	[%rd9+912], {%r6600, %r6599, %r6598, %r6597};
	mov.b32 	%r6601, 550103529;
	mov.b32 	%r6602, -1844082809;
	mov.b32 	%r6603, 574365214;
	mov.b32 	%r6604, -1238525029;
	st.local.v4.u32 	[%rd9+928], {%r6604, %r6603, %r6602, %r6601};
	mov.b32 	%r6605, 2057691103;
	mov.b32 	%r6606, 2018519080;
	mov.b32 	%r6607, -5614251;
	mov.b32 	%r6608, 1233637070;
	st.local.v4.u32 	[%rd9+944], {%r6608, %r6607, %r6606, %r6605};
	mov.b32 	%r6609, 387583245;
	mov.b32 	%r6610, -2146858615;
	mov.b32 	%r6611, -128343647;
	mov.b32 	%r6612, -1895592820;
	st.local.v4.u32 	[%rd9+960], {%r6612, %r6611, %r6610, %r6609};
	mov.b32 	%r6613, -1194301336;
	mov.b32 	%r6614, -964410814;
	mov.b32 	%r6615, 836232934;
	mov.b32 	%r6616, -630865985;
	st.local.v4.u32 	[%rd9+976], {%r6616, %r6615, %r6614, %r6613};
	mov.b32 	%r6617, 287182607;
	mov.b32 	%r6618, 2002398509;
	mov.b32 	%r6619, -1339450983;
	mov.b32 	%r6620, -1014873791;
	st.local.v4.u32 	[%rd9+992], {%r6620, %r6619, %r6618, %r6617};
	mov.b32 	%r6621, 975967766;
	mov.b32 	%r6622, -697451589;
	mov.b32 	%r6623, -56077228;
	mov.b32 	%r6624, -881086288;
	st.local.v4.u32 	[%rd9+1008], {%r6624, %r6623, %r6622, %r6621};
	mov.b32 	%r6625, 2072901243;
	mov.b32 	%r6626, 2006576759;
	mov.b32 	%r6627, 2089089148;
	mov.b32 	%r6628, 1671808611;
	st.local.v4.u32 	[%rd11], {%r6628, %r6627, %r6626, %r6625};
	mov.b32 	%r6629, -984313403;
	mov.b32 	%r6630, 1873927791;
	mov.b32 	%r6631, 1807603307;
	mov.b32 	%r6632, -233963534;
	st.local.v4.u32 	[%rd11+16], {%r6632, %r6631, %r6630, %r6629};
	mov.b32 	%r6633, 729634347;
	mov.b32 	%r6634, 1739181671;
	mov.b32 	%r6635, 16974337;
	mov.b32 	%r6636, 810573872;
	st.local.v4.u32 	[%rd11+32], {%r6636, %r6635, %r6634, %r6633};
	mov.b32 	%r6637, 1989864566;
	mov.b32 	%r6638, -1410970197;
	mov.b32 	%r6639, -681396777;
	mov.b32 	%r6640, -31856642;
	st.local.v4.u32 	[%rd11+48], {%r6640, %r6639, %r6638, %r6637};
	mov.b32 	%r6641, 2106063485;
	mov.b32 	%r6642, -918517303;
	mov.b32 	%r6643, -2103631998;
	mov.b32 	%r6644, -901410870;
	st.local.v4.u32 	[%rd11+64], {%r6644, %r6643, %r6642, %r6641};
	mov.b32 	%r6645, -267650064;
	mov.b32 	%r6646, 1204391495;
	mov.b32 	%r6647, 1508618841;
	mov.b32 	%r6648, -99225606;
	st.local.v4.u32 	[%rd11+80], {%r6648, %r6647, %r6646, %r6645};
	mov.b32 	%r6649, -1343601233;
	mov.b32 	%r6650, -1560453214;
	mov.b32 	%r6651, -731401260;
	mov.b32 	%r6652, -1377025619;
	st.local.v4.u32 	[%rd11+96], {%r6652, %r6651, %r6650, %r6649};
	mov.b32 	%r6653, -1067738176;
	mov.b32 	%r6654, 1922491506;
	mov.b32 	%r6655, -1527295068;
	mov.b32 	%r6656, -1665195108;
	st.local.v4.u32 	[%rd11+112], {%r6656, %r6655, %r6654, %r6653};
	mov.b32 	%r6657, 644500518;
	mov.b32 	%r6658, -1817297517;
	mov.b32 	%r6659, -48438787;
	mov.b32 	%r6660, -1211992649;
	st.local.v4.u32 	[%rd11+128], {%r6660, %r6659, %r6658, %r6657};
	mov.b32 	%r6661, -867204148;
	mov.b32 	%r6662, -150800905;
	mov.b32 	%r6663, 1061256767;
	mov.b32 	%r6664, 911895606;
	st.local.v4.u32 	[%rd11+144], {%r6664, %r6663, %r6662, %r6661};
	mov.b32 	%r6665, -251069967;
	mov.b32 	%r6666, -449523227;
	mov.b32 	%r6667, -1510714971;
	mov.b32 	%r6668, 878471220;
	st.local.v4.u32 	[%rd11+160], {%r6668, %r6667, %r6666, %r6665};
	mov.b32 	%r6669, 356461077;
	mov.b32 	%r6670, 827548209;
	mov.b32 	%r6671, -663508008;
	mov.b32 	%r6672, 1905517169;
	st.local.v4.u32 	[%rd11+176], {%r6672, %r6671, %r6670, %r6669};
	mov.b32 	%r6673, -1017209405;
	mov.b32 	%r6674, 593839651;
	mov.b32 	%r6675, -950889017;
	mov.b32 	%r6676, 67897348;
	st.local.v4.u32 	[%rd11+192], {%r6676, %r6675, %r6674, %r6673};
	mov.b32 	%r6677, -1699401830;
	mov.b32 	%r6678, 84871685;
	mov.b32 	%r6679, -1767819370;
	mov.b32 	%r6680, 405286936;
	st.local.v4.u32 	[%rd11+208], {%r6680, %r6679, %r6678, %r6677};
	mov.b32 	%r6681, -499261470;
	mov.b32 	%r6682, -2137318528;
	mov.b32 	%r6683, 305538066;
	mov.b32 	%r6684, 118033927;
	st.local.v4.u32 	[%rd11+224], {%r6684, %r6683, %r6682, %r6681};
	mov.b32 	%r6685, 1973414517;
	mov.b32 	%r6686, -1295155278;
	mov.b32 	%r6687, 661212711;
	mov.b32 	%r6688, -349778453;
	st.local.v4.u32 	[%rd11+240], {%r6688, %r6687, %r6686, %r6685};
	mov.b32 	%r6689, 439235610;
	mov.b32 	%r6690, 745822252;
	mov.b32 	%r6691, -2086789757;
	mov.b32 	%r6692, 152769033;
	st.local.v4.u32 	[%rd11+256], {%r6692, %r6691, %r6690, %r6689};
	mov.b32 	%r6693, -1594139744;
	mov.b32 	%r6694, 1525593178;
	mov.b32 	%r6695, 1857215598;
	mov.b32 	%r6696, 455947803;
	st.local.v4.u32 	[%rd11+272], {%r6696, %r6695, %r6694, %r6693};
	mov.b32 	%r6697, -1278313037;
	mov.b32 	%r6698, -698239018;
	mov.b32 	%r6699, 994932283;
	mov.b32 	%r6700, 1391895634;
	st.local.v4.u32 	[%rd11+288], {%r6700, %r6699, %r6698, %r6697};
	mov.b32 	%r6701, -2070473852;
	mov.b32 	%r6702, 795958831;
	mov.b32 	%r6703, -482419229;
	mov.b32 	%r6704, 695947817;
	st.local.v4.u32 	[%rd11+304], {%r6704, %r6703, %r6702, %r6701};
	mov.b32 	%r6705, -315833875;
	mov.b32 	%r6706, -781665839;
	mov.b32 	%r6707, 1408607827;
	st.local.v4.u32 	[%rd11+320], {%r6707, %r6706, %r6195, %r6705};
	mov.b32 	%r6708, 1542305371;
	mov.b32 	%r6709, -1312261711;
	mov.b32 	%r6710, -65018884;
	mov.b32 	%r6711, 543178784;
	st.local.v4.u32 	[%rd11+336], {%r6711, %r6710, %r6709, %r6708};
	mov.b32 	%r6712, 961245753;
	mov.b32 	%r6713, -1093048386;
	mov.b32 	%r6714, -884568629;
	mov.b32 	%r6715, 1790891114;
	st.local.v4.u32 	[%rd11+352], {%r6715, %r6714, %r6713, %r6712};
	mov.b32 	%r6716, -817199665;
	mov.b32 	%r6717, 1491644504;
	mov.b32 	%r6718, 1289001036;
	mov.b32 	%r6719, 1256100938;
	st.local.v4.u32 	[%rd11+368], {%r6719, %r6718, %r6717, %r6716};
	mov.b32 	%r6720, -82383365;
	mov.b32 	%r6721, -1427812438;
	mov.b32 	%r6722, -282409489;
	mov.b32 	%r6723, -798245936;
	st.local.v4.u32 	[%rd11+384], {%r6723, %r6722, %r6721, %r6720};
	mov.b32 	%r6724, -2053893755;
	mov.b32 	%r6725, 861234739;
	mov.b32 	%r6726, 1305975373;
	mov.b32 	%r6727, 1137018435;
	st.local.v4.u32 	[%rd11+400], {%r6727, %r6726, %r6725, %r6724};
	mov.b32 	%r6728, 2139225727;
	mov.b32 	%r6729, 33948674;
	mov.b32 	%r6730, -116332039;
	mov.b32 	%r6731, 1171229253;
	st.local.v4.u32 	[%rd11+416], {%r6731, %r6730, %r6729, %r6728};
	mov.b32 	%r6732, -1461498968;
	mov.b32 	%r6733, -1615190625;
	mov.b32 	%r6734, 1011120188;
	mov.b32 	%r6735, 1357946960;
	st.local.v4.u32 	[%rd11+432], {%r6735, %r6734, %r6733, %r6732};
	mov.b32 	%r6736, -1886780017;
	mov.b32 	%r6737, 1086357568;
	mov.b32 	%r6738, -1543610973;
	mov.b32 	%r6739, 1374921297;
	st.local.v4.u32 	[%rd11+448], {%r6739, %r6738, %r6737, %r6736};
	mov.b32 	%r6740, -184225291;
	mov.b32 	%r6741, 944271416;
	mov.b32 	%r6742, -1648615011;
	mov.b32 	%r6743, -1834139758;
	st.local.v4.u32 	[%rd11+464], {%r6743, %r6742, %r6741, %r6740};
	mov.b32 	%r6744, 560153121;
	mov.b32 	%r6745, -629821478;
	mov.b32 	%r6746, -1228834890;
	mov.b32 	%r6747, -1126210628;
	st.local.v4.u32 	[%rd11+480], {%r6747, %r6746, %r6745, %r6744};
	mov.b32 	%r6748, -764559406;
	mov.b32 	%r6749, -217121293;
	mov.b32 	%r6750, -15014401;
	mov.b32 	%r6751, 271589392;
	st.local.v4.u32 	[%rd11+496], {%r6751, %r6750, %r6749, %r6748};
	mov.b32 	%r6752, -332413972;
	mov.b32 	%r6753, 322250259;
	mov.b32 	%r6754, 202643468;
	mov.b32 	%r6755, -850624051;
	st.local.v4.u32 	[%rd11+512], {%r6755, %r6754, %r6753, %r6752};
	mov.b32 	%r6756, 389623319;
	mov.b32 	%r6757, 1154254916;
	mov.b32 	%r6758, -1750977129;
	mov.b32 	%r6759, 1608629855;
	st.local.v4.u32 	[%rd11+528], {%r6759, %r6758, %r6757, %r6756};
	mov.b32 	%r6760, 1028094525;
	mov.b32 	%r6761, 2122513534;
	mov.b32 	%r6762, -1477290585;
	mov.b32 	%r6763, -1000893500;
	st.local.v4.u32 	[%rd11+544], {%r6763, %r6762, %r6761, %r6760};
	mov.b32 	%r6764, 1939203699;
	mov.b32 	%r6765, 422261273;
	mov.b32 	%r6766, 1575467613;
	mov.b32 	%r6767, 1689045092;
	st.local.v4.u32 	[%rd11+560], {%r6767, %r6766, %r6765, %r6764};
	mov.b32 	%r6768, -595614756;
	mov.b32 	%r6769, 1339137615;
	mov.b32 	%r6770, -2120738431;
	mov.b32 	%r6771, 1621147744;
	st.local.v4.u32 	[%rd11+576], {%r6771, %r6770, %r6769, %r6768};
	mov.b32 	%r6772, -2004677752;
	mov.b32 	%r6773, -1867826288;
	mov.b32 	%r6774, 712922154;
	mov.b32 	%r6775, 577127458;
	st.local.v4.u32 	[%rd11+592], {%r6775, %r6774, %r6773, %r6772};
	mov.b32 	%r6776, 339486740;
	mov.b32 	%r6777, -1194103880;
	mov.b32 	%r6778, -299251730;
	mov.b32 	%r6779, 1187679302;
	st.local.v4.u32 	[%rd11+608], {%r6779, %r6778, %r6777, %r6776};
	mov.b32 	%r6780, -612979237;
	mov.b32 	%r6781, 186455563;
	mov.b32 	%r6782, 1591917662;
	mov.b32 	%r6783, -562452514;
	st.local.v4.u32 	[%rd11+624], {%r6783, %r6782, %r6781, %r6780};
	mov.b32 	%r6784, 169743370;
	mov.b32 	%r6785, 978220090;
	mov.b32 	%r6786, 844522546;
	mov.b32 	%r6787, -532948000;
	st.local.v4.u32 	[%rd11+640], {%r6787, %r6786, %r6785, %r6784};
	mov.b32 	%r6788, 1558493276;
	mov.b32 	%r6789, 611076132;
	mov.b32 	%r6790, 101321734;
	mov.b32 	%r6791, 1239126601;
	st.local.v4.u32 	[%rd11+656], {%r6791, %r6790, %r6789, %r6788};
	mov.b32 	%r6792, 1655096418;
	mov.b32 	%r6793, -1393605716;
	mov.b32 	%r6794, -747717165;
	mov.b32 	%r6795, -1034051646;
	st.local.v4.u32 	[%rd11+672], {%r6795, %r6794, %r6793, %r6792};
	mov.b32 	%r6796, 2039214713;
	mov.b32 	%r6797, -466103324;
	mov.b32 	%r6798, -1784401515;
	mov.b32 	%r6799, -1851246191;
	st.local.v4.u32 	[%rd11+688], {%r6799, %r6798, %r6797, %r6796};
	mov.b32 	%r6800, 1840765549;
	mov.b32 	%r6801, 928607799;
	mov.b32 	%r6802, -935097400;
	mov.b32 	%r6803, -416098841;
	st.local.v4.u32 	[%rd11+704], {%r6803, %r6802, %r6801, %r6800};
	mov.b32 	%r6804, -1444918871;
	mov.b32 	%r6805, 1322425422;
	mov.b32 	%r6806, -714821163;
	mov.b32 	%r6807, -1920204403;
	st.local.v4.u32 	[%rd11+720], {%r6807, %r6806, %r6805, %r6804};
	mov.b32 	%r6808, -366620694;
	mov.b32 	%r6809, -200805388;
	mov.b32 	%r6810, 1459268694;
	mov.b32 	%r6811, 1823791212;
	st.local.v4.u32 	[%rd11+736], {%r6811, %r6810, %r6809, %r6808};
	mov.b32 	%r6812, 135794696;
	mov.b32 	%r6813, -1360443474;
	mov.b32 	%r6814, 2056189050;
	mov.b32 	%r6815, 1706019429;
	st.local.v4.u32 	[%rd11+752], {%r6815, %r6814, %r6813, %r6812};
	mov.b32 	%r6816, 779246638;
	mov.b32 	%r6817, 628050469;
	mov.b32 	%r6818, 2022240376;
	mov.b32 	%r6819, -1160417350;
	st.local.v4.u32 	[%rd11+768], {%r6819, %r6818, %r6817, %r6816};
	mov.b32 	%r6820, -967731258;
	mov.b32 	%r6821, -1261997132;
	mov.b32 	%r6822, -1494132826;
	mov.b32 	%r6823, 472135708;
	st.local.v4.u32 	[%rd11+784], {%r6823, %r6822, %r6821, %r6820};
	mov.b32 	%r6824, 522272287;
	mov.b32 	%r6825, 1956440180;
	mov.b32 	%r6826, -579034659;
	mov.b32 	%r6827, -400307224;
	st.local.v4.u32 	[%rd11+800], {%r6827, %r6826, %r6825, %r6824};
	mov.b32 	%r6828, -1970991222;
	mov.b32 	%r6829, -1954148981;
	mov.b32 	%r6830, -1109630531;
	mov.b32 	%r6831, 1272813131;
	st.local.v4.u32 	[%rd11+816], {%r6831, %r6830, %r6829, %r6828};
	mov.b32 	%r6832, 1722469478;
	mov.b32 	%r6833, -1245417035;
	mov.b32 	%r6834, 1044544574;
	mov.b32 	%r6835, 1888542832;
	st.local.v4.u32 	[%rd11+832], {%r6835, %r6834, %r6833, %r6832};
	mov.b32 	%r6836, 236067854;
	mov.b32 	%r6837, -167643146;
	mov.b32 	%r6838, 50660867;
	mov.b32 	%r6839, 1222152264;
	st.local.v4.u32 	[%rd11+848], {%r6839, %r6838, %r6837, %r6836};
	mov.b32 	%r6840, -1177523783;
	mov.b32 	%r6841, 1475980887;
	mov.b32 	%r6842, 895445557;
	mov.b32 	%r6843, 1638122081;
	st.local.v4.u32 	[%rd11+864], {%r6843, %r6842, %r6841, %r6840};
	mov.b32 	%r6844, -1632032866;
	mov.b32 	%r6845, 489110045;
	mov.b32 	%r6846, -1051158079;
	mov.b32 	%r6847, -2037311610;
	st.local.v4.u32 	[%rd11+880], {%r6847, %r6846, %r6845, %r6844};
	mov.b32 	%r6848, 288563729;
	mov.b32 	%r6849, -1733088360;
	mov.b32 	%r6850, -132912136;
	mov.b32 	%r6851, -516367903;
	st.local.v4.u32 	[%rd11+896], {%r6851, %r6850, %r6849, %r6848};
	mov.b32 	%r6852, -1800981612;
	mov.b32 	%r6853, -1903622258;
	mov.b32 	%r6854, -646927911;
	mov.b32 	%r6855, 1773916777;
	st.local.v4.u32 	[%rd11+912], {%r6855, %r6854, %r6853, %r6852};
	mov.b32 	%r6856, -383727127;
	mov.b32 	%r6857, -2020469369;
	mov.b32 	%r6858, 505560094;
	mov.b32 	%r6859, -1682559589;
	st.local.v4.u32 	[%rd11+928], {%r6859, %r6858, %r6857, %r6856};
	mov.b32 	%r6860, -545610273;
	mov.b32 	%r6861, 678973480;
	mov.b32 	%r6862, 1442818645;
	mov.b32 	%r6863, -834041906;
	st.local.v4.u32 	[%rd11+944], {%r6863, %r6862, %r6861, %r6860};
	mov.b32 	%r6864, 219617805;
	mov.b32 	%r6865, -1988097655;
	mov.b32 	%r6866, -1577559647;
	mov.b32 	%r6867, -1936784500;
	st.local.v4.u32 	[%rd11+960], {%r6867, %r6866, %r6865, %r6864};
	mov.b32 	%r6868, 1756942440;
	mov.b32 	%r6869, 1120306242;
	mov.b32 	%r6870, -432941082;
	mov.b32 	%r6871, -1076206145;
	st.local.v4.u32 	[%rd11+976], {%r6871, %r6870, %r6869, %r6868};
	mov.b32 	%r6872, 252780047;
	mov.b32 	%r6873, 762796589;
	mov.b32 	%r6874, -1716508263;
	mov.b32 	%r6875, 1103331905;
	st.local.v4.u32 	[%rd11+992], {%r6875, %r6874, %r6873, %r6872};
	mov.b32 	%r6876, 372911126;
	mov.b32 	%r6877, -1143575109;
	mov.b32 	%r6878, 1425844308;
	mov.b32 	%r6879, -1328841808;
	st.local.v4.u32 	[%rd11+1008], {%r6879, %r6878, %r6877, %r6876};
	mov.b32 	%r6880, 2071694838;
	mov.b32 	%r6881, 2004326894;
	mov.b32 	%r6882, 2088535288;
	mov.b32 	%r6883, 1667474886;
	st.local.v4.u32 	[%rd12], {%r6883, %r6882, %r6881, %r6880};
	mov.b32 	%r6884, -976923503;
	mov.b32 	%r6885, 1869591006;
	mov.b32 	%r6886, 1802223062;
	mov.b32 	%r6887, -219017729;
	st.local.v4.u32 	[%rd12+16], {%r6887, %r6886, %r6885, %r6884};
	add.s64 	%rd395, %rd12, 32;
	mov.b32 	%r6888, 724270422;
	mov.b32 	%r6889, 1734846926;
	mov.b32 	%r6890, 16843522;
	mov.b32 	%r6891, 808472672;
	st.local.v4.u32 	[%rd12+32], {%r6891, %r6890, %r6889, %r6888};
	mov.b32 	%r6892, 1987484396;
	mov.b32 	%r6893, -1414797747;
	mov.b32 	%r6894, -673750347;
	mov.b32 	%r6895, -16901657;
	st.local.v4.u32 	[%rd12+48], {%r6895, %r6894, %r6893, %r6892};
	mov.b32 	%r6896, 2105378810;
	mov.b32 	%r6897, -909557623;
	mov.b32 	%r6898, -2105369313;
	mov.b32 	%r6899, -892713585;
	st.local.v4.u32 	[%rd12+64], {%r6899, %r6898, %r6897, %r6896};
	mov.b32 	%r6900, -252703749;
	mov.b32 	%r6901, 1195886990;
	mov.b32 	%r6902, 1499065266;
	mov.b32 	%r6903, -84273681;
	st.local.v4.u32 	[%rd12+80], {%r6903, %r6902, %r6901, %r6900};
	mov.b32 	%r6904, -1347425723;
	mov.b32 	%r6905, -1566376609;
	mov.b32 	%r6906, -724277325;
	mov.b32 	%r6907, -1381110719;
	st.local.v4.u32 	[%rd12+96], {%r6907, %r6906, %r6905, %r6904};
	mov.b32 	%r6908, -1061135461;
	mov.b32 	%r6909, 1920112356;
	mov.b32 	%r6910, -1532692653;
	mov.b32 	%r6911, -1667449053;
	st.local.v4.u32 	[%rd12+112], {%r6911, %r6910, %r6909, %r6908};
	mov.b32 	%r6912, 640051788;
	mov.b32 	%r6913, -1819038147;
	mov.b32 	%r6914, -33743647;
	mov.b32 	%r6915, -1212693899;
	st.local.v4.u32 	[%rd12+128], {%r6915, %r6914, %r6913, %r6912};
	mov.b32 	%r6916, -859025533;
	mov.b32 	%r6917, -134806795;
	mov.b32 	%r6918, 1061110142;
	mov.b32 	%r6919, 909531756;
	st.local.v4.u32 	[%rd12+144], {%r6919, %r6918, %r6917, %r6916};
	mov.b32 	%r6920, -235861767;
	mov.b32 	%r6921, -437963567;
	mov.b32 	%r6922, -1515850671;
	mov.b32 	%r6923, 875846760;
	st.local.v4.u32 	[%rd12+160], {%r6923, %r6922, %r6921, %r6920};
	mov.b32 	%r6924, 353713962;
	mov.b32 	%r6925, 825316194;
	mov.b32 	%r6926, -656903253;
	mov.b32 	%r6927, 1903268834;
	st.local.v4.u32 	[%rd12+176], {%r6927, %r6926, %r6925, %r6924};
	mov.b32 	%r6928, -1010606435;
	mov.b32 	%r6929, 589522246;
	mov.b32 	%r6930, -943238507;
	mov.b32 	%r6931, 67374088;
	st.local.v4.u32 	[%rd12+192], {%r6931, %r6930, %r6929, %r6928};
	mov.b32 	%r6932, -1701137105;
	mov.b32 	%r6933, 84217610;
	mov.b32 	%r6934, -1768513225;
	mov.b32 	%r6935, 404236336;
	st.local.v4.u32 	[%rd12+208], {%r6935, %r6934, %r6933, %r6932};
	mov.b32 	%r6936, -488489505;
	mov.b32 	%r6937, -2139055333;
	mov.b32 	%r6938, 303183396;
	mov.b32 	%r6939, 117901582;
	st.local.v4.u32 	[%rd12+224], {%r6939, %r6938, %r6937, %r6936};
	mov.b32 	%r6940, 1970642922;
	mov.b32 	%r6941, -1296904833;
	mov.b32 	%r6942, 656894286;
	mov.b32 	%r6943, -336910643;
	st.local.v4.u32 	[%rd12+240], {%r6943, %r6942, %r6941, %r6940};
	mov.b32 	%r6944, 437923380;
	mov.b32 	%r6945, 741110872;
	mov.b32 	%r6946, -2088526307;
	mov.b32 	%r6947, 151591698;
	st.local.v4.u32 	[%rd12+256], {%r6947, %r6946, %r6945, %r6944};
	mov.b32 	%r6948, -1600062629;
	mov.b32 	%r6949, 1515908788;
	mov.b32 	%r6950, 1852748508;
	mov.b32 	%r6951, 454765878;
	st.local.v4.u32 	[%rd12+272], {%r6951, %r6950, %r6949, %r6948};
	mov.b32 	%r6952, -1280061827;
	mov.b32 	%r6953, -690593353;
	mov.b32 	%r6954, 993742198;
	mov.b32 	%r6955, 1381168804;
	st.local.v4.u32 	[%rd12+288], {%r6955, %r6954, %r6953, %r6952};
	mov.b32 	%r6956, -2071685357;
	mov.b32 	%r6957, 791638366;
	mov.b32 	%r6958, -471646499;
	mov.b32 	%r6959, 690584402;
	st.local.v4.u32 	[%rd12+304], {%r6959, %r6958, %r6957, %r6956};
	mov.b32 	%r6960, -303223615;
	mov.b32 	%r6961, -774805319;
	mov.b32 	%r6962, 1398011302;
	st.local.v4.u32 	[%rd12+320], {%r6962, %r6961, %r6195, %r6960};
	mov.b32 	%r6963, 1532751286;
	mov.b32 	%r6964, -1313748871;
	mov.b32 	%r6965, -50585629;
	mov.b32 	%r6966, 538992704;
	st.local.v4.u32 	[%rd12+336], {%r6966, %r6965, %r6964, %r6963};
	mov.b32 	%r6967, 960056178;
	mov.b32 	%r6968, -1094788761;
	mov.b32 	%r6969, -875870579;
	mov.b32 	%r6970, 1785380564;
	st.local.v4.u32 	[%rd12+352], {%r6970, %r6969, %r6968, %r6967};
	mov.b32 	%r6971, -808498555;
	mov.b32 	%r6972, 1482221744;
	mov.b32 	%r6973, 1280103576;
	mov.b32 	%r6974, 1246420628;
	st.local.v4.u32 	[%rd12+368], {%r6974, %r6973, %r6972, %r6971};
	mov.b32 	%r6975, -67430675;
	mov.b32 	%r6976, -1431640753;
	mov.b32 	%r6977, -269538619;
	mov.b32 	%r6978, -791647301;
	st.local.v4.u32 	[%rd12+384], {%r6978, %r6977, %r6976, %r6975};
	mov.b32 	%r6979, -2054843375;
	mov.b32 	%r6980, 859002214;
	mov.b32 	%r6981, 1296947098;
	mov.b32 	%r6982, 1128514950;
	st.local.v4.u32 	[%rd12+400], {%r6982, %r6981, %r6980, %r6979};
	mov.b32 	%r6983, 2139062782;
	mov.b32 	%r6984, 33687044;
	mov.b32 	%r6985, -101117719;
	mov.b32 	%r6986, 1162203018;
	st.local.v4.u32 	[%rd12+416], {%r6986, %r6985, %r6984, %r6983};
	mov.b32 	%r6987, -1465326773;
	mov.b32 	%r6988, -1616922075;
	mov.b32 	%r6989, 1010582648;
	mov.b32 	%r6990, 1347481760;
	st.local.v4.u32 	[%rd12+432], {%r6990, %r6989, %r6988, %r6987};
	mov.b32 	%r6991, -1886418427;
	mov.b32 	%r6992, 1077985408;
	mov.b32 	%r6993, -1549533603;
	mov.b32 	%r6994, 1364325282;
	st.local.v4.u32 	[%rd12+448], {%r6994, %r6993, %r6992, %r6991};
	mov.b32 	%r6995, -168491791;
	mov.b32 	%r6996, 943212656;
	mov.b32 	%r6997, -1650607071;
	mov.b32 	%r6998, -1835881153;
	st.local.v4.u32 	[%rd12+464], {%r6998, %r6997, %r6996, %r6995};
	mov.b32 	%r6999, 555836226;
	mov.b32 	%r7000, -623217233;
	mov.b32 	%r7001, -1229536905;
	mov.b32 	%r7002, -1128472733;
	st.local.v4.u32 	[%rd12+480], {%r7002, %r7001, %r7000, %r6999};
	mov.b32 	%r7003, -757961281;
	mov.b32 	%r7004, -202174723;
	mov.b32 	%r7005, -58651;
	mov.b32 	%r7006, 269496352;
	st.local.v4.u32 	[%rd12+496], {%r7006, %r7005, %r7004, %r7003};
	mov.b32 	%r7007, -320065597;
	mov.b32 	%r7008, 320025894;
	mov.b32 	%r7009, 202118168;
	mov.b32 	%r7010, -842183551;
	st.local.v4.u32 	[%rd12+512], {%r7010, %r7009, %r7008, %r7007};
	mov.b32 	%r7011, 387397934;
	mov.b32 	%r7012, 1145359496;
	mov.b32 	%r7013, -1751670219;
	mov.b32 	%r7014, 1600119230;
	st.local.v4.u32 	[%rd12+528], {%r7014, %r7013, %r7012, %r7011};
	mov.b32 	%r7015, 1027426170;
	mov.b32 	%r7016, 2122220284;
	mov.b32 	%r7017, -1482165675;
	mov.b32 	%r7018, -993765485;
	st.local.v4.u32 	[%rd12+544], {%r7018, %r7017, %r7016, %r7015};
	mov.b32 	%r7019, 1936954854;
	mov.b32 	%r7020, 421079858;
	mov.b32 	%r7021, 1566435258;
	mov.b32 	%r7022, 1684319432;
	st.local.v4.u32 	[%rd12+560], {%r7022, %r7021, %r7020, %r7019};
	mov.b32 	%r7023, -589529181;
	mov.b32 	%r7024, 1330631070;
	mov.b32 	%r7025, -2122213351;
	mov.b32 	%r7026, 1616945344;
	st.local.v4.u32 	[%rd12+576], {%r7026, %r7025, %r7024, %r7023};
	mov.b32 	%r7027, -2004319477;
	mov.b32 	%r7028, -1869567173;
	mov.b32 	%r7029, 707427924;
	mov.b32 	%r7030, 572679748;
	st.local.v4.u32 	[%rd12+592], {%r7030, %r7029, %r7028, %r7027};
	mov.b32 	%r7031, 336870440;
	mov.b32 	%r7032, -1195846805;
	mov.b32 	%r7033, -286381625;
	mov.b32 	%r7034, 1179044492;
	st.local.v4.u32 	[%rd12+608], {%r7034, %r7033, %r7032, %r7031};
	mov.b32 	%r7035, -606374227;
	mov.b32 	%r7036, 185277718;
	mov.b32 	%r7037, 1583276732;
	mov.b32 	%r7038, -555845209;
	st.local.v4.u32 	[%rd12+624], {%r7038, %r7037, %r7036, %r7035};
	mov.b32 	%r7039, 168435220;
	mov.b32 	%r7040, 976899700;
	mov.b32 	%r7041, 842159716;
	mov.b32 	%r7042, -522175525;
	st.local.v4.u32 	[%rd12+640], {%r7042, %r7041, %r7040, %r7039};
	mov.b32 	%r7043, 1549591736;
	mov.b32 	%r7044, 606366792;
	mov.b32 	%r7045, 101059084;
	mov.b32 	%r7046, 1229577106;
	st.local.v4.u32 	[%rd12+656], {%r7046, %r7045, %r7044, %r7043};
	mov.b32 	%r7047, 1650632388;
	mov.b32 	%r7048, -1397952701;
	mov.b32 	%r7049, -741118275;
	mov.b32 	%r7050, -1027449441;
	st.local.v4.u32 	[%rd12+672], {%r7050, %r7049, %r7048, %r7047};
	mov.b32 	%r7051, 2038008818;
	mov.b32 	%r7052, -454805549;
	mov.b32 	%r7053, -1785355215;
	mov.b32 	%r7054, -1852725191;
	st.local.v4.u32 	[%rd12+688], {%r7054, %r7053, %r7052, %r7051};
	mov.b32 	%r7055, 1835907034;
	mov.b32 	%r7056, 926374254;
	mov.b32 	%r7057, -926399605;
	mov.b32 	%r7058, -404278571;
	st.local.v4.u32 	[%rd12+704], {%r7058, %r7057, %r7056, %r7055};
	mov.b32 	%r7059, -1448484791;
	mov.b32 	%r7060, 1313788572;
	mov.b32 	%r7061, -707435343;
	mov.b32 	%r7062, -1920103423;
	st.local.v4.u32 	[%rd12+720], {%r7062, %r7061, %r7060, %r7059};
	mov.b32 	%r7063, -353753649;
	mov.b32 	%r7064, -185333773;
	mov.b32 	%r7065, 1448540844;
	mov.b32 	%r7066, 1819063512;
	st.local.v4.u32 	[%rd12+736], {%r7066, %r7065, %r7064, %r7063};
	mov.b32 	%r7067, 134748176;
	mov.b32 	%r7068, -1364268729;
	mov.b32 	%r7069, 2054852340;
	mov.b32 	%r7070, 1701162954;
	st.local.v4.u32 	[%rd12+752], {%r7070, %r7069, %r7068, %r7067};
	mov.b32 	%r7071, 774795868;
	mov.b32 	%r7072, 623210314;
	mov.b32 	%r7073, 2021165296;
	mov.b32 	%r7074, -1162160785;
	st.local.v4.u32 	[%rd12+768], {%r7074, %r7073, %r7072, %r7071};
	mov.b32 	%r7075, -960081513;
	mov.b32 	%r7076, -1263220877;
	mov.b32 	%r7077, -1499008681;
	mov.b32 	%r7078, 471606328;
	st.local.v4.u32 	[%rd12+784], {%r7078, %r7077, %r7076, %r7075};
	mov.b32 	%r7079, 522133822;
	mov.b32 	%r7080, 1953799400;
	mov.b32 	%r7081, -572687199;
	mov.b32 	%r7082, -387439669;
	st.local.v4.u32 	[%rd12+800], {%r7082, %r7081, %r7080, %r7079};
	mov.b32 	%r7083, -1970633457;
	mov.b32 	%r7084, -1953790451;
	mov.b32 	%r7085, -1111630751;
	mov.b32 	%r7086, 1263263126;
	st.local.v4.u32 	[%rd12+816], {%r7086, %r7085, %r7084, %r7083};
	mov.b32 	%r7087, 1718004428;
	mov.b32 	%r7088, -1246378895;
	mov.b32 	%r7089, 1044267644;
	mov.b32 	%r7090, 1886425312;
	st.local.v4.u32 	[%rd12+832], {%r7090, %r7089, %r7088, %r7087};
	mov.b32 	%r7091, 235803164;
	mov.b32 	%r7092, -151649801;
	mov.b32 	%r7093, 50529542;
	mov.b32 	%r7094, 1212733584;
	st.local.v4.u32 	[%rd12+848], {%r7094, %r7093, %r7092, %r7091};
	mov.b32 	%r7095, -1179004823;
	mov.b32 	%r7096, 1465383342;
	mov.b32 	%r7097, 892690282;
	mov.b32 	%r7098, 1633788866;
	st.local.v4.u32 	[%rd12+864], {%r7098, %r7097, %r7096, %r7095};
	mov.b32 	%r7099, -1633765081;
	mov.b32 	%r7100, 488449850;
	mov.b32 	%r7101, -1044293479;
	mov.b32 	%r7102, -2038001385;
	st.local.v4.u32 	[%rd12+880], {%r7102, %r7101, %r7100, %r7099};
	mov.b32 	%r7103, 286339874;
	mov.b32 	%r7104, -1734823125;
	mov.b32 	%r7105, -117959701;
	mov.b32 	%r7106, -505333543;
	st.local.v4.u32 	[%rd12+896], {%r7106, %r7105, %r7104, %r7103};
	mov.b32 	%r7107, -1802197197;
	mov.b32 	%r7108, -1903261433;
	mov.b32 	%r7109, -640061271;
	mov.b32 	%r7110, 1768537042;
	st.local.v4.u32 	[%rd12+912], {%r7110, %r7109, %r7108, %r7107};
	mov.b32 	%r7111, -370597687;
	mov.b32 	%r7112, -2021158379;
	mov.b32 	%r7113, 505291324;
	mov.b32 	%r7114, -1684294099;
	st.local.v4.u32 	[%rd12+928], {%r7114, %r7113, %r7112, %r7111};
	mov.b32 	%r7115, -539002203;
	mov.b32 	%r7116, 673740880;
	mov.b32 	%r7117, 1431699370;
	mov.b32 	%r7118, -825341561;
	st.local.v4.u32 	[%rd12+944], {%r7118, %r7117, %r7116, %r7115};
	mov.b32 	%r7119, 218961690;
	mov.b32 	%r7120, -1987477495;
	mov.b32 	%r7121, -1583220647;
	mov.b32 	%r7122, -1936945405;
	st.local.v4.u32 	[%rd12+960], {%r7122, %r7121, %r7120, %r7119};
	mov.b32 	%r7123, 1751693520;
	mov.b32 	%r7124, 1111672452;
	mov.b32 	%r7125, -421121577;
	mov.b32 	%r7126, -1077945755;
	st.local.v4.u32 	[%rd12+976], {%r7126, %r7125, %r7124, %r7123};
	mov.b32 	%r7127, 252645662;
	mov.b32 	%r7128, 757954394;
	mov.b32 	%r7129, -1717981143;
	mov.b32 	%r7130, 1094828930;
	st.local.v4.u32 	[%rd12+992], {%r7130, %r7129, %r7128, %r7127};
	mov.b32 	%r7131, 370555436;
	mov.b32 	%r7132, -1145317779;
	mov.b32 	%r7133, 1414855848;
	mov.b32 	%r7134, -1330590853;
	st.local.v4.u32 	[%rd12+1008], {%r7134, %r7133, %r7132, %r7131};
	add.s64 	%rd397, %rd14, 32;
	add.s64 	%rd393, %rd13, 32;
	mov.b64 	%rd394, 0;
	mov.u64 	%rd396, %rd394;
$L__BB3_3:
	add.s64 	%rd294, %rd408, %rd396;
	ld.local.v4.b32 	{%r7135, %r7136, %r7137, %r7138}, [%rd294];
	add.s64 	%rd295, %rd4, %rd396;
	add.s64 	%rd296, %rd18, %rd394;
	ld.local.v4.u32 	{%r7139, %r7140, %r7141, %r7142}, [%rd296+-32];
	add.s64 	%rd297, %rd17, %rd394;
	add.s64 	%rd298, %rd20, %rd394;
	ld.local.v4.u32 	{%r7143, %r7144, %r7145, %r7146}, [%rd298+-32];
	add.s64 	%rd299, %rd19, %rd394;
	add.s64 	%rd300, %rd11, %rd394;
	ld.local.v4.u32 	{%r7147, %r7148, %r7149, %r7150}, [%rd300];
	ld.local.v4.u32 	{%r7151, %r7152, %r7153, %r7154}, [%rd395+-32];
	st.local.v4.u32 	[%rd297+-32], {%r7139, %r7140, %r7141, %r7142};
	st.local.v4.u32 	[%rd299+-32], {%r7143, %r7144, %r7145, %r7146};
	st.local.v4.u32 	[%rd393+-32], {%r7147, %r7148, %r7149, %r7150};
	st.local.v4.u32 	[%rd397+-32], {%r7151, %r7152, %r7153, %r7154};
	ld.local.v4.u32 	{%r7155, %r7156, %r7157, %r7158}, [%rd296+-16];
	ld.local.v4.u32 	{%r7159, %r7160, %r7161, %r7162}, [%rd298+-16];
	ld.local.v4.u32 	{%r7163, %r7164, %r7165, %r7166}, [%rd300+16];
	ld.local.v4.u32 	{%r7167, %r7168, %r7169, %r7170}, [%rd395+-16];
	st.local.v4.u32 	[%rd297+-16], {%r7155, %r7156, %r7157, %r7158};
	st.local.v4.u32 	[%rd299+-16], {%r7159, %r7160, %r7161, %r7162};
	st.local.v4.u32 	[%rd393+-16], {%r7163, %r7164, %r7165, %r7166};
	st.local.v4.u32 	[%rd397+-16], {%r7167, %r7168, %r7169, %r7170};
	ld.local.v4.u32 	{%r7171, %r7172, %r7173, %r7174}, [%rd296];
	ld.local.v4.u32 	{%r7175, %r7176, %r7177, %r7178}, [%rd298];
	ld.local.v4.u32 	{%r7179, %r7180, %r7181, %r7182}, [%rd300+32];
	ld.local.v4.u32 	{%r7183, %r7184, %r7185, %r7186}, [%rd395];
	st.local.v4.u32 	[%rd297], {%r7171, %r7172, %r7173, %r7174};
	st.local.v4.u32 	[%rd299], {%r7175, %r7176, %r7177, %r7178};
	st.local.v4.u32 	[%rd393], {%r7179, %r7180, %r7181, %r7182};
	st.local.v4.u32 	[%rd397], {%r7183, %r7184, %r7185, %r7186};
	ld.local.v4.u32 	{%r7187, %r7188, %r7189, %r7190}, [%rd296+16];
	ld.local.v4.u32 	{%r7191, %r7192, %r7193, %r7194}, [%rd298+16];
	ld.local.v4.u32 	{%r7195, %r7196, %r7197, %r7198}, [%rd300+48];
	ld.local.v4.u32 	{%r7199, %r7200, %r7201, %r7202}, [%rd395+16];
	st.local.v4.b32 	[%rd295], {%r7135, %r7136, %r7137, %r7138};
	st.local.v4.u32 	[%rd297+16], {%r7187, %r7188, %r7189, %r7190};
	st.local.v4.u32 	[%rd299+16], {%r7191, %r7192, %r7193, %r7194};
	st.local.v4.u32 	[%rd393+16], {%r7195, %r7196, %r7197, %r7198};
	st.local.v4.u32 	[%rd397+16], {%r7199, %r7200, %r7201, %r7202};
	add.s64 	%rd396, %rd396, 16;
	cvt.u32.u64 	%r7203, %rd396;
	add.s64 	%rd397, %rd397, 64;
	add.s64 	%rd395, %rd395, 64;
	add.s64 	%rd394, %rd394, 64;
	add.s64 	%rd393, %rd393, 64;
	setp.ne.s32 	%p52, %r7203, 256;
	@%p52 bra 	$L__BB3_3;
	cvt.u32.u64 	%r7204, %rd16;
	ld.global.u32 	%r7205, [%rd2];
	add.s32 	%r7206, %r2, %r7204;
	xor.b32  	%r7207, %r7205, %r7206;
	ld.global.u32 	%r7208, [%rd2+4];
	add.s32 	%r7209, %r3, %r7204;
	xor.b32  	%r7210, %r7208, %r7209;
	ld.global.u32 	%r7211, [%rd2+8];
	add.s32 	%r7212, %r4, %r7204;
	xor.b32  	%r7213, %r7211, %r7212;
	ld.global.u32 	%r7214, [%rd2+12];
	add.s32 	%r7215, %r5, %r7204;
	xor.b32  	%r7216, %r7214, %r7215;
	shr.u32 	%r7217, %r7207, 24;
	shr.u32 	%r7218, %r7210, 24;
	shr.u32 	%r7219, %r7213, 24;
	shr.u32 	%r7220, %r7216, 24;
	mul.wide.u32 	%rd301, %r7217, 4;
	add.s64 	%rd302, %rd6, %rd301;
	ld.local.u32 	%r7221, [%rd302];
	shr.u32 	%r7222, %r7210, 14;
	cvt.u64.u32 	%rd303, %r7222;
	and.b64  	%rd304, %rd303, 1020;
	add.s64 	%rd305, %rd8, %rd304;
	ld.local.u32 	%r7223, [%rd305];
	shr.u32 	%r7224, %r7213, 6;
	cvt.u64.u32 	%rd306, %r7224;
	and.b64  	%rd307, %rd306, 1020;
	add.s64 	%rd308, %rd13, %rd307;
	ld.local.u32 	%r7225, [%rd308];
	shl.b32 	%r7226, %r7216, 2;
	cvt.u64.u32 	%rd309, %r7226;
	and.b64  	%rd310, %rd309, 1020;
	add.s64 	%rd311, %rd14, %rd310;
	ld.local.u32 	%r7227, [%rd311];
	xor.b32  	%r7228, %r7223, %r7221;
	xor.b32  	%r7229, %r7228, %r7225;
	xor.b32  	%r7230, %r7229, %r7227;
	mul.wide.u32 	%rd312, %r7218, 4;
	add.s64 	%rd313, %rd6, %rd312;
	ld.local.u32 	%r7231, [%rd313];
	shr.u32 	%r7232, %r7213, 14;
	cvt.u64.u32 	%rd314, %r7232;
	and.b64  	%rd315, %rd314, 1020;
	add.s64 	%rd316, %rd8, %rd315;
	ld.local.u32 	%r7233, [%rd316];
	shr.u32 	%r7234, %r7216, 6;
	cvt.u64.u32 	%rd317, %r7234;
	and.b64  	%rd318, %rd317, 1020;
	add.s64 	%rd319, %rd13, %rd318;
	ld.local.u32 	%r7235, [%rd319];
	shl.b32 	%r7236, %r7207, 2;
	cvt.u64.u32 	%rd320, %r7236;
	and.b64  	%rd321, %rd320, 1020;
	add.s64 	%rd322, %rd14, %rd321;
	ld.local.u32 	%r7237, [%rd322];
	xor.b32  	%r7238, %r7233, %r7231;
	xor.b32  	%r7239, %r7238, %r7235;
	xor.b32  	%r7240, %r7239, %r7237;
	mul.wide.u32 	%rd323, %r7219, 4;
	add.s64 	%rd324, %rd6, %rd323;
	ld.local.u32 	%r7241, [%rd324];
	shr.u32 	%r7242, %r7216, 14;
	cvt.u64.u32 	%rd325, %r7242;
	and.b64  	%rd326, %rd325, 1020;
	add.s64 	%rd327, %rd8, %rd326;
	ld.local.u32 	%r7243, [%rd327];
	shr.u32 	%r7244, %r7207, 6;
	cvt.u64.u32 	%rd328, %r7244;
	and.b64  	%rd329, %rd328, 1020;
	add.s64 	%rd330, %rd13, %rd329;
	ld.local.u32 	%r7245, [%rd330];
	shl.b32 	%r7246, %r7210, 2;
	cvt.u64.u32 	%rd331, %r7246;
	and.b64  	%rd332, %rd331, 1020;
	add.s64 	%rd333, %rd14, %rd332;
	ld.local.u32 	%r7247, [%rd333];
	xor.b32  	%r7248, %r7243, %r7241;
	xor.b32  	%r7249, %r7248, %r7245;
	xor.b32  	%r7250, %r7249, %r7247;
	mul.wide.u32 	%rd334, %r7220, 4;
	add.s64 	%rd335, %rd6, %rd334;
	ld.local.u32 	%r7251, [%rd335];
	shr.u32 	%r7252, %r7207, 14;
	cvt.u64.u32 	%rd336, %r7252;
	and.b64  	%rd337, %rd336, 1020;
	add.s64 	%rd338, %rd8, %rd337;
	ld.local.u32 	%r7253, [%rd338];
	shr.u32 	%r7254, %r7210, 6;
	cvt.u64.u32 	%rd339, %r7254;
	and.b64  	%rd340, %rd339, 1020;
	add.s64 	%rd341, %rd13, %rd340;
	ld.local.u32 	%r7255, [%rd341];
	shl.b32 	%r7256, %r7213, 2;
	cvt.u64.u32 	%rd342, %r7256;
	and.b64  	%rd343, %rd342, 1020;
	add.s64 	%rd344, %rd14, %rd343;
	ld.local.u32 	%r7257, [%rd344];
	xor.b32  	%r7258, %r7253, %r7251;
	xor.b32  	%r7259, %r7258, %r7255;
	xor.b32  	%r7260, %r7259, %r7257;
	ld.global.u32 	%r7261, [%rd2+16];
	xor.b32  	%r7262, %r7261, %r7230;
	shr.u32 	%r7263, %r7262, 8;
	shr.u32 	%r7264, %r7262, 16;
	shr.u32 	%r7265, %r7262, 24;
	cvt.u64.u32 	%rd345, %r7265;
	ld.global.u32 	%r7266, [%rd2+20];
	xor.b32  	%r7267, %r7266, %r7240;
	shr.u32 	%r7268, %r7267, 8;
	shr.u32 	%r7269, %r7267, 16;
	shr.u32 	%r7270, %r7267, 24;
	cvt.u64.u32 	%rd346, %r7270;
	ld.global.u32 	%r7271, [%rd2+24];
	xor.b32  	%r7272, %r7271, %r7250;
	shr.u32 	%r7273, %r7272, 8;
	shr.u32 	%r7274, %r7272, 16;
	shr.u32 	%r7275, %r7272, 24;
	cvt.u64.u32 	%rd347, %r7275;
	ld.global.u32 	%r7276, [%rd2+28];
	xor.b32  	%r7277, %r7276, %r7260;
	and.b32  	%r7278, %r7262, 255;
	cvt.u64.u32 	%rd348, %r7278;
	add.s64 	%rd349, %rd4, %rd348;
	ld.local.u8 	%r7279, [%rd349];
	and.b32  	%r7280, %r7263, 255;
	cvt.u64.u32 	%rd350, %r7280;
	add.s64 	%rd351, %rd4, %rd350;
	ld.local.u8 	%rs400, [%rd351];
	and.b32  	%r7281, %r7264, 255;
	cvt.u64.u32 	%rd352, %r7281;
	add.s64 	%rd353, %rd4, %rd352;
	ld.local.u8 	%r7282, [%rd353];
	add.s64 	%rd354, %rd4, %rd345;
	and.b32  	%r7283, %r7267, 255;
	cvt.u64.u32 	%rd355, %r7283;
	add.s64 	%rd356, %rd4, %rd355;
	ld.local.u8 	%r7284, [%rd356];
	and.b32  	%r7285, %r7268, 255;
	cvt.u64.u32 	%rd357, %r7285;
	add.s64 	%rd358, %rd4, %rd357;
	ld.local.u8 	%rs401, [%rd358];
	and.b32  	%r7286, %r7269, 255;
	cvt.u64.u32 	%rd359, %r7286;
	add.s64 	%rd360, %rd4, %rd359;
	ld.local.u8 	%r7287, [%rd360];
	add.s64 	%rd361, %rd4, %rd346;
	and.b32  	%r7288, %r7272, 255;
	cvt.u64.u32 	%rd362, %r7288;
	add.s64 	%rd363, %rd4, %rd362;
	ld.local.u8 	%r7289, [%rd363];
	and.b32  	%r7290, %r7273, 255;
	cvt.u64.u32 	%rd364, %r7290;
	add.s64 	%rd365, %rd4, %rd364;
	ld.local.u8 	%rs402, [%rd365];
	and.b32  	%r7291, %r7274, 255;
	cvt.u64.u32 	%rd366, %r7291;
	add.s64 	%rd367, %rd4, %rd366;
	ld.local.u8 	%r7292, [%rd367];
	add.s64 	%rd368, %rd4, %rd347;
	and.b32  	%r7293, %r7277, 255;
	cvt.u64.u32 	%rd369, %r7293;
	add.s64 	%rd370, %rd4, %rd369;
	ld.local.u8 	%r7294, [%rd370];
	shr.u32 	%r7295, %r7277, 8;
	and.b32  	%r7296, %r7295, 255;
	cvt.u64.u32 	%rd371, %r7296;
	add.s64 	%rd372, %rd4, %rd371;
	ld.local.u8 	%rs403, [%rd372];
	shr.u32 	%r7297, %r7277, 16;
	and.b32  	%r7298, %r7297, 255;
	cvt.u64.u32 	%rd373, %r7298;
	add.s64 	%rd374, %rd4, %rd373;
	ld.local.u8 	%r7299, [%rd374];
	shr.u32 	%r7300, %r7277, 24;
	cvt.u64.u32 	%rd375, %r7300;
	add.s64 	%rd376, %rd4, %rd375;
	ld.local.u8 	%r7301, [%rd376];
	shl.b32 	%r7302, %r7301, 24;
	mul.wide.u16 	%r7303, %rs401, 256;
	or.b32  	%r7304, %r7303, %r7289;
	shl.b32 	%r7305, %r7282, 16;
	or.b32  	%r7306, %r7304, %r7305;
	or.b32  	%r7307, %r7306, %r7302;
	ld.local.u8 	%r7308, [%rd354];
	shl.b32 	%r7309, %r7308, 24;
	shl.b32 	%r7310, %r7287, 16;
	or.b32  	%r7311, %r7309, %r7310;
	mul.wide.u16 	%r7312, %rs402, 256;
	or.b32  	%r7313, %r7311, %r7312;
	or.b32  	%r7314, %r7313, %r7294;
	ld.global.u32 	%r7315, [%rd2+160];
	xor.b32  	%r6, %r7315, %r7314;
	ld.local.u8 	%r7316, [%rd361];
	shl.b32 	%r7317, %r7316, 24;
	shl.b32 	%r7318, %r7292, 16;
	or.b32  	%r7319, %r7317, %r7318;
	mul.wide.u16 	%r7320, %rs403, 256;
	or.b32  	%r7321, %r7319, %r7320;
	or.b32  	%r7322, %r7321, %r7279;
	ld.global.u32 	%r7323, [%rd2+164];
	xor.b32  	%r7, %r7323, %r7322;
	ld.local.u8 	%r7324, [%rd368];
	shl.b32 	%r7325, %r7324, 24;
	shl.b32 	%r7326, %r7299, 16;
	or.b32  	%r7327, %r7325, %r7326;
	mul.wide.u16 	%r7328, %rs400, 256;
	or.b32  	%r7329, %r7327, %r7328;
	or.b32  	%r7330, %r7329, %r7284;
	ld.global.u32 	%r7331, [%rd2+168];
	xor.b32  	%r8, %r7331, %r7330;
	ld.global.u32 	%r7332, [%rd2+172];
	xor.b32  	%r9, %r7332, %r7307;
	shl.b64 	%rd377, %rd16, 4;
	add.s64 	%rd34, %rd3, %rd377;
	ld.global.u32 	%r7333, [%rd34];
	xor.b32  	%r7334, %r6, %r7333;
	st.global.u32 	[%rd34], %r7334;
	ld.global.u32 	%r7335, [%rd34+4];
	xor.b32  	%r7336, %r7, %r7335;
	st.global.u32 	[%rd34+4], %r7336;
	ld.global.u32 	%r7337, [%rd34+8];
	xor.b32  	%r7338, %r8, %r7337;
	st.global.u32 	[%rd34+8], %r7338;
	ld.global.u32 	%r7339, [%rd34+12];
	xor.b32  	%r7340, %r9, %r7339;
	st.global.u32 	[%rd34+12], %r7340;
	setp.ne.s32 	%p53, %r1, 0;
	setp.ne.s32 	%p54, %r7204, 0;
	and.pred  	%p55, %p53, %p54;
	@%p55 bra 	$L__BB3_7;
	mov.b32 	%r7342, -69733503;
	mov.b32 	%r7343, -1633468225;
	mov.b32 	%r7344, 950351408;
	mov.b32 	%r7345, -714471086;
	st.local.v4.b32 	[%rd4], {%r7345, %r7344, %r7343, %r7342};
	mov.b32 	%r7346, -873865532;
	mov.b32 	%r7347, 1145278004;
	mov.b32 	%r7348, -2013319269;
	mov.b32 	%r7349, -2110135428;
	st.local.v4.b32 	[%rd4+16], {%r7349, %r7348, %r7347, %r7346};
	mov.b32 	%r7350, 1321466434;
	mov.b32 	%r7351, 194333934;
	mov.b32 	%r7352, 1025753766;
	mov.b32 	%r7353, 848591700;
	st.local.v4.b32 	[%rd4+32], {%r7353, %r7352, %r7351, %r7350};
	mov.b32 	%r7354, 634489709;
	mov.b32 	%r7355, 1235377014;
	mov.b32 	%r7356, -1306207960;
	mov.b32 	%r7357, 1721839112;
	st.local.v4.b32 	[%rd4+48], {%r7357, %r7356, %r7355, %r7354};
	mov.b32 	%r7358, -1833540259;
	mov.b32 	%r7359, -866343724;
	mov.b32 	%r7360, 379086982;
	mov.b32 	%r7361, 1693907058;
	st.local.v4.b32 	[%rd4+64], {%r7361, %r7360, %r7359, %r7358};
	mov.b32 	%r7362, -2070049369;
	mov.b32 	%r7363, 1464210782;
	mov.b32 	%r7364, -625349123;
	mov.b32 	%r7365, 1346924652;
	st.local.v4.b32 	[%rd4+80], {%r7365, %r7364, %r7363, %r7362};
	mov.b32 	%r7366, 105231288;
	mov.b32 	%r7367, 89711863;
	mov.b32 	%r7368, 181648524;
	mov.b32 	%r7369, 11262096;
	st.local.v4.b32 	[%rd4+96], {%r7369, %r7368, %r7367, %r7366};
	mov.b32 	%r7370, 1804210945;
	mov.b32 	%r7371, 62762945;
	mov.b32 	%r7372, 34553802;
	mov.b32 	%r7373, -1893847856;
	st.local.v4.b32 	[%rd4+112], {%r7373, %r7372, %r7371, %r7370};
	mov.b32 	%r7374, 1944499440;
	mov.b32 	%r7375, -825232745;
	mov.b32 	%r7376, -354654385;
	mov.b32 	%r7377, 1091670330;
	st.local.v4.b32 	[%rd4+128], {%r7377, %r7376, %r7375, %r7374};
	mov.b32 	%r7378, 1860138268;
	mov.b32 	%r7379, -398984734;
	mov.b32 	%r7380, -2060079641;
	mov.b32 	%r7381, 578071702;
	st.local.v4.b32 	[%rd4+144], {%r7381, %r7380, %r7379, %r7378};
	mov.b32 	%r7382, 465442986;
	mov.b32 	%r7383, 241350511;
	mov.b32 	%r7384, -1983567587;
	mov.b32 	%r7385, 1897591111;
	st.local.v4.b32 	[%rd4+160], {%r7385, %r7384, %r7383, %r7382};
	mov.b32 	%r7386, -195375752;
	mov.b32 	%r7387, -20915302;
	mov.b32 	%r7388, 544854726;
	mov.b32 	%r7389, 1262376700;
	st.local.v4.b32 	[%rd4+176], {%r7389, %r7388, %r7387, %r7386};
	mov.b32 	%r7390, 1609334823;
	mov.b32 	%r7391, 1494225585;
	mov.b32 	%r7392, 835127176;
	mov.b32 	%r7393, 866704671;
	st.local.v4.b32 	[%rd4+192], {%r7393, %r7392, %r7391, %r7390};
	mov.b32 	%r7394, -274937453;
	mov.b32 	%r7395, -1619335891;
	mov.b32 	%r7396, 222999833;
	mov.b32 	%r7397, -1451273888;
	st.local.v4.b32 	[%rd4+208], {%r7397, %r7396, %r7395, %r7394};
	mov.b32 	%r7398, 1637438339;
	mov.b32 	%r7399, 1018948552;
	mov.b32 	%r7400, -1326110034;
	mov.b32 	%r7401, 1295769760;
	st.local.v4.b32 	[%rd4+224], {%r7401, %r7400, %r7399, %r7398};
	mov.b32 	%r7402, 2097946965;
	mov.b32 	%r7403, 1662282209;
	mov.b32 	%r7404, 651589562;
	mov.b32 	%r7405, 2114202391;
	st.local.v4.b32 	[%rd4+240], {%r7405, %r7404, %r7403, %r7402};
	mov.b32 	%r7406, 975658646;
	mov.b32 	%r7407, 437757123;
	mov.b32 	%r7408, 2118214995;
	mov.b32 	%r7409, 1374988112;
	st.local.v4.u32 	[%rd6], {%r7409, %r7408, %r7407, %r7406};
	mov.b32 	%r7410, 1273168787;
	mov.b32 	%r7411, -1392879445;
	mov.b32 	%r7412, 530400753;
	mov.b32 	%r7413, 1001089995;
	st.local.v4.u32 	[%rd6+16], {%r7413, %r7412, %r7411, %r7410};
	mov.b32 	%r7414, -184398811;
	mov.b32 	%r7415, -1999866223;
	mov.b32 	%r7416, -1384747530;
	mov.b32 	%r7417, 540080725;
	st.local.v4.u32 	[%rd6+32], {%r7417, %r7416, %r7415, %r7414};
	mov.b32 	%r7418, -1251826801;
	mov.b32 	%r7419, 641025152;
	mov.b32 	%r7420, -987051049;
	mov.b32 	%r7421, 1340463100;
	st.local.v4.u32 	[%rd6+48], {%r7421, %r7420, %r7419, %r7418};
	mov.b32 	%r7422, 1576976609;
	mov.b32 	%r7423, 1172967064;
	mov.b32 	%r7424, 632953703;
	mov.b32 	%r7425, -558802359;
	st.local.v4.u32 	[%rd6+64], {%r7425, %r7424, %r7423, %r7422};
	mov.b32 	%r7426, 1809054150;
	mov.b32 	%r7427, -1924753501;
	mov.b32 	%r7428, -2125664238;
	mov.b32 	%r7429, -1020300030;
	st.local.v4.u32 	[%rd6+80], {%r7429, %r7428, %r7427, %r7426};
	mov.b32 	%r7430, -1789765158;
	mov.b32 	%r7431, -1083344149;
	mov.b32 	%r7432, 361929877;
	mov.b32 	%r7433, 59727847;
	st.local.v4.u32 	[%rd6+96], {%r7433, %r7432, %r7431, %r7430};
	mov.b32 	%r7434, -1899378620;
	mov.b32 	%r7435, 1239443753;
	mov.b32 	%r7436, 1484005843;
	mov.b32 	%r7437, -725712083;
	st.local.v4.u32 	[%rd6+112], {%r7437, %r7436, %r7435, %r7434};
	mov.b32 	%r7438, 666464733;
	mov.b32 	%r7439, -1722270101;
	mov.b32 	%r7440, -191989384;
	mov.b32 	%r7441, 1975683434;
	st.local.v4.u32 	[%rd6+128], {%r7441, %r7440, %r7439, %r7438};
	mov.b32 	%r7442, 2110667444;
	mov.b32 	%r7443, -920605594;
	mov.b32 	%r7444, -259478249;
	mov.b32 	%r7445, -1092530250;
	st.local.v4.u32 	[%rd6+144], {%r7445, %r7444, %r7443, %r7442};
	mov.b32 	%r7446, 1649639237;
	mov.b32 	%r7447, -1756286112;
	mov.b32 	%r7448, -451268222;
	mov.b32 	%r7449, 1675577880;
	st.local.v4.u32 	[%rd6+160], {%r7449, %r7448, %r7447, %r7446};
	mov.b32 	%r7450, -116905068;
	mov.b32 	%r7451, -25059300;
	mov.b32 	%r7452, -1150570876;
	mov.b32 	%r7453, -1318815776;
	st.local.v4.u32 	[%rd6+176], {%r7453, %r7452, %r7451, %r7450};
	mov.b32 	%r7454, 1383856311;
	mov.b32 	%r7455, -1797362553;
	mov.b32 	%r7456, -1891238631;
	mov.b32 	%r7457, 1883793496;
	st.local.v4.u32 	[%rd6+192], {%r7457, %r7456, %r7455, %r7454};
	mov.b32 	%r7458, 1716890410;
	mov.b32 	%r7459, -484470953;
	mov.b32 	%r7460, 1917518562;
	mov.b32 	%r7461, -1418472669;
	st.local.v4.u32 	[%rd6+208], {%r7461, %r7460, %r7459, %r7458};
	mov.b32 	%r7462, -751368027;
	mov.b32 	%r7463, -2033878118;
	mov.b32 	%r7464, 800440835;
	mov.b32 	%r7465, -1293211641;
	st.local.v4.u32 	[%rd6+224], {%r7465, %r7464, %r7463, %r7462};
	mov.b32 	%r7466, -317291940;
	mov.b32 	%r7467, 33778362;
	mov.b32 	%r7468, 599762354;
	mov.b32 	%r7469, 807962610;
	st.local.v4.u32 	[%rd6+240], {%r7469, %r7468, %r7467, %r7466};
	mov.b32 	%r7470, 1315562145;
	mov.b32 	%r7471, -217582864;
	mov.b32 	%r7472, -1485196142;
	mov.b32 	%r7473, -1966138325;
	st.local.v4.u32 	[%rd6+256], {%r7473, %r7472, %r7471, %r7470};
	mov.b32 	%r7474, -995688822;
	mov.b32 	%r7475, -785096161;
	mov.b32 	%r7476, 101039829;
	mov.b32 	%r7477, 1708848333;
	st.local.v4.u32 	[%rd6+272], {%r7477, %r7476, %r7475, %r7474};
	mov.b32 	%r7478, -1527321739;
	mov.b32 	%r7479, 92987698;
	mov.b32 	%r7480, -1561111136;
	mov.b32 	%r7481, 875451293;
	st.local.v4.u32 	[%rd6+288], {%r7481, %r7480, %r7479, %r7478};
	mov.b32 	%r7482, -1116860335;
	mov.b32 	%r7483, 1584504582;
	mov.b32 	%r7484, 1080094634;
	mov.b32 	%r7485, 193195065;
	st.local.v4.u32 	[%rd6+304], {%r7485, %r7484, %r7483, %r7482};
	mov.b32 	%r7486, 1306967366;
	mov.b32 	%r7487, -583137874;
	mov.b32 	%r7488, -1763899843;
	mov.b32 	%r7489, 1042385657;
	st.local.v4.u32 	[%rd6+320], {%r7489, %r7488, %r7487, %r7486};
	mov.b32 	%r7490, 1615861247;
	mov.b32 	%r7491, 67556463;
	mov.b32 	%r7492, 1908694277;
	mov.b32 	%r7493, -1856729675;
	st.local.v4.u32 	[%rd6+336], {%r7493, %r7492, %r7491, %r7490};
	mov.b32 	%r7494, 1742315127;
	mov.b32 	%r7495, -1992277044;
	mov.b32 	%r7496, -692196969;
	mov.b32 	%r7497, 429456164;
	st.local.v4.u32 	[%rd6+352], {%r7497, %r7496, %r7495, %r7494};
	mov.b32 	%r7498, 2043211483;
	mov.b32 	%r7499, -417768648;
	mov.b32 	%r7500, 126454664;
	mov.b32 	%r7501, -1326955843;
	st.local.v4.u32 	[%rd6+368], {%r7501, %r7500, %r7499, %r7498};
	mov.b32 	%r8690, 0;
	mov.b32 	%r7502, -125559095;
	mov.b32 	%r7503, 2084704233;
	mov.b32 	%r7504, -1585706425;
	st.local.v4.u32 	[%rd6+384], {%r7504, %r7503, %r7502, %r8690};
	mov.b32 	%r7505, 1817866830;
	mov.b32 	%r7506, 504459436;
	mov.b32 	%r7507, 841739592;
	mov.b32 	%r7508, 159417987;
	st.local.v4.u32 	[%rd6+400], {%r7508, %r7507, %r7506, %r7505};
	mov.b32 	%r7509, 908933415;
	mov.b32 	%r7510, 1034867998;
	mov.b32 	%r7511, 260388950;
	mov.b32 	%r7512, -49348613;
	st.local.v4.u32 	[%rd6+416], {%r7512, %r7511, %r7510, %r7509};
	mov.b32 	%r7513, 607530554;
	mov.b32 	%r7514, -1688513327;
	mov.b32 	%r7515, 1750902305;
	mov.b32 	%r7516, 168810852;
	st.local.v4.u32 	[%rd6+432], {%r7516, %r7515, %r7514, %r7513};
	mov.b32 	%r7517, 463180190;
	mov.b32 	%r7518, -1259432238;
	mov.b32 	%r7519, -1822955761;
	mov.b32 	%r7520, 202008497;
	st.local.v4.u32 	[%rd6+448], {%r7520, %r7519, %r7518, %r7517};
	mov.b32 	%r7521, 470948374;
	mov.b32 	%r7522, 1517767529;
	mov.b32 	%r7523, 1641816226;
	mov.b32 	%r7524, -2134850225;
	st.local.v4.u32 	[%rd6+464], {%r7524, %r7523, %r7522, %r7521};
	mov.b32 	%r7525, 303765277;
	mov.b32 	%r7526, 1008918595;
	mov.b32 	%r7527, -1063245083;
	mov.b32 	%r7528, -493635062;
	st.local.v4.u32 	[%rd6+480], {%r7528, %r7527, %r7526, %r7525};
	mov.b32 	%r7529, 337553864;
	mov.b32 	%r7530, 766945465;
	mov.b32 	%r7531, -225720403;
	mov.b32 	%r7532, 235474187;
	st.local.v4.u32 	[%rd6+496], {%r7532, %r7531, %r7530, %r7529};
	mov.b32 	%r7533, -1551933187;
	mov.b32 	%r7534, -291906117;
	mov.b32 	%r7535, -1351284916;
	mov.b32 	%r7536, 1475418501;
	st.local.v4.u32 	[%rd6+512], {%r7536, %r7535, %r7534, %r7533};
	mov.b32 	%r7537, 1543208500;
	mov.b32 	%r7538, 1147550661;
	mov.b32 	%r7539, 1551037884;
	mov.b32 	%r7540, -150919521;
	st.local.v4.u32 	[%rd6+528], {%r7540, %r7539, %r7538, %r7537};
	mov.b32 	%r7541, -1192955549;
	mov.b32 	%r7542, -1225917336;
	mov.b32 	%r7543, -886847780;
	mov.b32 	%r7544, -1958532746;
	st.local.v4.u32 	[%rd6+544], {%r7544, %r7543, %r7542, %r7541};
	mov.b32 	%r7545, -2067394272;
	mov.b32 	%r7546, 328671808;
	mov.b32 	%r7547, 1113818384;
	mov.b32 	%r7548, -684598070;
	st.local.v4.u32 	[%rd6+560], {%r7548, %r7547, %r7546, %r7545};
	mov.b32 	%r7549, -953573011;
	mov.b32 	%r7550, -1359400431;
	mov.b32 	%r7551, -759480840;
	mov.b32 	%r7552, -2058738563;
	st.local.v4.u32 	[%rd6+576], {%r7552, %r7551, %r7550, %r7549};
	mov.b32 	%r7553, 2009195472;
	mov.b32 	%r7554, 226906860;
	mov.b32 	%r7555, -592301837;
	mov.b32 	%r7556, 496906059;
	st.local.v4.u32 	[%rd6+592], {%r7556, %r7555, %r7554, %r7553};
	mov.b32 	%r7557, 1206477858;
	mov.b32 	%r7558, 294930682;
	mov.b32 	%r7559, -1452230247;
	mov.b32 	%r7560, 733156972;
	st.local.v4.u32 	[%rd6+608], {%r7560, %r7559, %r7558, %r7557};
	mov.b32 	%r7561, 573804783;
	mov.b32 	%r7562, 1451044056;
	mov.b32 	%r7563, -1594867942;
	mov.b32 	%r7564, -1459843900;
	st.local.v4.u32 	[%rd6+624], {%r7564, %r7563, %r7562, %r7561};
	mov.b32 	%r7565, -1730933962;
	mov.b32 	%r7566, -1932877058;
	mov.b32 	%r7567, -650587711;
	mov.b32 	%r7568, -2025238841;
	st.local.v4.u32 	[%rd6+640], {%r7568, %r7567, %r7566, %r7565};
	mov.b32 	%r7569, 1068351396;
	mov.b32 	%r7570, -625504730;
	mov.b32 	%r7571, -1518674392;
	mov.b32 	%r7572, -1493859889;
	st.local.v4.u32 	[%rd6+656], {%r7572, %r7571, %r7570, %r7569};
	mov.b32 	%r7573, 1417561698;
	mov.b32 	%r7574, 1784663195;
	mov.b32 	%r7575, 1350078989;
	mov.b32 	%r7576, 742039012;
	st.local.v4.u32 	[%rd6+672], {%r7576, %r7575, %r7574, %r7573};
	mov.b32 	%r7577, -2101104651;
	mov.b32 	%r7578, 775550814;
	mov.b32 	%r7579, -1864845080;
	mov.b32 	%r7580, -158526526;
	st.local.v4.u32 	[%rd6+688], {%r7580, %r7579, %r7578, %r7577};
	mov.b32 	%r7581, -819653965;
	mov.b32 	%r7582, 1876241833;
	mov.b32 	%r7583, 1775276924;
	mov.b32 	%r7584, -1621262146;
	st.local.v4.u32 	[%rd6+704], {%r7584, %r7583, %r7582, %r7581};
	mov.b32 	%r7585, -616842373;
	mov.b32 	%r7586, -392404114;
	mov.b32 	%r7587, 270040487;
	mov.b32 	%r7588, -928212677;
	st.local.v4.u32 	[%rd6+720], {%r7588, %r7587, %r7586, %r7585};
	mov.b32 	%r7589, -2091935064;
	mov.b32 	%r7590, -325404927;
	mov.b32 	%r7591, 1851332852;
	mov.b32 	%r7592, -853116919;
	st.local.v4.u32 	[%rd6+736], {%r7592, %r7591, %r7590, %r7589};
	mov.b32 	%r7593, -283776794;
	mov.b32 	%r7594, 566021896;
	mov.b32 	%r7595, -1426069890;
	mov.b32 	%r7596, -426414491;
	st.local.v4.u32 	[%rd6+752], {%r7596, %r7595, %r7594, %r7593};
	mov.b32 	%r7597, 699432150;
	mov.b32 	%r7598, -358676012;
	mov.b32 	%r7599, 1248802510;
	mov.b32 	%r7600, -1159226407;
	st.local.v4.u32 	[%rd6+768], {%r7600, %r7599, %r7598, %r7597};
	mov.b32 	%r7601, 899835584;
	mov.b32 	%r7602, -962227152;
	mov.b32 	%r7603, 708780849;
	mov.b32 	%r7604, 832877231;
	st.local.v4.u32 	[%rd6+784], {%r7604, %r7603, %r7602, %r7601};
	mov.b32 	%r7605, 866637845;
	mov.b32 	%r7606, -527380304;
	mov.b32 	%r7607, -58537306;
	mov.b32 	%r7608, 1951317047;
	st.local.v4.u32 	[%rd6+800], {%r7608, %r7607, %r7606, %r7605};
	mov.b32 	%r7609, 395441711;
	mov.b32 	%r7610, 2144161806;
	mov.b32 	%r7611, 1106041591;
	mov.b32 	%r7612, -251357110;
	st.local.v4.u32 	[%rd6+816], {%r7612, %r7611, %r7610, %r7609};
	mov.b32 	%r7613, -459930401;
	mov.b32 	%r7614, -861254316;
	mov.b32 	%r7615, 1139781709;
	mov.b32 	%r7616, 1984812685;
	st.local.v4.u32 	[%rd6+832], {%r7616, %r7615, %r7614, %r7613};
	mov.b32 	%r7617, 1181045119;
	mov.b32 	%r7618, -1054072904;
	mov.b32 	%r7619, 1282050075;
	mov.b32 	%r7620, -1630423581;
	st.local.v4.u32 	[%rd6+848], {%r7620, %r7619, %r7618, %r7617};
	mov.b32 	%r7621, -83148498;
	mov.b32 	%r7622, -91786125;
	mov.b32 	%r7623, 25965917;
	mov.b32 	%r7624, -1654724092;
	st.local.v4.u32 	[%rd6+864], {%r7624, %r7623, %r7622, %r7621};
	mov.b32 	%r7625, 1842759443;
	mov.b32 	%r7626, -384805325;
	mov.b32 	%r7627, -1831087534;
	mov.b32 	%r7628, -1285087910;
	st.local.v4.u32 	[%rd6+880], {%r7628, %r7627, %r7626, %r7625};
	mov.b32 	%r7629, -351060855;
	mov.b32 	%r7630, 1509430414;
	mov.b32 	%r7631, 933301370;
	mov.b32 	%r7632, -1697160820;
	st.local.v4.u32 	[%rd6+896], {%r7632, %r7631, %r7630, %r7629};
	mov.b32 	%r7633, 2051518780;
	mov.b32 	%r7634, -518199827;
	mov.b32 	%r7635, -1218328267;
	mov.b32 	%r7636, -827774994;
	st.local.v4.u32 	[%rd6+912], {%r7636, %r7635, %r7634, %r7633};
	mov.b32 	%r7637, 1942435775;
	mov.b32 	%r7638, 404016761;
	mov.b32 	%r7639, 1441952575;
	mov.b32 	%r7640, -1663901863;
	st.local.v4.u32 	[%rd6+928], {%r7640, %r7639, %r7638, %r7637};
	mov.b32 	%r7641, 2017778566;
	mov.b32 	%r7642, -549621996;
	mov.b32 	%r7643, 1610459739;
	mov.b32 	%r7644, 1408749034;
	st.local.v4.u32 	[%rd6+944], {%r7644, %r7643, %r7642, %r7641};
	mov.b32 	%r7645, -1029488545;
	mov.b32 	%r7646, 941896748;
	mov.b32 	%r7647, -1184316354;
	mov.b32 	%r7648, -894438527;
	st.local.v4.u32 	[%rd6+960], {%r7648, %r7647, %r7646, %r7645};
	mov.b32 	%r7649, -15887039;
	mov.b32 	%r7650, 675039627;
	mov.b32 	%r7651, -1126030068;
	mov.b32 	%r7652, 371049330;
	st.local.v4.u32 	[%rd6+976], {%r7652, %r7651, %r7650, %r7649};
	mov.b32 	%r7653, 1683407248;
	mov.b32 	%r7654, -659233636;
	mov.b32 	%r7655, 135050206;
	mov.b32 	%r7656, 967311729;
	st.local.v4.u32 	[%rd6+992], {%r7656, %r7655, %r7654, %r7653};
	mov.b32 	%r7657, -793225406;
	mov.b32 	%r7658, 1215061108;
	mov.b32 	%r7659, -718096784;
	mov.b32 	%r7660, 2076935265;
	st.local.v4.u32 	[%rd6+1008], {%r7660, %r7659, %r7658, %r7657};
	mov.b32 	%r7661, -1774573730;
	mov.b32 	%r7662, -1021700188;
	mov.b32 	%r7663, 1400783205;
	mov.b32 	%r7664, 1347548327;
	st.local.v4.u32 	[%rd7], {%r7664, %r7663, %r7662, %r7661};
	mov.b32 	%r7665, -1823743229;
	mov.b32 	%r7666, -1414727080;
	mov.b32 	%r7667, -249586363;
	mov.b32 	%r7668, -885281941;
	st.local.v4.u32 	[%rd7+16], {%r7668, %r7667, %r7666, %r7665};
	mov.b32 	%r7669, 636813900;
	mov.b32 	%r7670, -1853305738;
	mov.b32 	%r7671, -156404115;
	mov.b32 	%r7672, 1428173050;
	st.local.v4.u32 	[%rd7+32], {%r7672, %r7671, %r7670, %r7669};
	mov.b32 	%r7673, -1883938141;
	mov.b32 	%r7674, -2144979644;
	mov.b32 	%r7675, -674944309;
	mov.b32 	%r7676, -61872681;
	st.local.v4.u32 	[%rd7+48], {%r7676, %r7675, %r7674, %r7673};
	mov.b32 	%r7677, -513933632;
	mov.b32 	%r7678, -1740248562;
	mov.b32 	%r7679, 1730525723;
	mov.b32 	%r7680, 1239331162;
	st.local.v4.u32 	[%rd7+64], {%r7680, %r7679, %r7678, %r7677};
	mov.b32 	%r7681, -966011911;
	mov.b32 	%r7682, -1551022441;
	mov.b32 	%r7683, 310463728;
	mov.b32 	%r7684, 46346101;
	st.local.v4.u32 	[%rd7+80], {%r7684, %r7683, %r7682, %r7681};
	mov.b32 	%r7685, -627748263;
	mov.b32 	%r7686, -339776134;
	mov.b32 	%r7687, -1793748324;
	mov.b32 	%r7688, -419197089;
	st.local.v4.u32 	[%rd7+96], {%r7688, %r7687, %r7686, %r7685};
	mov.b32 	%r7689, 1150208456;
	mov.b32 	%r7690, 692707433;
	mov.b32 	%r7691, -749177823;
	mov.b32 	%r7692, 768917123;
	st.local.v4.u32 	[%rd7+112], {%r7692, %r7691, %r7690, %r7689};
	mov.b32 	%r7693, -584599183;
	mov.b32 	%r7694, 1805211710;
	mov.b32 	%r7695, 2029293177;
	mov.b32 	%r7696, 1786102409;
	st.local.v4.u32 	[%rd7+128], {%r7696, %r7695, %r7694, %r7693};
	mov.b32 	%r7697, -1266823622;
	mov.b32 	%r7698, 1724457132;
	mov.b32 	%r7699, 401639597;
	mov.b32 	%r7700, -1229004465;
	st.local.v4.u32 	[%rd7+144], {%r7700, %r7699, %r7698, %r7697};
	mov.b32 	%r7701, 1164071807;
	mov.b32 	%r7702, 1620529459;
	mov.b32 	%r7703, -2098914767;
	mov.b32 	%r7704, 409198410;
	st.local.v4.u32 	[%rd7+160], {%r7704, %r7703, %r7702, %r7701};
	mov.b32 	%r7705, -1795618773;
	mov.b32 	%r7706, 486441376;
	mov.b32 	%r7707, -2068091986;
	mov.b32 	%r7708, -525245321;
	st.local.v4.u32 	[%rd7+176], {%r7708, %r7707, %r7706, %r7705};
	mov.b32 	%r7709, -1219331080;
	mov.b32 	%r7710, -2020286868;
	mov.b32 	%r7711, 428819965;
	mov.b32 	%r7712, 1483753576;
	st.local.v4.u32 	[%rd7+192], {%r7712, %r7711, %r7710, %r7709};
	mov.b32 	%r7713, 711349675;
	mov.b32 	%r7714, 1474502543;
	mov.b32 	%r7715, -495826174;
	mov.b32 	%r7716, 598438867;
	st.local.v4.u32 	[%rd7+208], {%r7716, %r7715, %r7714, %r7713};
	mov.b32 	%r7717, -1512884472;
	mov.b32 	%r7718, -1702443653;
	mov.b32 	%r7719, 53458370;
	mov.b32 	%r7720, 129166120;
	st.local.v4.u32 	[%rd7+224], {%r7720, %r7719, %r7718, %r7717};
	mov.b32 	%r7721, 1559041666;
	mov.b32 	%r7722, -1174273174;
	mov.b32 	%r7723, -1306280027;
	mov.b32 	%r7724, -231724921;
	st.local.v4.u32 	[%rd7+240], {%r7724, %r7723, %r7722, %r7721};
	mov.b32 	%r7725, -1588696606;
	mov.b32 	%r7726, -252508174;
	mov.b32 	%r7727, -1834518092;
	mov.b32 	%r7728, 730517276;
	st.local.v4.u32 	[%rd7+256], {%r7728, %r7727, %r7726, %r7725};
	mov.b32 	%r7729, -1966823682;
	mov.b32 	%r7730, 533804130;
	mov.b32 	%r7731, -721025602;
	mov.b32 	%r7732, -848962828;
	st.local.v4.u32 	[%rd7+272], {%r7732, %r7731, %r7730, %r7729};
	mov.b32 	%r7733, 1973745387;
	mov.b32 	%r7734, 839224033;
	mov.b32 	%r7735, -1599933611;
	mov.b32 	%r7736, -1657524653;
	st.local.v4.u32 	[%rd7+288], {%r7736, %r7735, %r7734, %r7733};
	mov.b32 	%r7737, 1371368976;
	mov.b32 	%r7738, 106852767;
	mov.b32 	%r7739, -1438621457;
	mov.b32 	%r7740, 957055980;
	st.local.v4.u32 	[%rd7+304], {%r7740, %r7739, %r7738, %r7737};
	mov.b32 	%r7741, 1179510461;
	mov.b32 	%r7742, -1361232379;
	mov.b32 	%r7743, 1033297158;
	mov.b32 	%r7744, -113368694;
	st.local.v4.u32 	[%rd7+320], {%r7744, %r7743, %r7742, %r7741};
	mov.b32 	%r7745, -10465259;
	mov.b32 	%r7746, 1862534868;
	mov.b32 	%r7747, 91341917;
	mov.b32 	%r7748, -1248766835;
	st.local.v4.u32 	[%rd7+336], {%r7748, %r7747, %r7746, %r7745};
	mov.b32 	%r7749, 2003294622;
	mov.b32 	%r7750, -863420349;
	mov.b32 	%r7751, -1747534359;
	mov.b32 	%r7752, 605657339;
	st.local.v4.u32 	[%rd7+352], {%r7752, %r7751, %r7750, %r7749};
	mov.b32 	%r7753, -612775698;
	mov.b32 	%r7754, 954669403;
	mov.b32 	%r7755, -2012771957;
	mov.b32 	%r7756, -1112479678;
	st.local.v4.u32 	[%rd7+368], {%r7756, %r7755, %r7754, %r7753};
	mov.b32 	%r7757, -906460130;
	mov.b32 	%r7758, -377732593;
	mov.b32 	%r7759, 1201765386;
	st.local.v4.u32 	[%rd7+384], {%r7759, %r7758, %r7757, %r8690};
	mov.b32 	%r7760, 1315723890;
	mov.b32 	%r7761, -1407315600;
	mov.b32 	%r7762, 1211247597;
	mov.b32 	%r7763, -2096529274;
	st.local.v4.u32 	[%rd7+400], {%r7763, %r7762, %r7761, %r7760};
	mov.b32 	%r7764, 657861945;
	mov.b32 	%r7765, 507358933;
	mov.b32 	%r7766, 1443857720;
	mov.b32 	%r7767, -67301633;
	st.local.v4.u32 	[%rd7+416], {%r7767, %r7766, %r7765, %r7764};
	mov.b32 	%r7768, 975451694;
	mov.b32 	%r7769, -778347692;
	mov.b32 	%r7770, 560487590;
	mov.b32 	%r7771, 1678381017;
	st.local.v4.u32 	[%rd7+432], {%r7771, %r7770, %r7769, %r7768};
	mov.b32 	%r7772, -1642357871;
	mov.b32 	%r7773, -759894378;
	mov.b32 	%r7774, 261314535;
	mov.b32 	%r7775, -1324610969;
	st.local.v4.u32 	[%rd7+448], {%r7775, %r7774, %r7773, %r7772};
	mov.b32 	%r7776, 370938394;
	mov.b32 	%r7777, 1767536459;
	mov.b32 	%r7778, -1570644960;
	mov.b32 	%r7779, 1333838021;
	st.local.v4.u32 	[%rd7+464], {%r7779, %r7778, %r7777, %r7776};
	mov.b32 	%r7780, 487725847;
	mov.b32 	%r7781, 1128014560;
	mov.b32 	%r7782, -440360918;
	mov.b32 	%r7783, 182621114;
	st.local.v4.u32 	[%rd7+480], {%r7783, %r7782, %r7781, %r7780};
	mov.b32 	%r7784, -938205527;
	mov.b32 	%r7785, -1188186456;
	mov.b32 	%r7786, -1376613433;
	mov.b32 	%r7787, 185469197;
	st.local.v4.u32 	[%rd7+496], {%r7787, %r7786, %r7785, %r7784};
	mov.b32 	%r7788, -39616672;
	mov.b32 	%r7789, -1141990947;
	mov.b32 	%r7790, 1286567175;
	mov.b32 	%r7791, -2057834215;
	st.local.v4.u32 	[%rd7+512], {%r7791, %r7790, %r7789, %r7788};
	mov.b32 	%r7792, 878443390;
	mov.b32 	%r7793, -985373125;
	mov.b32 	%r7794, -1134791947;
	mov.b32 	%r7795, -1611202266;
	st.local.v4.u32 	[%rd7+528], {%r7795, %r7794, %r7793, %r7792};
	mov.b32 	%r7796, 1673061617;
	mov.b32 	%r7797, 1756818940;
	mov.b32 	%r7798, -590666810;
	mov.b32 	%r7799, 1988838185;
	st.local.v4.u32 	[%rd7+544], {%r7799, %r7798, %r7797, %r7796};
	mov.b32 	%r7800, 545572369;
	mov.b32 	%r7801, 1075025698;
	mov.b32 	%r7802, 272786309;
	mov.b32 	%r7803, -891866660;
	st.local.v4.u32 	[%rd7+560], {%r7803, %r7802, %r7801, %r7800};
	mov.b32 	%r7804, 1841768865;
	mov.b32 	%r7805, 296679730;
	mov.b32 	%r7806, -120407235;
	mov.b32 	%r7807, 2105887268;
	st.local.v4.u32 	[%rd7+576], {%r7807, %r7806, %r7805, %r7804};
	mov.b32 	%r7808, -797457949;
	mov.b32 	%r7809, -334657966;
	mov.b32 	%r7810, -203640272;
	mov.b32 	%r7811, 1260232239;
	st.local.v4.u32 	[%rd7+592], {%r7811, %r7810, %r7809, %r7808};
	mov.b32 	%r7812, 575138148;
	mov.b32 	%r7813, -99511224;
	mov.b32 	%r7814, -1716948807;
	mov.b32 	%r7815, 1814803222;
	st.local.v4.u32 	[%rd7+608], {%r7815, %r7814, %r7813, %r7812};
	mov.b32 	%r7816, -282971248;
	mov.b32 	%r7817, -665420500;
	mov.b32 	%r7818, 446754879;
	mov.b32 	%r7819, -995558260;
	st.local.v4.u32 	[%rd7+624], {%r7819, %r7818, %r7817, %r7816};
	mov.b32 	%r7820, 915985419;
	mov.b32 	%r7821, -24327518;
	mov.b32 	%r7822, -1042728751;
	mov.b32 	%r7823, -947435186;
	st.local.v4.u32 	[%rd7+640], {%r7823, %r7822, %r7821, %r7820};
	mov.b32 	%r7824, -1539330625;
	mov.b32 	%r7825, 651868046;
	mov.b32 	%r7826, 681933534;
	mov.b32 	%r7827, -811141759;
	st.local.v4.u32 	[%rd7+656], {%r7827, %r7826, %r7825, %r7824};
	mov.b32 	%r7828, 1649704518;
	mov.b32 	%r7829, -1687527476;
	mov.b32 	%r7830, 223377554;
	mov.b32 	%r7831, -466863459;
	st.local.v4.u32 	[%rd7+672], {%r7831, %r7830, %r7829, %r7828};
	mov.b32 	%r7832, -175979601;
	mov.b32 	%r7833, 1580087799;
	mov.b32 	%r7834, -393160520;
	mov.b32 	%r7835, -1024029421;
	st.local.v4.u32 	[%rd7+688], {%r7835, %r7834, %r7833, %r7832};
	mov.b32 	%r7836, -1278270190;
	mov.b32 	%r7837, -1452288723;
	mov.b32 	%r7838, 2087309459;
	mov.b32 	%r7839, -1096852096;
	st.local.v4.u32 	[%rd7+704], {%r7839, %r7838, %r7837, %r7836};
	mov.b32 	%r7840, 2077965243;
	mov.b32 	%r7841, 1860738147;
	mov.b32 	%r7842, -1492117379;
	mov.b32 	%r7843, 1003007129;
	st.local.v4.u32 	[%rd7+720], {%r7843, %r7842, %r7841, %r7840};
	mov.b32 	%r7844, -1467789414;
	mov.b32 	%r7845, 32283319;
	mov.b32 	%r7846, -194094824;
	mov.b32 	%r7847, 164439672;
	st.local.v4.u32 	[%rd7+736], {%r7847, %r7846, %r7845, %r7844};
	mov.b32 	%r7848, -420538904;
	mov.b32 	%r7849, 136428751;
	mov.b32 	%r7850, 2125135846;
	mov.b32 	%r7851, 1709610350;
	st.local.v4.u32 	[%rd7+752], {%r7851, %r7850, %r7849, %r7848};
	mov.b32 	%r7852, -701910916;
	mov.b32 	%r7853, -722821367;
	mov.b32 	%r7854, -833982666;
	mov.b32 	%r7855, -642062437;
	st.local.v4.u32 	[%rd7+768], {%r7855, %r7854, %r7853, %r7852};
	mov.b32 	%r7856, -1070226842;
	mov.b32 	%r7857, 818324884;
	mov.b32 	%r7858, 824852259;
	mov.b32 	%r7859, -1355701070;
	st.local.v4.u32 	[%rd7+784], {%r7859, %r7858, %r7857, %r7856};
	mov.b32 	%r7860, 355706840;
	mov.b32 	%r7861, -1327460144;
	mov.b32 	%r7862, -1493400886;
	mov.b32 	%r7863, 930369212;
	st.local.v4.u32 	[%rd7+800], {%r7863, %r7862, %r7861, %r7860};
	mov.b32 	%r7864, 790073846;
	mov.b32 	%r7865, 243256656;
	mov.b32 	%r7866, -146674470;
	mov.b32 	%r7867, 1257309336;
	st.local.v4.u32 	[%rd7+816], {%r7867, %r7866, %r7865, %r7864};
	mov.b32 	%r7868, -538667516;
	mov.b32 	%r7869, 1422699085;
	mov.b32 	%r7870, 1296297904;
	mov.b32 	%r7871, -1921626666;
	st.local.v4.u32 	[%rd7+832], {%r7871, %r7870, %r7869, %r7868};
	mov.b32 	%r7872, 2135319889;
	mov.b32 	%r7873, -1195299809;
	mov.b32 	%r7874, 457992840;
	mov.b32 	%r7875, -476130891;
	st.local.v4.u32 	[%rd7+848], {%r7875, %r7874, %r7873, %r7872};
	mov.b32 	%r7876, 788204353;
	mov.b32 	%r7877, 1945798516;
	mov.b32 	%r7878, 1560382517;
	mov.b32 	%r7879, 77422314;
	st.local.v4.u32 	[%rd7+864], {%r7879, %r7878, %r7877, %r7876};
	mov.b32 	%r7880, 325965383;
	mov.b32 	%r7881, 870912086;
	mov.b32 	%r7882, 1385356242;
	mov.b32 	%r7883, 1521706781;
	st.local.v4.u32 	[%rd7+880], {%r7883, %r7882, %r7881, %r7880};
	mov.b32 	%r7884, -1981082820;
	mov.b32 	%r7885, -1906706412;
	mov.b32 	%r7886, 2050466060;
	mov.b32 	%r7887, -1936009375;
	st.local.v4.u32 	[%rd7+896], {%r7887, %r7886, %r7885, %r7884};
	mov.b32 	%r7888, 1014646705;
	mov.b32 	%r7889, -304014107;
	mov.b32 	%r7890, 901210569;
	mov.b32 	%r7891, -288446169;
	st.local.v4.u32 	[%rd7+912], {%r7891, %r7890, %r7889, %r7888};
	mov.b32 	%r7892, -1082931401;
	mov.b32 	%r7893, 2031621326;
	mov.b32 	%r7894, 1062597235;
	mov.b32 	%r7895, 1503449823;
	st.local.v4.u32 	[%rd7+928], {%r7895, %r7894, %r7893, %r7892};
	mov.b32 	%r7896, -2038938405;
	mov.b32 	%r7897, 350174575;
	mov.b32 	%r7898, 1533017514;
	mov.b32 	%r7899, -363595827;
	st.local.v4.u32 	[%rd7+944], {%r7899, %r7898, %r7897, %r7896};
	mov.b32 	%r7900, 1606591296;
	mov.b32 	%r7901, 741876788;
	mov.b32 	%r7902, 1052338372;
	mov.b32 	%r7903, -2117423117;
	st.local.v4.u32 	[%rd7+960], {%r7903, %r7902, %r7901, %r7900};
	mov.b32 	%r7904, 1107234197;
	mov.b32 	%r7905, -1960297399;
	mov.b32 	%r7906, 213705253;
	mov.b32 	%r7907, 1914052035;
	st.local.v4.u32 	[%rd7+976], {%r7907, %r7906, %r7905, %r7904};
	mov.b32 	%r7908, -1872472383;
	mov.b32 	%r7909, -1663519516;
	mov.b32 	%r7910, -569897805;
	mov.b32 	%r7911, 1899603969;
	st.local.v4.u32 	[%rd7+992], {%r7911, %r7910, %r7909, %r7908};
	mov.b32 	%r7912, 1120974935;
	mov.b32 	%r7913, 1950903388;
	mov.b32 	%r7914, 1893020342;
	mov.b32 	%r7915, 1635502980;
	st.local.v4.u32 	[%rd7+1008], {%r7915, %r7914, %r7913, %r7912};
	mov.b32 	%r7916, 1586903591;
	mov.b32 	%r7917, -1530717673;
	mov.b32 	%r7918, 1699970625;
	mov.b32 	%r7919, -1487908364;
	st.local.v4.u32 	[%rd8], {%r7919, %r7918, %r7917, %r7916};
	mov.b32 	%r7920, 59984867;
	mov.b32 	%r7921, 1487645946;
	mov.b32 	%r7922, 1173430173;
	mov.b32 	%r7923, 1808481195;
	st.local.v4.u32 	[%rd8+16], {%r7923, %r7922, %r7921, %r7920};
	mov.b32 	%r7924, 1277555970;
	mov.b32 	%r7925, 1989249228;
	mov.b32 	%r7926, 1844882806;
	mov.b32 	%r7927, -95084496;
	st.local.v4.u32 	[%rd8+32], {%r7927, %r7926, %r7925, %r7924};
	mov.b32 	%r7928, -1550863006;
	mov.b32 	%r7929, 1149249077;
	mov.b32 	%r7930, -875051734;
	mov.b32 	%r7931, -671330331;
	st.local.v4.u32 	[%rd8+48], {%r7931, %r7930, %r7929, %r7928};
	mov.b32 	%r7932, -1058972162;
	mov.b32 	%r7933, 244860394;
	mov.b32 	%r7934, 459744698;
	mov.b32 	%r7935, 1514790577;
	st.local.v4.u32 	[%rd8+64], {%r7935, %r7934, %r7933, %r7932};
	mov.b32 	%r7936, -104436781;
	mov.b32 	%r7937, -1750889146;
	mov.b32 	%r7938, -267222708;
	mov.b32 	%r7939, 1963115311;
	st.local.v4.u32 	[%rd8+80], {%r7939, %r7938, %r7937, %r7936};
	mov.b32 	%r7940, 1507497298;
	mov.b32 	%r7941, 2062270317;
	mov.b32 	%r7942, -1667951214;
	mov.b32 	%r7943, 1608975247;
	st.local.v4.u32 	[%rd8+96], {%r7943, %r7942, %r7941, %r7940};
	mov.b32 	%r7944, -935031095;
	mov.b32 	%r7945, 1764313568;
	mov.b32 	%r7946, 567498868;
	mov.b32 	%r7947, -2094148418;
	st.local.v4.u32 	[%rd8+112], {%r7947, %r7946, %r7945, %r7944};
	mov.b32 	%r7948, 1910319033;
	mov.b32 	%r7949, 1047239000;
	mov.b32 	%r7950, 2037970062;
	mov.b32 	%r7951, -1989511742;
	st.local.v4.u32 	[%rd8+128], {%r7951, %r7950, %r7949, %r7948};
	mov.b32 	%r7952, 984907214;
	mov.b32 	%r7953, -1402549984;
	mov.b32 	%r7954, -1390940024;
	mov.b32 	%r7955, 1337376481;
	st.local.v4.u32 	[%rd8+144], {%r7955, %r7954, %r7953, %r7952};
	mov.b32 	%r7956, 2135253587;
	mov.b32 	%r7957, 861968209;
	mov.b32 	%r7958, 830661914;
	mov.b32 	%r7959, 1243112415;
	st.local.v4.u32 	[%rd8+160], {%r7959, %r7958, %r7957, %r7956};
	mov.b32 	%r7960, 731183368;
	mov.b32 	%r7961, -1608712575;
	mov.b32 	%r7962, -1367032981;
	mov.b32 	%r7963, 2011214180;
	st.local.v4.u32 	[%rd8+176], {%r7963, %r7962, %r7961, %r7960};
	mov.b32 	%r7964, -122203525;
	mov.b32 	%r7965, 1820824798;
	mov.b32 	%r7966, -48656571;
	mov.b32 	%r7967, 1750626376;
	st.local.v4.u32 	[%rd8+192], {%r7967, %r7966, %r7965, %r7964};
	mov.b32 	%r7968, -1423284651;
	mov.b32 	%r7969, -1890065633;
	mov.b32 	%r7970, 48394827;
	mov.b32 	%r7971, -752637069;
	st.local.v4.u32 	[%rd8+208], {%r7971, %r7970, %r7969, %r7968};
	mov.b32 	%r7972, 145085239;
	mov.b32 	%r7973, 2073724613;
	mov.b32 	%r7974, -1039978571;
	mov.b32 	%r7975, 671593195;
	st.local.v4.u32 	[%rd8+224], {%r7975, %r7974, %r7973, %r7972};
	mov.b32 	%r7976, -2107839210;
	mov.b32 	%r7977, 1790575107;
	mov.b32 	%r7978, -1515052097;
	mov.b32 	%r7979, -2014171096;
	st.local.v4.u32 	[%rd8+240], {%r7979, %r7978, %r7977, %r7976};
	mov.b32 	%r7980, -492745111;
	mov.b32 	%r7981, -219090169;
	mov.b32 	%r7982, -1265457287;
	mov.b32 	%r7983, 472615631;
	st.local.v4.u32 	[%rd8+256], {%r7983, %r7982, %r7981, %r7980};
	mov.b32 	%r7984, -24460122;
	mov.b32 	%r7985, 1646252340;
	mov.b32 	%r7986, -1093335547;
	mov.b32 	%r7987, -187865638;
	st.local.v4.u32 	[%rd8+272], {%r7987, %r7986, %r7985, %r7984};
	mov.b32 	%r7988, -344611594;
	mov.b32 	%r7989, -516815478;
	mov.b32 	%r7990, 1436590835;
	mov.b32 	%r7991, 1402811438;
	st.local.v4.u32 	[%rd8+288], {%r7991, %r7990, %r7989, %r7988};
	mov.b32 	%r7992, 273792366;
	mov.b32 	%r7993, -1626972559;
	mov.b32 	%r7994, -274055072;
	mov.b32 	%r7995, -331805821;
	st.local.v4.u32 	[%rd8+304], {%r7995, %r7994, %r7993, %r7992};
	mov.b32 	%r7996, -1119466010;
	mov.b32 	%r7997, 95345982;
	mov.b32 	%r7998, 104699613;
	mov.b32 	%r7999, -1963377119;
	st.local.v4.u32 	[%rd8+320], {%r7999, %r7998, %r7997, %r7996};
	mov.b32 	%r8000, 369057872;
	mov.b32 	%r8001, -730921978;
	mov.b32 	%r8002, 1560637892;
	mov.b32 	%r8003, -1917480620;
	st.local.v4.u32 	[%rd8+336], {%r8003, %r8002, %r8001, %r8000};
	mov.b32 	%r8004, -1636341799;
	mov.b32 	%r8005, 1137477952;
	mov.b32 	%r8006, -375925059;
	mov.b32 	%r8007, -81520232;
	st.local.v4.u32 	[%rd8+352], {%r8007, %r8006, %r8005, %r8004};
	mov.b32 	%r8008, -287606328;
	mov.b32 	%r8009, 1530455833;
	mov.b32 	%r8010, -1954019447;
	mov.b32 	%r8011, 1119727848;
	st.local.v4.u32 	[%rd8+368], {%r8011, %r8010, %r8009, %r8008};
	mov.b32 	%r8012, 516552836;
	mov.b32 	%r8013, 266959938;
	mov.b32 	%r8014, 172466556;
	st.local.v4.u32 	[%rd8+384], {%r8014, %r8013, %r8012, %r8690};
	mov.b32 	%r8015, 1917742170;
	mov.b32 	%r8016, 1890328081;
	mov.b32 	%r8017, -314035669;
	mov.b32 	%r8018, -2038232704;
	st.local.v4.u32 	[%rd8+400], {%r8018, %r8017, %r8016, %r8015};
	mov.b32 	%r8019, 958871085;
	mov.b32 	%r8020, -719438418;
	mov.b32 	%r8021, 945164165;
	mov.b32 	%r8022, -262898;
	st.local.v4.u32 	[%rd8+416], {%r8022, %r8021, %r8020, %r8019};
	mov.b32 	%r8023, 775562294;
	mov.b32 	%r8024, 1423022939;
	mov.b32 	%r8025, -1507760036;
	mov.b32 	%r8026, -647755249;
	st.local.v4.u32 	[%rd8+432], {%r8026, %r8025, %r8024, %r8023};
	mov.b32 	%r8027, -1851909221;
	mov.b32 	%r8028, -1764576018;
	mov.b32 	%r8029, -418409641;
	mov.b32 	%r8030, 1739656202;
	st.local.v4.u32 	[%rd8+448], {%r8030, %r8029, %r8028, %r8027};
	mov.b32 	%r8031, 437656594;
	mov.b32 	%r8032, 1265195639;
	mov.b32 	%r8033, 547512796;
	mov.b32 	%r8034, -984645440;
	st.local.v4.u32 	[%rd8+464], {%r8034, %r8033, %r8032, %r8031};
	mov.b32 	%r8035, 387781147;
	mov.b32 	%r8036, -532464606;
	mov.b32 	%r8037, 719700128;
	mov.b32 	%r8038, -1173691757;
	st.local.v4.u32 	[%rd8+480], {%r8038, %r8037, %r8036, %r8035};
	mov.b32 	%r8039, -1446505442;
	mov.b32 	%r8040, -1464259146;
	mov.b32 	%r8041, -944901493;
	mov.b32 	%r8042, 218828297;
	st.local.v4.u32 	[%rd8+496], {%r8042, %r8041, %r8040, %r8039};
	mov.b32 	%r8043, 1627235199;
	mov.b32 	%r8044, -574886247;
	mov.b32 	%r8045, 122466165;
	mov.b32 	%r8046, 428169201;
	st.local.v4.u32 	[%rd8+512], {%r8046, %r8045, %r8044, %r8043};
	mov.b32 	%r8047, 2117360635;
	mov.b32 	%r8048, 1002783846;
	mov.b32 	%r8049, -172204942;
	mov.b32 	%r8050, 648017665;
	st.local.v4.u32 	[%rd8+528], {%r8050, %r8049, %r8048, %r8047};
	mov.b32 	%r8051, -245122844;
	mov.b32 	%r8052, -60246291;
	mov.b32 	%r8053, -958608605;
	mov.b32 	%r8054, 695634755;
	st.local.v4.u32 	[%rd8+544], {%r8054, %r8053, %r8052, %r8051};
	mov.b32 	%r8055, 287343814;
	mov.b32 	%r8056, 574624663;
	mov.b32 	%r8057, -2062531997;
	mov.b32 	%r8058, -590686415;
	st.local.v4.u32 	[%rd8+560], {%r8058, %r8057, %r8056, %r8055};
	mov.b32 	%r8059, -1586641111;
	mov.b32 	%r8060, 840019705;
	mov.b32 	%r8061, 1039717051;
	mov.b32 	%r8062, 612205898;
	st.local.v4.u32 	[%rd8+576], {%r8062, %r8061, %r8060, %r8059};
	mov.b32 	%r8063, -472877119;
	mov.b32 	%r8064, 1391201670;
	mov.b32 	%r8065, 821288114;
	mov.b32 	%r8066, 793451934;
	st.local.v4.u32 	[%rd8+592], {%r8066, %r8065, %r8064, %r8063};
	mov.b32 	%r8067, 1679968233;
	mov.b32 	%r8068, 1224348052;
	mov.b32 	%r8069, -1181111952;
	mov.b32 	%r8070, 376187827;
	st.local.v4.u32 	[%rd8+608], {%r8070, %r8069, %r8068, %r8067};
	mov.b32 	%r8071, -1863376333;
	mov.b32 	%r8072, 752375421;
	mov.b32 	%r8073, 1058709744;
	mov.b32 	%r8074, -1933268740;
	st.local.v4.u32 	[%rd8+624], {%r8074, %r8073, %r8072, %r8071};
	mov.b32 	%r8075, 188127444;
	mov.b32 	%r8076, -1560376118;
	mov.b32 	%r8077, -775825096;
	mov.b32 	%r8078, 1321699145;
	st.local.v4.u32 	[%rd8+640], {%r8078, %r8077, %r8076, %r8075};
	mov.b32 	%r8079, -1079754835;
	mov.b32 	%r8080, -1910056265;
	mov.b32 	%r8081, -567761542;
	mov.b32 	%r8082, -2117097739;
	st.local.v4.u32 	[%rd8+656], {%r8082, %r8081, %r8080, %r8079};
	mov.b32 	%r8083, 1180849278;
	mov.b32 	%r8084, -862229921;
	mov.b32 	%r8085, -1844621192;
	mov.b32 	%r8086, -1645990854;
	st.local.v4.u32 	[%rd8+672], {%r8086, %r8085, %r8084, %r8083};
	mov.b32 	%r8087, -1342864701;
	mov.b32 	%r8088, -144822727;
	mov.b32 	%r8089, -1192718120;
	mov.b32 	%r8090, 331544205;
	st.local.v4.u32 	[%rd8+688], {%r8090, %r8089, %r8088, %r8087};
	mov.b32 	%r8091, 313773861;
	mov.b32 	%r8092, 766078933;
	mov.b32 	%r8093, -1820562992;
	mov.b32 	%r8094, -2134991011;
	st.local.v4.u32 	[%rd8+704], {%r8094, %r8093, %r8092, %r8091};
	mov.b32 	%r8095, -1149510853;
	mov.b32 	%r8096, 1668212892;
	mov.b32 	%r8097, 2108100632;
	mov.b32 	%r8098, -1724135252;
	st.local.v4.u32 	[%rd8+720], {%r8098, %r8097, %r8096, %r8095};
	mov.b32 	%r8099, -1700232369;
	mov.b32 	%r8100, -1224610662;
	mov.b32 	%r8101, 418672217;
	mov.b32 	%r8102, 2013908262;
	st.local.v4.u32 	[%rd8+736], {%r8102, %r8101, %r8100, %r8099};
	mov.b32 	%r8103, -387518699;
	mov.b32 	%r8104, -821550660;
	mov.b32 	%r8105, -427906305;
	mov.b32 	%r8106, 1852171925;
	st.local.v4.u32 	[%rd8+752], {%r8106, %r8105, %r8104, %r8103};
	mov.b32 	%r8107, 2094410160;
	mov.b32 	%r8108, 164948639;
	mov.b32 	%r8109, 919489135;
	mov.b32 	%r8110, -1680229657;
	st.local.v4.u32 	[%rd8+768], {%r8110, %r8109, %r8108, %r8107};
	mov.b32 	%r8111, 1723872674;
	mov.b32 	%r8112, -1808742747;
	mov.b32 	%r8113, 590424639;
	mov.b32 	%r8114, -1297141340;
	st.local.v4.u32 	[%rd8+784], {%r8114, %r8113, %r8112, %r8111};
	mov.b32 	%r8115, -669699161;
	mov.b32 	%r8116, -793714544;
	mov.b32 	%r8117, -895026046;
	mov.b32 	%r8118, -1137216434;
	st.local.v4.u32 	[%rd8+800], {%r8118, %r8117, %r8116, %r8115};
	mov.b32 	%r8119, -164685935;
	mov.b32 	%r8120, 1343127501;
	mov.b32 	%r8121, -621329940;
	mov.b32 	%r8122, -1739919100;
	st.local.v4.u32 	[%rd8+816], {%r8122, %r8121, %r8120, %r8119};
	mov.b32 	%r8123, 81781910;
	mov.b32 	%r8124, 1297403050;
	mov.b32 	%r8125, -1337113617;
	mov.b32 	%r8126, -695372211;
	st.local.v4.u32 	[%rd8+832], {%r8126, %r8125, %r8124, %r8123};
	mov.b32 	%r8127, 1367295589;
	mov.b32 	%r8128, 532201772;
	mov.b32 	%r8129, -2011476886;
	mov.b32 	%r8130, -1243373871;
	st.local.v4.u32 	[%rd8+848], {%r8130, %r8129, %r8128, %r8127};
	mov.b32 	%r8131, 1093597963;
	mov.b32 	%r8132, 1953757831;
	mov.b32 	%r8133, 895287692;
	mov.b32 	%r8134, -368796322;
	st.local.v4.u32 	[%rd8+864], {%r8134, %r8133, %r8132, %r8131};
	mov.b32 	%r8135, 1192455638;
	mov.b32 	%r8136, 1446242576;
	mov.b32 	%r8137, -766340389;
	mov.b32 	%r8138, 492483431;
	st.local.v4.u32 	[%rd8+880], {%r8138, %r8137, %r8136, %r8135};
	mov.b32 	%r8139, 1015671571;
	mov.b32 	%r8140, 344873464;
	mov.b32 	%r8141, 209336225;
	mov.b32 	%r8142, 1636604631;
	st.local.v4.u32 	[%rd8+896], {%r8142, %r8141, %r8140, %r8139};
	mov.b32 	%r8143, -1321436601;
	mov.b32 	%r8144, -437395172;
	mov.b32 	%r8145, -919226527;
	mov.b32 	%r8146, 669961897;
	st.local.v4.u32 	[%rd8+912], {%r8146, %r8145, %r8144, %r8143};
	mov.b32 	%r8147, 935293895;
	mov.b32 	%r8148, -830924780;
	mov.b32 	%r8149, 1933530610;
	mov.b32 	%r8150, -547775278;
	st.local.v4.u32 	[%rd8+928], {%r8150, %r8149, %r8148, %r8147};
	mov.b32 	%r8151, -611944380;
	mov.b32 	%r8152, 1863638845;
	mov.b32 	%r8153, -1436852227;
	mov.b32 	%r8154, -840281097;
	st.local.v4.u32 	[%rd8+944], {%r8154, %r8153, %r8152, %r8151};
	mov.b32 	%r8155, 1080017571;
	mov.b32 	%r8156, 875313188;
	mov.b32 	%r8157, -1002522264;
	mov.b32 	%r8158, -209597777;
	st.local.v4.u32 	[%rd8+960], {%r8158, %r8157, %r8156, %r8155};
	mov.b32 	%r8159, -1790836979;
	mov.b32 	%r8160, 1233856572;
	mov.b32 	%r8161, 621591778;
	mov.b32 	%r8162, -1015933411;
	st.local.v4.u32 	[%rd8+976], {%r8162, %r8161, %r8160, %r8159};
	mov.b32 	%r8163, -1047501738;
	mov.b32 	%r8164, -459482956;
	mov.b32 	%r8165, -1277294580;
	mov.b32 	%r8166, 24197544;
	st.local.v4.u32 	[%rd8+992], {%r8166, %r8165, %r8164, %r8163};
	mov.b32 	%r8167, 1463996600;
	mov.b32 	%r8168, 1551124588;
	mov.b32 	%r8169, -1234119374;
	mov.b32 	%r8170, -2073986101;
	st.local.v4.u32 	[%rd8+1008], {%r8170, %r8169, %r8168, %r8167};
	mov.b32 	%r8171, 660510266;
	mov.b32 	%r8172, 396673818;
	mov.b32 	%r8173, 1097159550;
	mov.b32 	%r8174, -190361519;
	st.local.v4.u32 	[%rd9], {%r8174, %r8173, %r8172, %r8171};
	mov.b32 	%r8175, -486304949;
	mov.b32 	%r8176, -94852180;
	mov.b32 	%r8177, -1656360673;
	mov.b32 	%r8178, -1418998981;
	st.local.v4.u32 	[%rd9+16], {%r8178, %r8177, %r8176, %r8175};
	mov.b32 	%r8179, 38544885;
	mov.b32 	%r8180, -864644728;
	mov.b32 	%r8181, 1986918061;
	mov.b32 	%r8182, 821712160;
	st.local.v4.u32 	[%rd9+32], {%r8182, %r8181, %r8180, %r8179};
	mov.b32 	%r8183, 1654886325;
	mov.b32 	%r8184, 893681702;
	mov.b32 	%r8185, 718002117;
	mov.b32 	%r8186, -438830001;
	st.local.v4.u32 	[%rd9+48], {%r8186, %r8185, %r8184, %r8183};
	mov.b32 	%r8187, -20913827;
	mov.b32 	%r8188, -368142267;
	mov.b32 	%r8189, -1172609243;
	mov.b32 	%r8190, -1319482914;
	st.local.v4.u32 	[%rd9+64], {%r8190, %r8189, %r8188, %r8187};
	mov.b32 	%r8191, -738605461;
	mov.b32 	%r8192, 1184342925;
	mov.b32 	%r8193, 1290801793;
	mov.b32 	%r8194, 796197571;
	st.local.v4.u32 	[%rd9+80], {%r8194, %r8193, %r8192, %r8191};
	mov.b32 	%r8195, 1381620373;
	mov.b32 	%r8196, 1836772287;
	mov.b32 	%r8197, -1835231979;
	mov.b32 	%r8198, -1889540349;
	st.local.v4.u32 	[%rd9+96], {%r8198, %r8197, %r8196, %r8195};
	mov.b32 	%r8199, -909622130;
	mov.b32 	%r8200, -529979063;
	mov.b32 	%r8201, 1948373848;
	mov.b32 	%r8202, -1098699308;
	st.local.v4.u32 	[%rd9+112], {%r8202, %r8201, %r8200, %r8199};
	mov.b32 	%r8203, -1183720153;
	mov.b32 	%r8204, 1480485785;
	mov.b32 	%r8205, -1904641804;
	mov.b32 	%r8206, -1031181707;
	st.local.v4.u32 	[%rd9+128], {%r8206, %r8205, %r8204, %r8203};
	mov.b32 	%r8207, -835013507;
	mov.b32 	%r8208, 548169417;
	mov.b32 	%r8209, -2001922064;
	mov.b32 	%r8210, -514869570;
	st.local.v4.u32 	[%rd9+144], {%r8210, %r8209, %r8208, %r8207};
	mov.b32 	%r8211, 1400849762;
	mov.b32 	%r8212, 1362321559;
	mov.b32 	%r8213, 439452389;
	mov.b32 	%r8214, -548792221;
	st.local.v4.u32 	[%rd9+160], {%r8214, %r8213, %r8212, %r8211};
	mov.b32 	%r8215, 137073913;
	mov.b32 	%r8216, -2120213250;
	mov.b32 	%r8217, 1806599355;
	mov.b32 	%r8218, 1685577905;
	st.local.v4.u32 	[%rd9+176], {%r8218, %r8217, %r8216, %r8215};
	mov.b32 	%r8219, 2079897426;
	mov.b32 	%r8220, -563312748;
	mov.b32 	%r8221, 1174215055;
	mov.b32 	%r8222, 1214797936;
	st.local.v4.u32 	[%rd9+192], {%r8222, %r8221, %r8220, %r8219};
	mov.b32 	%r8223, 1437280870;
	mov.b32 	%r8224, 529487843;
	mov.b32 	%r8225, 1258480242;
	mov.b32 	%r8226, 1943217067;
	st.local.v4.u32 	[%rd9+208], {%r8226, %r8225, %r8224, %r8223};
	mov.b32 	%r8227, 923313619;
	mov.b32 	%r8228, -981755258;
	mov.b32 	%r8229, -1245576401;
	mov.b32 	%r8230, -349698126;
	st.local.v4.u32 	[%rd9+224], {%r8230, %r8229, %r8228, %r8227};
	mov.b32 	%r8231, 377642221;
	mov.b32 	%r8232, 57326082;
	mov.b32 	%r8233, -1079659997;
	mov.b32 	%r8234, 679998000;
	st.local.v4.u32 	[%rd9+240], {%r8234, %r8233, %r8232, %r8231};
	mov.b32 	%r8235, 1776460110;
	mov.b32 	%r8236, 133361907;
	mov.b32 	%r8237, 2041877159;
	mov.b32 	%r8238, -820237430;
	st.local.v4.u32 	[%rd9+256], {%r8238, %r8237, %r8236, %r8235};
	mov.b32 	%r8239, -1493267772;
	mov.b32 	%r8240, 878845905;
	mov.b32 	%r8241, 96392454;
	mov.b32 	%r8242, -621490843;
	st.local.v4.u32 	[%rd9+272], {%r8242, %r8241, %r8240, %r8239};
	mov.b32 	%r8243, -152341084;
	mov.b32 	%r8244, -1964953083;
	mov.b32 	%r8245, -212492126;
	mov.b32 	%r8246, 777231668;
	st.local.v4.u32 	[%rd9+288], {%r8246, %r8245, %r8244, %r8243};
	mov.b32 	%r8247, 1846563261;
	mov.b32 	%r8248, 1906247262;
	mov.b32 	%r8249, 1626319424;
	mov.b32 	%r8250, -2081670901;
	st.local.v4.u32 	[%rd9+304], {%r8250, %r8249, %r8248, %r8247};
	mov.b32 	%r8251, -423803315;
	mov.b32 	%r8252, 1040559837;
	mov.b32 	%r8253, -586793578;
	mov.b32 	%r8254, 562755902;
	st.local.v4.u32 	[%rd9+320], {%r8254, %r8253, %r8252, %r8251};
	mov.b32 	%r8255, 1343618912;
	mov.b32 	%r8256, 114585348;
	mov.b32 	%r8257, -1000536719;
	mov.b32 	%r8258, 1418573201;
	st.local.v4.u32 	[%rd9+336], {%r8258, %r8257, %r8256, %r8255};
	mov.b32 	%r8259, -643926169;
	mov.b32 	%r8260, 1078185097;
	mov.b32 	%r8261, -1108764714;
	mov.b32 	%r8262, -1728371687;
	st.local.v4.u32 	[%rd9+352], {%r8262, %r8261, %r8260, %r8259};
	mov.b32 	%r8263, -923870343;
	mov.b32 	%r8264, 425408743;
	mov.b32 	%r8265, -1987344377;
	mov.b32 	%r8266, -398279248;
	st.local.v4.u32 	[%rd9+368], {%r8266, %r8265, %r8264, %r8263};
	mov.b32 	%r8267, -2078357000;
	mov.b32 	%r8268, 1108339068;
	mov.b32 	%r8269, 2081048481;
	st.local.v4.u32 	[%rd9+384], {%r8269, %r8268, %r8267, %r8690};
	mov.b32 	%r8270, 1517440620;
	mov.b32 	%r8271, 292596766;
	mov.b32 	%r8272, 736970802;
	mov.b32 	%r8273, -2138668279;
	st.local.v4.u32 	[%rd9+400], {%r8273, %r8272, %r8271, %r8270};
	mov.b32 	%r8274, 758720310;
	mov.b32 	%r8275, -1361764803;
	mov.b32 	%r8276, -2059905521;
	mov.b32 	%r8277, 251657213;
	st.local.v4.u32 	[%rd9+416], {%r8277, %r8276, %r8275, %r8274};
	mov.b32 	%r8278, 908999204;
	mov.b32 	%r8279, 1532285339;
	mov.b32 	%r8280, 1554391400;
	mov.b32 	%r8281, 265905162;
	st.local.v4.u32 	[%rd9+432], {%r8281, %r8280, %r8279, %r8278};
	mov.b32 	%r8282, -1684955621;
	mov.b32 	%r8283, -292105548;
	mov.b32 	%r8284, 1474760595;
	mov.b32 	%r8285, 174567692;
	st.local.v4.u32 	[%rd9+448], {%r8285, %r8284, %r8283, %r8282};
	mov.b32 	%r8286, 303699484;
	mov.b32 	%r8287, 2001430874;
	mov.b32 	%r8288, -601841055;
	mov.b32 	%r8289, -1060810880;
	st.local.v4.u32 	[%rd9+464], {%r8289, %r8288, %r8287, %r8286};
	mov.b32 	%r8290, 454499602;
	mov.b32 	%r8291, 585122620;
	mov.b32 	%r8292, -1607801408;
	mov.b32 	%r8293, -1816524062;
	st.local.v4.u32 	[%rd9+480], {%r8293, %r8292, %r8291, %r8290};
	mov.b32 	%r8294, 514443284;
	mov.b32 	%r8295, -1230456531;
	mov.b32 	%r8296, -1949848078;
	mov.b32 	%r8297, 151849742;
	st.local.v4.u32 	[%rd9+496], {%r8297, %r8296, %r8295, %r8294};
	mov.b32 	%r8298, 2137062819;
	mov.b32 	%r8299, -1713521682;
	mov.b32 	%r8300, 1963412655;
	mov.b32 	%r8301, -249985705;
	st.local.v4.u32 	[%rd9+512], {%r8301, %r8300, %r8299, %r8298};
	mov.b32 	%r8302, -75615141;
	mov.b32 	%r8303, 1715193156;
	mov.b32 	%r8304, 1928707164;
	mov.b32 	%r8305, 19308535;
	st.local.v4.u32 	[%rd9+528], {%r8305, %r8304, %r8303, %r8302};
	mov.b32 	%r8306, -453942344;
	mov.b32 	%r8307, -302225226;
	mov.b32 	%r8308, 600235211;
	mov.b32 	%r8309, 1126790795;
	st.local.v4.u32 	[%rd9+544], {%r8309, %r8308, %r8307, %r8306};
	mov.b32 	%r8310, -971956092;
	mov.b32 	%r8311, -1759363053;
	mov.b32 	%r8312, 1669664834;
	mov.b32 	%r8313, 836553431;
	st.local.v4.u32 	[%rd9+560], {%r8313, %r8312, %r8311, %r8310};
	mov.b32 	%r8314, 698445255;
	mov.b32 	%r8315, -114159186;
	mov.b32 	%r8316, -1153566510;
	mov.b32 	%r8317, 1243905413;
	st.local.v4.u32 	[%rd9+576], {%r8317, %r8316, %r8315, %r8314};
	mov.b32 	%r8318, -1042034569;
	mov.b32 	%r8319, -2041385971;
	mov.b32 	%r8320, -1305414692;
	mov.b32 	%r8321, -1641067747;
	st.local.v4.u32 	[%rd9+592], {%r8321, %r8320, %r8319, %r8318};
	mov.b32 	%r8322, -379313593;
	mov.b32 	%r8323, -1807156719;
	mov.b32 	%r8324, 1891211689;
	mov.b32 	%r8325, -1290376149;
	st.local.v4.u32 	[%rd9+608], {%r8325, %r8324, %r8323, %r8322};
	mov.b32 	%r8326, 865136418;
	mov.b32 	%r8327, 2100090966;
	mov.b32 	%r8328, -264299872;
	mov.b32 	%r8329, -57883480;
	st.local.v4.u32 	[%rd9+624], {%r8329, %r8328, %r8327, %r8326};
	mov.b32 	%r8330, -737462632;
	mov.b32 	%r8331, -895287668;
	mov.b32 	%r8332, 953270745;
	mov.b32 	%r8333, 1229899655;
	st.local.v4.u32 	[%rd9+640], {%r8333, %r8332, %r8331, %r8330};
	mov.b32 	%r8334, -1379949505;
	mov.b32 	%r8335, -1215420710;
	mov.b32 	%r8336, 2061379749;
	mov.b32 	%r8337, -176042074;
	st.local.v4.u32 	[%rd9+656], {%r8337, %r8336, %r8335, %r8334};
	mov.b32 	%r8338, 2118541908;
	mov.b32 	%r8339, 1607244650;
	mov.b32 	%r8340, 2022837584;
	mov.b32 	%r8341, 983426092;
	st.local.v4.u32 	[%rd9+672], {%r8341, %r8340, %r8339, %r8338};
	mov.b32 	%r8342, -1011878526;
	mov.b32 	%r8343, 972512814;
	mov.b32 	%r8344, -658970480;
	mov.b32 	%r8345, -1928084746;
	st.local.v4.u32 	[%rd9+688], {%r8345, %r8344, %r8343, %r8342};
	mov.b32 	%r8346, 621982671;
	mov.b32 	%r8347, -718427793;
	mov.b32 	%r8348, -795640727;
	mov.b32 	%r8349, 1568718495;
	st.local.v4.u32 	[%rd9+704], {%r8349, %r8348, %r8347, %r8346};
	mov.b32 	%r8350, 1002142683;
	mov.b32 	%r8351, -1671205144;
	mov.b32 	%r8352, 410887952;
	mov.b32 	%r8353, -1399243832;
	st.local.v4.u32 	[%rd9+720], {%r8353, %r8352, %r8351, %r8350};
	mov.b32 	%r8354, 1335535747;
	mov.b32 	%r8355, -1699282452;
	mov.b32 	%r8356, 1494807662;
	mov.b32 	%r8357, 645401037;
	st.local.v4.u32 	[%rd9+736], {%r8357, %r8356, %r8355, %r8354};
	mov.b32 	%r8358, 367585007;
	mov.b32 	%r8359, -1127282655;
	mov.b32 	%r8360, -1671510;
	mov.b32 	%r8361, -1787927066;
	st.local.v4.u32 	[%rd9+752], {%r8361, %r8360, %r8359, %r8358};
	mov.b32 	%r8362, -1333995991;
	mov.b32 	%r8363, -1626745622;
	mov.b32 	%r8364, 1865862730;
	mov.b32 	%r8365, -409216582;
	st.local.v4.u32 	[%rd9+768], {%r8365, %r8364, %r8363, %r8362};
	mov.b32 	%r8366, -1570324427;
	mov.b32 	%r8367, -1517014842;
	mov.b32 	%r8368, 1059270954;
	mov.b32 	%r8369, -1531793615;
	st.local.v4.u32 	[%rd9+784], {%r8369, %r8368, %r8367, %r8366};
	mov.b32 	%r8370, -1479011021;
	mov.b32 	%r8371, -1865371424;
	mov.b32 	%r8372, -2100648196;
	mov.b32 	%r8373, 1320957812;
	st.local.v4.u32 	[%rd9+800], {%r8373, %r8372, %r8371, %r8370};
	mov.b32 	%r8374, -1846137065;
	mov.b32 	%r8375, -850391425;
	mov.b32 	%r8376, -321194175;
	mov.b32 	%r8377, 77089521;
	st.local.v4.u32 	[%rd9+816], {%r8377, %r8376, %r8375, %r8374};
	mov.b32 	%r8378, -1778065436;
	mov.b32 	%r8379, -1437772596;
	mov.b32 	%r8380, -273658557;
	mov.b32 	%r8381, 1305906550;
	st.local.v4.u32 	[%rd9+832], {%r8381, %r8380, %r8379, %r8378};
	mov.b32 	%r8382, 1699839814;
	mov.b32 	%r8383, 740276417;
	mov.b32 	%r8384, 1787304780;
	mov.b32 	%r8385, -776608866;
	st.local.v4.u32 	[%rd9+848], {%r8385, %r8384, %r8383, %r8382};
	mov.b32 	%r8386, 188821243;
	mov.b32 	%r8387, -2022411270;
	mov.b32 	%r8388, -1942659839;
	mov.b32 	%r8389, 1592394909;
	st.local.v4.u32 	[%rd9+864], {%r8389, %r8388, %r8387, %r8386};
	mov.b32 	%r8390, -699985043;
	mov.b32 	%r8391, 274084841;
	mov.b32 	%r8392, -606973294;
	mov.b32 	%r8393, 1729977011;
	st.local.v4.u32 	[%rd9+880], {%r8393, %r8392, %r8391, %r8390};
	mov.b32 	%r8394, 322734571;
	mov.b32 	%r8395, -132870567;
	mov.b32 	%r8396, -1593017801;
	mov.b32 	%r8397, -681472870;
	st.local.v4.u32 	[%rd9+896], {%r8397, %r8396, %r8395, %r8394};
	mov.b32 	%r8398, 1202797690;
	mov.b32 	%r8399, 484830689;
	mov.b32 	%r8400, 1640576439;
	mov.b32 	%r8401, -1457000754;
	st.local.v4.u32 	[%rd9+912], {%r8401, %r8400, %r8399, %r8398};
	mov.b32 	%r8402, -952647821;
	mov.b32 	%r8403, 349075736;
	mov.b32 	%r8404, -227328171;
	mov.b32 	%r8405, -757114468;
	st.local.v4.u32 	[%rd9+928], {%r8405, %r8404, %r8403, %r8402};
	mov.b32 	%r8406, 1155237496;
	mov.b32 	%r8407, 1030690015;
	mov.b32 	%r8408, -39167137;
	mov.b32 	%r8409, -137500077;
	st.local.v4.u32 	[%rd9+944], {%r8409, %r8408, %r8407, %r8406};
	mov.b32 	%r8410, -1556062270;
	mov.b32 	%r8411, 607398968;
	mov.b32 	%r8412, 1757691577;
	mov.b32 	%r8413, -1342996022;
	st.local.v4.u32 	[%rd9+960], {%r8413, %r8412, %r8411, %r8410};
	mov.b32 	%r8414, 227885567;
	mov.b32 	%r8415, 1011452712;
	mov.b32 	%r8416, -500888388;
	mov.b32 	%r8417, 499347990;
	st.local.v4.u32 	[%rd9+976], {%r8417, %r8416, %r8415, %r8414};
	mov.b32 	%r8418, 1455525988;
	mov.b32 	%r8419, -1260086056;
	mov.b32 	%r8420, 213114376;
	mov.b32 	%r8421, -1476300487;
	st.local.v4.u32 	[%rd9+992], {%r8421, %r8420, %r8419, %r8418};
	mov.b32 	%r8422, -1202240816;
	mov.b32 	%r8423, 1817998408;
	mov.b32 	%r8424, 850817237;
	mov.b32 	%r8425, -880516741;
	st.local.v4.u32 	[%rd9+1008], {%r8425, %r8424, %r8423, %r8422};
$L__BB3_6:
	cvt.u64.u32 	%rd378, %r8690;
	add.s64 	%rd379, %rd4, %rd378;
	ld.local.v2.b32 	{%r8426, %r8427}, [%rd379];
	bfe.u32 	%r8428, %r8427, 24, 8;
	bfe.u32 	%r8429, %r8427, 16, 8;
	bfe.u32 	%r8430, %r8427, 8, 8;
	bfe.u32 	%r8431, %r8427, 0, 8;
	bfe.u32 	%r8432, %r8426, 24, 8;
	bfe.u32 	%r8433, %r8426, 16, 8;
	bfe.u32 	%r8434, %r8426, 8, 8;
	bfe.u32 	%r8435, %r8426, 0, 8;
	mov.u32 	%r8436, _ZZ14AES_128DecryptP8aesBlockPjiE11matrizCajaS;
	add.s32 	%r8437, %r8436, %r8690;
	st.shared.u8 	[%r8437], %r8435;
	mul.wide.u32 	%rd380, %r8690, 4;
	add.s64 	%rd381, %rd6, %rd380;
	ld.local.v4.u32 	{%r8438, %r8439, %r8440, %r8441}, [%rd381];
	shl.b32 	%r8442, %r8690, 2;
	mov.u32 	%r8443, _ZZ14AES_128DecryptP8aesBlockPjiE2T1;
	add.s32 	%r8444, %r8443, %r8442;
	st.shared.u32 	[%r8444], %r8438;
	add.s64 	%rd382, %rd7, %rd380;
	ld.local.v4.u32 	{%r8445, %r8446, %r8447, %r8448}, [%rd382];
	mov.u32 	%r8449, _ZZ14AES_128DecryptP8aesBlockPjiE2T2;
	add.s32 	%r8450, %r8449, %r8442;
	st.shared.u32 	[%r8450], %r8445;
	add.s64 	%rd383, %rd8, %rd380;
	ld.local.v4.u32 	{%r8451, %r8452, %r8453, %r8454}, [%rd383];
	mov.u32 	%r8455, _ZZ14AES_128DecryptP8aesBlockPjiE2T3;
	add.s32 	%r8456, %r8455, %r8442;
	st.shared.u32 	[%r8456], %r8451;
	add.s64 	%rd384, %rd9, %rd380;
	ld.local.v4.u32 	{%r8457, %r8458, %r8459, %r8460}, [%rd384];
	mov.u32 	%r8461, _ZZ14AES_128DecryptP8aesBlockPjiE2T4;
	add.s32 	%r8462, %r8461, %r8442;
	st.shared.u32 	[%r8462], %r8457;
	st.shared.u8 	[%r8437+1], %r8434;
	st.shared.u32 	[%r8444+4], %r8439;
	st.shared.u32 	[%r8450+4], %r8446;
	st.shared.u32 	[%r8456+4], %r8452;
	st.shared.u32 	[%r8462+4], %r8458;
	st.shared.u8 	[%r8437+2], %r8433;
	st.shared.u32 	[%r8444+8], %r8440;
	st.shared.u32 	[%r8450+8], %r8447;
	st.shared.u32 	[%r8456+8], %r8453;
	st.shared.u32 	[%r8462+8], %r8459;
	st.shared.u8 	[%r8437+3], %r8432;
	st.shared.u32 	[%r8444+12], %r8441;
	st.shared.u32 	[%r8450+12], %r8448;
	st.shared.u32 	[%r8456+12], %r8454;
	st.shared.u32 	[%r8462+12], %r8460;
	st.shared.u8 	[%r8437+4], %r8431;
	ld.local.v4.u32 	{%r8463, %r8464, %r8465, %r8466}, [%rd381+16];
	st.shared.u32 	[%r8444+16], %r8463;
	ld.local.v4.u32 	{%r8467, %r8468, %r8469, %r8470}, [%rd382+16];
	st.shared.u32 	[%r8450+16], %r8467;
	ld.local.v4.u32 	{%r8471, %r8472, %r8473, %r8474}, [%rd383+16];
	st.shared.u32 	[%r8456+16], %r8471;
	ld.local.v4.u32 	{%r8475, %r8476, %r8477, %r8478}, [%rd384+16];
	st.shared.u32 	[%r8462+16], %r8475;
	st.shared.u8 	[%r8437+5], %r8430;
	st.shared.u32 	[%r8444+20], %r8464;
	st.shared.u32 	[%r8450+20], %r8468;
	st.shared.u32 	[%r8456+20], %r8472;
	st.shared.u32 	[%r8462+20], %r8476;
	st.shared.u8 	[%r8437+6], %r8429;
	st.shared.u32 	[%r8444+24], %r8465;
	st.shared.u32 	[%r8450+24], %r8469;
	st.shared.u32 	[%r8456+24], %r8473;
	st.shared.u32 	[%r8462+24], %r8477;
	st.shared.u8 	[%r8437+7], %r8428;
	st.shared.u32 	[%r8444+28], %r8466;
	st.shared.u32 	[%r8450+28], %r8470;
	st.shared.u32 	[%r8456+28], %r8474;
	st.shared.u32 	[%r8462+28], %r8478;
	add.s32 	%r8690, %r8690, 8;
	setp.ne.s32 	%p56, %r8690, 256;
	@%p56 bra 	$L__BB3_6;
$L__BB3_7:
	bar.sync 	0;
	ld.global.u32 	%r8480, [%rd34];
	ld.global.u32 	%r8481, [%rd34+4];
	ld.global.u32 	%r8482, [%rd34+8];
	ld.global.u32 	%r8483, [%rd34+12];
	ld.global.u32 	%r8484, [%rd2+160];
	xor.b32  	%r8691, %r8484, %r8480;
	shr.u32 	%r8701, %r8691, 8;
	shr.u32 	%r8702, %r8691, 16;
	shr.u32 	%r8703, %r8691, 24;
	ld.global.u32 	%r8485, [%rd2+164];
	xor.b32  	%r8695, %r8485, %r8481;
	shr.u32 	%r8694, %r8695, 8;
	shr.u32 	%r8693, %r8695, 16;
	shr.u32 	%r8692, %r8695, 24;
	ld.global.u32 	%r8486, [%rd2+168];
	xor.b32  	%r8699, %r8486, %r8482;
	shr.u32 	%r8698, %r8699, 8;
	shr.u32 	%r8697, %r8699, 16;
	shr.u32 	%r8696, %r8699, 24;
	ld.global.u32 	%r8487, [%rd2+172];
	xor.b32  	%r8700, %r8487, %r8483;
	add.s64 	%rd35, %rd5, 3;
	add.s64 	%rd36, %rd6, 8;
	mov.b32 	%r8704, 9;
$L__BB3_8:
	shl.b32 	%r8489, %r8703, 2;
	mov.u32 	%r8490, _ZZ14AES_128DecryptP8aesBlockPjiE2T1;
	add.s32 	%r8491, %r8490, %r8489;
	ld.shared.u32 	%r8492, [%r8491];
	shr.u32 	%r8493, %r8700, 14;
	and.b32  	%r8494, %r8493, 1020;
	mov.u32 	%r8495, _ZZ14AES_128DecryptP8aesBlockPjiE2T2;
	add.s32 	%r8496, %r8495, %r8494;
	ld.shared.u32 	%r8497, [%r8496];
	shl.b32 	%r8498, %r8698, 2;
	and.b32  	%r8499, %r8498, 1020;
	mov.u32 	%r8500, _ZZ14AES_128DecryptP8aesBlockPjiE2T3;
	add.s32 	%r8501, %r8500, %r8499;
	ld.shared.u32 	%r8502, [%r8501];
	shl.b32 	%r8503, %r8695, 2;
	and.b32  	%r8504, %r8503, 1020;
	mov.u32 	%r8505, _ZZ14AES_128DecryptP8aesBlockPjiE2T4;
	add.s32 	%r8506, %r8505, %r8504;
	ld.shared.u32 	%r8507, [%r8506];
	xor.b32  	%r8508, %r8497, %r8492;
	xor.b32  	%r8509, %r8508, %r8502;
	xor.b32  	%r39, %r8509, %r8507;
	shl.b32 	%r8510, %r8692, 2;
	add.s32 	%r8511, %r8490, %r8510;
	ld.shared.u32 	%r8512, [%r8511];
	shl.b32 	%r8513, %r8702, 2;
	and.b32  	%r8514, %r8513, 1020;
	add.s32 	%r8515, %r8495, %r8514;
	ld.shared.u32 	%r8516, [%r8515];
	shr.u32 	%r8517, %r8700, 6;
	and.b32  	%r8518, %r8517, 1020;
	add.s32 	%r8519, %r8500, %r8518;
	ld.shared.u32 	%r8520, [%r8519];
	shl.b32 	%r8521, %r8699, 2;
	and.b32  	%r8522, %r8521, 1020;
	add.s32 	%r8523, %r8505, %r8522;
	ld.shared.u32 	%r8524, [%r8523];
	xor.b32  	%r8525, %r8516, %r8512;
	xor.b32  	%r8526, %r8525, %r8520;
	xor.b32  	%r40, %r8526, %r8524;
	shl.b32 	%r8527, %r8696, 2;
	add.s32 	%r8528, %r8490, %r8527;
	ld.shared.u32 	%r8529, [%r8528];
	shl.b32 	%r8530, %r8693, 2;
	and.b32  	%r8531, %r8530, 1020;
	add.s32 	%r8532, %r8495, %r8531;
	ld.shared.u32 	%r8533, [%r8532];
	shl.b32 	%r8534, %r8701, 2;
	and.b32  	%r8535, %r8534, 1020;
	add.s32 	%r8536, %r8500, %r8535;
	ld.shared.u32 	%r8537, [%r8536];
	shl.b32 	%r8538, %r8700, 2;
	and.b32  	%r8539, %r8538, 1020;
	add.s32 	%r8540, %r8505, %r8539;
	ld.shared.u32 	%r8541, [%r8540];
	xor.b32  	%r8542, %r8533, %r8529;
	xor.b32  	%r8543, %r8542, %r8537;
	xor.b32  	%r41, %r8543, %r8541;
	shr.u32 	%r8544, %r8700, 22;
	and.b32  	%r8545, %r8544, 1020;
	add.s32 	%r8546, %r8490, %r8545;
	ld.shared.u32 	%r8547, [%r8546];
	shl.b32 	%r8548, %r8697, 2;
	and.b32  	%r8549, %r8548, 1020;
	add.s32 	%r8550, %r8495, %r8549;
	ld.shared.u32 	%r8551, [%r8550];
	shl.b32 	%r8552, %r8694, 2;
	and.b32  	%r8553, %r8552, 1020;
	add.s32 	%r8554, %r8500, %r8553;
	ld.shared.u32 	%r8555, [%r8554];
	shl.b32 	%r8556, %r8691, 2;
	and.b32  	%r8557, %r8556, 1020;
	add.s32 	%r8558, %r8505, %r8557;
	ld.shared.u32 	%r8559, [%r8558];
	xor.b32  	%r8560, %r8551, %r8547;
	xor.b32  	%r8561, %r8560, %r8555;
	xor.b32  	%r42, %r8561, %r8559;
	mov.b32 	%r8562, 9;
	mov.b32 	%r8563, 13;
	mov.b32 	%r8564, 11;
	mov.b32 	%r8565, 14;
	st.local.v4.u32 	[%rd6], {%r8565, %r8564, %r8563, %r8562};
	st.local.v4.u32 	[%rd6+16], {%r8562, %r8565, %r8564, %r8563};
	st.local.v4.u32 	[%rd6+32], {%r8563, %r8562, %r8565, %r8564};
	st.local.v4.u32 	[%rd6+48], {%r8564, %r8563, %r8562, %r8565};
	shl.b32 	%r8566, %r8704, 2;
	mul.wide.u32 	%rd385, %r8566, 4;
	add.s64 	%rd386, %rd2, %rd385;
	ld.global.u8 	%r8567, [%rd386+15];
	ld.global.u8 	%r8568, [%rd386+14];
	prmt.b32 	%r8569, %r8568, %r8567, 0x3340U;
	ld.global.u8 	%r8570, [%rd386+13];
	ld.global.u8 	%r8571, [%rd386+12];
	prmt.b32 	%r8572, %r8571, %r8570, 0x3340U;
	prmt.b32 	%r8573, %r8572, %r8569, 0x5410U;
	ld.global.u8 	%r8574, [%rd386+11];
	ld.global.u8 	%r8575, [%rd386+10];
	prmt.b32 	%r8576, %r8575, %r8574, 0x3340U;
	ld.global.u8 	%r8577, [%rd386+9];
	ld.global.u8 	%r8578, [%rd386+8];
	prmt.b32 	%r8579, %r8578, %r8577, 0x3340U;
	prmt.b32 	%r8580, %r8579, %r8576, 0x5410U;
	ld.global.u8 	%r8581, [%rd386+7];
	ld.global.u8 	%r8582, [%rd386+6];
	prmt.b32 	%r8583, %r8582, %r8581, 0x3340U;
	ld.global.u8 	%r8584, [%rd386+5];
	ld.global.u8 	%r8585, [%rd386+4];
	prmt.b32 	%r8586, %r8585, %r8584, 0x3340U;
	prmt.b32 	%r8587, %r8586, %r8583, 0x5410U;
	ld.global.u8 	%r8588, [%rd386+3];
	ld.global.u8 	%r8589, [%rd386+2];
	prmt.b32 	%r8590, %r8589, %r8588, 0x3340U;
	ld.global.u8 	%r8591, [%rd386+1];
	ld.global.u8 	%r8592, [%rd386];
	prmt.b32 	%r8593, %r8592, %r8591, 0x3340U;
	prmt.b32 	%r8594, %r8593, %r8590, 0x5410U;
	st.local.v4.b32 	[%rd4], {%r8594, %r8587, %r8580, %r8573};
	mov.b32 	%r8705, 0;
$L__BB3_9:
	shl.b32 	%r8596, %r8705, 2;
	cvt.u64.u32 	%rd387, %r8596;
	add.s64 	%rd388, %rd4, %rd387;
	ld.local.u32 	%r8597, [%rd388];
	bfe.u32 	%r8598, %r8597, 0, 8;
	cvt.u16.u32 	%rs1, %r8598;
	bfe.u32 	%r8599, %r8597, 8, 8;
	cvt.u16.u32 	%rs2, %r8599;
	bfe.u32 	%r8600, %r8597, 16, 8;
	cvt.u16.u32 	%rs3, %r8600;
	bfe.u32 	%r8601, %r8597, 24, 8;
	cvt.u16.u32 	%rs4, %r8601;
	and.b16  	%rs404, %rs4, 255;
	shl.b16 	%rs405, %rs4, 3;
	and.b16  	%rs406, %rs405, 2040;
	shr.u16 	%rs407, %rs404, 5;
	shl.b16 	%rs408, %rs407, 1;
	shl.b16 	%rs409, %rs407, 3;
	shl.b16 	%rs410, %rs407, 4;
	shl.b16 	%rs411, %rs4, 2;
	and.b16  	%rs412, %rs411, 1020;
	shr.u16 	%rs413, %rs404, 6;
	shl.b16 	%rs414, %rs413, 1;
	shl.b16 	%rs415, %rs413, 3;
	shl.b16 	%rs416, %rs413, 4;
	shl.b16 	%rs417, %rs4, 1;
	and.b16  	%rs418, %rs417, 510;
	shr.u16 	%rs419, %rs404, 7;
	shl.b16 	%rs420, %rs419, 1;
	shl.b16 	%rs421, %rs419, 3;
	shl.b16 	%rs422, %rs419, 4;
	xor.b16  	%rs423, %rs418, %rs406;
	xor.b16  	%rs424, %rs423, %rs412;
	xor.b16  	%rs425, %rs424, %rs421;
	xor.b16  	%rs426, %rs425, %rs420;
	xor.b16  	%rs427, %rs426, %rs422;
	xor.b16  	%rs428, %rs427, %rs409;
	xor.b16  	%rs429, %rs428, %rs408;
	xor.b16  	%rs430, %rs429, %rs410;
	xor.b16  	%rs431, %rs430, %rs415;
	xor.b16  	%rs432, %rs431, %rs414;
	xor.b16  	%rs433, %rs432, %rs416;
	xor.b16  	%rs434, %rs433, %rs419;
	xor.b16  	%rs435, %rs434, %rs413;
	xor.b16  	%rs5, %rs435, %rs407;
	xor.b16  	%rs436, %rs407, %rs404;
	shl.b16 	%rs437, %rs436, 3;
	xor.b16  	%rs438, %rs437, %rs408;
	xor.b16  	%rs439, %rs438, %rs410;
	xor.b16  	%rs440, %rs439, %rs412;
	xor.b16  	%rs441, %rs440, %rs415;
	xor.b16  	%rs442, %rs441, %rs414;
	xor.b16  	%rs443, %rs442, %rs416;
	xor.b16  	%rs444, %rs443, %rs413;
	xor.b16  	%rs445, %rs444, %rs407;
	xor.b16  	%rs6, %rs4, %rs445;
	shl.b16 	%rs446, %rs436, 1;
	xor.b16  	%rs447, %rs446, %rs437;
	xor.b16  	%rs448, %rs447, %rs410;
	xor.b16  	%rs449, %rs448, %rs421;
	xor.b16  	%rs450, %rs449, %rs420;
	xor.b16  	%rs451, %rs450, %rs422;
	xor.b16  	%rs452, %rs451, %rs404;
	xor.b16  	%rs453, %rs452, %rs419;
	xor.b16  	%rs7, %rs453, %rs407;
	xor.b16  	%rs454, %rs439, %rs404;
	xor.b16  	%rs8, %rs454, %rs407;
	xor.b16  	%rs455, %rs419, %rs404;
	shl.b16 	%rs456, %rs455, 1;
	xor.b16  	%rs457, %rs456, %rs421;
	xor.b16  	%rs458, %rs457, %rs422;
	xor.b16  	%rs459, %rs458, %rs404;
	xor.b16  	%rs9, %rs459, %rs419;
	or.b16  	%rs10, %rs458, %rs419;
	and.b16  	%rs460, %rs3, 255;
	shl.b16 	%rs461, %rs3, 3;
	and.b16  	%rs462, %rs461, 2040;
	shr.u16 	%rs463, %rs460, 5;
	shl.b16 	%rs464, %rs463, 1;
	shl.b16 	%rs465, %rs463, 3;
	shl.b16 	%rs466, %rs463, 4;
	shl.b16 	%rs467, %rs3, 2;
	and.b16  	%rs468, %rs467, 1020;
	shr.u16 	%rs469, %rs460, 6;
	shl.b16 	%rs470, %rs469, 1;
	shl.b16 	%rs471, %rs469, 3;
	shl.b16 	%rs472, %rs469, 4;
	shl.b16 	%rs473, %rs3, 1;
	and.b16  	%rs474, %rs473, 510;
	shr.u16 	%rs475, %rs460, 7;
	shl.b16 	%rs476, %rs475, 1;
	shl.b16 	%rs477, %rs475, 3;
	shl.b16 	%rs478, %rs475, 4;
	xor.b16  	%rs479, %rs474, %rs462;
	xor.b16  	%rs480, %rs479, %rs468;
	xor.b16  	%rs481, %rs480, %rs477;
	xor.b16  	%rs482, %rs481, %rs476;
	xor.b16  	%rs483, %rs482, %rs478;
	xor.b16  	%rs484, %rs483, %rs465;
	xor.b16  	%rs485, %rs484, %rs464;
	xor.b16  	%rs486, %rs485, %rs466;
	xor.b16  	%rs487, %rs486, %rs471;
	xor.b16  	%rs488, %rs487, %rs470;
	xor.b16  	%rs489, %rs488, %rs472;
	xor.b16  	%rs490, %rs489, %rs475;
	xor.b16  	%rs491, %rs490, %rs469;
	xor.b16  	%rs11, %rs491, %rs463;
	xor.b16  	%rs492, %rs463, %rs460;
	shl.b16 	%rs493, %rs492, 3;
	xor.b16  	%rs494, %rs493, %rs464;
	xor.b16  	%rs495, %rs494, %rs466;
	xor.b16  	%rs496, %rs495, %rs468;
	xor.b16  	%rs497, %rs496, %rs471;
	xor.b16  	%rs498, %rs497, %rs470;
	xor.b16  	%rs499, %rs498, %rs472;
	xor.b16  	%rs500, %rs499, %rs469;
	xor.b16  	%rs501, %rs500, %rs463;
	xor.b16  	%rs12, %rs3, %rs501;
	shl.b16 	%rs502, %rs492, 1;
	xor.b16  	%rs503, %rs502, %rs493;
	xor.b16  	%rs504, %rs503, %rs466;
	xor.b16  	%rs505, %rs504, %rs477;
	xor.b16  	%rs506, %rs505, %rs476;
	xor.b16  	%rs507, %rs506, %rs478;
	xor.b16  	%rs508, %rs507, %rs460;
	xor.b16  	%rs509, %rs508, %rs475;
	xor.b16  	%rs13, %rs509, %rs463;
	xor.b16  	%rs510, %rs495, %rs460;
	xor.b16  	%rs14, %rs510, %rs463;
	xor.b16  	%rs511, %rs475, %rs460;
	shl.b16 	%rs512, %rs511, 1;
	xor.b16  	%rs513, %rs512, %rs477;
	xor.b16  	%rs514, %rs513, %rs478;
	xor.b16  	%rs515, %rs514, %rs460;
	xor.b16  	%rs15, %rs515, %rs475;
	or.b16  	%rs16, %rs514, %rs475;
	and.b16  	%rs516, %rs2, 255;
	shl.b16 	%rs517, %rs2, 3;
	and.b16  	%rs518, %rs517, 2040;
	shr.u16 	%rs519, %rs516, 5;
	shl.b16 	%rs520, %rs519, 1;
	shl.b16 	%rs521, %rs519, 3;
	shl.b16 	%rs522, %rs519, 4;
	shl.b16 	%rs523, %rs2, 2;
	and.b16  	%rs524, %rs523, 1020;
	shr.u16 	%rs525, %rs516, 6;
	shl.b16 	%rs526, %rs525, 1;
	shl.b16 	%rs527, %rs525, 3;
	shl.b16 	%rs528, %rs525, 4;
	shl.b16 	%rs529, %rs2, 1;
	and.b16  	%rs530, %rs529, 510;
	shr.u16 	%rs531, %rs516, 7;
	shl.b16 	%rs532, %rs531, 1;
	shl.b16 	%rs533, %rs531, 3;
	shl.b16 	%rs534, %rs531, 4;
	xor.b16  	%rs535, %rs530, %rs518;
	xor.b16  	%rs536, %rs535, %rs524;
	xor.b16  	%rs537, %rs536, %rs533;
	xor.b16  	%rs538, %rs537, %rs532;
	xor.b16  	%rs539, %rs538, %rs534;
	xor.b16  	%rs540, %rs539, %rs521;
	xor.b16  	%rs541, %rs540, %rs520;
	xor.b16  	%rs542, %rs541, %rs522;
	xor.b16  	%rs543, %rs542, %rs527;
	xor.b16  	%rs544, %rs543, %rs526;
	xor.b16  	%rs545, %rs544, %rs528;
	xor.b16  	%rs546, %rs545, %rs531;
	xor.b16  	%rs547, %rs546, %rs525;
	xor.b16  	%rs17, %rs547, %rs519;
	xor.b16  	%rs548, %rs519, %rs516;
	shl.b16 	%rs549, %rs548, 3;
	xor.b16  	%rs550, %rs549, %rs520;
	xor.b16  	%rs551, %rs550, %rs522;
	xor.b16  	%rs552, %rs551, %rs524;
	xor.b16  	%rs553, %rs552, %rs527;
	xor.b16  	%rs554, %rs553, %rs526;
	xor.b16  	%rs555, %rs554, %rs528;
	xor.b16  	%rs556, %rs555, %rs525;
	xor.b16  	%rs557, %rs556, %rs519;
	xor.b16  	%rs18, %rs2, %rs557;
	shl.b16 	%rs558, %rs548, 1;
	xor.b16  	%rs559, %rs558, %rs549;
	xor.b16  	%rs560, %rs559, %rs522;
	xor.b16  	%rs561, %rs560, %rs533;
	xor.b16  	%rs562, %rs561, %rs532;
	xor.b16  	%rs563, %rs562, %rs534;
	xor.b16  	%rs564, %rs563, %rs516;
	xor.b16  	%rs565, %rs564, %rs531;
	xor.b16  	%rs19, %rs565, %rs519;
	xor.b16  	%rs566, %rs551, %rs516;
	xor.b16  	%rs20, %rs566, %rs519;
	xor.b16  	%rs567, %rs531, %rs516;
	shl.b16 	%rs568, %rs567, 1;
	xor.b16  	%rs569, %rs568, %rs533;
	xor.b16  	%rs570, %rs569, %rs534;
	xor.b16  	%rs571, %rs570, %rs516;
	xor.b16  	%rs21, %rs571, %rs531;
	or.b16  	%rs22, %rs570, %rs531;
	and.b16  	%rs572, %rs1, 255;
	shl.b16 	%rs573, %rs1, 3;
	and.b16  	%rs574, %rs573, 2040;
	shr.u16 	%rs575, %rs572, 5;
	shl.b16 	%rs576, %rs575, 1;
	shl.b16 	%rs577, %rs575, 3;
	shl.b16 	%rs578, %rs575, 4;
	shl.b16 	%rs579, %rs1, 2;
	and.b16  	%rs580, %rs579, 1020;
	shr.u16 	%rs581, %rs572, 6;
	shl.b16 	%rs582, %rs581, 1;
	shl.b16 	%rs583, %rs581, 3;
	shl.b16 	%rs584, %rs581, 4;
	shl.b16 	%rs585, %rs1, 1;
	and.b16  	%rs586, %rs585, 510;
	shr.u16 	%rs587, %rs572, 7;
	shl.b16 	%rs588, %rs587, 1;
	shl.b16 	%rs589, %rs587, 3;
	shl.b16 	%rs590, %rs587, 4;
	xor.b16  	%rs591, %rs586, %rs574;
	xor.b16  	%rs592, %rs591, %rs580;
	xor.b16  	%rs593, %rs592, %rs589;
	xor.b16  	%rs594, %rs593, %rs588;
	xor.b16  	%rs595, %rs594, %rs590;
	xor.b16  	%rs596, %rs595, %rs577;
	xor.b16  	%rs597, %rs596, %rs576;
	xor.b16  	%rs598, %rs597, %rs578;
	xor.b16  	%rs599, %rs598, %rs583;
	xor.b16  	%rs600, %rs599, %rs582;
	xor.b16  	%rs601, %rs600, %rs584;
	xor.b16  	%rs602, %rs601, %rs587;
	xor.b16  	%rs603, %rs602, %rs581;
	xor.b16  	%rs23, %rs603, %rs575;
	xor.b16  	%rs604, %rs575, %rs572;
	shl.b16 	%rs605, %rs604, 3;
	xor.b16  	%rs606, %rs605, %rs576;
	xor.b16  	%rs607, %rs606, %rs578;
	xor.b16  	%rs608, %rs607, %rs580;
	xor.b16  	%rs609, %rs608, %rs583;
	xor.b16  	%rs610, %rs609, %rs582;
	xor.b16  	%rs611, %rs610, %rs584;
	xor.b16  	%rs612, %rs611, %rs581;
	xor.b16  	%rs613, %rs612, %rs575;
	xor.b16  	%rs24, %rs1, %rs613;
	shl.b16 	%rs614, %rs604, 1;
	xor.b16  	%rs615, %rs614, %rs605;
	xor.b16  	%rs616, %rs615, %rs578;
	xor.b16  	%rs617, %rs616, %rs589;
	xor.b16  	%rs618, %rs617, %rs588;
	xor.b16  	%rs619, %rs618, %rs590;
	xor.b16  	%rs620, %rs619, %rs572;
	xor.b16  	%rs621, %rs620, %rs587;
	xor.b16  	%rs25, %rs621, %rs575;
	xor.b16  	%rs622, %rs607, %rs572;
	xor.b16  	%rs26, %rs622, %rs575;
	xor.b16  	%rs623, %rs587, %rs572;
	shl.b16 	%rs624, %rs623, 1;
	xor.b16  	%rs625, %rs624, %rs589;
	xor.b16  	%rs626, %rs625, %rs590;
	xor.b16  	%rs627, %rs626, %rs572;
	xor.b16  	%rs27, %rs627, %rs587;
	or.b16  	%rs28, %rs626, %rs587;
	mul.wide.u32 	%rd389, %r8705, 4;
	add.s64 	%rd399, %rd35, %rd389;
	mov.b32 	%r8706, 0;
	mov.u64 	%rd398, %rd36;
$L__BB3_10:
	ld.local.u32 	%r8602, [%rd398+-8];
	mov.b16 	%rs628, 0;
	setp.gt.s32 	%p57, %r8602, 8;
	@%p57 bra 	$L__BB3_15;
	setp.eq.s32 	%p63, %r8602, 1;
	mov.u16 	%rs637, %rs4;
	@%p63 bra 	$L__BB3_22;
	setp.eq.s32 	%p64, %r8602, 2;
	mov.u16 	%rs637, %rs10;
	@%p64 bra 	$L__BB3_22;
	setp.eq.s32 	%p65, %r8602, 3;
	mov.u16 	%rs637, %rs628;
	@%p65 bra 	$L__BB3_14;
	bra.uni 	$L__BB3_22;
$L__BB3_14:
	mov.u16 	%rs637, %rs9;
	bra.uni 	$L__BB3_22;
$L__BB3_15:
	setp.gt.s32 	%p58, %r8602, 12;
	@%p58 bra 	$L__BB3_19;
	setp.eq.s32 	%p61, %r8602, 9;
	mov.u16 	%rs637, %rs8;
	@%p61 bra 	$L__BB3_22;
	setp.eq.s32 	%p62, %r8602, 11;
	mov.u16 	%rs637, %rs628;
	@%p62 bra 	$L__BB3_18;
	bra.uni 	$L__BB3_22;
$L__BB3_18:
	mov.u16 	%rs637, %rs7;
	bra.uni 	$L__BB3_22;
$L__BB3_19:
	setp.eq.s32 	%p59, %r8602, 13;
	mov.u16 	%rs637, %rs6;
	@%p59 bra 	$L__BB3_22;
	setp.eq.s32 	%p60, %r8602, 14;
	mov.u16 	%rs637, %rs628;
	@%p60 bra 	$L__BB3_21;
	bra.uni 	$L__BB3_22;
$L__BB3_21:
	mov.u16 	%rs637, %rs5;
$L__BB3_22:
	ld.local.u32 	%r8603, [%rd398+-4];
	mov.b16 	%rs629, 0;
	setp.gt.s32 	%p66, %r8603, 8;
	@%p66 bra 	$L__BB3_27;
	setp.eq.s32 	%p72, %r8603, 1;
	@%p72 bra 	$L__BB3_34;
	setp.eq.s32 	%p73, %r8603, 2;
	mov.u16 	%rs638, %rs16;
	@%p73 bra 	$L__BB3_35;
	setp.eq.s32 	%p74, %r8603, 3;
	mov.u16 	%rs638, %rs629;
	@%p74 bra 	$L__BB3_26;
	bra.uni 	$L__BB3_35;
$L__BB3_26:
	mov.u16 	%rs638, %rs15;
	bra.uni 	$L__BB3_35;
$L__BB3_27:
	setp.gt.s32 	%p67, %r8603, 12;
	@%p67 bra 	$L__BB3_31;
	setp.eq.s32 	%p70, %r8603, 9;
	mov.u16 	%rs638, %rs14;
	@%p70 bra 	$L__BB3_35;
	setp.eq.s32 	%p71, %r8603, 11;
	mov.u16 	%rs638, %rs629;
	@%p71 bra 	$L__BB3_30;
	bra.uni 	$L__BB3_35;
$L__BB3_30:
	mov.u16 	%rs638, %rs13;
	bra.uni 	$L__BB3_35;
$L__BB3_31:
	setp.eq.s32 	%p68, %r8603, 13;
	mov.u16 	%rs638, %rs12;
	@%p68 bra 	$L__BB3_35;
	setp.ne.s32 	%p69, %r8603, 14;
	mov.u16 	%rs638, %rs629;
	@%p69 bra 	$L__BB3_35;
	mov.u16 	%rs638, %rs11;
	bra.uni 	$L__BB3_35;
$L__BB3_34:
	mov.u16 	%rs638, %rs3;
$L__BB3_35:
	xor.b16  	%rs41, %rs638, %rs637;
	ld.local.u32 	%r8604, [%rd398];
	mov.b16 	%rs630, 0;
	setp.gt.s32 	%p75, %r8604, 8;
	@%p75 bra 	$L__BB3_40;
	setp.eq.s32 	%p81, %r8604, 1;
	@%p81 bra 	$L__BB3_47;
	setp.eq.s32 	%p82, %r8604, 2;
	mov.u16 	%rs639, %rs22;
	@%p82 bra 	$L__BB3_48;
	setp.eq.s32 	%p83, %r8604, 3;
	mov.u16 	%rs639, %rs630;
	@%p83 bra 	$L__BB3_39;
	bra.uni 	$L__BB3_48;
$L__BB3_39:
	mov.u16 	%rs639, %rs21;
	bra.uni 	$L__BB3_48;
$L__BB3_40:
	setp.gt.s32 	%p76, %r8604, 12;
	@%p76 bra 	$L__BB3_44;
	setp.eq.s32 	%p79, %r8604, 9;
	mov.u16 	%rs639, %rs20;
	@%p79 bra 	$L__BB3_48;
	setp.eq.s32 	%p80, %r8604, 11;
	mov.u16 	%rs639, %rs630;
	@%p80 bra 	$L__BB3_43;
	bra.uni 	$L__BB3_48;
$L__BB3_43:
	mov.u16 	%rs639, %rs19;
	bra.uni 	$L__BB3_48;
$L__BB3_44:
	setp.eq.s32 	%p77, %r8604, 13;
	mov.u16 	%rs639, %rs18;
	@%p77 bra 	$L__BB3_48;
	setp.ne.s32 	%p78, %r8604, 14;
	mov.u16 	%rs639, %rs630;
	@%p78 bra 	$L__BB3_48;
	mov.u16 	%rs639, %rs17;
	bra.uni 	$L__BB3_48;
$L__BB3_47:
	mov.u16 	%rs639, %rs2;
$L__BB3_48:
	xor.b16  	%rs48, %rs639, %rs41;
	ld.local.u32 	%r8605, [%rd398+4];
	mov.b16 	%rs631, 0;
	setp.gt.s32 	%p84, %r8605, 8;
	@%p84 bra 	$L__BB3_53;
	setp.eq.s32 	%p90, %r8605, 1;
	@%p90 bra 	$L__BB3_60;
	setp.eq.s32 	%p91, %r8605, 2;
	mov.u16 	%rs640, %rs28;
	@%p91 bra 	$L__BB3_61;
	setp.eq.s32 	%p92, %r8605, 3;
	mov.u16 	%rs640, %rs631;
	@%p92 bra 	$L__BB3_52;
	bra.uni 	$L__BB3_61;
$L__BB3_52:
	mov.u16 	%rs640, %rs27;
	bra.uni 	$L__BB3_61;
$L__BB3_53:
	setp.gt.s32 	%p85, %r8605, 12;
	@%p85 bra 	$L__BB3_57;
	setp.eq.s32 	%p88, %r8605, 9;
	mov.u16 	%rs640, %rs26;
	@%p88 bra 	$L__BB3_61;
	setp.eq.s32 	%p89, %r8605, 11;
	mov.u16 	%rs640, %rs631;
	@%p89 bra 	$L__BB3_56;
	bra.uni 	$L__BB3_61;
$L__BB3_56:
	mov.u16 	%rs640, %rs25;
	bra.uni 	$L__BB3_61;
$L__BB3_57:
	setp.eq.s32 	%p86, %r8605, 13;
	mov.u16 	%rs640, %rs24;
	@%p86 bra 	$L__BB3_61;
	setp.ne.s32 	%p87, %r8605, 14;
	mov.u16 	%rs640, %rs631;
	@%p87 bra 	$L__BB3_61;
	mov.u16 	%rs640, %rs23;
	bra.uni 	$L__BB3_61;
$L__BB3_60:
	mov.u16 	%rs640, %rs1;
$L__BB3_61:
	xor.b16  	%rs632, %rs640, %rs48;
	st.local.u8 	[%rd399], %rs632;
	add.s64 	%rd399, %rd399, -1;
	add.s32 	%r8706, %r8706, 16;
	add.s64 	%rd398, %rd398, 16;
	setp.ne.s32 	%p93, %r8706, 64;
	@%p93 bra 	$L__BB3_10;
	add.s32 	%r8705, %r8705, 1;
	setp.ne.s32 	%p94, %r8705, 4;
	@%p94 bra 	$L__BB3_9;
	ld.local.v4.u32 	{%r8606, %r8607, %r8608, %r8609}, [%rd5];
	xor.b32  	%r8691, %r8606, %r39;
	shr.u32 	%r8701, %r8691, 8;
	shr.u32 	%r8702, %r8691, 16;
	shr.u32 	%r8703, %r8691, 24;
	xor.b32  	%r8695, %r8607, %r40;
	shr.u32 	%r8694, %r8695, 8;
	shr.u32 	%r8693, %r8695, 16;
	shr.u32 	%r8692, %r8695, 24;
	xor.b32  	%r8699, %r8608, %r41;
	shr.u32 	%r8698, %r8699, 8;
	shr.u32 	%r8697, %r8699, 16;
	shr.u32 	%r8696, %r8699, 24;
	xor.b32  	%r8700, %r8609, %r42;
	add.s32 	%r60, %r8704, -1;
	setp.gt.u32 	%p95, %r8704, 1;
	mov.u32 	%r8704, %r60;
	@%p95 bra 	$L__BB3_8;
	and.b32  	%r8610, %r8691, 255;
	mov.u32 	%r8611, _ZZ14AES_128DecryptP8aesBlockPjiE11matrizCajaS;
	add.s32 	%r8612, %r8611, %r8610;
	ld.shared.u8 	%r8613, [%r8612];
	and.b32  	%r8614, %r8701, 255;
	add.s32 	%r8615, %r8611, %r8614;
	ld.shared.u8 	%rs633, [%r8615];
	and.b32  	%r8616, %r8702, 255;
	add.s32 	%r8617, %r8611, %r8616;
	ld.shared.u8 	%r8618, [%r8617];
	add.s32 	%r8619, %r8611, %r8703;
	and.b32  	%r8620, %r8695, 255;
	add.s32 	%r8621, %r8611, %r8620;
	ld.shared.u8 	%r8622, [%r8621];
	and.b32  	%r8623, %r8694, 255;
	add.s32 	%r8624, %r8611, %r8623;
	ld.shared.u8 	%rs634, [%r8624];
	and.b32  	%r8625, %r8693, 255;
	add.s32 	%r8626, %r8611, %r8625;
	ld.shared.u8 	%r8627, [%r8626];
	add.s32 	%r8628, %r8611, %r8692;
	and.b32  	%r8629, %r8699, 255;
	add.s32 	%r8630, %r8611, %r8629;
	ld.shared.u8 	%r8631, [%r8630];
	and.b32  	%r8632, %r8698, 255;
	add.s32 	%r8633, %r8611, %r8632;
	ld.shared.u8 	%rs635, [%r8633];
	and.b32  	%r8634, %r8697, 255;
	add.s32 	%r8635, %r8611, %r8634;
	ld.shared.u8 	%r8636, [%r8635];
	add.s32 	%r8637, %r8611, %r8696;
	and.b32  	%r8638, %r8700, 255;
	add.s32 	%r8639, %r8611, %r8638;
	ld.shared.u8 	%r8640, [%r8639];
	shr.u32 	%r8641, %r8700, 8;
	and.b32  	%r8642, %r8641, 255;
	add.s32 	%r8643, %r8611, %r8642;
	ld.shared.u8 	%rs636, [%r8643];
	shr.u32 	%r8644, %r8700, 16;
	and.b32  	%r8645, %r8644, 255;
	add.s32 	%r8646, %r8611, %r8645;
	ld.shared.u8 	%r8647, [%r8646];
	shr.u32 	%r8648, %r8700, 24;
	add.s32 	%r8649, %r8611, %r8648;
	ld.shared.u8 	%r8650, [%r8649];
	shl.b32 	%r8651, %r8650, 24;
	mul.wide.u16 	%r8652, %rs634, 256;
	or.b32  	%r8653, %r8652, %r8613;
	shl.b32 	%r8654, %r8636, 16;
	or.b32  	%r8655, %r8653, %r8654;
	or.b32  	%r8656, %r8655, %r8651;
	ld.shared.u8 	%r8657, [%r8619];
	shl.b32 	%r8658, %r8657, 24;
	shl.b32 	%r8659, %r8647, 16;
	or.b32  	%r8660, %r8658, %r8659;
	mul.wide.u16 	%r8661, %rs635, 256;
	or.b32  	%r8662, %r8660, %r8661;
	or.b32  	%r8663, %r8662, %r8622;
	ld.global.u32 	%r8664, [%rd2];
	xor.b32  	%r8665, %r8664, %r8663;
	ld.shared.u8 	%r8666, [%r8628];
	shl.b32 	%r8667, %r8666, 24;
	shl.b32 	%r8668, %r8618, 16;
	or.b32  	%r8669, %r8667, %r8668;
	mul.wide.u16 	%r8670, %rs636, 256;
	or.b32  	%r8671, %r8669, %r8670;
	or.b32  	%r8672, %r8671, %r8631;
	ld.global.u32 	%r8673, [%rd2+4];
	xor.b32  	%r8674, %r8673, %r8672;
	ld.shared.u8 	%r8675, [%r8637];
	shl.b32 	%r8676, %r8675, 24;
	shl.b32 	%r8677, %r8627, 16;
	or.b32  	%r8678, %r8676, %r8677;
	mul.wide.u16 	%r8679, %rs633, 256;
	or.b32  	%r8680, %r8678, %r8679;
	or.b32  	%r8681, %r8680, %r8640;
	ld.global.u32 	%r8682, [%rd2+8];
	xor.b32  	%r8683, %r8682, %r8681;
	ld.global.u32 	%r8684, [%rd2+12];
	xor.b32  	%r8685, %r8684, %r8656;
	xor.b32  	%r8686, %r6, %r8665;
	st.global.u32 	[%rd34], %r8686;
	xor.b32  	%r8687, %r7, %r8674;
	st.global.u32 	[%rd34+4], %r8687;
	xor.b32  	%r8688, %r8, %r8683;
	st.global.u32 	[%rd34+8], %r8688;
	xor.b32  	%r8689, %r9, %r8685;
	st.global.u32 	[%rd34+12], %r8689;
	bra.uni 	$L__BB3_138;
$L__BB3_65:
	add.s64 	%rd109, %rd92, -16;
	shr.u64 	%rd110, %rd109, 4;
	setp.eq.s64 	%p3, %rd110, %rd16;
	@%p3 bra 	$L__BB3_77;
	shl.b64 	%rd112, %rd15, 4;
	add.s64 	%rd113, %rd1, %rd112;
	ld.global.u32 	%r61, [%rd113];
	ld.global.u32 	%r62, [%rd113+4];
	ld.global.u32 	%r63, [%rd113+8];
	ld.global.u32 	%r64, [%rd113+12];
	mov.b32 	%r139, 1990973438;
	mov.b32 	%r140, 728170800;
	mov.b32 	%r141, -982553614;
	mov.b32 	%r142, 2071428195;
	st.local.v4.b32 	[%rd408], {%r142, %r141, %r140, %r139};
	mov.b32 	%r143, -1066228580;
	mov.b32 	%r144, -1348283219;
	mov.b32 	%r145, -263759366;
	mov.b32 	%r146, 2110358218;
	st.local.v4.b32 	[%rd408+16], {%r146, %r145, %r144, %r143};
	mov.b32 	%r147, 355588209;
	mov.b32 	%r148, -236608204;
	mov.b32 	%r149, -856211658;
	mov.b32 	%r150, 647232951;
	st.local.v4.b32 	[%rd408+32], {%r150, %r149, %r148, %r147};
	mov.b32 	%r151, 1974609899;
	mov.b32 	%r152, -494923257;
	mov.b32 	%r153, -1710909928;
	mov.b32 	%r154, -1021065468;
	st.local.v4.b32 	[%rd408+48], {%r154, %r153, %r152, %r151};
	mov.b32 	%r155, -2077236439;
	mov.b32 	%r156, -1277805742;
	mov.b32 	%r157, -1604686309;
	mov.b32 	%r158, 439124745;
	st.local.v4.b32 	[%rd408+64], {%r158, %r157, %r156, %r155};
	mov.b32 	%r159, -816296886;
	mov.b32 	%r160, 968805226;
	mov.b32 	%r161, 1538391072;
	mov.b32 	%r162, -318713517;
	st.local.v4.b32 	[%rd408+80], {%r162, %r161, %r160, %r159};
	mov.b32 	%r163, -1465959344;
	mov.b32 	%r164, 2130901317;
	mov.b32 	%r165, -2060235453;
	mov.b32 	%r166, -72683568;
	st.local.v4.b32 	[%rd408+96], {%r166, %r165, %r164, %r163};
	mov.b32 	%r167, -755761392;
	mov.b32 	%r168, 567981756;
	mov.b32 	%r169, -180839022;
	mov.b32 	%r170, -1891589295;
	st.local.v4.b32 	[%rd408+112], {%r170, %r169, %r168, %r167};
	mov.b32 	%r171, 1931042148;
	mov.b32 	%r172, 1031710660;
	mov.b32 	%r173, 390371167;
	mov.b32 	%r174, -334295859;
	st.local.v4.b32 	[%rd408+128], {%r174, %r173, %r172, %r171};
	mov.b32 	%r175, -620011810;
	mov.b32 	%r176, 347663942;
	mov.b32 	%r177, -2003817950;
	mov.b32 	%r178, -598769312;
	st.local.v4.b32 	[%rd408+144], {%r178, %r177, %r176, %r175};
	mov.b32 	%r179, 2045023633;
	mov.b32 	%r180, 1655493570;
	mov.b32 	%r181, 1545864777;
	mov.b32 	%r182, 171586272;
	st.local.v4.b32 	[%rd408+160], {%r182, %r181, %r180, %r179};
	mov.b32 	%r183, 145652325;
	mov.b32 	%r184, -353085844;
	mov.b32 	%r185, -1454451315;
	mov.b32 	%r186, 1832372455;
	st.local.v4.b32 	[%rd408+176], {%r186, %r185, %r184, %r183};
	mov.b32 	%r187, -1970553525;
	mov.b32 	%r188, 527752680;
	mov.b32 	%r189, -961239524;
	mov.b32 	%r190, 774207674;
	st.local.v4.b32 	[%rd408+192], {%r190, %r189, %r188, %r187};
	mov.b32 	%r191, -1642217082;
	mov.b32 	%r192, -1185467039;
	mov.b32 	%r193, 251003720;
	mov.b32 	%r194, 1723154032;
	st.local.v4.b32 	[%rd408+208], {%r194, %r193, %r192, %r191};
	mov.b32 	%r195, -551004722;
	mov.b32 	%r196, -377020773;
	mov.b32 	%r197, -1802577559;
	mov.b32 	%r198, 295237857;
	st.local.v4.b32 	[%rd408+224], {%r198, %r197, %r196, %r195};
	mov.b32 	%r199, 381375664;
	mov.b32 	%r200, 254646593;
	mov.b32 	%r201, 1749214911;
	mov.b32 	%r202, 227123596;
	st.local.v4.b32 	[%rd408+240], {%r202, %r201, %r200, %r199};
	mov.b32 	%r203, -159679603;
	mov.b32 	%r204, -294160487;
	mov.b32 	%r205, -126059388;
	mov.b32 	%r206, -966564955;
	st.local.v4.u32 	[%rd7], {%r206, %r205, %r204, %r203};
	mov.b32 	%r207, -1849309868;
	mov.b32 	%r208, -563122255;
	mov.b32 	%r209, -697603139;
	mov.b32 	%r210, -855539;
	st.local.v4.u32 	[%rd7+16], {%r210, %r209, %r208, %r207};
	mov.b32 	%r211, 1445669757;
	mov.b32 	%r212, -832084055;
	mov.b32 	%r213, 33620227;
	mov.b32 	%r214, 1613770832;
	st.local.v4.u32 	[%rd7+32], {%r214, %r213, %r212, %r211};
	mov.b32 	%r215, -327780710;
	mov.b32 	%r216, 1303096294;
	mov.b32 	%r217, -1244145822;
	mov.b32 	%r218, -402719207;
	st.local.v4.u32 	[%rd7+48], {%r218, %r217, %r216, %r215};
	mov.b32 	%r219, -92439161;
	mov.b32 	%r220, -1983264448;
	mov.b32 	%r221, 528646813;
	mov.b32 	%r222, -1882535355;
	st.local.v4.u32 	[%rd7+64], {%r222, %r221, %r220, %r219};
	mov.b32 	%r223, -68095989;
	mov.b32 	%r224, -1907931191;
	mov.b32 	%r225, -1302767125;
	mov.b32 	%r226, -268764651;
	st.local.v4.u32 	[%rd7+80], {%r226, %r225, %r224, %r223};
	mov.b32 	%r227, 1169141738;
	mov.b32 	%r228, 1604494077;
	mov.b32 	%r229, -1277897625;
	mov.b32 	%r230, 1101901292;
	st.local.v4.u32 	[%rd7+96], {%r230, %r229, %r228, %r227};
	mov.b32 	%r231, -1681866661;
	mov.b32 	%r232, -462261610;
	mov.b32 	%r233, 1403299063;
	mov.b32 	%r234, 597466303;
	st.local.v4.u32 	[%rd7+112], {%r234, %r233, %r232, %r231};
	mov.b32 	%r235, 1277568618;
	mov.b32 	%r236, 1033081774;
	mov.b32 	%r237, -503448292;
	mov.b32 	%r238, 1974974402;
	st.local.v4.u32 	[%rd7+128], {%r238, %r237, %r236, %r235};
	mov.b32 	%r239, -2083730353;
	mov.b32 	%r240, -168298750;
	mov.b32 	%r241, 2118074177;
	mov.b32 	%r242, 1815492186;
	st.local.v4.u32 	[%rd7+144], {%r242, %r241, %r240, %r239};
	mov.b32 	%r243, -101584632;
	mov.b32 	%r244, -773462732;
	mov.b32 	%r245, 1369810420;
	mov.b32 	%r246, 1748251740;
	st.local.v4.u32 	[%rd7+160], {%r246, %r245, %r244, %r243};
	mov.b32 	%r247, 706024767;
	mov.b32 	%r248, 1647391059;
	mov.b32 	%r249, -1411852173;
	mov.b32 	%r250, -495881837;
	st.local.v4.u32 	[%rd7+176], {%r250, %r249, %r248, %r247};
	mov.b32 	%r251, -1648114850;
	mov.b32 	%r252, 1176707941;
	mov.b32 	%r253, -1782069422;
	mov.b32 	%r254, 134480908;
	st.local.v4.u32 	[%rd7+192], {%r254, %r253, %r252, %r251};
	mov.b32 	%r255, 798661301;
	mov.b32 	%r256, 168101135;
	mov.b32 	%r257, 932615841;
	mov.b32 	%r258, 806885416;
	st.local.v4.u32 	[%rd7+208], {%r258, %r257, %r256, %r255};
	mov.b32 	%r259, -538779075;
	mov.b32 	%r260, 461406363;
	mov.b32 	%r261, 605164086;
	mov.b32 	%r262, 235341577;
	st.local.v4.u32 	[%rd7+224], {%r262, %r261, %r260, %r259};
	mov.b32 	%r263, -361400929;
	mov.b32 	%r264, 2142417613;
	mov.b32 	%r265, 1311188841;
	mov.b32 	%r266, -840176858;
	st.local.v4.u32 	[%rd7+240], {%r266, %r265, %r264, %r263};
	mov.b32 	%r267, 874125870;
	mov.b32 	%r268, 1479289972;
	mov.b32 	%r269, 495158174;
	mov.b32 	%r270, 302582043;
	st.local.v4.u32 	[%rd7+256], {%r270, %r269, %r268, %r267};
	mov.b32 	%r271, 1537253627;
	mov.b32 	%r272, -1269146898;
	mov.b32 	%r273, -596742478;
	mov.b32 	%r274, 907746093;
	st.local.v4.u32 	[%rd7+272], {%r274, %r273, %r272, %r271};
	mov.b32 	%r275, 2108928974;
	mov.b32 	%r276, -1210657183;
	mov.b32 	%r277, 1983593293;
	mov.b32 	%r278, -1538108682;
	st.local.v4.u32 	[%rd7+288], {%r278, %r277, %r276, %r275};
	mov.b32 	%r279, 327451799;
	mov.b32 	%r280, 1580150641;
	mov.b32 	%r281, -572267714;
	mov.b32 	%r282, 1378429307;
	st.local.v4.u32 	[%rd7+304], {%r282, %r281, %r280, %r279};
	mov.b32 	%r283, -1041371860;
	mov.b32 	%r284, 0;
	mov.b32 	%r285, -1177431704;
	mov.b32 	%r286, -1504488459;
	st.local.v4.u32 	[%rd7+320], {%r286, %r285, %r284, %r283};
	mov.b32 	%r287, -1235526675;
	mov.b32 	%r288, 2041688520;
	mov.b32 	%r289, -469959649;
	mov.b32 	%r290, 1075847264;
	st.local.v4.u32 	[%rd7+336], {%r290, %r289, %r288, %r287};
	mov.b32 	%r291, 1916352843;
	mov.b32 	%r292, 1740553945;
	mov.b32 	%r293, -1916023994;
	mov.b32 	%r294, -731223362;
	st.local.v4.u32 	[%rd7+352], {%r294, %r293, %r292, %r291};
	mov.b32 	%r295, -2049978550;
	mov.b32 	%r296, -1336387352;
	mov.b32 	%r297, -1739830060;
	mov.b32 	%r298, -1807070498;
	st.local.v4.u32 	[%rd7+368], {%r298, %r297, %r296, %r295};
	mov.b32 	%r299, -302253290;
	mov.b32 	%r300, 1336584933;
	mov.b32 	%r301, -974131414;
	mov.b32 	%r302, -1143943061;
	st.local.v4.u32 	[%rd7+384], {%r302, %r301, %r300, %r299};
	mov.b32 	%r303, 293963156;
	mov.b32 	%r304, 1714631509;
	mov.b32 	%r305, -1706209833;
	mov.b32 	%r306, -2042412091;
	st.local.v4.u32 	[%rd7+400], {%r306, %r305, %r304, %r303};
	mov.b32 	%r307, -25198719;
	mov.b32 	%r308, 67240454;
	mov.b32 	%r309, -369493744;
	mov.b32 	%r310, -1975171633;
	st.local.v4.u32 	[%rd7+416], {%r310, %r309, %r308, %r307};
	mov.b32 	%r311, 1269344483;
	mov.b32 	%r312, 631218106;
	mov.b32 	%r313, 2017213508;
	mov.b32 	%r314, -1605349136;
	st.local.v4.u32 	[%rd7+432], {%r314, %r313, %r312, %r311};
	mov.b32 	%r315, 93294474;
	mov.b32 	%r316, -2143272768;
	mov.b32 	%r317, 1571005438;
	mov.b32 	%r318, -1571728909;
	st.local.v4.u32 	[%rd7+448], {%r318, %r317, %r316, %r315};
	mov.b32 	%r319, -235539196;
	mov.b32 	%r320, 1882732616;
	mov.b32 	%r321, 563977660;
	mov.b32 	%r322, 1066570413;
	st.local.v4.u32 	[%rd7+464], {%r322, %r321, %r320, %r319};
	mov.b32 	%r323, 1109467491;
	mov.b32 	%r324, -1344611723;
	mov.b32 	%r325, 2008463041;
	mov.b32 	%r326, 1673313503;
	st.local.v4.u32 	[%rd7+480], {%r326, %r325, %r324, %r323};
	mov.b32 	%r327, -1076702611;
	mov.b32 	%r328, -34344178;
	mov.b32 	%r329, -436207846;
	mov.b32 	%r330, 537923632;
	st.local.v4.u32 	[%rd7+496], {%r330, %r329, %r328, %r327};
	mov.b32 	%r331, -1007883217;
	mov.b32 	%r332, 638784309;
	mov.b32 	%r333, 403442708;
	mov.b32 	%r334, -2117218996;
	st.local.v4.u32 	[%rd7+512], {%r334, %r333, %r332, %r331};
	mov.b32 	%r335, 773265209;
	mov.b32 	%r336, -2008791860;
	mov.b32 	%r337, 899127202;
	mov.b32 	%r338, -1101045791;
	st.local.v4.u32 	[%rd7+528], {%r338, %r337, %r336, %r335};
	mov.b32 	%r339, 2050833735;
	mov.b32 	%r340, -58818942;
	mov.b32 	%r341, 1437050866;
	mov.b32 	%r342, -1815821225;
	st.local.v4.u32 	[%rd7+544], {%r342, %r341, %r340, %r339};
	mov.b32 	%r343, -428641387;
	mov.b32 	%r344, 840505643;
	mov.b32 	%r345, -1168286233;
	mov.b32 	%r346, -932944724;
	st.local.v4.u32 	[%rd7+560], {%r346, %r345, %r344, %r343};
	mov.b32 	%r347, -1545806721;
	mov.b32 	%r348, -1638969391;
	mov.b32 	%r349, 427917720;
	mov.b32 	%r350, -1067425632;
	st.local.v4.u32 	[%rd7+576], {%r350, %r349, %r348, %r347};
	mov.b32 	%r351, 193497219;
	mov.b32 	%r352, 999329963;
	mov.b32 	%r353, 1412049534;
	mov.b32 	%r354, 1143087718;
	st.local.v4.u32 	[%rd7+592], {%r354, %r353, %r352, %r351};
	mov.b32 	%r355, 672404540;
	mov.b32 	%r356, 1807268051;
	mov.b32 	%r357, -940642775;
	mov.b32 	%r358, -1941551414;
	st.local.v4.u32 	[%rd7+608], {%r358, %r357, %r356, %r355};
	mov.b32 	%r359, -1378100362;
	mov.b32 	%r360, 369822493;
	mov.b32 	%r361, -1134666014;
	mov.b32 	%r362, -1478566279;
	st.local.v4.u32 	[%rd7+624], {%r362, %r361, %r360, %r359};
	mov.b32 	%r363, 336202270;
	mov.b32 	%r364, 1949973070;
	mov.b32 	%r365, 1681011286;
	mov.b32 	%r366, -606019525;
	st.local.v4.u32 	[%rd7+640], {%r366, %r365, %r364, %r363};
	mov.b32 	%r367, -1201906460;
	mov.b32 	%r368, 1210328172;
	mov.b32 	%r369, 201721354;
	mov.b32 	%r370, -1840690725;
	st.local.v4.u32 	[%rd7+656], {%r370, %r369, %r368, %r367};
	mov.b32 	%r371, -1000185178;
	mov.b32 	%r372, 1135389935;
	mov.b32 	%r373, -1110191250;
	mov.b32 	%r374, -1614626211;
	st.local.v4.u32 	[%rd7+672], {%r374, %r373, %r372, %r371};
	mov.b32 	%r375, -226920053;
	mov.b32 	%r376, -739974089;
	mov.b32 	%r377, 831886756;
	mov.b32 	%r378, 965841320;
	st.local.v4.u32 	[%rd7+688], {%r378, %r377, %r376, %r375};
	mov.b32 	%r379, -630362697;
	mov.b32 	%r380, 1849112409;
	mov.b32 	%r381, -1949775805;
	mov.b32 	%r382, -706222286;
	st.local.v4.u32 	[%rd7+704], {%r382, %r381, %r380, %r379};
	mov.b32 	%r383, 1235855840;
	mov.b32 	%r384, -1672589614;
	mov.b32 	%r385, -1311386268;
	mov.b32 	%r386, 26054028;
	st.local.v4.u32 	[%rd7+720], {%r386, %r385, %r384, %r383};
	mov.b32 	%r387, -806688219;
	mov.b32 	%r388, -202050553;
	mov.b32 	%r389, -1403627782;
	mov.b32 	%r390, -663982924;
	st.local.v4.u32 	[%rd7+736], {%r390, %r389, %r388, %r387};
	mov.b32 	%r391, 268961816;
	mov.b32 	%r392, 1202630377;
	mov.b32 	%r393, -193299826;
	mov.b32 	%r394, -899324497;
	st.local.v4.u32 	[%rd7+752], {%r394, %r393, %r392, %r391};
	mov.b32 	%r395, 1546530418;
	mov.b32 	%r396, 1243948399;
	mov.b32 	%r397, -260540280;
	mov.b32 	%r398, 1874508501;
	st.local.v4.u32 	[%rd7+768], {%r398, %r397, %r396, %r395};
	mov.b32 	%r399, -1748580783;
	mov.b32 	%r400, 1941222599;
	mov.b32 	%r401, 1470539505;
	mov.b32 	%r402, 941366308;
	st.local.v4.u32 	[%rd7+784], {%r402, %r401, %r400, %r399};
	mov.b32 	%r403, 1042226977;
	mov.b32 	%r404, -395021156;
	mov.b32 	%r405, -1579295364;
	mov.b32 	%r406, -873928669;
	st.local.v4.u32 	[%rd7+800], {%r406, %r405, %r404, %r403};
	mov.b32 	%r407, 260737669;
	mov.b32 	%r408, 227249030;
	mov.b32 	%r409, 1639824860;
	mov.b32 	%r410, -1773450275;
	st.local.v4.u32 	[%rd7+816], {%r410, %r409, %r408, %r407};
	mov.b32 	%r411, -865704278;
	mov.b32 	%r412, 1907733956;
	mov.b32 	%r413, 2084453954;
	mov.b32 	%r414, -529502064;
	st.local.v4.u32 	[%rd7+832], {%r414, %r413, %r412, %r411};
	mov.b32 	%r415, 470683154;
	mov.b32 	%r416, -134810111;
	mov.b32 	%r417, 100860677;
	mov.b32 	%r418, -1874310952;
	st.local.v4.u32 	[%rd7+848], {%r418, %r417, %r416, %r415};
	mov.b32 	%r419, 1773779408;
	mov.b32 	%r420, -1370007559;
	mov.b32 	%r421, 1781871967;
	mov.b32 	%r422, -1033805405;
	st.local.v4.u32 	[%rd7+864], {%r422, %r421, %r420, %r419};
	mov.b32 	%r423, 664706745;
	mov.b32 	%r424, 974986535;
	mov.b32 	%r425, -1715355304;
	mov.b32 	%r426, 394692241;
	st.local.v4.u32 	[%rd7+880], {%r426, %r425, %r424, %r423};
	mov.b32 	%r427, 571543859;
	mov.b32 	%r428, 731420851;
	mov.b32 	%r429, -336005101;
	mov.b32 	%r430, -639508168;
	st.local.v4.u32 	[%rd7+896], {%r430, %r429, %r428, %r427};
	mov.b32 	%r431, 865375399;
	mov.b32 	%r432, 126783113;
	mov.b32 	%r433, -1445340816;
	mov.b32 	%r434, -764843589;
	st.local.v4.u32 	[%rd7+912], {%r434, %r433, %r432, %r431};
	mov.b32 	%r435, -907417312;
	mov.b32 	%r436, 361203602;
	mov.b32 	%r437, 1008606754;
	mov.b32 	%r438, 765172662;
	st.local.v4.u32 	[%rd7+928], {%r438, %r437, %r436, %r435};
	mov.b32 	%r439, -1512054918;
	mov.b32 	%r440, 1344809080;
	mov.b32 	%r441, -1437248001;
	mov.b32 	%r442, -2016489911;
	st.local.v4.u32 	[%rd7+944], {%r442, %r441, %r440, %r439};
	mov.b32 	%r443, 437062935;
	mov.b32 	%r444, 160008576;
	mov.b32 	%r445, 1503764984;
	mov.b32 	%r446, 59542671;
	st.local.v4.u32 	[%rd7+960], {%r446, %r445, %r444, %r443};
	mov.b32 	%r447, -798463816;
	mov.b32 	%r448, -2076032314;
	mov.b32 	%r449, -672733647;
	mov.b32 	%r450, 1707065306;
	st.local.v4.u32 	[%rd7+976], {%r450, %r449, %r448, %r447};
	mov.b32 	%r451, 504303377;
	mov.b32 	%r452, 1512910199;
	mov.b32 	%r453, 697932208;
	mov.b32 	%r454, -2109652541;
	st.local.v4.u32 	[%rd7+992], {%r454, %r453, %r452, %r451};
	mov.b32 	%r455, 739644986;
	mov.b32 	%r456, 1841019862;
	mov.b32 	%r457, -1470868228;
	mov.b32 	%r458, 2075177163;
	st.local.v4.u32 	[%rd7+1008], {%r458, %r457, %r456, %r455};
	mov.b32 	%r459, -1913226373;
	mov.b32 	%r460, -1712425097;
	mov.b32 	%r461, -2064089988;
	mov.b32 	%r462, -1513725085;
	st.local.v4.u32 	[%rd9], {%r462, %r461, %r460, %r459};
	mov.b32 	%r463, 1418839493;
	mov.b32 	%r464, -1310822545;
	mov.b32 	%r465, -1110021269;
	mov.b32 	%r466, 234877682;
	st.local.v4.u32 	[%rd9+16], {%r466, %r465, %r464, %r463};
	mov.b32 	%r467, 2102799147;
	mov.b32 	%r468, -1446090905;
	mov.b32 	%r469, 50462977;
	mov.b32 	%r470, 1348481072;
	st.local.v4.u32 	[%rd9+32], {%r470, %r469, %r468, %r467};
	mov.b32 	%r471, -1695779210;
	mov.b32 	%r472, -431117397;
	mov.b32 	%r473, 1656084439;
	mov.b32 	%r474, 434634494;
	st.local.v4.u32 	[%rd9+48], {%r474, %r473, %r472, %r471};
	mov.b32 	%r475, -2013627011;
	mov.b32 	%r476, 1082771913;
	mov.b32 	%r477, -1658879358;
	mov.b32 	%r478, 1167051466;
	st.local.v4.u32 	[%rd9+64], {%r478, %r477, %r476, %r475};
	mov.b32 	%r479, 201060592;
	mov.b32 	%r480, -913422521;
	mov.b32 	%r481, -340633255;
	mov.b32 	%r482, 368048890;
	st.local.v4.u32 	[%rd9+80], {%r482, %r481, %r480, %r479};
	mov.b32 	%r483, -364531793;
	mov.b32 	%r484, -44064094;
	mov.b32 	%r485, 1739838676;
	mov.b32 	%r486, -331240019;
	st.local.v4.u32 	[%rd9+96], {%r486, %r485, %r484, %r483};
	mov.b32 	%r487, 1536934080;
	mov.b32 	%r488, -1763413390;
	mov.b32 	%r489, -145513308;
	mov.b32 	%r490, -1088185188;
	st.local.v4.u32 	[%rd9+112], {%r490, %r489, %r488, %r487};
	mov.b32 	%r491, 1783375398;
	mov.b32 	%r492, -1371696237;
	mov.b32 	%r493, 484572669;
	mov.b32 	%r494, -1032472649;
	st.local.v4.u32 	[%rd9+128], {%r494, %r493, %r492, %r491};
	mov.b32 	%r495, 1334037708;
	mov.b32 	%r496, 49674231;
	mov.b32 	%r497, 1098792767;
	mov.b32 	%r498, 1517041206;
	st.local.v4.u32 	[%rd9+144], {%r498, %r497, %r496, %r495};
	mov.b32 	%r499, 150598129;
	mov.b32 	%r500, 886171109;
	mov.b32 	%r501, -195975771;
	mov.b32 	%r502, 1550332980;
	st.local.v4.u32 	[%rd9+160], {%r502, %r501, %r500, %r499};
	mov.b32 	%r503, 1059722517;
	mov.b32 	%r504, 1398944049;
	mov.b32 	%r505, 1940642008;
	mov.b32 	%r506, -1813876367;
	st.local.v4.u32 	[%rd9+176], {%r506, %r505, %r504, %r503};
	mov.b32 	%r507, 1587397571;
	mov.b32 	%r508, 1699095331;
	mov.b32 	%r509, 1385547719;
	mov.b32 	%r510, 201851908;
	st.local.v4.u32 	[%rd9+192], {%r510, %r509, %r508, %r507};
	mov.b32 	%r511, -1255171430;
	mov.b32 	%r512, 252314885;
	mov.b32 	%r513, -1590192490;
	mov.b32 	%r514, 674240536;
	st.local.v4.u32 	[%rd9+208], {%r514, %r513, %r512, %r511};
	mov.b32 	%r515, 1038082786;
	mov.b32 	%r516, -1692696448;
	mov.b32 	%r517, 908333586;
	mov.b32 	%r518, 151914247;
	st.local.v4.u32 	[%rd9+224], {%r518, %r517, %r516, %r515};
	mov.b32 	%r519, -1612024459;
	mov.b32 	%r520, -847269198;
	mov.b32 	%r521, 1766729511;
	mov.b32 	%r522, 651029483;
	st.local.v4.u32 	[%rd9+240], {%r522, %r521, %r520, %r519};
	mov.b32 	%r523, 775166490;
	mov.b32 	%r524, 1951935532;
	mov.b32 	%r525, -1642232957;
	mov.b32 	%r526, 454166793;
	st.local.v4.u32 	[%rd9+256], {%r526, %r525, %r524, %r523};
	mov.b32 	%r527, -77881184;
	mov.b32 	%r528, -290170278;
	mov.b32 	%r529, -1294176658;
	mov.b32 	%r530, 758520603;
	st.local.v4.u32 	[%rd9+272], {%r530, %r529, %r528, %r527};
	mov.b32 	%r531, -830622797;
	mov.b32 	%r532, 1639438038;
	mov.b32 	%r533, 1299594043;
	mov.b32 	%r534, -157003182;
	st.local.v4.u32 	[%rd9+288], {%r534, %r533, %r532, %r531};
	mov.b32 	%r535, -1760328572;
	mov.b32 	%r536, 1901997871;
	mov.b32 	%r537, 1054729187;
	mov.b32 	%r538, 2068982057;
	st.local.v4.u32 	[%rd9+304], {%r538, %r537, %r536, %r535};
	mov.b32 	%r539, 750906861;
	mov.b32 	%r540, 1757008337;
	mov.b32 	%r541, -173649069;
	st.local.v4.u32 	[%rd9+320], {%r541, %r540, %r284, %r539};
	mov.b32 	%r542, -306816165;
	mov.b32 	%r543, -931548751;
	mov.b32 	%r544, 535035132;
	mov.b32 	%r545, 1614815264;
	st.local.v4.u32 	[%rd9+336], {%r545, %r544, %r543, %r542};
	mov.b32 	%r546, 1265776953;
	mov.b32 	%r547, -647512386;
	mov.b32 	%r548, 1183697867;
	mov.b32 	%r549, -1093375382;
	st.local.v4.u32 	[%rd9+352], {%r549, %r548, %r547, %r546};
	mov.b32 	%r550, 1250283471;
	mov.b32 	%r551, -391096232;
	mov.b32 	%r552, -728216500;
	mov.b32 	%r553, -560706998;
	st.local.v4.u32 	[%rd9+368], {%r553, %r552, %r551, %r550};
	mov.b32 	%r554, 384695291;
	mov.b32 	%r555, -447763798;
	mov.b32 	%r556, 717615087;
	mov.b32 	%r557, 1807470800;
	st.local.v4.u32 	[%rd9+384], {%r557, %r556, %r555, %r554};
	mov.b32 	%r558, -1810791035;
	mov.b32 	%r559, 1432761139;
	mov.b32 	%r560, -677753523;
	mov.b32 	%r561, -981056701;
	st.local.v4.u32 	[%rd9+400], {%r561, %r560, %r559, %r558};
	mov.b32 	%r562, -2114027649;
	mov.b32 	%r563, 100925954;
	mov.b32 	%r564, 283769337;
	mov.b32 	%r565, -813021883;
	st.local.v4.u32 	[%rd9+416], {%r565, %r564, %r563, %r562};
	mov.b32 	%r566, -481580888;
	mov.b32 	%r567, -1171939425;
	mov.b32 	%r568, 1148730428;
	mov.b32 	%r569, -257929136;
	st.local.v4.u32 	[%rd9+432], {%r569, %r568, %r567, %r566};
	mov.b32 	%r570, -1979347057;
	mov.b32 	%r571, -1065336768;
	mov.b32 	%r572, -27417693;
	mov.b32 	%r573, -207466159;
	st.local.v4.u32 	[%rd9+448], {%r573, %r572, %r571, %r570};
	mov.b32 	%r574, 82966005;
	mov.b32 	%r575, 1215313976;
	mov.b32 	%r576, -1138647651;
	mov.b32 	%r577, -1388342638;
	st.local.v4.u32 	[%rd9+464], {%r577, %r576, %r575, %r574};
	mov.b32 	%r578, 1665278241;
	mov.b32 	%r579, 1974459098;
	mov.b32 	%r580, -1049119050;
	mov.b32 	%r581, -547111748;
	st.local.v4.u32 	[%rd9+480], {%r581, %r580, %r579, %r578};
	mov.b32 	%r582, 1841287890;
	mov.b32 	%r583, 251524083;
	mov.b32 	%r584, 451280895;
	mov.b32 	%r585, 807407632;
	st.local.v4.u32 	[%rd9+496], {%r585, %r584, %r583, %r582};
	mov.b32 	%r586, 801369324;
	mov.b32 	%r587, 891687699;
	mov.b32 	%r588, 337120268;
	mov.b32 	%r589, 1283575245;
	st.local.v4.u32 	[%rd9+512], {%r589, %r588, %r587, %r586};
	mov.b32 	%r590, 959321879;
	mov.b32 	%r591, -863484860;
	mov.b32 	%r592, -1573546089;
	mov.b32 	%r593, -507617441;
	st.local.v4.u32 	[%rd9+528], {%r593, %r592, %r591, %r590};
	mov.b32 	%r594, 1199193405;
	mov.b32 	%r595, -2097381762;
	mov.b32 	%r596, -229267545;
	mov.b32 	%r597, 1469301956;
	st.local.v4.u32 	[%rd9+544], {%r597, %r596, %r595, %r594};
	mov.b32 	%r598, -1780059277;
	mov.b32 	%r599, 724703513;
	mov.b32 	%r600, -407216803;
	mov.b32 	%r601, -1396153244;
	st.local.v4.u32 	[%rd9+560], {%r601, %r600, %r599, %r598};
	mov.b32 	%r602, 2141445340;
	mov.b32 	%r603, -778154161;
	mov.b32 	%r604, -1743158911;
	mov.b32 	%r605, -1598005152;
	st.local.v4.u32 	[%rd9+576], {%r605, %r604, %r603, %r602};
	mov.b32 	%r606, -2096396152;
	mov.b32 	%r607, -1422159728;
	mov.b32 	%r608, 2119445034;
	mov.b32 	%r609, 1715741218;
	st.local.v4.u32 	[%rd9+592], {%r609, %r608, %r607, %r606};
	mov.b32 	%r610, 1009259540;
	mov.b32 	%r611, -747915080;
	mov.b32 	%r612, 700968686;
	mov.b32 	%r613, -896776634;
	st.local.v4.u32 	[%rd9+608], {%r613, %r612, %r611, %r610};
	mov.b32 	%r614, 1991105499;
	mov.b32 	%r615, 487983883;
	mov.b32 	%r616, -490971554;
	mov.b32 	%r617, 2041044702;
	st.local.v4.u32 	[%rd9+624], {%r617, %r616, %r615, %r614};
	mov.b32 	%r618, 504629770;
	mov.b32 	%r619, 1316239930;
	mov.b32 	%r620, 1449407026;
	mov.b32 	%r621, 1004265696;
	st.local.v4.u32 	[%rd9+640], {%r621, %r620, %r619, %r618};
	mov.b32 	%r622, -457679780;
	mov.b32 	%r623, 1816667172;
	mov.b32 	%r624, 168560134;
	mov.b32 	%r625, -611169975;
	st.local.v4.u32 	[%rd9+656], {%r625, %r624, %r623, %r622};
	mov.b32 	%r626, -1497079198;
	mov.b32 	%r627, -280777556;
	mov.b32 	%r628, 1857934291;
	mov.b32 	%r629, 1570751170;
	st.local.v4.u32 	[%rd9+672], {%r629, %r628, %r627, %r626};
	mov.b32 	%r630, -1947043463;
	mov.b32 	%r631, 936633572;
	mov.b32 	%r632, -1540254315;
	mov.b32 	%r633, -1472622191;
	st.local.v4.u32 	[%rd9+688], {%r633, %r632, %r631, %r630};
	mov.b32 	%r634, -1210421907;
	mov.b32 	%r635, 1500395319;
	mov.b32 	%r636, 1133234376;
	mov.b32 	%r637, 852879335;
	st.local.v4.u32 	[%rd9+704], {%r637, %r636, %r635, %r634};
	mov.b32 	%r638, -532043351;
	mov.b32 	%r639, -761508274;
	mov.b32 	%r640, 1689376213;
	mov.b32 	%r641, -1946055283;
	st.local.v4.u32 	[%rd9+720], {%r641, %r640, %r639, %r638};
	mov.b32 	%r642, 634383082;
	mov.b32 	%r643, 133428468;
	mov.b32 	%r644, -89369002;
	mov.b32 	%r645, -1260884884;
	st.local.v4.u32 	[%rd9+736], {%r645, %r644, %r643, %r642};
	mov.b32 	%r646, 403703816;
	mov.b32 	%r647, -381178194;
	mov.b32 	%r648, -1896580486;
	mov.b32 	%r649, -1345690267;
	st.local.v4.u32 	[%rd9+752], {%r649, %r648, %r647, %r646};
	mov.b32 	%r650, 1918643758;
	mov.b32 	%r651, 1867130149;
	mov.b32 	%r652, -1997506440;
	mov.b32 	%r653, -714097990;
	st.local.v4.u32 	[%rd9+768], {%r653, %r652, %r651, %r650};
	mov.b32 	%r654, 1368901318;
	mov.b32 	%r655, -948718412;
	mov.b32 	%r656, -245913946;
	mov.b32 	%r657, 607656988;
	st.local.v4.u32 	[%rd9+784], {%r657, %r656, %r655, %r654};
	mov.b32 	%r658, 557719327;
	mov.b32 	%r659, -1662487436;
	mov.b32 	%r660, 2090982877;
	mov.b32 	%r661, 600565992;
	st.local.v4.u32 	[%rd9+800], {%r661, %r660, %r659, %r658};
	mov.b32 	%r662, -2062579062;
	mov.b32 	%r663, -2045932661;
	mov.b32 	%r664, -597574211;
	mov.b32 	%r665, -577352885;
	st.local.v4.u32 	[%rd9+816], {%r665, %r664, %r663, %r662};
	mov.b32 	%r666, -1429445018;
	mov.b32 	%r667, -999180875;
	mov.b32 	%r668, 1115438654;
	mov.b32 	%r669, -1864339344;
	st.local.v4.u32 	[%rd9+832], {%r669, %r668, %r667, %r666};
	mov.b32 	%r670, 303828494;
	mov.b32 	%r671, 33027830;
	mov.b32 	%r672, 84280067;
	mov.b32 	%r673, -661632952;
	st.local.v4.u32 	[%rd9+848], {%r673, %r672, %r671, %r670};
	mov.b32 	%r674, -798377543;
	mov.b32 	%r675, -106014889;
	mov.b32 	%r676, 1600795957;
	mov.b32 	%r677, -1547542175;
	st.local.v4.u32 	[%rd9+864], {%r677, %r676, %r675, %r674};
	mov.b32 	%r678, -1188585826;
	mov.b32 	%r679, 658119965;
	mov.b32 	%r680, 1486471617;
	mov.b32 	%r681, -1860729210;
	st.local.v4.u32 	[%rd9+880], {%r681, %r680, %r679, %r678};
	mov.b32 	%r682, 857870609;
	mov.b32 	%r683, -1288988520;
	mov.b32 	%r684, 334231800;
	mov.b32 	%r685, 953803233;
	st.local.v4.u32 	[%rd9+896], {%r685, %r684, %r683, %r682};
	mov.b32 	%r686, -1489791852;
	mov.b32 	%r687, -1995993458;
	mov.b32 	%r688, 1890179545;
	mov.b32 	%r689, -1143838359;
	st.local.v4.u32 	[%rd9+912], {%r689, %r688, %r687, %r686};
	mov.b32 	%r690, 550103529;
	mov.b32 	%r691, -1844082809;
	mov.b32 	%r692, 574365214;
	mov.b32 	%r693, -1238525029;
	st.local.v4.u32 	[%rd9+928], {%r693, %r692, %r691, %r690};
	mov.b32 	%r694, 2057691103;
	mov.b32 	%r695, 2018519080;
	mov.b32 	%r696, -5614251;
	mov.b32 	%r697, 1233637070;
	st.local.v4.u32 	[%rd9+944], {%r697, %r696, %r695, %r694};
	mov.b32 	%r698, 387583245;
	mov.b32 	%r699, -2146858615;
	mov.b32 	%r700, -128343647;
	mov.b32 	%r701, -1895592820;
	st.local.v4.u32 	[%rd9+960], {%r701, %r700, %r699, %r698};
	mov.b32 	%r702, -1194301336;
	mov.b32 	%r703, -964410814;
	mov.b32 	%r704, 836232934;
	mov.b32 	%r705, -630865985;
	st.local.v4.u32 	[%rd9+976], {%r705, %r704, %r703, %r702};
	mov.b32 	%r706, 287182607;
	mov.b32 	%r707, 2002398509;
	mov.b32 	%r708, -1339450983;
	mov.b32 	%r709, -1014873791;
	st.local.v4.u32 	[%rd9+992], {%r709, %r708, %r707, %r706};
	mov.b32 	%r710, 975967766;
	mov.b32 	%r711, -697451589;
	mov.b32 	%r712, -56077228;
	mov.b32 	%r713, -881086288;
	st.local.v4.u32 	[%rd9+1008], {%r713, %r712, %r711, %r710};
	mov.b32 	%r714, 2072901243;
	mov.b32 	%r715, 2006576759;
	mov.b32 	%r716, 2089089148;
	mov.b32 	%r717, 1671808611;
	st.local.v4.u32 	[%rd11], {%r717, %r716, %r715, %r714};
	mov.b32 	%r718, -984313403;
	mov.b32 	%r719, 1873927791;
	mov.b32 	%r720, 1807603307;
	mov.b32 	%r721, -233963534;
	st.local.v4.u32 	[%rd11+16], {%r721, %r720, %r719, %r718};
	mov.b32 	%r722, 729634347;
	mov.b32 	%r723, 1739181671;
	mov.b32 	%r724, 16974337;
	mov.b32 	%r725, 810573872;
	st.local.v4.u32 	[%rd11+32], {%r725, %r724, %r723, %r722};
	mov.b32 	%r726, 1989864566;
	mov.b32 	%r727, -1410970197;
	mov.b32 	%r728, -681396777;
	mov.b32 	%r729, -31856642;
	st.local.v4.u32 	[%rd11+48], {%r729, %r728, %r727, %r726};
	mov.b32 	%r730, 2106063485;
	mov.b32 	%r731, -918517303;
	mov.b32 	%r732, -2103631998;
	mov.b32 	%r733, -901410870;
	st.local.v4.u32 	[%rd11+64], {%r733, %r732, %r731, %r730};
	mov.b32 	%r734, -267650064;
	mov.b32 	%r735, 1204391495;
	mov.b32 	%r736, 1508618841;
	mov.b32 	%r737, -99225606;
	st.local.v4.u32 	[%rd11+80], {%r737, %r736, %r735, %r734};
	mov.b32 	%r738, -1343601233;
	mov.b32 	%r739, -1560453214;
	mov.b32 	%r740, -731401260;
	mov.b32 	%r741, -1377025619;
	st.local.v4.u32 	[%rd11+96], {%r741, %r740, %r739, %r738};
	mov.b32 	%r742, -1067738176;
	mov.b32 	%r743, 1922491506;
	mov.b32 	%r744, -1527295068;
	mov.b32 	%r745, -1665195108;
	st.local.v4.u32 	[%rd11+112], {%r745, %r744, %r743, %r742};
	mov.b32 	%r746, 644500518;
	mov.b32 	%r747, -1817297517;
	mov.b32 	%r748, -48438787;
	mov.b32 	%r749, -1211992649;
	st.local.v4.u32 	[%rd11+128], {%r749, %r748, %r747, %r746};
	mov.b32 	%r750, -867204148;
	mov.b32 	%r751, -150800905;
	mov.b32 	%r752, 1061256767;
	mov.b32 	%r753, 911895606;
	st.local.v4.u32 	[%rd11+144], {%r753, %r752, %r751, %r750};
	mov.b32 	%r754, -251069967;
	mov.b32 	%r755, -449523227;
	mov.b32 	%r756, -1510714971;
	mov.b32 	%r757, 878471220;
	st.local.v4.u32 	[%rd11+160], {%r757, %r756, %r755, %r754};
	mov.b32 	%r758, 356461077;
	mov.b32 	%r759, 827548209;
	mov.b32 	%r760, -663508008;
	mov.b32 	%r761, 1905517169;
	st.local.v4.u32 	[%rd11+176], {%r761, %r760, %r759, %r758};
	mov.b32 	%r762, -1017209405;
	mov.b32 	%r763, 593839651;
	mov.b32 	%r764, -950889017;
	mov.b32 	%r765, 67897348;
	st.local.v4.u32 	[%rd11+192], {%r765, %r764, %r763, %r762};
	mov.b32 	%r766, -1699401830;
	mov.b32 	%r767, 84871685;
	mov.b32 	%r768, -1767819370;
	mov.b32 	%r769, 405286936;
	st.local.v4.u32 	[%rd11+208], {%r769, %r768, %r767, %r766};
	mov.b32 	%r770, -499261470;
	mov.b32 	%r771, -2137318528;
	mov.b32 	%r772, 305538066;
	mov.b32 	%r773, 118033927;
	st.local.v4.u32 	[%rd11+224], {%r773, %r772, %r771, %r770};
	mov.b32 	%r774, 1973414517;
	mov.b32 	%r775, -1295155278;
	mov.b32 	%r776, 661212711;
	mov.b32 	%r777, -349778453;
	st.local.v4.u32 	[%rd11+240], {%r777, %r776, %r775, %r774};
	mov.b32 	%r778, 439235610;
	mov.b32 	%r779, 745822252;
	mov.b32 	%r780, -2086789757;
	mov.b32 	%r781, 152769033;
	st.local.v4.u32 	[%rd11+256], {%r781, %r780, %r779, %r778};
	mov.b32 	%r782, -1594139744;
	mov.b32 	%r783, 1525593178;
	mov.b32 	%r784, 1857215598;
	mov.b32 	%r785, 455947803;
	st.local.v4.u32 	[%rd11+272], {%r785, %r784, %r783, %r782};
	mov.b32 	%r786, -1278313037;
	mov.b32 	%r787, -698239018;
	mov.b32 	%r788, 994932283;
	mov.b32 	%r789, 1391895634;
	st.local.v4.u32 	[%rd11+288], {%r789, %r788, %r787, %r786};
	mov.b32 	%r790, -2070473852;
	mov.b32 	%r791, 795958831;
	mov.b32 	%r792, -482419229;
	mov.b32 	%r793, 695947817;
	st.local.v4.u32 	[%rd11+304], {%r793, %r792, %r791, %r790};
	mov.b32 	%r794, -315833875;
	mov.b32 	%r795, -781665839;
	mov.b32 	%r796, 1408607827;
	st.local.v4.u32 	[%rd11+320], {%r796, %r795, %r284, %r794};
	mov.b32 	%r797, 1542305371;
	mov.b32 	%r798, -1312261711;
	mov.b32 	%r799, -65018884;
	mov.b32 	%r800, 543178784;
	st.local.v4.u32 	[%rd11+336], {%r800, %r799, %r798, %r797};
	mov.b32 	%r801, 961245753;
	mov.b32 	%r802, -1093048386;
	mov.b32 	%r803, -884568629;
	mov.b32 	%r804, 1790891114;
	st.local.v4.u32 	[%rd11+352], {%r804, %r803, %r802, %r801};
	mov.b32 	%r805, -817199665;
	mov.b32 	%r806, 1491644504;
	mov.b32 	%r807, 1289001036;
	mov.b32 	%r808, 1256100938;
	st.local.v4.u32 	[%rd11+368], {%r808, %r807, %r806, %r805};
	mov.b32 	%r809, -82383365;
	mov.b32 	%r810, -1427812438;
	mov.b32 	%r811, -282409489;
	mov.b32 	%r812, -798245936;
	st.local.v4.u32 	[%rd11+384], {%r812, %r811, %r810, %r809};
	mov.b32 	%r813, -2053893755;
	mov.b32 	%r814, 861234739;
	mov.b32 	%r815, 1305975373;
	mov.b32 	%r816, 1137018435;
	st.local.v4.u32 	[%rd11+400], {%r816, %r815, %r814, %r813};
	mov.b32 	%r817, 2139225727;
	mov.b32 	%r818, 33948674;
	mov.b32 	%r819, -116332039;
	mov.b32 	%r820, 1171229253;
	st.local.v4.u32 	[%rd11+416], {%r820, %r819, %r818, %r817};
	mov.b32 	%r821, -1461498968;
	mov.b32 	%r822, -1615190625;
	mov.b32 	%r823, 1011120188;
	mov.b32 	%r824, 1357946960;
	st.local.v4.u32 	[%rd11+432], {%r824, %r823, %r822, %r821};
	mov.b32 	%r825, -1886780017;
	mov.b32 	%r826, 1086357568;
	mov.b32 	%r827, -1543610973;
	mov.b32 	%r828, 1374921297;
	st.local.v4.u32 	[%rd11+448], {%r828, %r827, %r826, %r825};
	mov.b32 	%r829, -184225291;
	mov.b32 	%r830, 944271416;
	mov.b32 	%r831, -1648615011;
	mov.b32 	%r832, -1834139758;
	st.local.v4.u32 	[%rd11+464], {%r832, %r831, %r830, %r829};
	mov.b32 	%r833, 560153121;
	mov.b32 	%r834, -629821478;
	mov.b32 	%r835, -1228834890;
	mov.b32 	%r836, -1126210628;
	st.local.v4.u32 	[%rd11+480], {%r836, %r835, %r834, %r833};
	mov.b32 	%r837, -764559406;
	mov.b32 	%r838, -217121293;
	mov.b32 	%r839, -15014401;
	mov.b32 	%r840, 271589392;
	st.local.v4.u32 	[%rd11+496], {%r840, %r839, %r838, %r837};
	mov.b32 	%r841, -332413972;
	mov.b32 	%r842, 322250259;
	mov.b32 	%r843, 202643468;
	mov.b32 	%r844, -850624051;
	st.local.v4.u32 	[%rd11+512], {%r844, %r843, %r842, %r841};
	mov.b32 	%r845, 389623319;
	mov.b32 	%r846, 1154254916;
	mov.b32 	%r847, -1750977129;
	mov.b32 	%r848, 1608629855;
	st.local.v4.u32 	[%rd11+528], {%r848, %r847, %r846, %r845};
	mov.b32 	%r849, 1028094525;
	mov.b32 	%r850, 2122513534;
	mov.b32 	%r851, -1477290585;
	mov.b32 	%r852, -1000893500;
	st.local.v4.u32 	[%rd11+544], {%r852, %r851, %r850, %r849};
	mov.b32 	%r853, 1939203699;
	mov.b32 	%r854, 422261273;
	mov.b32 	%r855, 1575467613;
	mov.b32 	%r856, 1689045092;
	st.local.v4.u32 	[%rd11+560], {%r856, %r855, %r854, %r853};
	mov.b32 	%r857, -595614756;
	mov.b32 	%r858, 1339137615;
	mov.b32 	%r859, -2120738431;
	mov.b32 	%r860, 1621147744;
	st.local.v4.u32 	[%rd11+576], {%r860, %r859, %r858, %r857};
	mov.b32 	%r861, -2004677752;
	mov.b32 	%r862, -1867826288;
	mov.b32 	%r863, 712922154;
	mov.b32 	%r864, 577127458;
	st.local.v4.u32 	[%rd11+592], {%r864, %r863, %r862, %r861};
	mov.b32 	%r865, 339486740;
	mov.b32 	%r866, -1194103880;
	mov.b32 	%r867, -299251730;
	mov.b32 	%r868, 1187679302;
	st.local.v4.u32 	[%rd11+608], {%r868, %r867, %r866, %r865};
	mov.b32 	%r869, -612979237;
	mov.b32 	%r870, 186455563;
	mov.b32 	%r871, 1591917662;
	mov.b32 	%r872, -562452514;
	st.local.v4.u32 	[%rd11+624], {%r872, %r871, %r870, %r869};
	mov.b32 	%r873, 169743370;
	mov.b32 	%r874, 978220090;
	mov.b32 	%r875, 844522546;
	mov.b32 	%r876, -532948000;
	st.local.v4.u32 	[%rd11+640], {%r876, %r875, %r874, %r873};
	mov.b32 	%r877, 1558493276;
	mov.b32 	%r878, 611076132;
	mov.b32 	%r879, 101321734;
	mov.b32 	%r880, 1239126601;
	st.local.v4.u32 	[%rd11+656], {%r880, %r879, %r878, %r877};
	mov.b32 	%r881, 1655096418;
	mov.b32 	%r882, -1393605716;
	mov.b32 	%r883, -747717165;
	mov.b32 	%r884, -1034051646;
	st.local.v4.u32 	[%rd11+672], {%r884, %r883, %r882, %r881};
	mov.b32 	%r885, 2039214713;
	mov.b32 	%r886, -466103324;
	mov.b32 	%r887, -1784401515;
	mov.b32 	%r888, -1851246191;
	st.local.v4.u32 	[%rd11+688], {%r888, %r887, %r886, %r885};
	mov.b32 	%r889, 1840765549;
	mov.b32 	%r890, 928607799;
	mov.b32 	%r891, -935097400;
	mov.b32 	%r892, -416098841;
	st.local.v4.u32 	[%rd11+704], {%r892, %r891, %r890, %r889};
	mov.b32 	%r893, -1444918871;
	mov.b32 	%r894, 1322425422;
	mov.b32 	%r895, -714821163;
	mov.b32 	%r896, -1920204403;
	st.local.v4.u32 	[%rd11+720], {%r896, %r895, %r894, %r893};
	mov.b32 	%r897, -366620694;
	mov.b32 	%r898, -200805388;
	mov.b32 	%r899, 1459268694;
	mov.b32 	%r900, 1823791212;
	st.local.v4.u32 	[%rd11+736], {%r900, %r899, %r898, %r897};
	mov.b32 	%r901, 135794696;
	mov.b32 	%r902, -1360443474;
	mov.b32 	%r903, 2056189050;
	mov.b32 	%r904, 1706019429;
	st.local.v4.u32 	[%rd11+752], {%r904, %r903, %r902, %r901};
	mov.b32 	%r905, 779246638;
	mov.b32 	%r906, 628050469;
	mov.b32 	%r907, 2022240376;
	mov.b32 	%r908, -1160417350;
	st.local.v4.u32 	[%rd11+768], {%r908, %r907, %r906, %r905};
	mov.b32 	%r909, -967731258;
	mov.b32 	%r910, -1261997132;
	mov.b32 	%r911, -1494132826;
	mov.b32 	%r912, 472135708;
	st.local.v4.u32 	[%rd11+784], {%r912, %r911, %r910, %r909};
	mov.b32 	%r913, 522272287;
	mov.b32 	%r914, 1956440180;
	mov.b32 	%r915, -579034659;
	mov.b32 	%r916, -400307224;
	st.local.v4.u32 	[%rd11+800], {%r916, %r915, %r914, %r913};
	mov.b32 	%r917, -1970991222;
	mov.b32 	%r918, -1954148981;
	mov.b32 	%r919, -1109630531;
	mov.b32 	%r920, 1272813131;
	st.local.v4.u32 	[%rd11+816], {%r920, %r919, %r918, %r917};
	mov.b32 	%r921, 1722469478;
	mov.b32 	%r922, -1245417035;
	mov.b32 	%r923, 1044544574;
	mov.b32 	%r924, 1888542832;
	st.local.v4.u32 	[%rd11+832], {%r924, %r923, %r922, %r921};
	mov.b32 	%r925, 236067854;
	mov.b32 	%r926, -167643146;
	mov.b32 	%r927, 50660867;
	mov.b32 	%r928, 1222152264;
	st.local.v4.u32 	[%rd11+848], {%r928, %r927, %r926, %r925};
	mov.b32 	%r929, -1177523783;
	mov.b32 	%r930, 1475980887;
	mov.b32 	%r931, 895445557;
	mov.b32 	%r932, 1638122081;
	st.local.v4.u32 	[%rd11+864], {%r932, %r931, %r930, %r929};
	mov.b32 	%r933, -1632032866;
	mov.b32 	%r934, 489110045;
	mov.b32 	%r935, -1051158079;
	mov.b32 	%r936, -2037311610;
	st.local.v4.u32 	[%rd11+880], {%r936, %r935, %r934, %r933};
	mov.b32 	%r937, 288563729;
	mov.b32 	%r938, -1733088360;
	mov.b32 	%r939, -132912136;
	mov.b32 	%r940, -516367903;
	st.local.v4.u32 	[%rd11+896], {%r940, %r939, %r938, %r937};
	mov.b32 	%r941, -1800981612;
	mov.b32 	%r942, -1903622258;
	mov.b32 	%r943, -646927911;
	mov.b32 	%r944, 1773916777;
	st.local.v4.u32 	[%rd11+912], {%r944, %r943, %r942, %r941};
	mov.b32 	%r945, -383727127;
	mov.b32 	%r946, -2020469369;
	mov.b32 	%r947, 505560094;
	mov.b32 	%r948, -1682559589;
	st.local.v4.u32 	[%rd11+928], {%r948, %r947, %r946, %r945};
	mov.b32 	%r949, -545610273;
	mov.b32 	%r950, 678973480;
	mov.b32 	%r951, 1442818645;
	mov.b32 	%r952, -834041906;
	st.local.v4.u32 	[%rd11+944], {%r952, %r951, %r950, %r949};
	mov.b32 	%r953, 219617805;
	mov.b32 	%r954, -1988097655;
	mov.b32 	%r955, -1577559647;
	mov.b32 	%r956, -1936784500;
	st.local.v4.u32 	[%rd11+960], {%r956, %r955, %r954, %r953};
	mov.b32 	%r957, 1756942440;
	mov.b32 	%r958, 1120306242;
	mov.b32 	%r959, -432941082;
	mov.b32 	%r960, -1076206145;
	st.local.v4.u32 	[%rd11+976], {%r960, %r959, %r958, %r957};
	mov.b32 	%r961, 252780047;
	mov.b32 	%r962, 762796589;
	mov.b32 	%r963, -1716508263;
	mov.b32 	%r964, 1103331905;
	st.local.v4.u32 	[%rd11+992], {%r964, %r963, %r962, %r961};
	mov.b32 	%r965, 372911126;
	mov.b32 	%r966, -1143575109;
	mov.b32 	%r967, 1425844308;
	mov.b32 	%r968, -1328841808;
	st.local.v4.u32 	[%rd11+1008], {%r968, %r967, %r966, %r965};
	mov.b32 	%r969, 2071694838;
	mov.b32 	%r970, 2004326894;
	mov.b32 	%r971, 2088535288;
	mov.b32 	%r972, 1667474886;
	st.local.v4.u32 	[%rd12], {%r972, %r971, %r970, %r969};
	mov.b32 	%r973, -976923503;
	mov.b32 	%r974, 1869591006;
	mov.b32 	%r975, 1802223062;
	mov.b32 	%r976, -219017729;
	st.local.v4.u32 	[%rd12+16], {%r976, %r975, %r974, %r973};
	add.s64 	%rd412, %rd12, 32;
	mov.b32 	%r977, 724270422;
	mov.b32 	%r978, 1734846926;
	mov.b32 	%r979, 16843522;
	mov.b32 	%r980, 808472672;
	st.local.v4.u32 	[%rd12+32], {%r980, %r979, %r978, %r977};
	mov.b32 	%r981, 1987484396;
	mov.b32 	%r982, -1414797747;
	mov.b32 	%r983, -673750347;
	mov.b32 	%r984, -16901657;
	st.local.v4.u32 	[%rd12+48], {%r984, %r983, %r982, %r981};
	mov.b32 	%r985, 2105378810;
	mov.b32 	%r986, -909557623;
	mov.b32 	%r987, -2105369313;
	mov.b32 	%r988, -892713585;
	st.local.v4.u32 	[%rd12+64], {%r988, %r987, %r986, %r985};
	mov.b32 	%r989, -252703749;
	mov.b32 	%r990, 1195886990;
	mov.b32 	%r991, 1499065266;
	mov.b32 	%r992, -84273681;
	st.local.v4.u32 	[%rd12+80], {%r992, %r991, %r990, %r989};
	mov.b32 	%r993, -1347425723;
	mov.b32 	%r994, -1566376609;
	mov.b32 	%r995, -724277325;
	mov.b32 	%r996, -1381110719;
	st.local.v4.u32 	[%rd12+96], {%r996, %r995, %r994, %r993};
	mov.b32 	%r997, -1061135461;
	mov.b32 	%r998, 1920112356;
	mov.b32 	%r999, -1532692653;
	mov.b32 	%r1000, -1667449053;
	st.local.v4.u32 	[%rd12+112], {%r1000, %r999, %r998, %r997};
	mov.b32 	%r1001, 640051788;
	mov.b32 	%r1002, -1819038147;
	mov.b32 	%r1003, -33743647;
	mov.b32 	%r1004, -1212693899;
	st.local.v4.u32 	[%rd12+128], {%r1004, %r1003, %r1002, %r1001};
	mov.b32 	%r1005, -859025533;
	mov.b32 	%r1006, -134806795;
	mov.b32 	%r1007, 1061110142;
	mov.b32 	%r1008, 909531756;
	st.local.v4.u32 	[%rd12+144], {%r1008, %r1007, %r1006, %r1005};
	mov.b32 	%r1009, -235861767;
	mov.b32 	%r1010, -437963567;
	mov.b32 	%r1011, -1515850671;
	mov.b32 	%r1012, 875846760;
	st.local.v4.u32 	[%rd12+160], {%r1012, %r1011, %r1010, %r1009};
	mov.b32 	%r1013, 353713962;
	mov.b32 	%r1014, 825316194;
	mov.b32 	%r1015, -656903253;
	mov.b32 	%r1016, 1903268834;
	st.local.v4.u32 	[%rd12+176], {%r1016, %r1015, %r1014, %r1013};
	mov.b32 	%r1017, -1010606435;
	mov.b32 	%r1018, 589522246;
	mov.b32 	%r1019, -943238507;
	mov.b32 	%r1020, 67374088;
	st.local.v4.u32 	[%rd12+192], {%r1020, %r1019, %r1018, %r1017};
	mov.b32 	%r1021, -1701137105;
	mov.b32 	%r1022, 84217610;
	mov.b32 	%r1023, -1768513225;
	mov.b32 	%r1024, 404236336;
	st.local.v4.u32 	[%rd12+208], {%r1024, %r1023, %r1022, %r1021};
	mov.b32 	%r1025, -488489505;
	mov.b32 	%r1026, -2139055333;
	mov.b32 	%r1027, 303183396;
	mov.b32 	%r1028, 117901582;
	st.local.v4.u32 	[%rd12+224], {%r1028, %r1027, %r1026, %r1025};
	mov.b32 	%r1029, 1970642922;
	mov.b32 	%r1030, -1296904833;
	mov.b32 	%r1031, 656894286;
	mov.b32 	%r1032, -336910643;
	st.local.v4.u32 	[%rd12+240], {%r1032, %r1031, %r1030, %r1029};
	mov.b32 	%r1033, 437923380;
	mov.b32 	%r1034, 741110872;
	mov.b32 	%r1035, -2088526307;
	mov.b32 	%r1036, 151591698;
	st.local.v4.u32 	[%rd12+256], {%r1036, %r1035, %r1034, %r1033};
	mov.b32 	%r1037, -1600062629;
	mov.b32 	%r1038, 1515908788;
	mov.b32 	%r1039, 1852748508;
	mov.b32 	%r1040, 454765878;
	st.local.v4.u32 	[%rd12+272], {%r1040, %r1039, %r1038, %r1037};
	mov.b32 	%r1041, -1280061827;
	mov.b32 	%r1042, -690593353;
	mov.b32 	%r1043, 993742198;
	mov.b32 	%r1044, 1381168804;
	st.local.v4.u32 	[%rd12+288], {%r1044, %r1043, %r1042, %r1041};
	mov.b32 	%r1045, -2071685357;
	mov.b32 	%r1046, 791638366;
	mov.b32 	%r1047, -471646499;
	mov.b32 	%r1048, 690584402;
	st.local.v4.u32 	[%rd12+304], {%r1048, %r1047, %r1046, %r1045};
	mov.b32 	%r1049, -303223615;
	mov.b32 	%r1050, -774805319;
	mov.b32 	%r1051, 1398011302;
	st.local.v4.u32 	[%rd12+320], {%r1051, %r1050, %r284, %r1049};
	mov.b32 	%r1052, 1532751286;
	mov.b32 	%r1053, -1313748871;
	mov.b32 	%r1054, -50585629;
	mov.b32 	%r1055, 538992704;
	st.local.v4.u32 	[%rd12+336], {%r1055, %r1054, %r1053, %r1052};
	mov.b32 	%r1056, 960056178;
	mov.b32 	%r1057, -1094788761;
	mov.b32 	%r1058, -875870579;
	mov.b32 	%r1059, 1785380564;
	st.local.v4.u32 	[%rd12+352], {%r1059, %r1058, %r1057, %r1056};
	mov.b32 	%r1060, -808498555;
	mov.b32 	%r1061, 1482221744;
	mov.b32 	%r1062, 1280103576;
	mov.b32 	%r1063, 1246420628;
	st.local.v4.u32 	[%rd12+368], {%r1063, %r1062, %r1061, %r1060};
	mov.b32 	%r1064, -67430675;
	mov.b32 	%r1065, -1431640753;
	mov.b32 	%r1066, -269538619;
	mov.b32 	%r1067, -791647301;
	st.local.v4.u32 	[%rd12+384], {%r1067, %r1066, %r1065, %r1064};
	mov.b32 	%r1068, -2054843375;
	mov.b32 	%r1069, 859002214;
	mov.b32 	%r1070, 1296947098;
	mov.b32 	%r1071, 1128514950;
	st.local.v4.u32 	[%rd12+400], {%r1071, %r1070, %r1069, %r1068};
	mov.b32 	%r1072, 2139062782;
	mov.b32 	%r1073, 33687044;
	mov.b32 	%r1074, -101117719;
	mov.b32 	%r1075, 1162203018;
	st.local.v4.u32 	[%rd12+416], {%r1075, %r1074, %r1073, %r1072};
	mov.b32 	%r1076, -1465326773;
	mov.b32 	%r1077, -1616922075;
	mov.b32 	%r1078, 1010582648;
	mov.b32 	%r1079, 1347481760;
	st.local.v4.u32 	[%rd12+432], {%r1079, %r1078, %r1077, %r1076};
	mov.b32 	%r1080, -1886418427;
	mov.b32 	%r1081, 1077985408;
	mov.b32 	%r1082, -1549533603;
	mov.b32 	%r1083, 1364325282;
	st.local.v4.u32 	[%rd12+448], {%r1083, %r1082, %r1081, %r1080};
	mov.b32 	%r1084, -168491791;
	mov.b32 	%r1085, 943212656;
	mov.b32 	%r1086, -1650607071;
	mov.b32 	%r1087, -1835881153;
	st.local.v4.u32 	[%rd12+464], {%r1087, %r1086, %r1085, %r1084};
	mov.b32 	%r1088, 555836226;
	mov.b32 	%r1089, -623217233;
	mov.b32 	%r1090, -1229536905;
	mov.b32 	%r1091, -1128472733;
	st.local.v4.u32 	[%rd12+480], {%r1091, %r1090, %r1089, %r1088};
	mov.b32 	%r1092, -757961281;
	mov.b32 	%r1093, -202174723;
	mov.b32 	%r1094, -58651;
	mov.b32 	%r1095, 269496352;
	st.local.v4.u32 	[%rd12+496], {%r1095, %r1094, %r1093, %r1092};
	mov.b32 	%r1096, -320065597;
	mov.b32 	%r1097, 320025894;
	mov.b32 	%r1098, 202118168;
	mov.b32 	%r1099, -842183551;
	st.local.v4.u32 	[%rd12+512], {%r1099, %r1098, %r1097, %r1096};
	mov.b32 	%r1100, 387397934;
	mov.b32 	%r1101, 1145359496;
	mov.b32 	%r1102, -1751670219;
	mov.b32 	%r1103, 1600119230;
	st.local.v4.u32 	[%rd12+528], {%r1103, %r1102, %r1101, %r1100};
	mov.b32 	%r1104, 1027426170;
	mov.b32 	%r1105, 2122220284;
	mov.b32 	%r1106, -1482165675;
	mov.b32 	%r1107, -993765485;
	st.local.v4.u32 	[%rd12+544], {%r1107, %r1106, %r1105, %r1104};
	mov.b32 	%r1108, 1936954854;
	mov.b32 	%r1109, 421079858;
	mov.b32 	%r1110, 1566435258;
	mov.b32 	%r1111, 1684319432;
	st.local.v4.u32 	[%rd12+560], {%r1111, %r1110, %r1109, %r1108};
	mov.b32 	%r1112, -589529181;
	mov.b32 	%r1113, 1330631070;
	mov.b32 	%r1114, -2122213351;
	mov.b32 	%r1115, 1616945344;
	st.local.v4.u32 	[%rd12+576], {%r1115, %r1114, %r1113, %r1112};
	mov.b32 	%r1116, -2004319477;
	mov.b32 	%r1117, -1869567173;
	mov.b32 	%r1118, 707427924;
	mov.b32 	%r1119, 572679748;
	st.local.v4.u32 	[%rd12+592], {%r1119, %r1118, %r1117, %r1116};
	mov.b32 	%r1120, 336870440;
	mov.b32 	%r1121, -1195846805;
	mov.b32 	%r1122, -286381625;
	mov.b32 	%r1123, 1179044492;
	st.local.v4.u32 	[%rd12+608], {%r1123, %r1122, %r1121, %r1120};
	mov.b32 	%r1124, -606374227;
	mov.b32 	%r1125, 185277718;
	mov.b32 	%r1126, 1583276732;
	mov.b32 	%r1127, -555845209;
	st.local.v4.u32 	[%rd12+624], {%r1127, %r1126, %r1125, %r1124};
	mov.b32 	%r1128, 168435220;
	mov.b32 	%r1129, 976899700;
	mov.b32 	%r1130, 842159716;
	mov.b32 	%r1131, -522175525;
	st.local.v4.u32 	[%rd12+640], {%r1131, %r1130, %r1129, %r1128};
	mov.b32 	%r1132, 1549591736;
	mov.b32 	%r1133, 606366792;
	mov.b32 	%r1134, 101059084;
	mov.b32 	%r1135, 1229577106;
	st.local.v4.u32 	[%rd12+656], {%r1135, %r1134, %r1133, %r1132};
	mov.b32 	%r1136, 1650632388;
	mov.b32 	%r1137, -1397952701;
	mov.b32 	%r1138, -741118275;
	mov.b32 	%r1139, -1027449441;
	st.local.v4.u32 	[%rd12+672], {%r1139, %r1138, %r1137, %r1136};
	mov.b32 	%r1140, 2038008818;
	mov.b32 	%r1141, -454805549;
	mov.b32 	%r1142, -1785355215;
	mov.b32 	%r1143, -1852725191;
	st.local.v4.u32 	[%rd12+688], {%r1143, %r1142, %r1141, %r1140};
	mov.b32 	%r1144, 1835907034;
	mov.b32 	%r1145, 926374254;
	mov.b32 	%r1146, -926399605;
	mov.b32 	%r1147, -404278571;
	st.local.v4.u32 	[%rd12+704], {%r1147, %r1146, %r1145, %r1144};
	mov.b32 	%r1148, -1448484791;
	mov.b32 	%r1149, 1313788572;
	mov.b32 	%r1150, -707435343;
	mov.b32 	%r1151, -1920103423;
	st.local.v4.u32 	[%rd12+720], {%r1151, %r1150, %r1149, %r1148};
	mov.b32 	%r1152, -353753649;
	mov.b32 	%r1153, -185333773;
	mov.b32 	%r1154, 1448540844;
	mov.b32 	%r1155, 1819063512;
	st.local.v4.u32 	[%rd12+736], {%r1155, %r1154, %r1153, %r1152};
	mov.b32 	%r1156, 134748176;
	mov.b32 	%r1157, -1364268729;
	mov.b32 	%r1158, 2054852340;
	mov.b32 	%r1159, 1701162954;
	st.local.v4.u32 	[%rd12+752], {%r1159, %r1158, %r1157, %r1156};
	mov.b32 	%r1160, 774795868;
	mov.b32 	%r1161, 623210314;
	mov.b32 	%r1162, 2021165296;
	mov.b32 	%r1163, -1162160785;
	st.local.v4.u32 	[%rd12+768], {%r1163, %r1162, %r1161, %r1160};
	mov.b32 	%r1164, -960081513;
	mov.b32 	%r1165, -1263220877;
	mov.b32 	%r1166, -1499008681;
	mov.b32 	%r1167, 471606328;
	st.local.v4.u32 	[%rd12+784], {%r1167, %r1166, %r1165, %r1164};
	mov.b32 	%r1168, 522133822;
	mov.b32 	%r1169, 1953799400;
	mov.b32 	%r1170, -572687199;
	mov.b32 	%r1171, -387439669;
	st.local.v4.u32 	[%rd12+800], {%r1171, %r1170, %r1169, %r1168};
	mov.b32 	%r1172, -1970633457;
	mov.b32 	%r1173, -1953790451;
	mov.b32 	%r1174, -1111630751;
	mov.b32 	%r1175, 1263263126;
	st.local.v4.u32 	[%rd12+816], {%r1175, %r1174, %r1173, %r1172};
	mov.b32 	%r1176, 1718004428;
	mov.b32 	%r1177, -1246378895;
	mov.b32 	%r1178, 1044267644;
	mov.b32 	%r1179, 1886425312;
	st.local.v4.u32 	[%rd12+832], {%r1179, %r1178, %r1177, %r1176};
	mov.b32 	%r1180, 235803164;
	mov.b32 	%r1181, -151649801;
	mov.b32 	%r1182, 50529542;
	mov.b32 	%r1183, 1212733584;
	st.local.v4.u32 	[%rd12+848], {%r1183, %r1182, %r1181, %r1180};
	mov.b32 	%r1184, -1179004823;
	mov.b32 	%r1185, 1465383342;
	mov.b32 	%r1186, 892690282;
	mov.b32 	%r1187, 1633788866;
	st.local.v4.u32 	[%rd12+864], {%r1187, %r1186, %r1185, %r1184};
	mov.b32 	%r1188, -1633765081;
	mov.b32 	%r1189, 488449850;
	mov.b32 	%r1190, -1044293479;
	mov.b32 	%r1191, -2038001385;
	st.local.v4.u32 	[%rd12+880], {%r1191, %r1190, %r1189, %r1188};
	mov.b32 	%r1192, 286339874;
	mov.b32 	%r1193, -1734823125;
	mov.b32 	%r1194, -117959701;
	mov.b32 	%r1195, -505333543;
	st.local.v4.u32 	[%rd12+896], {%r1195, %r1194, %r1193, %r1192};
	mov.b32 	%r1196, -1802197197;
	mov.b32 	%r1197, -1903261433;
	mov.b32 	%r1198, -640061271;
	mov.b32 	%r1199, 1768537042;
	st.local.v4.u32 	[%rd12+912], {%r1199, %r1198, %r1197, %r1196};
	mov.b32 	%r1200, -370597687;
	mov.b32 	%r1201, -2021158379;
	mov.b32 	%r1202, 505291324;
	mov.b32 	%r1203, -1684294099;
	st.local.v4.u32 	[%rd12+928], {%r1203, %r1202, %r1201, %r1200};
	mov.b32 	%r1204, -539002203;
	mov.b32 	%r1205, 673740880;
	mov.b32 	%r1206, 1431699370;
	mov.b32 	%r1207, -825341561;
	st.local.v4.u32 	[%rd12+944], {%r1207, %r1206, %r1205, %r1204};
	mov.b32 	%r1208, 218961690;
	mov.b32 	%r1209, -1987477495;
	mov.b32 	%r1210, -1583220647;
	mov.b32 	%r1211, -1936945405;
	st.local.v4.u32 	[%rd12+960], {%r1211, %r1210, %r1209, %r1208};
	mov.b32 	%r1212, 1751693520;
	mov.b32 	%r1213, 1111672452;
	mov.b32 	%r1214, -421121577;
	mov.b32 	%r1215, -1077945755;
	st.local.v4.u32 	[%rd12+976], {%r1215, %r1214, %r1213, %r1212};
	mov.b32 	%r1216, 252645662;
	mov.b32 	%r1217, 757954394;
	mov.b32 	%r1218, -1717981143;
	mov.b32 	%r1219, 1094828930;
	st.local.v4.u32 	[%rd12+992], {%r1219, %r1218, %r1217, %r1216};
	mov.b32 	%r1220, 370555436;
	mov.b32 	%r1221, -1145317779;
	mov.b32 	%r1222, 1414855848;
	mov.b32 	%r1223, -1330590853;
	st.local.v4.u32 	[%rd12+1008], {%r1223, %r1222, %r1221, %r1220};
	add.s64 	%rd414, %rd14, 32;
	add.s64 	%rd410, %rd13, 32;
	mov.b64 	%rd411, 0;
	mov.u64 	%rd413, %rd411;
$L__BB3_67:
	add.s64 	%rd114, %rd408, %rd413;
	ld.local.v4.b32 	{%r1224, %r1225, %r1226, %r1227}, [%rd114];
	add.s64 	%rd115, %rd4, %rd413;
	add.s64 	%rd116, %rd18, %rd411;
	ld.local.v4.u32 	{%r1228, %r1229, %r1230, %r1231}, [%rd116+-32];
	add.s64 	%rd117, %rd17, %rd411;
	add.s64 	%rd118, %rd20, %rd411;
	ld.local.v4.u32 	{%r1232, %r1233, %r1234, %r1235}, [%rd118+-32];
	add.s64 	%rd119, %rd19, %rd411;
	add.s64 	%rd120, %rd11, %rd411;
	ld.local.v4.u32 	{%r1236, %r1237, %r1238, %r1239}, [%rd120];
	ld.local.v4.u32 	{%r1240, %r1241, %r1242, %r1243}, [%rd412+-32];
	st.local.v4.u32 	[%rd117+-32], {%r1228, %r1229, %r1230, %r1231};
	st.local.v4.u32 	[%rd119+-32], {%r1232, %r1233, %r1234, %r1235};
	st.local.v4.u32 	[%rd410+-32], {%r1236, %r1237, %r1238, %r1239};
	st.local.v4.u32 	[%rd414+-32], {%r1240, %r1241, %r1242, %r1243};
	ld.local.v4.u32 	{%r1244, %r1245, %r1246, %r1247}, [%rd116+-16];
	ld.local.v4.u32 	{%r1248, %r1249, %r1250, %r1251}, [%rd118+-16];
	ld.local.v4.u32 	{%r1252, %r1253, %r1254, %r1255}, [%rd120+16];
	ld.local.v4.u32 	{%r1256, %r1257, %r1258, %r1259}, [%rd412+-16];
	st.local.v4.u32 	[%rd117+-16], {%r1244, %r1245, %r1246, %r1247};
	st.local.v4.u32 	[%rd119+-16], {%r1248, %r1249, %r1250, %r1251};
	st.local.v4.u32 	[%rd410+-16], {%r1252, %r1253, %r1254, %r1255};
	st.local.v4.u32 	[%rd414+-16], {%r1256, %r1257, %r1258, %r1259};
	ld.local.v4.u32 	{%r1260, %r1261, %r1262, %r1263}, [%rd116];
	ld.local.v4.u32 	{%r1264, %r1265, %r1266, %r1267}, [%rd118];
	ld.local.v4.u32 	{%r1268, %r1269, %r1270, %r1271}, [%rd120+32];
	ld.local.v4.u32 	{%r1272, %r1273, %r1274, %r1275}, [%rd412];
	st.local.v4.u32 	[%rd117], {%r1260, %r1261, %r1262, %r1263};
	st.local.v4.u32 	[%rd119], {%r1264, %r1265, %r1266, %r1267};
	st.local.v4.u32 	[%rd410], {%r1268, %r1269, %r1270, %r1271};
	st.local.v4.u32 	[%rd414], {%r1272, %r1273, %r1274, %r1275};
	ld.local.v4.u32 	{%r1276, %r1277, %r1278, %r1279}, [%rd116+16];
	ld.local.v4.u32 	{%r1280, %r1281, %r1282, %r1283}, [%rd118+16];
	ld.local.v4.u32 	{%r1284, %r1285, %r1286, %r1287}, [%rd120+48];
	ld.local.v4.u32 	{%r1288, %r1289, %r1290, %r1291}, [%rd412+16];
	st.local.v4.b32 	[%rd115], {%r1224, %r1225, %r1226, %r1227};
	st.local.v4.u32 	[%rd117+16], {%r1276, %r1277, %r1278, %r1279};
	st.local.v4.u32 	[%rd119+16], {%r1280, %r1281, %r1282, %r1283};
	st.local.v4.u32 	[%rd410+16], {%r1284, %r1285, %r1286, %r1287};
	st.local.v4.u32 	[%rd414+16], {%r1288, %r1289, %r1290, %r1291};
	add.s64 	%rd413, %rd413, 16;
	cvt.u32.u64 	%r1292, %rd413;
	add.s64 	%rd414, %rd414, 64;
	add.s64 	%rd412, %rd412, 64;
	add.s64 	%rd411, %rd411, 64;
	add.s64 	%rd410, %rd410, 64;
	setp.ne.s32 	%p4, %r1292, 256;
	@%p4 bra 	$L__BB3_67;
	cvt.u32.u64 	%r1293, %rd16;
	ld.global.u32 	%r1294, [%rd2];
	add.s32 	%r1295, %r61, %r1293;
	xor.b32  	%r1296, %r1294, %r1295;
	ld.global.u32 	%r1297, [%rd2+4];
	add.s32 	%r1298, %r62, %r1293;
	xor.b32  	%r1299, %r1297, %r1298;
	ld.global.u32 	%r1300, [%rd2+8];
	add.s32 	%r1301, %r63, %r1293;
	xor.b32  	%r1302, %r1300, %r1301;
	ld.global.u32 	%r1303, [%rd2+12];
	add.s32 	%r1304, %r64, %r1293;
	xor.b32  	%r1305, %r1303, %r1304;
	shr.u32 	%r1306, %r1296, 24;
	shr.u32 	%r1307, %r1299, 24;
	shr.u32 	%r1308, %r1302, 24;
	shr.u32 	%r1309, %r1305, 24;
	mul.wide.u32 	%rd121, %r1306, 4;
	add.s64 	%rd122, %rd6, %rd121;
	ld.local.u32 	%r1310, [%rd122];
	shr.u32 	%r1311, %r1299, 14;
	cvt.u64.u32 	%rd123, %r1311;
	and.b64  	%rd124, %rd123, 1020;
	add.s64 	%rd125, %rd8, %rd124;
	ld.local.u32 	%r1312, [%rd125];
	shr.u32 	%r1313, %r1302, 6;
	cvt.u64.u32 	%rd126, %r1313;
	and.b64  	%rd127, %rd126, 1020;
	add.s64 	%rd128, %rd13, %rd127;
	ld.local.u32 	%r1314, [%rd128];
	shl.b32 	%r1315, %r1305, 2;
	cvt.u64.u32 	%rd129, %r1315;
	and.b64  	%rd130, %rd129, 1020;
	add.s64 	%rd131, %rd14, %rd130;
	ld.local.u32 	%r1316, [%rd131];
	xor.b32  	%r1317, %r1312, %r1310;
	xor.b32  	%r1318, %r1317, %r1314;
	xor.b32  	%r1319, %r1318, %r1316;
	mul.wide.u32 	%rd132, %r1307, 4;
	add.s64 	%rd133, %rd6, %rd132;
	ld.local.u32 	%r1320, [%rd133];
	shr.u32 	%r1321, %r1302, 14;
	cvt.u64.u32 	%rd134, %r1321;
	and.b64  	%rd135, %rd134, 1020;
	add.s64 	%rd136, %rd8, %rd135;
	ld.local.u32 	%r1322, [%rd136];
	shr.u32 	%r1323, %r1305, 6;
	cvt.u64.u32 	%rd137, %r1323;
	and.b64  	%rd138, %rd137, 1020;
	add.s64 	%rd139, %rd13, %rd138;
	ld.local.u32 	%r1324, [%rd139];
	shl.b32 	%r1325, %r1296, 2;
	cvt.u64.u32 	%rd140, %r1325;
	and.b64  	%rd141, %rd140, 1020;
	add.s64 	%rd142, %rd14, %rd141;
	ld.local.u32 	%r1326, [%rd142];
	xor.b32  	%r1327, %r1322, %r1320;
	xor.b32  	%r1328, %r1327, %r1324;
	xor.b32  	%r1329, %r1328, %r1326;
	mul.wide.u32 	%rd143, %r1308, 4;
	add.s64 	%rd144, %rd6, %rd143;
	ld.local.u32 	%r1330, [%rd144];
	shr.u32 	%r1331, %r1305, 14;
	cvt.u64.u32 	%rd145, %r1331;
	and.b64  	%rd146, %rd145, 1020;
	add.s64 	%rd147, %rd8, %rd146;
	ld.local.u32 	%r1332, [%rd147];
	shr.u32 	%r1333, %r1296, 6;
	cvt.u64.u32 	%rd148, %r1333;
	and.b64  	%rd149, %rd148, 1020;
	add.s64 	%rd150, %rd13, %rd149;
	ld.local.u32 	%r1334, [%rd150];
	shl.b32 	%r1335, %r1299, 2;
	cvt.u64.u32 	%rd151, %r1335;
	and.b64  	%rd152, %rd151, 1020;
	add.s64 	%rd153, %rd14, %rd152;
	ld.local.u32 	%r1336, [%rd153];
	xor.b32  	%r1337, %r1332, %r1330;
	xor.b32  	%r1338, %r1337, %r1334;
	xor.b32  	%r1339, %r1338, %r1336;
	mul.wide.u32 	%rd154, %r1309, 4;
	add.s64 	%rd155, %rd6, %rd154;
	ld.local.u32 	%r1340, [%rd155];
	shr.u32 	%r1341, %r1296, 14;
	cvt.u64.u32 	%rd156, %r1341;
	and.b64  	%rd157, %rd156, 1020;
	add.s64 	%rd158, %rd8, %rd157;
	ld.local.u32 	%r1342, [%rd158];
	shr.u32 	%r1343, %r1299, 6;
	cvt.u64.u32 	%rd159, %r1343;
	and.b64  	%rd160, %rd159, 1020;
	add.s64 	%rd161, %rd13, %rd160;
	ld.local.u32 	%r1344, [%rd161];
	shl.b32 	%r1345, %r1302, 2;
	cvt.u64.u32 	%rd162, %r1345;
	and.b64  	%rd163, %rd162, 1020;
	add.s64 	%rd164, %rd14, %rd163;
	ld.local.u32 	%r1346, [%rd164];
	xor.b32  	%r1347, %r1342, %r1340;
	xor.b32  	%r1348, %r1347, %r1344;
	xor.b32  	%r1349, %r1348, %r1346;
	ld.global.u32 	%r1350, [%rd2+16];
	xor.b32  	%r1351, %r1350, %r1319;
	shr.u32 	%r1352, %r1351, 8;
	shr.u32 	%r1353, %r1351, 16;
	shr.u32 	%r1354, %r1351, 24;
	cvt.u64.u32 	%rd165, %r1354;
	ld.global.u32 	%r1355, [%rd2+20];
	xor.b32  	%r1356, %r1355, %r1329;
	shr.u32 	%r1357, %r1356, 8;
	shr.u32 	%r1358, %r1356, 16;
	shr.u32 	%r1359, %r1356, 24;
	cvt.u64.u32 	%rd166, %r1359;
	ld.global.u32 	%r1360, [%rd2+24];
	xor.b32  	%r1361, %r1360, %r1339;
	shr.u32 	%r1362, %r1361, 8;
	shr.u32 	%r1363, %r1361, 16;
	shr.u32 	%r1364, %r1361, 24;
	cvt.u64.u32 	%rd167, %r1364;
	ld.global.u32 	%r1365, [%rd2+28];
	xor.b32  	%r1366, %r1365, %r1349;
	and.b32  	%r1367, %r1351, 255;
	cvt.u64.u32 	%rd168, %r1367;
	add.s64 	%rd169, %rd4, %rd168;
	ld.local.u8 	%r1368, [%rd169];
	and.b32  	%r1369, %r1352, 255;
	cvt.u64.u32 	%rd170, %r1369;
	add.s64 	%rd171, %rd4, %rd170;
	ld.local.u8 	%rs141, [%rd171];
	and.b32  	%r1370, %r1353, 255;
	cvt.u64.u32 	%rd172, %r1370;
	add.s64 	%rd173, %rd4, %rd172;
	ld.local.u8 	%r1371, [%rd173];
	add.s64 	%rd174, %rd4, %rd165;
	and.b32  	%r1372, %r1356, 255;
	cvt.u64.u32 	%rd175, %r1372;
	add.s64 	%rd176, %rd4, %rd175;
	ld.local.u8 	%r1373, [%rd176];
	and.b32  	%r1374, %r1357, 255;
	cvt.u64.u32 	%rd177, %r1374;
	add.s64 	%rd178, %rd4, %rd177;
	ld.local.u8 	%rs142, [%rd178];
	and.b32  	%r1375, %r1358, 255;
	cvt.u64.u32 	%rd179, %r1375;
	add.s64 	%rd180, %rd4, %rd179;
	ld.local.u8 	%r1376, [%rd180];
	add.s64 	%rd181, %rd4, %rd166;
	and.b32  	%r1377, %r1361, 255;
	cvt.u64.u32 	%rd182, %r1377;
	add.s64 	%rd183, %rd4, %rd182;
	ld.local.u8 	%r1378, [%rd183];
	and.b32  	%r1379, %r1362, 255;
	cvt.u64.u32 	%rd184, %r1379;
	add.s64 	%rd185, %rd4, %rd184;
	ld.local.u8 	%rs143, [%rd185];
	and.b32  	%r1380, %r1363, 255;
	cvt.u64.u32 	%rd186, %r1380;
	add.s64 	%rd187, %rd4, %rd186;
	ld.local.u8 	%r1381, [%rd187];
	add.s64 	%rd188, %rd4, %rd167;
	and.b32  	%r1382, %r1366, 255;
	cvt.u64.u32 	%rd189, %r1382;
	add.s64 	%rd190, %rd4, %rd189;
	ld.local.u8 	%r1383, [%rd190];
	shr.u32 	%r1384, %r1366, 8;
	and.b32  	%r1385, %r1384, 255;
	cvt.u64.u32 	%rd191, %r1385;
	add.s64 	%rd192, %rd4, %rd191;
	ld.local.u8 	%rs144, [%rd192];
	shr.u32 	%r1386, %r1366, 16;
	and.b32  	%r1387, %r1386, 255;
	cvt.u64.u32 	%rd193, %r1387;
	add.s64 	%rd194, %rd4, %rd193;
	ld.local.u8 	%r1388, [%rd194];
	shr.u32 	%r1389, %r1366, 24;
	cvt.u64.u32 	%rd195, %r1389;
	add.s64 	%rd196, %rd4, %rd195;
	ld.local.u8 	%r1390, [%rd196];
	shl.b32 	%r1391, %r1390, 24;
	mul.wide.u16 	%r1392, %rs142, 256;
	or.b32  	%r1393, %r1392, %r1378;
	shl.b32 	%r1394, %r1371, 16;
	or.b32  	%r1395, %r1393, %r1394;
	or.b32  	%r1396, %r1395, %r1391;
	ld.local.u8 	%r1397, [%rd174];
	shl.b32 	%r1398, %r1397, 24;
	shl.b32 	%r1399, %r1376, 16;
	or.b32  	%r1400, %r1398, %r1399;
	mul.wide.u16 	%r1401, %rs143, 256;
	or.b32  	%r1402, %r1400, %r1401;
	or.b32  	%r1403, %r1402, %r1383;
	ld.global.u32 	%r1404, [%rd2+160];
	xor.b32  	%r81, %r1404, %r1403;
	ld.local.u8 	%r1405, [%rd181];
	shl.b32 	%r1406, %r1405, 24;
	shl.b32 	%r1407, %r1381, 16;
	or.b32  	%r1408, %r1406, %r1407;
	mul.wide.u16 	%r1409, %rs144, 256;
	or.b32  	%r1410, %r1408, %r1409;
	or.b32  	%r1411, %r1410, %r1368;
	ld.global.u32 	%r1412, [%rd2+164];
	xor.b32  	%r82, %r1412, %r1411;
	ld.local.u8 	%r1413, [%rd188];
	shl.b32 	%r1414, %r1413, 24;
	shl.b32 	%r1415, %r1388, 16;
	or.b32  	%r1416, %r1414, %r1415;
	mul.wide.u16 	%r1417, %rs141, 256;
	or.b32  	%r1418, %r1416, %r1417;
	or.b32  	%r1419, %r1418, %r1373;
	ld.global.u32 	%r1420, [%rd2+168];
	xor.b32  	%r83, %r1420, %r1419;
	ld.global.u32 	%r1421, [%rd2+172];
	xor.b32  	%r84, %r1421, %r1396;
	shl.b64 	%rd197, %rd16, 4;
	add.s64 	%rd83, %rd3, %rd197;
	ld.global.u32 	%r1422, [%rd83];
	xor.b32  	%r1423, %r81, %r1422;
	st.global.u32 	[%rd83], %r1423;
	ld.global.u32 	%r1424, [%rd83+4];
	xor.b32  	%r1425, %r82, %r1424;
	st.global.u32 	[%rd83+4], %r1425;
	ld.global.u32 	%r1426, [%rd83+8];
	xor.b32  	%r1427, %r83, %r1426;
	st.global.u32 	[%rd83+8], %r1427;
	ld.global.u32 	%r1428, [%rd83+12];
	xor.b32  	%r1429, %r84, %r1428;
	st.global.u32 	[%rd83+12], %r1429;
	setp.ne.s32 	%p5, %r1, 0;
	setp.ne.s32 	%p6, %r1293, 0;
	and.pred  	%p7, %p5, %p6;
	@%p7 bra 	$L__BB3_71;
	mov.b32 	%r1431, -69733503;
	mov.b32 	%r1432, -1633468225;
	mov.b32 	%r1433, 950351408;
	mov.b32 	%r1434, -714471086;
	st.local.v4.b32 	[%rd4], {%r1434, %r1433, %r1432, %r1431};
	mov.b32 	%r1435, -873865532;
	mov.b32 	%r1436, 1145278004;
	mov.b32 	%r1437, -2013319269;
	mov.b32 	%r1438, -2110135428;
	st.local.v4.b32 	[%rd4+16], {%r1438, %r1437, %r1436, %r1435};
	mov.b32 	%r1439, 1321466434;
	mov.b32 	%r1440, 194333934;
	mov.b32 	%r1441, 1025753766;
	mov.b32 	%r1442, 848591700;
	st.local.v4.b32 	[%rd4+32], {%r1442, %r1441, %r1440, %r1439};
	mov.b32 	%r1443, 634489709;
	mov.b32 	%r1444, 1235377014;
	mov.b32 	%r1445, -1306207960;
	mov.b32 	%r1446, 1721839112;
	st.local.v4.b32 	[%rd4+48], {%r1446, %r1445, %r1444, %r1443};
	mov.b32 	%r1447, -1833540259;
	mov.b32 	%r1448, -866343724;
	mov.b32 	%r1449, 379086982;
	mov.b32 	%r1450, 1693907058;
	st.local.v4.b32 	[%rd4+64], {%r1450, %r1449, %r1448, %r1447};
	mov.b32 	%r1451, -2070049369;
	mov.b32 	%r1452, 1464210782;
	mov.b32 	%r1453, -625349123;
	mov.b32 	%r1454, 1346924652;
	st.local.v4.b32 	[%rd4+80], {%r1454, %r1453, %r1452, %r1451};
	mov.b32 	%r1455, 105231288;
	mov.b32 	%r1456, 89711863;
	mov.b32 	%r1457, 181648524;
	mov.b32 	%r1458, 11262096;
	st.local.v4.b32 	[%rd4+96], {%r1458, %r1457, %r1456, %r1455};
	mov.b32 	%r1459, 1804210945;
	mov.b32 	%r1460, 62762945;
	mov.b32 	%r1461, 34553802;
	mov.b32 	%r1462, -1893847856;
	st.local.v4.b32 	[%rd4+112], {%r1462, %r1461, %r1460, %r1459};
	mov.b32 	%r1463, 1944499440;
	mov.b32 	%r1464, -825232745;
	mov.b32 	%r1465, -354654385;
	mov.b32 	%r1466, 1091670330;
	st.local.v4.b32 	[%rd4+128], {%r1466, %r1465, %r1464, %r1463};
	mov.b32 	%r1467, 1860138268;
	mov.b32 	%r1468, -398984734;
	mov.b32 	%r1469, -2060079641;
	mov.b32 	%r1470, 578071702;
	st.local.v4.b32 	[%rd4+144], {%r1470, %r1469, %r1468, %r1467};
	mov.b32 	%r1471, 465442986;
	mov.b32 	%r1472, 241350511;
	mov.b32 	%r1473, -1983567587;
	mov.b32 	%r1474, 1897591111;
	st.local.v4.b32 	[%rd4+160], {%r1474, %r1473, %r1472, %r1471};
	mov.b32 	%r1475, -195375752;
	mov.b32 	%r1476, -20915302;
	mov.b32 	%r1477, 544854726;
	mov.b32 	%r1478, 1262376700;
	st.local.v4.b32 	[%rd4+176], {%r1478, %r1477, %r1476, %r1475};
	mov.b32 	%r1479, 1609334823;
	mov.b32 	%r1480, 1494225585;
	mov.b32 	%r1481, 835127176;
	mov.b32 	%r1482, 866704671;
	st.local.v4.b32 	[%rd4+192], {%r1482, %r1481, %r1480, %r1479};
	mov.b32 	%r1483, -274937453;
	mov.b32 	%r1484, -1619335891;
	mov.b32 	%r1485, 222999833;
	mov.b32 	%r1486, -1451273888;
	st.local.v4.b32 	[%rd4+208], {%r1486, %r1485, %r1484, %r1483};
	mov.b32 	%r1487, 1637438339;
	mov.b32 	%r1488, 1018948552;
	mov.b32 	%r1489, -1326110034;
	mov.b32 	%r1490, 1295769760;
	st.local.v4.b32 	[%rd4+224], {%r1490, %r1489, %r1488, %r1487};
	mov.b32 	%r1491, 2097946965;
	mov.b32 	%r1492, 1662282209;
	mov.b32 	%r1493, 651589562;
	mov.b32 	%r1494, 2114202391;
	st.local.v4.b32 	[%rd4+240], {%r1494, %r1493, %r1492, %r1491};
	mov.b32 	%r1495, 975658646;
	mov.b32 	%r1496, 437757123;
	mov.b32 	%r1497, 2118214995;
	mov.b32 	%r1498, 1374988112;
	st.local.v4.u32 	[%rd6], {%r1498, %r1497, %r1496, %r1495};
	mov.b32 	%r1499, 1273168787;
	mov.b32 	%r1500, -1392879445;
	mov.b32 	%r1501, 530400753;
	mov.b32 	%r1502, 1001089995;
	st.local.v4.u32 	[%rd6+16], {%r1502, %r1501, %r1500, %r1499};
	mov.b32 	%r1503, -184398811;
	mov.b32 	%r1504, -1999866223;
	mov.b32 	%r1505, -1384747530;
	mov.b32 	%r1506, 540080725;
	st.local.v4.u32 	[%rd6+32], {%r1506, %r1505, %r1504, %r1503};
	mov.b32 	%r1507, -1251826801;
	mov.b32 	%r1508, 641025152;
	mov.b32 	%r1509, -987051049;
	mov.b32 	%r1510, 1340463100;
	st.local.v4.u32 	[%rd6+48], {%r1510, %r1509, %r1508, %r1507};
	mov.b32 	%r1511, 1576976609;
	mov.b32 	%r1512, 1172967064;
	mov.b32 	%r1513, 632953703;
	mov.b32 	%r1514, -558802359;
	st.local.v4.u32 	[%rd6+64], {%r1514, %r1513, %r1512, %r1511};
	mov.b32 	%r1515, 1809054150;
	mov.b32 	%r1516, -1924753501;
	mov.b32 	%r1517, -2125664238;
	mov.b32 	%r1518, -1020300030;
	st.local.v4.u32 	[%rd6+80], {%r1518, %r1517, %r1516, %r1515};
	mov.b32 	%r1519, -1789765158;
	mov.b32 	%r1520, -1083344149;
	mov.b32 	%r1521, 361929877;
	mov.b32 	%r1522, 59727847;
	st.local.v4.u32 	[%rd6+96], {%r1522, %r1521, %r1520, %r1519};
	mov.b32 	%r1523, -1899378620;
	mov.b32 	%r1524, 1239443753;
	mov.b32 	%r1525, 1484005843;
	mov.b32 	%r1526, -725712083;
	st.local.v4.u32 	[%rd6+112], {%r1526, %r1525, %r1524, %r1523};
	mov.b32 	%r1527, 666464733;
	mov.b32 	%r1528, -1722270101;
	mov.b32 	%r1529, -191989384;
	mov.b32 	%r1530, 1975683434;
	st.local.v4.u32 	[%rd6+128], {%r1530, %r1529, %r1528, %r1527};
	mov.b32 	%r1531, 2110667444;
	mov.b32 	%r1532, -920605594;
	mov.b32 	%r1533, -259478249;
	mov.b32 	%r1534, -1092530250;
	st.local.v4.u32 	[%rd6+144], {%r1534, %r1533, %r1532, %r1531};
	mov.b32 	%r1535, 1649639237;
	mov.b32 	%r1536, -1756286112;
	mov.b32 	%r1537, -451268222;
	mov.b32 	%r1538, 1675577880;
	st.local.v4.u32 	[%rd6+160], {%r1538, %r1537, %r1536, %r1535};
	mov.b32 	%r1539, -116905068;
	mov.b32 	%r1540, -25059300;
	mov.b32 	%r1541, -1150570876;
	mov.b32 	%r1542, -1318815776;
	st.local.v4.u32 	[%rd6+176], {%r1542, %r1541, %r1540, %r1539};
	mov.b32 	%r1543, 1383856311;
	mov.b32 	%r1544, -1797362553;
	mov.b32 	%r1545, -1891238631;
	mov.b32 	%r1546, 1883793496;
	st.local.v4.u32 	[%rd6+192], {%r1546, %r1545, %r1544, %r1543};
	mov.b32 	%r1547, 1716890410;
	mov.b32 	%r1548, -484470953;
	mov.b32 	%r1549, 1917518562;
	mov.b32 	%r1550, -1418472669;
	st.local.v4.u32 	[%rd6+208], {%r1550, %r1549, %r1548, %r1547};
	mov.b32 	%r1551, -751368027;
	mov.b32 	%r1552, -2033878118;
	mov.b32 	%r1553, 800440835;
	mov.b32 	%r1554, -1293211641;
	st.local.v4.u32 	[%rd6+224], {%r1554, %r1553, %r1552, %r1551};
	mov.b32 	%r1555, -317291940;
	mov.b32 	%r1556, 33778362;
	mov.b32 	%r1557, 599762354;
	mov.b32 	%r1558, 807962610;
	st.local.v4.u32 	[%rd6+240], {%r1558, %r1557, %r1556, %r1555};
	mov.b32 	%r1559, 1315562145;
	mov.b32 	%r1560, -217582864;
	mov.b32 	%r1561, -1485196142;
	mov.b32 	%r1562, -1966138325;
	st.local.v4.u32 	[%rd6+256], {%r1562, %r1561, %r1560, %r1559};
	mov.b32 	%r1563, -995688822;
	mov.b32 	%r1564, -785096161;
	mov.b32 	%r1565, 101039829;
	mov.b32 	%r1566, 1708848333;
	st.local.v4.u32 	[%rd6+272], {%r1566, %r1565, %r1564, %r1563};
	mov.b32 	%r1567, -1527321739;
	mov.b32 	%r1568, 92987698;
	mov.b32 	%r1569, -1561111136;
	mov.b32 	%r1570, 875451293;
	st.local.v4.u32 	[%rd6+288], {%r1570, %r1569, %r1568, %r1567};
	mov.b32 	%r1571, -1116860335;
	mov.b32 	%r1572, 1584504582;
	mov.b32 	%r1573, 1080094634;
	mov.b32 	%r1574, 193195065;
	st.local.v4.u32 	[%rd6+304], {%r1574, %r1573, %r1572, %r1571};
	mov.b32 	%r1575, 1306967366;
	mov.b32 	%r1576, -583137874;
	mov.b32 	%r1577, -1763899843;
	mov.b32 	%r1578, 1042385657;
	st.local.v4.u32 	[%rd6+320], {%r1578, %r1577, %r1576, %r1575};
	mov.b32 	%r1579, 1615861247;
	mov.b32 	%r1580, 67556463;
	mov.b32 	%r1581, 1908694277;
	mov.b32 	%r1582, -1856729675;
	st.local.v4.u32 	[%rd6+336], {%r1582, %r1581, %r1580, %r1579};
	mov.b32 	%r1583, 1742315127;
	mov.b32 	%r1584, -1992277044;
	mov.b32 	%r1585, -692196969;
	mov.b32 	%r1586, 429456164;
	st.local.v4.u32 	[%rd6+352], {%r1586, %r1585, %r1584, %r1583};
	mov.b32 	%r1587, 2043211483;
	mov.b32 	%r1588, -417768648;
	mov.b32 	%r1589, 126454664;
	mov.b32 	%r1590, -1326955843;
	st.local.v4.u32 	[%rd6+368], {%r1590, %r1589, %r1588, %r1587};
	mov.b32 	%r8713, 0;
	mov.b32 	%r1591, -125559095;
	mov.b32 	%r1592, 2084704233;
	mov.b32 	%r1593, -1585706425;
	st.local.v4.u32 	[%rd6+384], {%r1593, %r1592, %r1591, %r8713};
	mov.b32 	%r1594, 1817866830;
	mov.b32 	%r1595, 504459436;
	mov.b32 	%r1596, 841739592;
	mov.b32 	%r1597, 159417987;
	st.local.v4.u32 	[%rd6+400], {%r1597, %r1596, %r1595, %r1594};
	mov.b32 	%r1598, 908933415;
	mov.b32 	%r1599, 1034867998;
	mov.b32 	%r1600, 260388950;
	mov.b32 	%r1601, -49348613;
	st.local.v4.u32 	[%rd6+416], {%r1601, %r1600, %r1599, %r1598};
	mov.b32 	%r1602, 607530554;
	mov.b32 	%r1603, -1688513327;
	mov.b32 	%r1604, 1750902305;
	mov.b32 	%r1605, 168810852;
	st.local.v4.u32 	[%rd6+432], {%r1605, %r1604, %r1603, %r1602};
	mov.b32 	%r1606, 463180190;
	mov.b32 	%r1607, -1259432238;
	mov.b32 	%r1608, -1822955761;
	mov.b32 	%r1609, 202008497;
	st.local.v4.u32 	[%rd6+448], {%r1609, %r1608, %r1607, %r1606};
	mov.b32 	%r1610, 470948374;
	mov.b32 	%r1611, 1517767529;
	mov.b32 	%r1612, 1641816226;
	mov.b32 	%r1613, -2134850225;
	st.local.v4.u32 	[%rd6+464], {%r1613, %r1612, %r1611, %r1610};
	mov.b32 	%r1614, 303765277;
	mov.b32 	%r1615, 1008918595;
	mov.b32 	%r1616, -1063245083;
	mov.b32 	%r1617, -493635062;
	st.local.v4.u32 	[%rd6+480], {%r1617, %r1616, %r1615, %r1614};
	mov.b32 	%r1618, 337553864;
	mov.b32 	%r1619, 766945465;
	mov.b32 	%r1620, -225720403;
	mov.b32 	%r1621, 235474187;
	st.local.v4.u32 	[%rd6+496], {%r1621, %r1620, %r1619, %r1618};
	mov.b32 	%r1622, -1551933187;
	mov.b32 	%r1623, -291906117;
	mov.b32 	%r1624, -1351284916;
	mov.b32 	%r1625, 1475418501;
	st.local.v4.u32 	[%rd6+512], {%r1625, %r1624, %r1623, %r1622};
	mov.b32 	%r1626, 1543208500;
	mov.b32 	%r1627, 1147550661;
	mov.b32 	%r1628, 1551037884;
	mov.b32 	%r1629, -150919521;
	st.local.v4.u32 	[%rd6+528], {%r1629, %r1628, %r1627, %r1626};
	mov.b32 	%r1630, -1192955549;
	mov.b32 	%r1631, -1225917336;
	mov.b32 	%r1632, -886847780;
	mov.b32 	%r1633, -1958532746;
	st.local.v4.u32 	[%rd6+544], {%r1633, %r1632, %r1631, %r1630};
	mov.b32 	%r1634, -2067394272;
	mov.b32 	%r1635, 328671808;
	mov.b32 	%r1636, 1113818384;
	mov.b32 	%r1637, -684598070;
	st.local.v4.u32 	[%rd6+560], {%r1637, %r1636, %r1635, %r1634};
	mov.b32 	%r1638, -953573011;
	mov.b32 	%r1639, -1359400431;
	mov.b32 	%r1640, -759480840;
	mov.b32 	%r1641, -2058738563;
	st.local.v4.u32 	[%rd6+576], {%r1641, %r1640, %r1639, %r1638};
	mov.b32 	%r1642, 2009195472;
	mov.b32 	%r1643, 226906860;
	mov.b32 	%r1644, -592301837;
	mov.b32 	%r1645, 496906059;
	st.local.v4.u32 	[%rd6+592], {%r1645, %r1644, %r1643, %r1642};
	mov.b32 	%r1646, 1206477858;
	mov.b32 	%r1647, 294930682;
	mov.b32 	%r1648, -1452230247;
	mov.b32 	%r1649, 733156972;
	st.local.v4.u32 	[%rd6+608], {%r1649, %r1648, %r1647, %r1646};
	mov.b32 	%r1650, 573804783;
	mov.b32 	%r1651, 1451044056;
	mov.b32 	%r1652, -1594867942;
	mov.b32 	%r1653, -1459843900;
	st.local.v4.u32 	[%rd6+624], {%r1653, %r1652, %r1651, %r1650};
	mov.b32 	%r1654, -1730933962;
	mov.b32 	%r1655, -1932877058;
	mov.b32 	%r1656, -650587711;
	mov.b32 	%r1657, -2025238841;
	st.local.v4.u32 	[%rd6+640], {%r1657, %r1656, %r1655, %r1654};
	mov.b32 	%r1658, 1068351396;
	mov.b32 	%r1659, -625504730;
	mov.b32 	%r1660, -1518674392;
	mov.b32 	%r1661, -1493859889;
	st.local.v4.u32 	[%rd6+656], {%r1661, %r1660, %r1659, %r1658};
	mov.b32 	%r1662, 1417561698;
	mov.b32 	%r1663, 1784663195;
	mov.b32 	%r1664, 1350078989;
	mov.b32 	%r1665, 742039012;
	st.local.v4.u32 	[%rd6+672], {%r1665, %r1664, %r1663, %r1662};
	mov.b32 	%r1666, -2101104651;
	mov.b32 	%r1667, 775550814;
	mov.b32 	%r1668, -1864845080;
	mov.b32 	%r1669, -158526526;
	st.local.v4.u32 	[%rd6+688], {%r1669, %r1668, %r1667, %r1666};
	mov.b32 	%r1670, -819653965;
	mov.b32 	%r1671, 1876241833;
	mov.b32 	%r1672, 1775276924;
	mov.b32 	%r1673, -1621262146;
	st.local.v4.u32 	[%rd6+704], {%r1673, %r1672, %r1671, %r1670};
	mov.b32 	%r1674, -616842373;
	mov.b32 	%r1675, -392404114;
	mov.b32 	%r1676, 270040487;
	mov.b32 	%r1677, -928212677;
	st.local.v4.u32 	[%rd6+720], {%r1677, %r1676, %r1675, %r1674};
	mov.b32 	%r1678, -2091935064;
	mov.b32 	%r1679, -325404927;
	mov.b32 	%r1680, 1851332852;
	mov.b32 	%r1681, -853116919;
	st.local.v4.u32 	[%rd6+736], {%r1681, %r1680, %r1679, %r1678};
	mov.b32 	%r1682, -283776794;
	mov.b32 	%r1683, 566021896;
	mov.b32 	%r1684, -1426069890;
	mov.b32 	%r1685, -426414491;
	st.local.v4.u32 	[%rd6+752], {%r1685, %r1684, %r1683, %r1682};
	mov.b32 	%r1686, 699432150;
	mov.b32 	%r1687, -358676012;
	mov.b32 	%r1688, 1248802510;
	mov.b32 	%r1689, -1159226407;
	st.local.v4.u32 	[%rd6+768], {%r1689, %r1688, %r1687, %r1686};
	mov.b32 	%r1690, 899835584;
	mov.b32 	%r1691, -962227152;
	mov.b32 	%r1692, 708780849;
	mov.b32 	%r1693, 832877231;
	st.local.v4.u32 	[%rd6+784], {%r1693, %r1692, %r1691, %r1690};
	mov.b32 	%r1694, 866637845;
	mov.b32 	%r1695, -527380304;
	mov.b32 	%r1696, -58537306;
	mov.b32 	%r1697, 1951317047;
	st.local.v4.u32 	[%rd6+800], {%r1697, %r1696, %r1695, %r1694};
	mov.b32 	%r1698, 395441711;
	mov.b32 	%r1699, 2144161806;
	mov.b32 	%r1700, 1106041591;
	mov.b32 	%r1701, -251357110;
	st.local.v4.u32 	[%rd6+816], {%r1701, %r1700, %r1699, %r1698};
	mov.b32 	%r1702, -459930401;
	mov.b32 	%r1703, -861254316;
	mov.b32 	%r1704, 1139781709;
	mov.b32 	%r1705, 1984812685;
	st.local.v4.u32 	[%rd6+832], {%r1705, %r1704, %r1703, %r1702};
	mov.b32 	%r1706, 1181045119;
	mov.b32 	%r1707, -1054072904;
	mov.b32 	%r1708, 1282050075;
	mov.b32 	%r1709, -1630423581;
	st.local.v4.u32 	[%rd6+848], {%r1709, %r1708, %r1707, %r1706};
	mov.b32 	%r1710, -83148498;
	mov.b32 	%r1711, -91786125;
	mov.b32 	%r1712, 25965917;
	mov.b32 	%r1713, -1654724092;
	st.local.v4.u32 	[%rd6+864], {%r1713, %r1712, %r1711, %r1710};
	mov.b32 	%r1714, 1842759443;
	mov.b32 	%r1715, -384805325;
	mov.b32 	%r1716, -1831087534;
	mov.b32 	%r1717, -1285087910;
	st.local.v4.u32 	[%rd6+880], {%r1717, %r1716, %r1715, %r1714};
	mov.b32 	%r1718, -351060855;
	mov.b32 	%r1719, 1509430414;
	mov.b32 	%r1720, 933301370;
	mov.b32 	%r1721, -1697160820;
	st.local.v4.u32 	[%rd6+896], {%r1721, %r1720, %r1719, %r1718};
	mov.b32 	%r1722, 2051518780;
	mov.b32 	%r1723, -518199827;
	mov.b32 	%r1724, -1218328267;
	mov.b32 	%r1725, -827774994;
	st.local.v4.u32 	[%rd6+912], {%r1725, %r1724, %r1723, %r1722};
	mov.b32 	%r1726, 1942435775;
	mov.b32 	%r1727, 404016761;
	mov.b32 	%r1728, 1441952575;
	mov.b32 	%r1729, -1663901863;
	st.local.v4.u32 	[%rd6+928], {%r1729, %r1728, %r1727, %r1726};
	mov.b32 	%r1730, 2017778566;
	mov.b32 	%r1731, -549621996;
	mov.b32 	%r1732, 1610459739;
	mov.b32 	%r1733, 1408749034;
	st.local.v4.u32 	[%rd6+944], {%r1733, %r1732, %r1731, %r1730};
	mov.b32 	%r1734, -1029488545;
	mov.b32 	%r1735, 941896748;
	mov.b32 	%r1736, -1184316354;
	mov.b32 	%r1737, -894438527;
	st.local.v4.u32 	[%rd6+960], {%r1737, %r1736, %r1735, %r1734};
	mov.b32 	%r1738, -15887039;
	mov.b32 	%r1739, 675039627;
	mov.b32 	%r1740, -1126030068;
	mov.b32 	%r1741, 371049330;
	st.local.v4.u32 	[%rd6+976], {%r1741, %r1740, %r1739, %r1738};
	mov.b32 	%r1742, 1683407248;
	mov.b32 	%r1743, -659233636;
	mov.b32 	%r1744, 135050206;
	mov.b32 	%r1745, 967311729;
	st.local.v4.u32 	[%rd6+992], {%r1745, %r1744, %r1743, %r1742};
	mov.b32 	%r1746, -793225406;
	mov.b32 	%r1747, 1215061108;
	mov.b32 	%r1748, -718096784;
	mov.b32 	%r1749, 2076935265;
	st.local.v4.u32 	[%rd6+1008], {%r1749, %r1748, %r1747, %r1746};
	mov.b32 	%r1750, -1774573730;
	mov.b32 	%r1751, -1021700188;
	mov.b32 	%r1752, 1400783205;
	mov.b32 	%r1753, 1347548327;
	st.local.v4.u32 	[%rd7], {%r1753, %r1752, %r1751, %r1750};
	mov.b32 	%r1754, -1823743229;
	mov.b32 	%r1755, -1414727080;
	mov.b32 	%r1756, -249586363;
	mov.b32 	%r1757, -885281941;
	st.local.v4.u32 	[%rd7+16], {%r1757, %r1756, %r1755, %r1754};
	mov.b32 	%r1758, 636813900;
	mov.b32 	%r1759, -1853305738;
	mov.b32 	%r1760, -156404115;
	mov.b32 	%r1761, 1428173050;
	st.local.v4.u32 	[%rd7+32], {%r1761, %r1760, %r1759, %r1758};
	mov.b32 	%r1762, -1883938141;
	mov.b32 	%r1763, -2144979644;
	mov.b32 	%r1764, -674944309;
	mov.b32 	%r1765, -61872681;
	st.local.v4.u32 	[%rd7+48], {%r1765, %r1764, %r1763, %r1762};
	mov.b32 	%r1766, -513933632;
	mov.b32 	%r1767, -1740248562;
	mov.b32 	%r1768, 1730525723;
	mov.b32 	%r1769, 1239331162;
	st.local.v4.u32 	[%rd7+64], {%r1769, %r1768, %r1767, %r1766};
	mov.b32 	%r1770, -966011911;
	mov.b32 	%r1771, -1551022441;
	mov.b32 	%r1772, 310463728;
	mov.b32 	%r1773, 46346101;
	st.local.v4.u32 	[%rd7+80], {%r1773, %r1772, %r1771, %r1770};
	mov.b32 	%r1774, -627748263;
	mov.b32 	%r1775, -339776134;
	mov.b32 	%r1776, -1793748324;
	mov.b32 	%r1777, -419197089;
	st.local.v4.u32 	[%rd7+96], {%r1777, %r1776, %r1775, %r1774};
	mov.b32 	%r1778, 1150208456;
	mov.b32 	%r1779, 692707433;
	mov.b32 	%r1780, -749177823;
	mov.b32 	%r1781, 768917123;
	st.local.v4.u32 	[%rd7+112], {%r1781, %r1780, %r1779, %r1778};
	mov.b32 	%r1782, -584599183;
	mov.b32 	%r1783, 1805211710;
	mov.b32 	%r1784, 2029293177;
	mov.b32 	%r1785, 1786102409;
	st.local.v4.u32 	[%rd7+128], {%r1785, %r1784, %r1783, %r1782};
	mov.b32 	%r1786, -1266823622;
	mov.b32 	%r1787, 1724457132;
	mov.b32 	%r1788, 401639597;
	mov.b32 	%r1789, -1229004465;
	st.local.v4.u32 	[%rd7+144], {%r1789, %r1788, %r1787, %r1786};
	mov.b32 	%r1790, 1164071807;
	mov.b32 	%r1791, 1620529459;
	mov.b32 	%r1792, -2098914767;
	mov.b32 	%r1793, 409198410;
	st.local.v4.u32 	[%rd7+160], {%r1793, %r1792, %r1791, %r1790};
	mov.b32 	%r1794, -1795618773;
	mov.b32 	%r1795, 486441376;
	mov.b32 	%r1796, -2068091986;
	mov.b32 	%r1797, -525245321;
	st.local.v4.u32 	[%rd7+176], {%r1797, %r1796, %r1795, %r1794};
	mov.b32 	%r1798, -1219331080;
	mov.b32 	%r1799, -2020286868;
	mov.b32 	%r1800, 428819965;
	mov.b32 	%r1801, 1483753576;
	st.local.v4.u32 	[%rd7+192], {%r1801, %r1800, %r1799, %r1798};
	mov.b32 	%r1802, 711349675;
	mov.b32 	%r1803, 1474502543;
	mov.b32 	%r1804, -495826174;
	mov.b32 	%r1805, 598438867;
	st.local.v4.u32 	[%rd7+208], {%r1805, %r1804, %r1803, %r1802};
	mov.b32 	%r1806, -1512884472;
	mov.b32 	%r1807, -1702443653;
	mov.b32 	%r1808, 53458370;
	mov.b32 	%r1809, 129166120;
	st.local.v4.u32 	[%rd7+224], {%r1809, %r1808, %r1807, %r1806};
	mov.b32 	%r1810, 1559041666;
	mov.b32 	%r1811, -1174273174;
	mov.b32 	%r1812, -1306280027;
	mov.b32 	%r1813, -231724921;
	st.local.v4.u32 	[%rd7+240], {%r1813, %r1812, %r1811, %r1810};
	mov.b32 	%r1814, -1588696606;
	mov.b32 	%r1815, -252508174;
	mov.b32 	%r1816, -1834518092;
	mov.b32 	%r1817, 730517276;
	st.local.v4.u32 	[%rd7+256], {%r1817, %r1816, %r1815, %r1814};
	mov.b32 	%r1818, -1966823682;
	mov.b32 	%r1819, 533804130;
	mov.b32 	%r1820, -721025602;
	mov.b32 	%r1821, -848962828;
	st.local.v4.u32 	[%rd7+272], {%r1821, %r1820, %r1819, %r1818};
	mov.b32 	%r1822, 1973745387;
	mov.b32 	%r1823, 839224033;
	mov.b32 	%r1824, -1599933611;
	mov.b32 	%r1825, -1657524653;
	st.local.v4.u32 	[%rd7+288], {%r1825, %r1824, %r1823, %r1822};
	mov.b32 	%r1826, 1371368976;
	mov.b32 	%r1827, 106852767;
	mov.b32 	%r1828, -1438621457;
	mov.b32 	%r1829, 957055980;
	st.local.v4.u32 	[%rd7+304], {%r1829, %r1828, %r1827, %r1826};
	mov.b32 	%r1830, 1179510461;
	mov.b32 	%r1831, -1361232379;
	mov.b32 	%r1832, 1033297158;
	mov.b32 	%r1833, -113368694;
	st.local.v4.u32 	[%rd7+320], {%r1833, %r1832, %r1831, %r1830};
	mov.b32 	%r1834, -10465259;
	mov.b32 	%r1835, 1862534868;
	mov.b32 	%r1836, 91341917;
	mov.b32 	%r1837, -1248766835;
	st.local.v4.u32 	[%rd7+336], {%r1837, %r1836, %r1835, %r1834};
	mov.b32 	%r1838, 2003294622;
	mov.b32 	%r1839, -863420349;
	mov.b32 	%r1840, -1747534359;
	mov.b32 	%r1841, 605657339;
	st.local.v4.u32 	[%rd7+352], {%r1841, %r1840, %r1839, %r1838};
	mov.b32 	%r1842, -612775698;
	mov.b32 	%r1843, 954669403;
	mov.b32 	%r1844, -2012771957;
	mov.b32 	%r1845, -1112479678;
	st.local.v4.u32 	[%rd7+368], {%r1845, %r1844, %r1843, %r1842};
	mov.b32 	%r1846, -906460130;
	mov.b32 	%r1847, -377732593;
	mov.b32 	%r1848, 1201765386;
	st.local.v4.u32 	[%rd7+384], {%r1848, %r1847, %r1846, %r8713};
	mov.b32 	%r1849, 1315723890;
	mov.b32 	%r1850, -1407315600;
	mov.b32 	%r1851, 1211247597;
	mov.b32 	%r1852, -2096529274;
	st.local.v4.u32 	[%rd7+400], {%r1852, %r1851, %r1850, %r1849};
	mov.b32 	%r1853, 657861945;
	mov.b32 	%r1854, 507358933;
	mov.b32 	%r1855, 1443857720;
	mov.b32 	%r1856, -67301633;
	st.local.v4.u32 	[%rd7+416], {%r1856, %r1855, %r1854, %r1853};
	mov.b32 	%r1857, 975451694;
	mov.b32 	%r1858, -778347692;
	mov.b32 	%r1859, 560487590;
	mov.b32 	%r1860, 1678381017;
	st.local.v4.u32 	[%rd7+432], {%r1860, %r1859, %r1858, %r1857};
	mov.b32 	%r1861, -1642357871;
	mov.b32 	%r1862, -759894378;
	mov.b32 	%r1863, 261314535;
	mov.b32 	%r1864, -1324610969;
	st.local.v4.u32 	[%rd7+448], {%r1864, %r1863, %r1862, %r1861};
	mov.b32 	%r1865, 370938394;
	mov.b32 	%r1866, 1767536459;
	mov.b32 	%r1867, -1570644960;
	mov.b32 	%r1868, 1333838021;
	st.local.v4.u32 	[%rd7+464], {%r1868, %r1867, %r1866, %r1865};
	mov.b32 	%r1869, 487725847;
	mov.b32 	%r1870, 1128014560;
	mov.b32 	%r1871, -440360918;
	mov.b32 	%r1872, 182621114;
	st.local.v4.u32 	[%rd7+480], {%r1872, %r1871, %r1870, %r1869};
	mov.b32 	%r1873, -938205527;
	mov.b32 	%r1874, -1188186456;
	mov.b32 	%r1875, -1376613433;
	mov.b32 	%r1876, 185469197;
	st.local.v4.u32 	[%rd7+496], {%r1876, %r1875, %r1874, %r1873};
	mov.b32 	%r1877, -39616672;
	mov.b32 	%r1878, -1141990947;
	mov.b32 	%r1879, 1286567175;
	mov.b32 	%r1880, -2057834215;
	st.local.v4.u32 	[%rd7+512], {%r1880, %r1879, %r1878, %r1877};
	mov.b32 	%r1881, 878443390;
	mov.b32 	%r1882, -985373125;
	mov.b32 	%r1883, -1134791947;
	mov.b32 	%r1884, -1611202266;
	st.local.v4.u32 	[%rd7+528], {%r1884, %r1883, %r1882, %r1881};
	mov.b32 	%r1885, 1673061617;
	mov.b32 	%r1886, 1756818940;
	mov.b32 	%r1887, -590666810;
	mov.b32 	%r1888, 1988838185;
	st.local.v4.u32 	[%rd7+544], {%r1888, %r1887, %r1886, %r1885};
	mov.b32 	%r1889, 545572369;
	mov.b32 	%r1890, 1075025698;
	mov.b32 	%r1891, 272786309;
	mov.b32 	%r1892, -891866660;
	st.local.v4.u32 	[%rd7+560], {%r1892, %r1891, %r1890, %r1889};
	mov.b32 	%r1893, 1841768865;
	mov.b32 	%r1894, 296679730;
	mov.b32 	%r1895, -120407235;
	mov.b32 	%r1896, 2105887268;
	st.local.v4.u32 	[%rd7+576], {%r1896, %r1895, %r1894, %r1893};
	mov.b32 	%r1897, -797457949;
	mov.b32 	%r1898, -334657966;
	mov.b32 	%r1899, -203640272;
	mov.b32 	%r1900, 1260232239;
	st.local.v4.u32 	[%rd7+592], {%r1900, %r1899, %r1898, %r1897};
	mov.b32 	%r1901, 575138148;
	mov.b32 	%r1902, -99511224;
	mov.b32 	%r1903, -1716948807;
	mov.b32 	%r1904, 1814803222;
	st.local.v4.u32 	[%rd7+608], {%r1904, %r1903, %r1902, %r1901};
	mov.b32 	%r1905, -282971248;
	mov.b32 	%r1906, -665420500;
	mov.b32 	%r1907, 446754879;
	mov.b32 	%r1908, -995558260;
	st.local.v4.u32 	[%rd7+624], {%r1908, %r1907, %r1906, %r1905};
	mov.b32 	%r1909, 915985419;
	mov.b32 	%r1910, -24327518;
	mov.b32 	%r1911, -1042728751;
	mov.b32 	%r1912, -947435186;
	st.local.v4.u32 	[%rd7+640], {%r1912, %r1911, %r1910, %r1909};
	mov.b32 	%r1913, -1539330625;
	mov.b32 	%r1914, 651868046;
	mov.b32 	%r1915, 681933534;
	mov.b32 	%r1916, -811141759;
	st.local.v4.u32 	[%rd7+656], {%r1916, %r1915, %r1914, %r1913};
	mov.b32 	%r1917, 1649704518;
	mov.b32 	%r1918, -1687527476;
	mov.b32 	%r1919, 223377554;
	mov.b32 	%r1920, -466863459;
	st.local.v4.u32 	[%rd7+672], {%r1920, %r1919, %r1918, %r1917};
	mov.b32 	%r1921, -175979601;
	mov.b32 	%r1922, 1580087799;
	mov.b32 	%r1923, -393160520;
	mov.b32 	%r1924, -1024029421;
	st.local.v4.u32 	[%rd7+688], {%r1924, %r1923, %r1922, %r1921};
	mov.b32 	%r1925, -1278270190;
	mov.b32 	%r1926, -1452288723;
	mov.b32 	%r1927, 2087309459;
	mov.b32 	%r1928, -1096852096;
	st.local.v4.u32 	[%rd7+704], {%r1928, %r1927, %r1926, %r1925};
	mov.b32 	%r1929, 2077965243;
	mov.b32 	%r1930, 1860738147;
	mov.b32 	%r1931, -1492117379;
	mov.b32 	%r1932, 1003007129;
	st.local.v4.u32 	[%rd7+720], {%r1932, %r1931, %r1930, %r1929};
	mov.b32 	%r1933, -1467789414;
	mov.b32 	%r1934, 32283319;
	mov.b32 	%r1935, -194094824;
	mov.b32 	%r1936, 164439672;
	st.local.v4.u32 	[%rd7+736], {%r1936, %r1935, %r1934, %r1933};
	mov.b32 	%r1937, -420538904;
	mov.b32 	%r1938, 136428751;
	mov.b32 	%r1939, 2125135846;
	mov.b32 	%r1940, 1709610350;
	st.local.v4.u32 	[%rd7+752], {%r1940, %r1939, %r1938, %r1937};
	mov.b32 	%r1941, -701910916;
	mov.b32 	%r1942, -722821367;
	mov.b32 	%r1943, -833982666;
	mov.b32 	%r1944, -642062437;
	st.local.v4.u32 	[%rd7+768], {%r1944, %r1943, %r1942, %r1941};
	mov.b32 	%r1945, -1070226842;
	mov.b32 	%r1946, 818324884;
	mov.b32 	%r1947, 824852259;
	mov.b32 	%r1948, -1355701070;
	st.local.v4.u32 	[%rd7+784], {%r1948, %r1947, %r1946, %r1945};
	mov.b32 	%r1949, 355706840;
	mov.b32 	%r1950, -1327460144;
	mov.b32 	%r1951, -1493400886;
	mov.b32 	%r1952, 930369212;
	st.local.v4.u32 	[%rd7+800], {%r1952, %r1951, %r1950, %r1949};
	mov.b32 	%r1953, 790073846;
	mov.b32 	%r1954, 243256656;
	mov.b32 	%r1955, -146674470;
	mov.b32 	%r1956, 1257309336;
	st.local.v4.u32 	[%rd7+816], {%r1956, %r1955, %r1954, %r1953};
	mov.b32 	%r1957, -538667516;
	mov.b32 	%r1958, 1422699085;
	mov.b32 	%r1959, 1296297904;
	mov.b32 	%r1960, -1921626666;
	st.local.v4.u32 	[%rd7+832], {%r1960, %r1959, %r1958, %r1957};
	mov.b32 	%r1961, 2135319889;
	mov.b32 	%r1962, -1195299809;
	mov.b32 	%r1963, 457992840;
	mov.b32 	%r1964, -476130891;
	st.local.v4.u32 	[%rd7+848], {%r1964, %r1963, %r1962, %r1961};
	mov.b32 	%r1965, 788204353;
	mov.b32 	%r1966, 1945798516;
	mov.b32 	%r1967, 1560382517;
	mov.b32 	%r1968, 77422314;
	st.local.v4.u32 	[%rd7+864], {%r1968, %r1967, %r1966, %r1965};
	mov.b32 	%r1969, 325965383;
	mov.b32 	%r1970, 870912086;
	mov.b32 	%r1971, 1385356242;
	mov.b32 	%r1972, 1521706781;
	st.local.v4.u32 	[%rd7+880], {%r1972, %r1971, %r1970, %r1969};
	mov.b32 	%r1973, -1981082820;
	mov.b32 	%r1974, -1906706412;
	mov.b32 	%r1975, 2050466060;
	mov.b32 	%r1976, -1936009375;
	st.local.v4.u32 	[%rd7+896], {%r1976, %r1975, %r1974, %r1973};
	mov.b32 	%r1977, 1014646705;
	mov.b32 	%r1978, -304014107;
	mov.b32 	%r1979, 901210569;
	mov.b32 	%r1980, -288446169;
	st.local.v4.u32 	[%rd7+912], {%r1980, %r1979, %r1978, %r1977};
	mov.b32 	%r1981, -1082931401;
	mov.b32 	%r1982, 2031621326;
	mov.b32 	%r1983, 1062597235;
	mov.b32 	%r1984, 1503449823;
	st.local.v4.u32 	[%rd7+928], {%r1984, %r1983, %r1982, %r1981};
	mov.b32 	%r1985, -2038938405;
	mov.b32 	%r1986, 350174575;
	mov.b32 	%r1987, 1533017514;
	mov.b32 	%r1988, -363595827;
	st.local.v4.u32 	[%rd7+944], {%r1988, %r1987, %r1986, %r1985};
	mov.b32 	%r1989, 1606591296;
	mov.b32 	%r1990, 741876788;
	mov.b32 	%r1991, 1052338372;
	mov.b32 	%r1992, -2117423117;
	st.local.v4.u32 	[%rd7+960], {%r1992, %r1991, %r1990, %r1989};
	mov.b32 	%r1993, 1107234197;
	mov.b32 	%r1994, -1960297399;
	mov.b32 	%r1995, 213705253;
	mov.b32 	%r1996, 1914052035;
	st.local.v4.u32 	[%rd7+976], {%r1996, %r1995, %r1994, %r1993};
	mov.b32 	%r1997, -1872472383;
	mov.b32 	%r1998, -1663519516;
	mov.b32 	%r1999, -569897805;
	mov.b32 	%r2000, 1899603969;
	st.local.v4.u32 	[%rd7+992], {%r2000, %r1999, %r1998, %r1997};
	mov.b32 	%r2001, 1120974935;
	mov.b32 	%r2002, 1950903388;
	mov.b32 	%r2003, 1893020342;
	mov.b32 	%r2004, 1635502980;
	st.local.v4.u32 	[%rd7+1008], {%r2004, %r2003, %r2002, %r2001};
	mov.b32 	%r2005, 1586903591;
	mov.b32 	%r2006, -1530717673;
	mov.b32 	%r2007, 1699970625;
	mov.b32 	%r2008, -1487908364;
	st.local.v4.u32 	[%rd8], {%r2008, %r2007, %r2006, %r2005};
	mov.b32 	%r2009, 59984867;
	mov.b32 	%r2010, 1487645946;
	mov.b32 	%r2011, 1173430173;
	mov.b32 	%r2012, 1808481195;
	st.local.v4.u32 	[%rd8+16], {%r2012, %r2011, %r2010, %r2009};
	mov.b32 	%r2013, 1277555970;
	mov.b32 	%r2014, 1989249228;
	mov.b32 	%r2015, 1844882806;
	mov.b32 	%r2016, -95084496;
	st.local.v4.u32 	[%rd8+32], {%r2016, %r2015, %r2014, %r2013};
	mov.b32 	%r2017, -1550863006;
	mov.b32 	%r2018, 1149249077;
	mov.b32 	%r2019, -875051734;
	mov.b32 	%r2020, -671330331;
	st.local.v4.u32 	[%rd8+48], {%r2020, %r2019, %r2018, %r2017};
	mov.b32 	%r2021, -1058972162;
	mov.b32 	%r2022, 244860394;
	mov.b32 	%r2023, 459744698;
	mov.b32 	%r2024, 1514790577;
	st.local.v4.u32 	[%rd8+64], {%r2024, %r2023, %r2022, %r2021};
	mov.b32 	%r2025, -104436781;
	mov.b32 	%r2026, -1750889146;
	mov.b32 	%r2027, -267222708;
	mov.b32 	%r2028, 1963115311;
	st.local.v4.u32 	[%rd8+80], {%r2028, %r2027, %r2026, %r2025};
	mov.b32 	%r2029, 1507497298;
	mov.b32 	%r2030, 2062270317;
	mov.b32 	%r2031, -1667951214;
	mov.b32 	%r2032, 1608975247;
	st.local.v4.u32 	[%rd8+96], {%r2032, %r2031, %r2030, %r2029};
	mov.b32 	%r2033, -935031095;
	mov.b32 	%r2034, 1764313568;
	mov.b32 	%r2035, 567498868;
	mov.b32 	%r2036, -2094148418;
	st.local.v4.u32 	[%rd8+112], {%r2036, %r2035, %r2034, %r2033};
	mov.b32 	%r2037, 1910319033;
	mov.b32 	%r2038, 1047239000;
	mov.b32 	%r2039, 2037970062;
	mov.b32 	%r2040, -1989511742;
	st.local.v4.u32 	[%rd8+128], {%r2040, %r2039, %r2038, %r2037};
	mov.b32 	%r2041, 984907214;
	mov.b32 	%r2042, -1402549984;
	mov.b32 	%r2043, -1390940024;
	mov.b32 	%r2044, 1337376481;
	st.local.v4.u32 	[%rd8+144], {%r2044, %r2043, %r2042, %r2041};
	mov.b32 	%r2045, 2135253587;
	mov.b32 	%r2046, 861968209;
	mov.b32 	%r2047, 830661914;
	mov.b32 	%r2048, 1243112415;
	st.local.v4.u32 	[%rd8+160], {%r2048, %r2047, %r2046, %r2045};
	mov.b32 	%r2049, 731183368;
	mov.b32 	%r2050, -1608712575;
	mov.b32 	%r2051, -1367032981;
	mov.b32 	%r2052, 2011214180;
	st.local.v4.u32 	[%rd8+176], {%r2052, %r2051, %r2050, %r2049};
	mov.b32 	%r2053, -122203525;
	mov.b32 	%r2054, 1820824798;
	mov.b32 	%r2055, -48656571;
	mov.b32 	%r2056, 1750626376;
	st.local.v4.u32 	[%rd8+192], {%r2056, %r2055, %r2054, %r2053};
	mov.b32 	%r2057, -1423284651;
	mov.b32 	%r2058, -1890065633;
	mov.b32 	%r2059, 48394827;
	mov.b32 	%r2060, -752637069;
	st.local.v4.u32 	[%rd8+208], {%r2060, %r2059, %r2058, %r2057};
	mov.b32 	%r2061, 145085239;
	mov.b32 	%r2062, 2073724613;
	mov.b32 	%r2063, -1039978571;
	mov.b32 	%r2064, 671593195;
	st.local.v4.u32 	[%rd8+224], {%r2064, %r2063, %r2062, %r2061};
	mov.b32 	%r2065, -2107839210;
	mov.b32 	%r2066, 1790575107;
	mov.b32 	%r2067, -1515052097;
	mov.b32 	%r2068, -2014171096;
	st.local.v4.u32 	[%rd8+240], {%r2068, %r2067, %r2066, %r2065};
	mov.b32 	%r2069, -492745111;
	mov.b32 	%r2070, -219090169;
	mov.b32 	%r2071, -1265457287;
	mov.b32 	%r2072, 472615631;
	st.local.v4.u32 	[%rd8+256], {%r2072, %r2071, %r2070, %r2069};
	mov.b32 	%r2073, -24460122;
	mov.b32 	%r2074, 1646252340;
	mov.b32 	%r2075, -1093335547;
	mov.b32 	%r2076, -187865638;
	st.local.v4.u32 	[%rd8+272], {%r2076, %r2075, %r2074, %r2073};
	mov.b32 	%r2077, -344611594;
	mov.b32 	%r2078, -516815478;
	mov.b32 	%r2079, 1436590835;
	mov.b32 	%r2080, 1402811438;
	st.local.v4.u32 	[%rd8+288], {%r2080, %r2079, %r2078, %r2077};
	mov.b32 	%r2081, 273792366;
	mov.b32 	%r2082, -1626972559;
	mov.b32 	%r2083, -274055072;
	mov.b32 	%r2084, -331805821;
	st.local.v4.u32 	[%rd8+304], {%r2084, %r2083, %r2082, %r2081};
	mov.b32 	%r2085, -1119466010;
	mov.b32 	%r2086, 95345982;
	mov.b32 	%r2087, 104699613;
	mov.b32 	%r2088, -1963377119;
	st.local.v4.u32 	[%rd8+320], {%r2088, %r2087, %r2086, %r2085};
	mov.b32 	%r2089, 369057872;
	mov.b32 	%r2090, -730921978;
	mov.b32 	%r2091, 1560637892;
	mov.b32 	%r2092, -1917480620;
	st.local.v4.u32 	[%rd8+336], {%r2092, %r2091, %r2090, %r2089};
	mov.b32 	%r2093, -1636341799;
	mov.b32 	%r2094, 1137477952;
	mov.b32 	%r2095, -375925059;
	mov.b32 	%r2096, -81520232;
	st.local.v4.u32 	[%rd8+352], {%r2096, %r2095, %r2094, %r2093};
	mov.b32 	%r2097, -287606328;
	mov.b32 	%r2098, 1530455833;
	mov.b32 	%r2099, -1954019447;
	mov.b32 	%r2100, 1119727848;
	st.local.v4.u32 	[%rd8+368], {%r2100, %r2099, %r2098, %r2097};
	mov.b32 	%r2101, 516552836;
	mov.b32 	%r2102, 266959938;
	mov.b32 	%r2103, 172466556;
	st.local.v4.u32 	[%rd8+384], {%r2103, %r2102, %r2101, %r8713};
	mov.b32 	%r2104, 1917742170;
	mov.b32 	%r2105, 1890328081;
	mov.b32 	%r2106, -314035669;
	mov.b32 	%r2107, -2038232704;
	st.local.v4.u32 	[%rd8+400], {%r2107, %r2106, %r2105, %r2104};
	mov.b32 	%r2108, 958871085;
	mov.b32 	%r2109, -719438418;
	mov.b32 	%r2110, 945164165;
	mov.b32 	%r2111, -262898;
	st.local.v4.u32 	[%rd8+416], {%r2111, %r2110, %r2109, %r2108};
	mov.b32 	%r2112, 775562294;
	mov.b32 	%r2113, 1423022939;
	mov.b32 	%r2114, -1507760036;
	mov.b32 	%r2115, -647755249;
	st.local.v4.u32 	[%rd8+432], {%r2115, %r2114, %r2113, %r2112};
	mov.b32 	%r2116, -1851909221;
	mov.b32 	%r2117, -1764576018;
	mov.b32 	%r2118, -418409641;
	mov.b32 	%r2119, 1739656202;
	st.local.v4.u32 	[%rd8+448], {%r2119, %r2118, %r2117, %r2116};
	mov.b32 	%r2120, 437656594;
	mov.b32 	%r2121, 1265195639;
	mov.b32 	%r2122, 547512796;
	mov.b32 	%r2123, -984645440;
	st.local.v4.u32 	[%rd8+464], {%r2123, %r2122, %r2121, %r2120};
	mov.b32 	%r2124, 387781147;
	mov.b32 	%r2125, -532464606;
	mov.b32 	%r2126, 719700128;
	mov.b32 	%r2127, -1173691757;
	st.local.v4.u32 	[%rd8+480], {%r2127, %r2126, %r2125, %r2124};
	mov.b32 	%r2128, -1446505442;
	mov.b32 	%r2129, -1464259146;
	mov.b32 	%r2130, -944901493;
	mov.b32 	%r2131, 218828297;
	st.local.v4.u32 	[%rd8+496], {%r2131, %r2130, %r2129, %r2128};
	mov.b32 	%r2132, 1627235199;
	mov.b32 	%r2133, -574886247;
	mov.b32 	%r2134, 122466165;
	mov.b32 	%r2135, 428169201;
	st.local.v4.u32 	[%rd8+512], {%r2135, %r2134, %r2133, %r2132};
	mov.b32 	%r2136, 2117360635;
	mov.b32 	%r2137, 1002783846;
	mov.b32 	%r2138, -172204942;
	mov.b32 	%r2139, 648017665;
	st.local.v4.u32 	[%rd8+528], {%r2139, %r2138, %r2137, %r2136};
	mov.b32 	%r2140, -245122844;
	mov.b32 	%r2141, -60246291;
	mov.b32 	%r2142, -958608605;
	mov.b32 	%r2143, 695634755;
	st.local.v4.u32 	[%rd8+544], {%r2143, %r2142, %r2141, %r2140};
	mov.b32 	%r2144, 287343814;
	mov.b32 	%r2145, 574624663;
	mov.b32 	%r2146, -2062531997;
	mov.b32 	%r2147, -590686415;
	st.local.v4.u32 	[%rd8+560], {%r2147, %r2146, %r2145, %r2144};
	mov.b32 	%r2148, -1586641111;
	mov.b32 	%r2149, 840019705;
	mov.b32 	%r2150, 1039717051;
	mov.b32 	%r2151, 612205898;
	st.local.v4.u32 	[%rd8+576], {%r2151, %r2150, %r2149, %r2148};
	mov.b32 	%r2152, -472877119;
	mov.b32 	%r2153, 1391201670;
	mov.b32 	%r2154, 821288114;
	mov.b32 	%r2155, 793451934;
	st.local.v4.u32 	[%rd8+592], {%r2155, %r2154, %r2153, %r2152};
	mov.b32 	%r2156, 1679968233;
	mov.b32 	%r2157, 1224348052;
	mov.b32 	%r2158, -1181111952;
	mov.b32 	%r2159, 376187827;
	st.local.v4.u32 	[%rd8+608], {%r2159, %r2158, %r2157, %r2156};
	mov.b32 	%r2160, -1863376333;
	mov.b32 	%r2161, 752375421;
	mov.b32 	%r2162, 1058709744;
	mov.b32 	%r2163, -1933268740;
	st.local.v4.u32 	[%rd8+624], {%r2163, %r2162, %r2161, %r2160};
	mov.b32 	%r2164, 188127444;
	mov.b32 	%r2165, -1560376118;
	mov.b32 	%r2166, -775825096;
	mov.b32 	%r2167, 1321699145;
	st.local.v4.u32 	[%rd8+640], {%r2167, %r2166, %r2165, %r2164};
	mov.b32 	%r2168, -1079754835;
	mov.b32 	%r2169, -1910056265;
	mov.b32 	%r2170, -567761542;
	mov.b32 	%r2171, -2117097739;
	st.local.v4.u32 	[%rd8+656], {%r2171, %r2170, %r2169, %r2168};
	mov.b32 	%r2172, 1180849278;
	mov.b32 	%r2173, -862229921;
	mov.b32 	%r2174, -1844621192;
	mov.b32 	%r2175, -1645990854;
	st.local.v4.u32 	[%rd8+672], {%r2175, %r2174, %r2173, %r2172};
	mov.b32 	%r2176, -1342864701;
	mov.b32 	%r2177, -144822727;
	mov.b32 	%r2178, -1192718120;
	mov.b32 	%r2179, 331544205;
	st.local.v4.u32 	[%rd8+688], {%r2179, %r2178, %r2177, %r2176};
	mov.b32 	%r2180, 313773861;
	mov.b32 	%r2181, 766078933;
	mov.b32 	%r2182, -1820562992;
	mov.b32 	%r2183, -2134991011;
	st.local.v4.u32 	[%rd8+704], {%r2183, %r2182, %r2181, %r2180};
	mov.b32 	%r2184, -1149510853;
	mov.b32 	%r2185, 1668212892;
	mov.b32 	%r2186, 2108100632;
	mov.b32 	%r2187, -1724135252;
	st.local.v4.u32 	[%rd8+720], {%r2187, %r2186, %r2185, %r2184};
	mov.b32 	%r2188, -1700232369;
	mov.b32 	%r2189, -1224610662;
	mov.b32 	%r2190, 418672217;
	mov.b32 	%r2191, 2013908262;
	st.local.v4.u32 	[%rd8+736], {%r2191, %r2190, %r2189, %r2188};
	mov.b32 	%r2192, -387518699;
	mov.b32 	%r2193, -821550660;
	mov.b32 	%r2194, -427906305;
	mov.b32 	%r2195, 1852171925;
	st.local.v4.u32 	[%rd8+752], {%r2195, %r2194, %r2193, %r2192};
	mov.b32 	%r2196, 2094410160;
	mov.b32 	%r2197, 164948639;
	mov.b32 	%r2198, 919489135;
	mov.b32 	%r2199, -1680229657;
	st.local.v4.u32 	[%rd8+768], {%r2199, %r2198, %r2197, %r2196};
	mov.b32 	%r2200, 1723872674;
	mov.b32 	%r2201, -1808742747;
	mov.b32 	%r2202, 590424639;
	mov.b32 	%r2203, -1297141340;
	st.local.v4.u32 	[%rd8+784], {%r2203, %r2202, %r2201, %r2200};
	mov.b32 	%r2204, -669699161;
	mov.b32 	%r2205, -793714544;
	mov.b32 	%r2206, -895026046;
	mov.b32 	%r2207, -1137216434;
	st.local.v4.u32 	[%rd8+800], {%r2207, %r2206, %r2205, %r2204};
	mov.b32 	%r2208, -164685935;
	mov.b32 	%r2209, 1343127501;
	mov.b32 	%r2210, -621329940;
	mov.b32 	%r2211, -1739919100;
	st.local.v4.u32 	[%rd8+816], {%r2211, %r2210, %r2209, %r2208};
	mov.b32 	%r2212, 81781910;
	mov.b32 	%r2213, 1297403050;
	mov.b32 	%r2214, -1337113617;
	mov.b32 	%r2215, -695372211;
	st.local.v4.u32 	[%rd8+832], {%r2215, %r2214, %r2213, %r2212};
	mov.b32 	%r2216, 1367295589;
	mov.b32 	%r2217, 532201772;
	mov.b32 	%r2218, -2011476886;
	mov.b32 	%r2219, -1243373871;
	st.local.v4.u32 	[%rd8+848], {%r2219, %r2218, %r2217, %r2216};
	mov.b32 	%r2220, 1093597963;
	mov.b32 	%r2221, 1953757831;
	mov.b32 	%r2222, 895287692;
	mov.b32 	%r2223, -368796322;
	st.local.v4.u32 	[%rd8+864], {%r2223, %r2222, %r2221, %r2220};
	mov.b32 	%r2224, 1192455638;
	mov.b32 	%r2225, 1446242576;
	mov.b32 	%r2226, -766340389;
	mov.b32 	%r2227, 492483431;
	st.local.v4.u32 	[%rd8+880], {%r2227, %r2226, %r2225, %r2224};
	mov.b32 	%r2228, 1015671571;
	mov.b32 	%r2229, 344873464;
	mov.b32 	%r2230, 209336225;
	mov.b32 	%r2231, 1636604631;
	st.local.v4.u32 	[%rd8+896], {%r2231, %r2230, %r2229, %r2228};
	mov.b32 	%r2232, -1321436601;
	mov.b32 	%r2233, -437395172;
	mov.b32 	%r2234, -919226527;
	mov.b32 	%r2235, 669961897;
	st.local.v4.u32 	[%rd8+912], {%r2235, %r2234, %r2233, %r2232};
	mov.b32 	%r2236, 935293895;
	mov.b32 	%r2237, -830924780;
	mov.b32 	%r2238, 1933530610;
	mov.b32 	%r2239, -547775278;
	st.local.v4.u32 	[%rd8+928], {%r2239, %r2238, %r2237, %r2236};
	mov.b32 	%r2240, -611944380;
	mov.b32 	%r2241, 1863638845;
	mov.b32 	%r2242, -1436852227;
	mov.b32 	%r2243, -840281097;
	st.local.v4.u32 	[%rd8+944], {%r2243, %r2242, %r2241, %r2240};
	mov.b32 	%r2244, 1080017571;
	mov.b32 	%r2245, 875313188;
	mov.b32 	%r2246, -1002522264;
	mov.b32 	%r2247, -209597777;
	st.local.v4.u32 	[%rd8+960], {%r2247, %r2246, %r2245, %r2244};
	mov.b32 	%r2248, -1790836979;
	mov.b32 	%r2249, 1233856572;
	mov.b32 	%r2250, 621591778;
	mov.b32 	%r2251, -1015933411;
	st.local.v4.u32 	[%rd8+976], {%r2251, %r2250, %r2249, %r2248};
	mov.b32 	%r2252, -1047501738;
	mov.b32 	%r2253, -459482956;
	mov.b32 	%r2254, -1277294580;
	mov.b32 	%r2255, 24197544;
	st.local.v4.u32 	[%rd8+992], {%r2255, %r2254, %r2253, %r2252};
	mov.b32 	%r2256, 1463996600;
	mov.b32 	%r2257, 1551124588;
	mov.b32 	%r2258, -1234119374;
	mov.b32 	%r2259, -2073986101;
	st.local.v4.u32 	[%rd8+1008], {%r2259, %r2258, %r2257, %r2256};
	mov.b32 	%r2260, 660510266;
	mov.b32 	%r2261, 396673818;
	mov.b32 	%r2262, 1097159550;
	mov.b32 	%r2263, -190361519;
	st.local.v4.u32 	[%rd9], {%r2263, %r2262, %r2261, %r2260};
	mov.b32 	%r2264, -486304949;
	mov.b32 	%r2265, -94852180;
	mov.b32 	%r2266, -1656360673;
	mov.b32 	%r2267, -1418998981;
	st.local.v4.u32 	[%rd9+16], {%r2267, %r2266, %r2265, %r2264};
	mov.b32 	%r2268, 38544885;
	mov.b32 	%r2269, -864644728;
	mov.b32 	%r2270, 1986918061;
	mov.b32 	%r2271, 821712160;
	st.local.v4.u32 	[%rd9+32], {%r2271, %r2270, %r2269, %r2268};
	mov.b32 	%r2272, 1654886325;
	mov.b32 	%r2273, 893681702;
	mov.b32 	%r2274, 718002117;
	mov.b32 	%r2275, -438830001;
	st.local.v4.u32 	[%rd9+48], {%r2275, %r2274, %r2273, %r2272};
	mov.b32 	%r2276, -20913827;
	mov.b32 	%r2277, -368142267;
	mov.b32 	%r2278, -1172609243;
	mov.b32 	%r2279, -1319482914;
	st.local.v4.u32 	[%rd9+64], {%r2279, %r2278, %r2277, %r2276};
	mov.b32 	%r2280, -738605461;
	mov.b32 	%r2281, 1184342925;
	mov.b32 	%r2282, 1290801793;
	mov.b32 	%r2283, 796197571;
	st.local.v4.u32 	[%rd9+80], {%r2283, %r2282, %r2281, %r2280};
	mov.b32 	%r2284, 1381620373;
	mov.b32 	%r2285, 1836772287;
	mov.b32 	%r2286, -1835231979;
	mov.b32 	%r2287, -1889540349;
	st.local.v4.u32 	[%rd9+96], {%r2287, %r2286, %r2285, %r2284};
	mov.b32 	%r2288, -909622130;
	mov.b32 	%r2289, -529979063;
	mov.b32 	%r2290, 1948373848;
	mov.b32 	%r2291, -1098699308;
	st.local.v4.u32 	[%rd9+112], {%r2291, %r2290, %r2289, %r2288};
	mov.b32 	%r2292, -1183720153;
	mov.b32 	%r2293, 1480485785;
	mov.b32 	%r2294, -1904641804;
	mov.b32 	%r2295, -1031181707;
	st.local.v4.u32 	[%rd9+128], {%r2295, %r2294, %r2293, %r2292};
	mov.b32 	%r2296, -835013507;
	mov.b32 	%r2297, 548169417;
	mov.b32 	%r2298, -2001922064;
	mov.b32 	%r2299, -514869570;
	st.local.v4.u32 	[%rd9+144], {%r2299, %r2298, %r2297, %r2296};
	mov.b32 	%r2300, 1400849762;
	mov.b32 	%r2301, 1362321559;
	mov.b32 	%r2302, 439452389;
	mov.b32 	%r2303, -548792221;
	st.local.v4.u32 	[%rd9+160], {%r2303, %r2302, %r2301, %r2300};
	mov.b32 	%r2304, 137073913;
	mov.b32 	%r2305, -2120213250;
	mov.b32 	%r2306, 1806599355;
	mov.b32 	%r2307, 1685577905;
	st.local.v4.u32 	[%rd9+176], {%r2307, %r2306, %r2305, %r2304};
	mov.b32 	%r2308, 2079897426;
	mov.b32 	%r2309, -563312748;
	mov.b32 	%r2310, 1174215055;
	mov.b32 	%r2311, 1214797936;
	st.local.v4.u32 	[%rd9+192], {%r2311, %r2310, %r2309, %r2308};
	mov.b32 	%r2312, 1437280870;
	mov.b32 	%r2313, 529487843;
	mov.b32 	%r2314, 1258480242;
	mov.b32 	%r2315, 1943217067;
	st.local.v4.u32 	[%rd9+208], {%r2315, %r2314, %r2313, %r2312};
	mov.b32 	%r2316, 923313619;
	mov.b32 	%r2317, -981755258;
	mov.b32 	%r2318, -1245576401;
	mov.b32 	%r2319, -349698126;
	st.local.v4.u32 	[%rd9+224], {%r2319, %r2318, %r2317, %r2316};
	mov.b32 	%r2320, 377642221;
	mov.b32 	%r2321, 57326082;
	mov.b32 	%r2322, -1079659997;
	mov.b32 	%r2323, 679998000;
	st.local.v4.u32 	[%rd9+240], {%r2323, %r2322, %r2321, %r2320};
	mov.b32 	%r2324, 1776460110;
	mov.b32 	%r2325, 133361907;
	mov.b32 	%r2326, 2041877159;
	mov.b32 	%r2327, -820237430;
	st.local.v4.u32 	[%rd9+256], {%r2327, %r2326, %r2325, %r2324};
	mov.b32 	%r2328, -1493267772;
	mov.b32 	%r2329, 878845905;
	mov.b32 	%r2330, 96392454;
	mov.b32 	%r2331, -621490843;
	st.local.v4.u32 	[%rd9+272], {%r2331, %r2330, %r2329, %r2328};
	mov.b32 	%r2332, -152341084;
	mov.b32 	%r2333, -1964953083;
	mov.b32 	%r2334, -212492126;
	mov.b32 	%r2335, 777231668;
	st.local.v4.u32 	[%rd9+288], {%r2335, %r2334, %r2333, %r2332};
	mov.b32 	%r2336, 1846563261;
	mov.b32 	%r2337, 1906247262;
	mov.b32 	%r2338, 1626319424;
	mov.b32 	%r2339, -2081670901;
	st.local.v4.u32 	[%rd9+304], {%r2339, %r2338, %r2337, %r2336};
	mov.b32 	%r2340, -423803315;
	mov.b32 	%r2341, 1040559837;
	mov.b32 	%r2342, -586793578;
	mov.b32 	%r2343, 562755902;
	st.local.v4.u32 	[%rd9+320], {%r2343, %r2342, %r2341, %r2340};
	mov.b32 	%r2344, 1343618912;
	mov.b32 	%r2345, 114585348;
	mov.b32 	%r2346, -1000536719;
	mov.b32 	%r2347, 1418573201;
	st.local.v4.u32 	[%rd9+336], {%r2347, %r2346, %r2345, %r2344};
	mov.b32 	%r2348, -643926169;
	mov.b32 	%r2349, 1078185097;
	mov.b32 	%r2350, -1108764714;
	mov.b32 	%r2351, -1728371687;
	st.local.v4.u32 	[%rd9+352], {%r2351, %r2350, %r2349, %r2348};
	mov.b32 	%r2352, -923870343;
	mov.b32 	%r2353, 425408743;
	mov.b32 	%r2354, -1987344377;
	mov.b32 	%r2355, -398279248;
	st.local.v4.u32 	[%rd9+368], {%r2355, %r2354, %r2353, %r2352};
	mov.b32 	%r2356, -2078357000;
	mov.b32 	%r2357, 1108339068;
	mov.b32 	%r2358, 2081048481;
	st.local.v4.u32 	[%rd9+384], {%r2358, %r2357, %r2356, %r8713};
	mov.b32 	%r2359, 1517440620;
	mov.b32 	%r2360, 292596766;
	mov.b32 	%r2361, 736970802;
	mov.b32 	%r2362, -2138668279;
	st.local.v4.u32 	[%rd9+400], {%r2362, %r2361, %r2360, %r2359};
	mov.b32 	%r2363, 758720310;
	mov.b32 	%r2364, -1361764803;
	mov.b32 	%r2365, -2059905521;
	mov.b32 	%r2366, 251657213;
	st.local.v4.u32 	[%rd9+416], {%r2366, %r2365, %r2364, %r2363};
	mov.b32 	%r2367, 908999204;
	mov.b32 	%r2368, 1532285339;
	mov.b32 	%r2369, 1554391400;
	mov.b32 	%r2370, 265905162;
	st.local.v4.u32 	[%rd9+432], {%r2370, %r2369, %r2368, %r2367};
	mov.b32 	%r2371, -1684955621;
	mov.b32 	%r2372, -292105548;
	mov.b32 	%r2373, 1474760595;
	mov.b32 	%r2374, 174567692;
	st.local.v4.u32 	[%rd9+448], {%r2374, %r2373, %r2372, %r2371};
	mov.b32 	%r2375, 303699484;
	mov.b32 	%r2376, 2001430874;
	mov.b32 	%r2377, -601841055;
	mov.b32 	%r2378, -1060810880;
	st.local.v4.u32 	[%rd9+464], {%r2378, %r2377, %r2376, %r2375};
	mov.b32 	%r2379, 454499602;
	mov.b32 	%r2380, 585122620;
	mov.b32 	%r2381, -1607801408;
	mov.b32 	%r2382, -1816524062;
	st.local.v4.u32 	[%rd9+480], {%r2382, %r2381, %r2380, %r2379};
	mov.b32 	%r2383, 514443284;
	mov.b32 	%r2384, -1230456531;
	mov.b32 	%r2385, -1949848078;
	mov.b32 	%r2386, 151849742;
	st.local.v4.u32 	[%rd9+496], {%r2386, %r2385, %r2384, %r2383};
	mov.b32 	%r2387, 2137062819;
	mov.b32 	%r2388, -1713521682;
	mov.b32 	%r2389, 1963412655;
	mov.b32 	%r2390, -249985705;
	st.local.v4.u32 	[%rd9+512], {%r2390, %r2389, %r2388, %r2387};
	mov.b32 	%r2391, -75615141;
	mov.b32 	%r2392, 1715193156;
	mov.b32 	%r2393, 1928707164;
	mov.b32 	%r2394, 19308535;
	st.local.v4.u32 	[%rd9+528], {%r2394, %r2393, %r2392, %r2391};
	mov.b32 	%r2395, -453942344;
	mov.b32 	%r2396, -302225226;
	mov.b32 	%r2397, 600235211;
	mov.b32 	%r2398, 1126790795;
	st.local.v4.u32 	[%rd9+544], {%r2398, %r2397, %r2396, %r2395};
	mov.b32 	%r2399, -971956092;
	mov.b32 	%r2400, -1759363053;
	mov.b32 	%r2401, 1669664834;
	mov.b32 	%r2402, 836553431;
	st.local.v4.u32 	[%rd9+560], {%r2402, %r2401, %r2400, %r2399};
	mov.b32 	%r2403, 698445255;
	mov.b32 	%r2404, -114159186;
	mov.b32 	%r2405, -1153566510;
	mov.b32 	%r2406, 1243905413;
	st.local.v4.u32 	[%rd9+576], {%r2406, %r2405, %r2404, %r2403};
	mov.b32 	%r2407, -1042034569;
	mov.b32 	%r2408, -2041385971;
	mov.b32 	%r2409, -1305414692;
	mov.b32 	%r2410, -1641067747;
	st.local.v4.u32 	[%rd9+592], {%r2410, %r2409, %r2408, %r2407};
	mov.b32 	%r2411, -379313593;
	mov.b32 	%r2412, -1807156719;
	mov.b32 	%r2413, 1891211689;
	mov.b32 	%r2414, -1290376149;
	st.local.v4.u32 	[%rd9+608], {%r2414, %r2413, %r2412, %r2411};
	mov.b32 	%r2415, 865136418;
	mov.b32 	%r2416, 2100090966;
	mov.b32 	%r2417, -264299872;
	mov.b32 	%r2418, -57883480;
	st.local.v4.u32 	[%rd9+624], {%r2418, %r2417, %r2416, %r2415};
	mov.b32 	%r2419, -737462632;
	mov.b32 	%r2420, -895287668;
	mov.b32 	%r2421, 953270745;
	mov.b32 	%r2422, 1229899655;
	st.local.v4.u32 	[%rd9+640], {%r2422, %r2421, %r2420, %r2419};
	mov.b32 	%r2423, -1379949505;
	mov.b32 	%r2424, -1215420710;
	mov.b32 	%r2425, 2061379749;
	mov.b32 	%r2426, -176042074;
	st.local.v4.u32 	[%rd9+656], {%r2426, %r2425, %r2424, %r2423};
	mov.b32 	%r2427, 2118541908;
	mov.b32 	%r2428, 1607244650;
	mov.b32 	%r2429, 2022837584;
	mov.b32 	%r2430, 983426092;
	st.local.v4.u32 	[%rd9+672], {%r2430, %r2429, %r2428, %r2427};
	mov.b32 	%r2431, -1011878526;
	mov.b32 	%r2432, 972512814;
	mov.b32 	%r2433, -658970480;
	mov.b32 	%r2434, -1928084746;
	st.local.v4.u32 	[%rd9+688], {%r2434, %r2433, %r2432, %r2431};
	mov.b32 	%r2435, 621982671;
	mov.b32 	%r2436, -718427793;
	mov.b32 	%r2437, -795640727;
	mov.b32 	%r2438, 1568718495;
	st.local.v4.u32 	[%rd9+704], {%r2438, %r2437, %r2436, %r2435};
	mov.b32 	%r2439, 1002142683;
	mov.b32 	%r2440, -1671205144;
	mov.b32 	%r2441, 410887952;
	mov.b32 	%r2442, -1399243832;
	st.local.v4.u32 	[%rd9+720], {%r2442, %r2441, %r2440, %r2439};
	mov.b32 	%r2443, 1335535747;
	mov.b32 	%r2444, -1699282452;
	mov.b32 	%r2445, 1494807662;
	mov.b32 	%r2446, 645401037;
	st.local.v4.u32 	[%rd9+736], {%r2446, %r2445, %r2444, %r2443};
	mov.b32 	%r2447, 367585007;
	mov.b32 	%r2448, -1127282655;
	mov.b32 	%r2449, -1671510;
	mov.b32 	%r2450, -1787927066;
	st.local.v4.u32 	[%rd9+752], {%r2450, %r2449, %r2448, %r2447};
	mov.b32 	%r2451, -1333995991;
	mov.b32 	%r2452, -1626745622;
	mov.b32 	%r2453, 1865862730;
	mov.b32 	%r2454, -409216582;
	st.local.v4.u32 	[%rd9+768], {%r2454, %r2453, %r2452, %r2451};
	mov.b32 	%r2455, -1570324427;
	mov.b32 	%r2456, -1517014842;
	mov.b32 	%r2457, 1059270954;
	mov.b32 	%r2458, -1531793615;
	st.local.v4.u32 	[%rd9+784], {%r2458, %r2457, %r2456, %r2455};
	mov.b32 	%r2459, -1479011021;
	mov.b32 	%r2460, -1865371424;
	mov.b32 	%r2461, -2100648196;
	mov.b32 	%r2462, 1320957812;
	st.local.v4.u32 	[%rd9+800], {%r2462, %r2461, %r2460, %r2459};
	mov.b32 	%r2463, -1846137065;
	mov.b32 	%r2464, -850391425;
	mov.b32 	%r2465, -321194175;
	mov.b32 	%r2466, 77089521;
	st.local.v4.u32 	[%rd9+816], {%r2466, %r2465, %r2464, %r2463};
	mov.b32 	%r2467, -1778065436;
	mov.b32 	%r2468, -1437772596;
	mov.b32 	%r2469, -273658557;
	mov.b32 	%r2470, 1305906550;
	st.local.v4.u32 	[%rd9+832], {%r2470, %r2469, %r2468, %r2467};
	mov.b32 	%r2471, 1699839814;
	mov.b32 	%r2472, 740276417;
	mov.b32 	%r2473, 1787304780;
	mov.b32 	%r2474, -776608866;
	st.local.v4.u32 	[%rd9+848], {%r2474, %r2473, %r2472, %r2471};
	mov.b32 	%r2475, 188821243;
	mov.b32 	%r2476, -2022411270;
	mov.b32 	%r2477, -1942659839;
	mov.b32 	%r2478, 1592394909;
	st.local.v4.u32 	[%rd9+864], {%r2478, %r2477, %r2476, %r2475};
	mov.b32 	%r2479, -699985043;
	mov.b32 	%r2480, 274084841;
	mov.b32 	%r2481, -606973294;
	mov.b32 	%r2482, 1729977011;
	st.local.v4.u32 	[%rd9+880], {%r2482, %r2481, %r2480, %r2479};
	mov.b32 	%r2483, 322734571;
	mov.b32 	%r2484, -132870567;
	mov.b32 	%r2485, -1593017801;
	mov.b32 	%r2486, -681472870;
	st.local.v4.u32 	[%rd9+896], {%r2486, %r2485, %r2484, %r2483};
	mov.b32 	%r2487, 1202797690;
	mov.b32 	%r2488, 484830689;
	mov.b32 	%r2489, 1640576439;
	mov.b32 	%r2490, -1457000754;
	st.local.v4.u32 	[%rd9+912], {%r2490, %r2489, %r2488, %r2487};
	mov.b32 	%r2491, -952647821;
	mov.b32 	%r2492, 349075736;
	mov.b32 	%r2493, -227328171;
	mov.b32 	%r2494, -757114468;
	st.local.v4.u32 	[%rd9+928], {%r2494, %r2493, %r2492, %r2491};
	mov.b32 	%r2495, 1155237496;
	mov.b32 	%r2496, 1030690015;
	mov.b32 	%r2497, -39167137;
	mov.b32 	%r2498, -137500077;
	st.local.v4.u32 	[%rd9+944], {%r2498, %r2497, %r2496, %r2495};
	mov.b32 	%r2499, -1556062270;
	mov.b32 	%r2500, 607398968;
	mov.b32 	%r2501, 1757691577;
	mov.b32 	%r2502, -1342996022;
	st.local.v4.u32 	[%rd9+960], {%r2502, %r2501, %r2500, %r2499};
	mov.b32 	%r2503, 227885567;
	mov.b32 	%r2504, 1011452712;
	mov.b32 	%r2505, -500888388;
	mov.b32 	%r2506, 499347990;
	st.local.v4.u32 	[%rd9+976], {%r2506, %r2505, %r2504, %r2503};
	mov.b32 	%r2507, 1455525988;
	mov.b32 	%r2508, -1260086056;
	mov.b32 	%r2509, 213114376;
	mov.b32 	%r2510, -1476300487;
	st.local.v4.u32 	[%rd9+992], {%r2510, %r2509, %r2508, %r2507};
	mov.b32 	%r2511, -1202240816;
	mov.b32 	%r2512, 1817998408;
	mov.b32 	%r2513, 850817237;
	mov.b32 	%r2514, -880516741;
	st.local.v4.u32 	[%rd9+1008], {%r2514, %r2513, %r2512, %r2511};
$L__BB3_70:
	cvt.u64.u32 	%rd198, %r8713;
	add.s64 	%rd199, %rd4, %rd198;
	ld.local.v2.b32 	{%r2515, %r2516}, [%rd199];
	bfe.u32 	%r2517, %r2516, 24, 8;
	bfe.u32 	%r2518, %r2516, 16, 8;
	bfe.u32 	%r2519, %r2516, 8, 8;
	bfe.u32 	%r2520, %r2516, 0, 8;
	bfe.u32 	%r2521, %r2515, 24, 8;
	bfe.u32 	%r2522, %r2515, 16, 8;
	bfe.u32 	%r2523, %r2515, 8, 8;
	bfe.u32 	%r2524, %r2515, 0, 8;
	mov.u32 	%r2525, _ZZ14AES_128DecryptP8aesBlockPjiE11matrizCajaS;
	add.s32 	%r2526, %r2525, %r8713;
	st.shared.u8 	[%r2526], %r2524;
	mul.wide.u32 	%rd200, %r8713, 4;
	add.s64 	%rd201, %rd6, %rd200;
	ld.local.v4.u32 	{%r2527, %r2528, %r2529, %r2530}, [%rd201];
	shl.b32 	%r2531, %r8713, 2;
	mov.u32 	%r2532, _ZZ14AES_128DecryptP8aesBlockPjiE2T1;
	add.s32 	%r2533, %r2532, %r2531;
	st.shared.u32 	[%r2533], %r2527;
	add.s64 	%rd202, %rd7, %rd200;
	ld.local.v4.u32 	{%r2534, %r2535, %r2536, %r2537}, [%rd202];
	mov.u32 	%r2538, _ZZ14AES_128DecryptP8aesBlockPjiE2T2;
	add.s32 	%r2539, %r2538, %r2531;
	st.shared.u32 	[%r2539], %r2534;
	add.s64 	%rd203, %rd8, %rd200;
	ld.local.v4.u32 	{%r2540, %r2541, %r2542, %r2543}, [%rd203];
	mov.u32 	%r2544, _ZZ14AES_128DecryptP8aesBlockPjiE2T3;
	add.s32 	%r2545, %r2544, %r2531;
	st.shared.u32 	[%r2545], %r2540;
	add.s64 	%rd204, %rd9, %rd200;
	ld.local.v4.u32 	{%r2546, %r2547, %r2548, %r2549}, [%rd204];
	mov.u32 	%r2550, _ZZ14AES_128DecryptP8aesBlockPjiE2T4;
	add.s32 	%r2551, %r2550, %r2531;
	st.shared.u32 	[%r2551], %r2546;
	st.shared.u8 	[%r2526+1], %r2523;
	st.shared.u32 	[%r2533+4], %r2528;
	st.shared.u32 	[%r2539+4], %r2535;
	st.shared.u32 	[%r2545+4], %r2541;
	st.shared.u32 	[%r2551+4], %r2547;
	st.shared.u8 	[%r2526+2], %r2522;
	st.shared.u32 	[%r2533+8], %r2529;
	st.shared.u32 	[%r2539+8], %r2536;
	st.shared.u32 	[%r2545+8], %r2542;
	st.shared.u32 	[%r2551+8], %r2548;
	st.shared.u8 	[%r2526+3], %r2521;
	st.shared.u32 	[%r2533+12], %r2530;
	st.shared.u32 	[%r2539+12], %r2537;
	st.shared.u32 	[%r2545+12], %r2543;
	st.shared.u32 	[%r2551+12], %r2549;
	st.shared.u8 	[%r2526+4], %r2520;
	ld.local.v4.u32 	{%r2552, %r2553, %r2554, %r2555}, [%rd201+16];
	st.shared.u32 	[%r2533+16], %r2552;
	ld.local.v4.u32 	{%r2556, %r2557, %r2558, %r2559}, [%rd202+16];
	st.shared.u32 	[%r2539+16], %r2556;
	ld.local.v4.u32 	{%r2560, %r2561, %r2562, %r2563}, [%rd203+16];
	st.shared.u32 	[%r2545+16], %r2560;
	ld.local.v4.u32 	{%r2564, %r2565, %r2566, %r2567}, [%rd204+16];
	st.shared.u32 	[%r2551+16], %r2564;
	st.shared.u8 	[%r2526+5], %r2519;
	st.shared.u32 	[%r2533+20], %r2553;
	st.shared.u32 	[%r2539+20], %r2557;
	st.shared.u32 	[%r2545+20], %r2561;
	st.shared.u32 	[%r2551+20], %r2565;
	st.shared.u8 	[%r2526+6], %r2518;
	st.shared.u32 	[%r2533+24], %r2554;
	st.shared.u32 	[%r2539+24], %r2558;
	st.shared.u32 	[%r2545+24], %r2562;
	st.shared.u32 	[%r2551+24], %r2566;
	st.shared.u8 	[%r2526+7], %r2517;
	st.shared.u32 	[%r2533+28], %r2555;
	st.shared.u32 	[%r2539+28], %r2559;
	st.shared.u32 	[%r2545+28], %r2563;
	st.shared.u32 	[%r2551+28], %r2567;
	add.s32 	%r8713, %r8713, 8;
	setp.ne.s32 	%p8, %r8713, 256;
	@%p8 bra 	$L__BB3_70;
$L__BB3_71:
	bar.sync 	0;
	ld.global.u32 	%r2569, [%rd83];
	ld.global.u32 	%r2570, [%rd83+4];
	ld.global.u32 	%r2571, [%rd83+8];
	ld.global.u32 	%r2572, [%rd83+12];
	ld.global.u32 	%r2573, [%rd2+160];
	xor.b32  	%r8723, %r2573, %r2569;
	shr.u32 	%r8724, %r8723, 8;
	shr.u32 	%r8725, %r8723, 16;
	shr.u32 	%r8726, %r8723, 24;
	ld.global.u32 	%r2574, [%rd2+164];
	xor.b32  	%r8719, %r2574, %r2570;
	shr.u32 	%r8720, %r8719, 8;
	shr.u32 	%r8721, %r8719, 16;
	shr.u32 	%r8722, %r8719, 24;
	ld.global.u32 	%r2575, [%rd2+168];
	xor.b32  	%r8715, %r2575, %r2571;
	shr.u32 	%r8716, %r8715, 8;
	shr.u32 	%r8717, %r8715, 16;
	shr.u32 	%r8718, %r8715, 24;
	ld.global.u32 	%r2576, [%rd2+172];
	xor.b32  	%r8714, %r2576, %r2572;
	add.s64 	%rd84, %rd5, 3;
	add.s64 	%rd85, %rd6, 8;
	mov.b32 	%r8727, 9;
$L__BB3_72:
	shl.b32 	%r2578, %r8726, 2;
	mov.u32 	%r2579, _ZZ14AES_128DecryptP8aesBlockPjiE2T1;
	add.s32 	%r2580, %r2579, %r2578;
	ld.shared.u32 	%r2581, [%r2580];
	shr.u32 	%r2582, %r8714, 14;
	and.b32  	%r2583, %r2582, 1020;
	mov.u32 	%r2584, _ZZ14AES_128DecryptP8aesBlockPjiE2T2;
	add.s32 	%r2585, %r2584, %r2583;
	ld.shared.u32 	%r2586, [%r2585];
	shl.b32 	%r2587, %r8716, 2;
	and.b32  	%r2588, %r2587, 1020;
	mov.u32 	%r2589, _ZZ14AES_128DecryptP8aesBlockPjiE2T3;
	add.s32 	%r2590, %r2589, %r2588;
	ld.shared.u32 	%r2591, [%r2590];
	shl.b32 	%r2592, %r8719, 2;
	and.b32  	%r2593, %r2592, 1020;
	mov.u32 	%r2594, _ZZ14AES_128DecryptP8aesBlockPjiE2T4;
	add.s32 	%r2595, %r2594, %r2593;
	ld.shared.u32 	%r2596, [%r2595];
	xor.b32  	%r2597, %r2586, %r2581;
	xor.b32  	%r2598, %r2597, %r2591;
	xor.b32  	%r114, %r2598, %r2596;
	shl.b32 	%r2599, %r8722, 2;
	add.s32 	%r2600, %r2579, %r2599;
	ld.shared.u32 	%r2601, [%r2600];
	shl.b32 	%r2602, %r8725, 2;
	and.b32  	%r2603, %r2602, 1020;
	add.s32 	%r2604, %r2584, %r2603;
	ld.shared.u32 	%r2605, [%r2604];
	shr.u32 	%r2606, %r8714, 6;
	and.b32  	%r2607, %r2606, 1020;
	add.s32 	%r2608, %r2589, %r2607;
	ld.shared.u32 	%r2609, [%r2608];
	shl.b32 	%r2610, %r8715, 2;
	and.b32  	%r2611, %r2610, 1020;
	add.s32 	%r2612, %r2594, %r2611;
	ld.shared.u32 	%r2613, [%r2612];
	xor.b32  	%r2614, %r2605, %r2601;
	xor.b32  	%r2615, %r2614, %r2609;
	xor.b32  	%r115, %r2615, %r2613;
	shl.b32 	%r2616, %r8718, 2;
	add.s32 	%r2617, %r2579, %r2616;
	ld.shared.u32 	%r2618, [%r2617];
	shl.b32 	%r2619, %r8721, 2;
	and.b32  	%r2620, %r2619, 1020;
	add.s32 	%r2621, %r2584, %r2620;
	ld.shared.u32 	%r2622, [%r2621];
	shl.b32 	%r2623, %r8724, 2;
	and.b32  	%r2624, %r2623, 1020;
	add.s32 	%r2625, %r2589, %r2624;
	ld.shared.u32 	%r2626, [%r2625];
	shl.b32 	%r2627, %r8714, 2;
	and.b32  	%r2628, %r2627, 1020;
	add.s32 	%r2629, %r2594, %r2628;
	ld.shared.u32 	%r2630, [%r2629];
	xor.b32  	%r2631, %r2622, %r2618;
	xor.b32  	%r2632, %r2631, %r2626;
	xor.b32  	%r116, %r2632, %r2630;
	shr.u32 	%r2633, %r8714, 22;
	and.b32  	%r2634, %r2633, 1020;
	add.s32 	%r2635, %r2579, %r2634;
	ld.shared.u32 	%r2636, [%r2635];
	shl.b32 	%r2637, %r8717, 2;
	and.b32  	%r2638, %r2637, 1020;
	add.s32 	%r2639, %r2584, %r2638;
	ld.shared.u32 	%r2640, [%r2639];
	shl.b32 	%r2641, %r8720, 2;
	and.b32  	%r2642, %r2641, 1020;
	add.s32 	%r2643, %r2589, %r2642;
	ld.shared.u32 	%r2644, [%r2643];
	shl.b32 	%r2645, %r8723, 2;
	and.b32  	%r2646, %r2645, 1020;
	add.s32 	%r2647, %r2594, %r2646;
	ld.shared.u32 	%r2648, [%r2647];
	xor.b32  	%r2649, %r2640, %r2636;
	xor.b32  	%r2650, %r2649, %r2644;
	xor.b32  	%r117, %r2650, %r2648;
	mov.b32 	%r2651, 9;
	mov.b32 	%r2652, 13;
	mov.b32 	%r2653, 11;
	mov.b32 	%r2654, 14;
	st.local.v4.u32 	[%rd6], {%r2654, %r2653, %r2652, %r2651};
	st.local.v4.u32 	[%rd6+16], {%r2651, %r2654, %r2653, %r2652};
	st.local.v4.u32 	[%rd6+32], {%r2652, %r2651, %r2654, %r2653};
	st.local.v4.u32 	[%rd6+48], {%r2653, %r2652, %r2651, %r2654};
	shl.b32 	%r2655, %r8727, 2;
	mul.wide.u32 	%rd205, %r2655, 4;
	add.s64 	%rd206, %rd2, %rd205;
	ld.global.u8 	%r2656, [%rd206+15];
	ld.global.u8 	%r2657, [%rd206+14];
	prmt.b32 	%r2658, %r2657, %r2656, 0x3340U;
	ld.global.u8 	%r2659, [%rd206+13];
	ld.global.u8 	%r2660, [%rd206+12];
	prmt.b32 	%r2661, %r2660, %r2659, 0x3340U;
	prmt.b32 	%r2662, %r2661, %r2658, 0x5410U;
	ld.global.u8 	%r2663, [%rd206+11];
	ld.global.u8 	%r2664, [%rd206+10];
	prmt.b32 	%r2665, %r2664, %r2663, 0x3340U;
	ld.global.u8 	%r2666, [%rd206+9];
	ld.global.u8 	%r2667, [%rd206+8];
	prmt.b32 	%r2668, %r2667, %r2666, 0x3340U;
	prmt.b32 	%r2669, %r2668, %r2665, 0x5410U;
	ld.global.u8 	%r2670, [%rd206+7];
	ld.global.u8 	%r2671, [%rd206+6];
	prmt.b32 	%r2672, %r2671, %r2670, 0x3340U;
	ld.global.u8 	%r2673, [%rd206+5];
	ld.global.u8 	%r2674, [%rd206+4];
	prmt.b32 	%r2675, %r2674, %r2673, 0x3340U;
	prmt.b32 	%r2676, %r2675, %r2672, 0x5410U;
	ld.global.u8 	%r2677, [%rd206+3];
	ld.global.u8 	%r2678, [%rd206+2];
	prmt.b32 	%r2679, %r2678, %r2677, 0x3340U;
	ld.global.u8 	%r2680, [%rd206+1];
	ld.global.u8 	%r2681, [%rd206];
	prmt.b32 	%r2682, %r2681, %r2680, 0x3340U;
	prmt.b32 	%r2683, %r2682, %r2679, 0x5410U;
	st.local.v4.b32 	[%rd4], {%r2683, %r2676, %r2669, %r2662};
	mov.b32 	%r8728, 0;
$L__BB3_73:
	shl.b32 	%r2685, %r8728, 2;
	cvt.u64.u32 	%rd207, %r2685;
	add.s64 	%rd208, %rd4, %rd207;
	ld.local.u32 	%r2686, [%rd208];
	bfe.u32 	%r2687, %r2686, 0, 8;
	cvt.u16.u32 	%rs87, %r2687;
	bfe.u32 	%r2688, %r2686, 8, 8;
	cvt.u16.u32 	%rs88, %r2688;
	bfe.u32 	%r2689, %r2686, 16, 8;
	cvt.u16.u32 	%rs89, %r2689;
	bfe.u32 	%r2690, %r2686, 24, 8;
	cvt.u16.u32 	%rs90, %r2690;
	and.b16  	%rs145, %rs90, 255;
	shl.b16 	%rs146, %rs90, 3;
	and.b16  	%rs147, %rs146, 2040;
	shr.u16 	%rs148, %rs145, 5;
	shl.b16 	%rs149, %rs148, 1;
	shl.b16 	%rs150, %rs148, 3;
	shl.b16 	%rs151, %rs148, 4;
	shl.b16 	%rs152, %rs90, 2;
	and.b16  	%rs153, %rs152, 1020;
	shr.u16 	%rs154, %rs145, 6;
	shl.b16 	%rs155, %rs154, 1;
	shl.b16 	%rs156, %rs154, 3;
	shl.b16 	%rs157, %rs154, 4;
	shl.b16 	%rs158, %rs90, 1;
	and.b16  	%rs159, %rs158, 510;
	shr.u16 	%rs160, %rs145, 7;
	shl.b16 	%rs161, %rs160, 1;
	shl.b16 	%rs162, %rs160, 3;
	shl.b16 	%rs163, %rs160, 4;
	xor.b16  	%rs164, %rs159, %rs147;
	xor.b16  	%rs165, %rs164, %rs153;
	xor.b16  	%rs166, %rs165, %rs162;
	xor.b16  	%rs167, %rs166, %rs161;
	xor.b16  	%rs168, %rs167, %rs163;
	xor.b16  	%rs169, %rs168, %rs150;
	xor.b16  	%rs170, %rs169, %rs149;
	xor.b16  	%rs171, %rs170, %rs151;
	xor.b16  	%rs172, %rs171, %rs156;
	xor.b16  	%rs173, %rs172, %rs155;
	xor.b16  	%rs174, %rs173, %rs157;
	xor.b16  	%rs175, %rs174, %rs160;
	xor.b16  	%rs176, %rs175, %rs154;
	xor.b16  	%rs91, %rs176, %rs148;
	xor.b16  	%rs177, %rs148, %rs145;
	shl.b16 	%rs178, %rs177, 3;
	xor.b16  	%rs179, %rs178, %rs149;
	xor.b16  	%rs180, %rs179, %rs151;
	xor.b16  	%rs181, %rs180, %rs153;
	xor.b16  	%rs182, %rs181, %rs156;
	xor.b16  	%rs183, %rs182, %rs155;
	xor.b16  	%rs184, %rs183, %rs157;
	xor.b16  	%rs185, %rs184, %rs154;
	xor.b16  	%rs186, %rs185, %rs148;
	xor.b16  	%rs92, %rs90, %rs186;
	shl.b16 	%rs187, %rs177, 1;
	xor.b16  	%rs188, %rs187, %rs178;
	xor.b16  	%rs189, %rs188, %rs151;
	xor.b16  	%rs190, %rs189, %rs162;
	xor.b16  	%rs191, %rs190, %rs161;
	xor.b16  	%rs192, %rs191, %rs163;
	xor.b16  	%rs193, %rs192, %rs145;
	xor.b16  	%rs194, %rs193, %rs160;
	xor.b16  	%rs93, %rs194, %rs148;
	xor.b16  	%rs195, %rs180, %rs145;
	xor.b16  	%rs94, %rs195, %rs148;
	xor.b16  	%rs196, %rs160, %rs145;
	shl.b16 	%rs197, %rs196, 1;
	xor.b16  	%rs198, %rs197, %rs162;
	xor.b16  	%rs199, %rs198, %rs163;
	xor.b16  	%rs200, %rs199, %rs145;
	xor.b16  	%rs95, %rs200, %rs160;
	or.b16  	%rs96, %rs199, %rs160;
	and.b16  	%rs201, %rs89, 255;
	shl.b16 	%rs202, %rs89, 3;
	and.b16  	%rs203, %rs202, 2040;
	shr.u16 	%rs204, %rs201, 5;
	shl.b16 	%rs205, %rs204, 1;
	shl.b16 	%rs206, %rs204, 3;
	shl.b16 	%rs207, %rs204, 4;
	shl.b16 	%rs208, %rs89, 2;
	and.b16  	%rs209, %rs208, 1020;
	shr.u16 	%rs210, %rs201, 6;
	shl.b16 	%rs211, %rs210, 1;
	shl.b16 	%rs212, %rs210, 3;
	shl.b16 	%rs213, %rs210, 4;
	shl.b16 	%rs214, %rs89, 1;
	and.b16  	%rs215, %rs214, 510;
	shr.u16 	%rs216, %rs201, 7;
	shl.b16 	%rs217, %rs216, 1;
	shl.b16 	%rs218, %rs216, 3;
	shl.b16 	%rs219, %rs216, 4;
	xor.b16  	%rs220, %rs215, %rs203;
	xor.b16  	%rs221, %rs220, %rs209;
	xor.b16  	%rs222, %rs221, %rs218;
	xor.b16  	%rs223, %rs222, %rs217;
	xor.b16  	%rs224, %rs223, %rs219;
	xor.b16  	%rs225, %rs224, %rs206;
	xor.b16  	%rs226, %rs225, %rs205;
	xor.b16  	%rs227, %rs226, %rs207;
	xor.b16  	%rs228, %rs227, %rs212;
	xor.b16  	%rs229, %rs228, %rs211;
	xor.b16  	%rs230, %rs229, %rs213;
	xor.b16  	%rs231, %rs230, %rs216;
	xor.b16  	%rs232, %rs231, %rs210;
	xor.b16  	%rs97, %rs232, %rs204;
	xor.b16  	%rs233, %rs204, %rs201;
	shl.b16 	%rs234, %rs233, 3;
	xor.b16  	%rs235, %rs234, %rs205;
	xor.b16  	%rs236, %rs235, %rs207;
	xor.b16  	%rs237, %rs236, %rs209;
	xor.b16  	%rs238, %rs237, %rs212;
	xor.b16  	%rs239, %rs238, %rs211;
	xor.b16  	%rs240, %rs239, %rs213;
	xor.b16  	%rs241, %rs240, %rs210;
	xor.b16  	%rs242, %rs241, %rs204;
	xor.b16  	%rs98, %rs89, %rs242;
	shl.b16 	%rs243, %rs233, 1;
	xor.b16  	%rs244, %rs243, %rs234;
	xor.b16  	%rs245, %rs244, %rs207;
	xor.b16  	%rs246, %rs245, %rs218;
	xor.b16  	%rs247, %rs246, %rs217;
	xor.b16  	%rs248, %rs247, %rs219;
	xor.b16  	%rs249, %rs248, %rs201;
	xor.b16  	%rs250, %rs249, %rs216;
	xor.b16  	%rs99, %rs250, %rs204;
	xor.b16  	%rs251, %rs236, %rs201;
	xor.b16  	%rs100, %rs251, %rs204;
	xor.b16  	%rs252, %rs216, %rs201;
	shl.b16 	%rs253, %rs252, 1;
	xor.b16  	%rs254, %rs253, %rs218;
	xor.b16  	%rs255, %rs254, %rs219;
	xor.b16  	%rs256, %rs255, %rs201;
	xor.b16  	%rs101, %rs256, %rs216;
	or.b16  	%rs102, %rs255, %rs216;
	and.b16  	%rs257, %rs88, 255;
	shl.b16 	%rs258, %rs88, 3;
	and.b16  	%rs259, %rs258, 2040;
	shr.u16 	%rs260, %rs257, 5;
	shl.b16 	%rs261, %rs260, 1;
	shl.b16 	%rs262, %rs260, 3;
	shl.b16 	%rs263, %rs260, 4;
	shl.b16 	%rs264, %rs88, 2;
	and.b16  	%rs265, %rs264, 1020;
	shr.u16 	%rs266, %rs257, 6;
	shl.b16 	%rs267, %rs266, 1;
	shl.b16 	%rs268, %rs266, 3;
	shl.b16 	%rs269, %rs266, 4;
	shl.b16 	%rs270, %rs88, 1;
	and.b16  	%rs271, %rs270, 510;
	shr.u16 	%rs272, %rs257, 7;
	shl.b16 	%rs273, %rs272, 1;
	shl.b16 	%rs274, %rs272, 3;
	shl.b16 	%rs275, %rs272, 4;
	xor.b16  	%rs276, %rs271, %rs259;
	xor.b16  	%rs277, %rs276, %rs265;
	xor.b16  	%rs278, %rs277, %rs274;
	xor.b16  	%rs279, %rs278, %rs273;
	xor.b16  	%rs280, %rs279, %rs275;
	xor.b16  	%rs281, %rs280, %rs262;
	xor.b16  	%rs282, %rs281, %rs261;
	xor.b16  	%rs283, %rs282, %rs263;
	xor.b16  	%rs284, %rs283, %rs268;
	xor.b16  	%rs285, %rs284, %rs267;
	xor.b16  	%rs286, %rs285, %rs269;
	xor.b16  	%rs287, %rs286, %rs272;
	xor.b16  	%rs288, %rs287, %rs266;
	xor.b16  	%rs103, %rs288, %rs260;
	xor.b16  	%rs289, %rs260, %rs257;
	shl.b16 	%rs290, %rs289, 3;
	xor.b16  	%rs291, %rs290, %rs261;
	xor.b16  	%rs292, %rs291, %rs263;
	xor.b16  	%rs293, %rs292, %rs265;
	xor.b16  	%rs294, %rs293, %rs268;
	xor.b16  	%rs295, %rs294, %rs267;
	xor.b16  	%rs296, %rs295, %rs269;
	xor.b16  	%rs297, %rs296, %rs266;
	xor.b16  	%rs298, %rs297, %rs260;
	xor.b16  	%rs104, %rs88, %rs298;
	shl.b16 	%rs299, %rs289, 1;
	xor.b16  	%rs300, %rs299, %rs290;
	xor.b16  	%rs301, %rs300, %rs263;
	xor.b16  	%rs302, %rs301, %rs274;
	xor.b16  	%rs303, %rs302, %rs273;
	xor.b16  	%rs304, %rs303, %rs275;
	xor.b16  	%rs305, %rs304, %rs257;
	xor.b16  	%rs306, %rs305, %rs272;
	xor.b16  	%rs105, %rs306, %rs260;
	xor.b16  	%rs307, %rs292, %rs257;
	xor.b16  	%rs106, %rs307, %rs260;
	xor.b16  	%rs308, %rs272, %rs257;
	shl.b16 	%rs309, %rs308, 1;
	xor.b16  	%rs310, %rs309, %rs274;
	xor.b16  	%rs311, %rs310, %rs275;
	xor.b16  	%rs312, %rs311, %rs257;
	xor.b16  	%rs107, %rs312, %rs272;
	or.b16  	%rs108, %rs311, %rs272;
	and.b16  	%rs313, %rs87, 255;
	shl.b16 	%rs314, %rs87, 3;
	and.b16  	%rs315, %rs314, 2040;
	shr.u16 	%rs316, %rs313, 5;
	shl.b16 	%rs317, %rs316, 1;
	shl.b16 	%rs318, %rs316, 3;
	shl.b16 	%rs319, %rs316, 4;
	shl.b16 	%rs320, %rs87, 2;
	and.b16  	%rs321, %rs320, 1020;
	shr.u16 	%rs322, %rs313, 6;
	shl.b16 	%rs323, %rs322, 1;
	shl.b16 	%rs324, %rs322, 3;
	shl.b16 	%rs325, %rs322, 4;
	shl.b16 	%rs326, %rs87, 1;
	and.b16  	%rs327, %rs326, 510;
	shr.u16 	%rs328, %rs313, 7;
	shl.b16 	%rs329, %rs328, 1;
	shl.b16 	%rs330, %rs328, 3;
	shl.b16 	%rs331, %rs328, 4;
	xor.b16  	%rs332, %rs327, %rs315;
	xor.b16  	%rs333, %rs332, %rs321;
	xor.b16  	%rs334, %rs333, %rs330;
	xor.b16  	%rs335, %rs334, %rs329;
	xor.b16  	%rs336, %rs335, %rs331;
	xor.b16  	%rs337, %rs336, %rs318;
	xor.b16  	%rs338, %rs337, %rs317;
	xor.b16  	%rs339, %rs338, %rs319;
	xor.b16  	%rs340, %rs339, %rs324;
	xor.b16  	%rs341, %rs340, %rs323;
	xor.b16  	%rs342, %rs341, %rs325;
	xor.b16  	%rs343, %rs342, %rs328;
	xor.b16  	%rs344, %rs343, %rs322;
	xor.b16  	%rs109, %rs344, %rs316;
	xor.b16  	%rs345, %rs316, %rs313;
	shl.b16 	%rs346, %rs345, 3;
	xor.b16  	%rs347, %rs346, %rs317;
	xor.b16  	%rs348, %rs347, %rs319;
	xor.b16  	%rs349, %rs348, %rs321;
	xor.b16  	%rs350, %rs349, %rs324;
	xor.b16  	%rs351, %rs350, %rs323;
	xor.b16  	%rs352, %rs351, %rs325;
	xor.b16  	%rs353, %rs352, %rs322;
	xor.b16  	%rs354, %rs353, %rs316;
	xor.b16  	%rs110, %rs87, %rs354;
	shl.b16 	%rs355, %rs345, 1;
	xor.b16  	%rs356, %rs355, %rs346;
	xor.b16  	%rs357, %rs356, %rs319;
	xor.b16  	%rs358, %rs357, %rs330;
	xor.b16  	%rs359, %rs358, %rs329;
	xor.b16  	%rs360, %rs359, %rs331;
	xor.b16  	%rs361, %rs360, %rs313;
	xor.b16  	%rs362, %rs361, %rs328;
	xor.b16  	%rs111, %rs362, %rs316;
	xor.b16  	%rs363, %rs348, %rs313;
	xor.b16  	%rs112, %rs363, %rs316;
	xor.b16  	%rs364, %rs328, %rs313;
	shl.b16 	%rs365, %rs364, 1;
	xor.b16  	%rs366, %rs365, %rs330;
	xor.b16  	%rs367, %rs366, %rs331;
	xor.b16  	%rs368, %rs367, %rs313;
	xor.b16  	%rs113, %rs368, %rs328;
	or.b16  	%rs114, %rs367, %rs328;
	mul.wide.u32 	%rd209, %r8728, 4;
	add.s64 	%rd416, %rd84, %rd209;
	mov.b32 	%r8729, 0;
	mov.u64 	%rd415, %rd85;
$L__BB3_74:
	ld.local.u32 	%r2691, [%rd415+-8];
	mov.b16 	%rs369, 0;
	setp.gt.s32 	%p9, %r2691, 8;
	@%p9 bra 	$L__BB3_88;
	setp.eq.s32 	%p15, %r2691, 1;
	mov.u16 	%rs657, %rs90;
	@%p15 bra 	$L__BB3_95;
	setp.eq.s32 	%p16, %r2691, 2;
	mov.u16 	%rs657, %rs96;
	@%p16 bra 	$L__BB3_95;
	bra.uni 	$L__BB3_86;
$L__BB3_77:
	cvt.u32.u64 	%r2779, %rd16;
	{ // callseq 1, 0
	.param .b64 param0;
	st.param.b64 	[param0], 16;
	.param .b64 retval0;
	call.uni (retval0), 
	malloc, 
	(
	param0
	);
	ld.param.b64 	%rd211, [retval0];
	} // callseq 1
	mov.b64 	%rd212, 1;
	st.u64 	[%rd211+-8], %rd212;
	mov.b32 	%r2780, 0;
	st.u32 	[%rd211], %r2780;
	st.u32 	[%rd211+4], %r2780;
	st.u32 	[%rd211+8], %r2780;
	st.u32 	[%rd211+12], %r2780;
	shl.b64 	%rd213, %rd15, 4;
	add.s64 	%rd214, %rd1, %rd213;
	add.s32 	%r2781, %r2779, 1;
	ld.global.u32 	%r2782, [%rd214];
	add.s32 	%r65, %r2781, %r2782;
	st.u32 	[%rd211], %r65;
	ld.global.u32 	%r2783, [%rd214+4];
	add.s32 	%r66, %r2781, %r2783;
	st.u32 	[%rd211+4], %r66;
	ld.global.u32 	%r2784, [%rd214+8];
	add.s32 	%r67, %r2781, %r2784;
	st.u32 	[%rd211+8], %r67;
	ld.global.u32 	%r2785, [%rd214+12];
	add.s32 	%r68, %r2781, %r2785;
	st.u32 	[%rd211+12], %r68;
	mov.b32 	%r2786, 1990973438;
	mov.b32 	%r2787, 728170800;
	mov.b32 	%r2788, -982553614;
	mov.b32 	%r2789, 2071428195;
	st.local.v4.b32 	[%rd408], {%r2789, %r2788, %r2787, %r2786};
	mov.b32 	%r2790, -1066228580;
	mov.b32 	%r2791, -1348283219;
	mov.b32 	%r2792, -263759366;
	mov.b32 	%r2793, 2110358218;
	st.local.v4.b32 	[%rd408+16], {%r2793, %r2792, %r2791, %r2790};
	mov.b32 	%r2794, 355588209;
	mov.b32 	%r2795, -236608204;
	mov.b32 	%r2796, -856211658;
	mov.b32 	%r2797, 647232951;
	st.local.v4.b32 	[%rd408+32], {%r2797, %r2796, %r2795, %r2794};
	mov.b32 	%r2798, 1974609899;
	mov.b32 	%r2799, -494923257;
	mov.b32 	%r2800, -1710909928;
	mov.b32 	%r2801, -1021065468;
	st.local.v4.b32 	[%rd408+48], {%r2801, %r2800, %r2799, %r2798};
	mov.b32 	%r2802, -2077236439;
	mov.b32 	%r2803, -1277805742;
	mov.b32 	%r2804, -1604686309;
	mov.b32 	%r2805, 439124745;
	st.local.v4.b32 	[%rd408+64], {%r2805, %r2804, %r2803, %r2802};
	mov.b32 	%r2806, -816296886;
	mov.b32 	%r2807, 968805226;
	mov.b32 	%r2808, 1538391072;
	mov.b32 	%r2809, -318713517;
	st.local.v4.b32 	[%rd408+80], {%r2809, %r2808, %r2807, %r2806};
	mov.b32 	%r2810, -1465959344;
	mov.b32 	%r2811, 2130901317;
	mov.b32 	%r2812, -2060235453;
	mov.b32 	%r2813, -72683568;
	st.local.v4.b32 	[%rd408+96], {%r2813, %r2812, %r2811, %r2810};
	mov.b32 	%r2814, -755761392;
	mov.b32 	%r2815, 567981756;
	mov.b32 	%r2816, -180839022;
	mov.b32 	%r2817, -1891589295;
	st.local.v4.b32 	[%rd408+112], {%r2817, %r2816, %r2815, %r2814};
	mov.b32 	%r2818, 1931042148;
	mov.b32 	%r2819, 1031710660;
	mov.b32 	%r2820, 390371167;
	mov.b32 	%r2821, -334295859;
	st.local.v4.b32 	[%rd408+128], {%r2821, %r2820, %r2819, %r2818};
	mov.b32 	%r2822, -620011810;
	mov.b32 	%r2823, 347663942;
	mov.b32 	%r2824, -2003817950;
	mov.b32 	%r2825, -598769312;
	st.local.v4.b32 	[%rd408+144], {%r2825, %r2824, %r2823, %r2822};
	mov.b32 	%r2826, 2045023633;
	mov.b32 	%r2827, 1655493570;
	mov.b32 	%r2828, 1545864777;
	mov.b32 	%r2829, 171586272;
	st.local.v4.b32 	[%rd408+160], {%r2829, %r2828, %r2827, %r2826};
	mov.b32 	%r2830, 145652325;
	mov.b32 	%r2831, -353085844;
	mov.b32 	%r2832, -1454451315;
	mov.b32 	%r2833, 1832372455;
	st.local.v4.b32 	[%rd408+176], {%r2833, %r2832, %r2831, %r2830};
	mov.b32 	%r2834, -1970553525;
	mov.b32 	%r2835, 527752680;
	mov.b32 	%r2836, -961239524;
	mov.b32 	%r2837, 774207674;
	st.local.v4.b32 	[%rd408+192], {%r2837, %r2836, %r2835, %r2834};
	mov.b32 	%r2838, -1642217082;
	mov.b32 	%r2839, -1185467039;
	mov.b32 	%r2840, 251003720;
	mov.b32 	%r2841, 1723154032;
	st.local.v4.b32 	[%rd408+208], {%r2841, %r2840, %r2839, %r2838};
	mov.b32 	%r2842, -551004722;
	mov.b32 	%r2843, -377020773;
	mov.b32 	%r2844, -1802577559;
	mov.b32 	%r2845, 295237857;
	st.local.v4.b32 	[%rd408+224], {%r2845, %r2844, %r2843, %r2842};
	mov.b32 	%r2846, 381375664;
	mov.b32 	%r2847, 254646593;
	mov.b32 	%r2848, 1749214911;
	mov.b32 	%r2849, 227123596;
	st.local.v4.b32 	[%rd408+240], {%r2849, %r2848, %r2847, %r2846};
	mov.b32 	%r2850, -159679603;
	mov.b32 	%r2851, -294160487;
	mov.b32 	%r2852, -126059388;
	mov.b32 	%r2853, -966564955;
	st.local.v4.u32 	[%rd7], {%r2853, %r2852, %r2851, %r2850};
	mov.b32 	%r2854, -1849309868;
	mov.b32 	%r2855, -563122255;
	mov.b32 	%r2856, -697603139;
	mov.b32 	%r2857, -855539;
	st.local.v4.u32 	[%rd7+16], {%r2857, %r2856, %r2855, %r2854};
	mov.b32 	%r2858, 1445669757;
	mov.b32 	%r2859, -832084055;
	mov.b32 	%r2860, 33620227;
	mov.b32 	%r2861, 1613770832;
	st.local.v4.u32 	[%rd7+32], {%r2861, %r2860, %r2859, %r2858};
	mov.b32 	%r2862, -327780710;
	mov.b32 	%r2863, 1303096294;
	mov.b32 	%r2864, -1244145822;
	mov.b32 	%r2865, -402719207;
	st.local.v4.u32 	[%rd7+48], {%r2865, %r2864, %r2863, %r2862};
	mov.b32 	%r2866, -92439161;
	mov.b32 	%r2867, -1983264448;
	mov.b32 	%r2868, 528646813;
	mov.b32 	%r2869, -1882535355;
	st.local.v4.u32 	[%rd7+64], {%r2869, %r2868, %r2867, %r2866};
	mov.b32 	%r2870, -68095989;
	mov.b32 	%r2871, -1907931191;
	mov.b32 	%r2872, -1302767125;
	mov.b32 	%r2873, -268764651;
	st.local.v4.u32 	[%rd7+80], {%r2873, %r2872, %r2871, %r2870};
	mov.b32 	%r2874, 1169141738;
	mov.b32 	%r2875, 1604494077;
	mov.b32 	%r2876, -1277897625;
	mov.b32 	%r2877, 1101901292;
	st.local.v4.u32 	[%rd7+96], {%r2877, %r2876, %r2875, %r2874};
	mov.b32 	%r2878, -1681866661;
	mov.b32 	%r2879, -462261610;
	mov.b32 	%r2880, 1403299063;
	mov.b32 	%r2881, 597466303;
	st.local.v4.u32 	[%rd7+112], {%r2881, %r2880, %r2879, %r2878};
	mov.b32 	%r2882, 1277568618;
	mov.b32 	%r2883, 1033081774;
	mov.b32 	%r2884, -503448292;
	mov.b32 	%r2885, 1974974402;
	st.local.v4.u32 	[%rd7+128], {%r2885, %r2884, %r2883, %r2882};
	mov.b32 	%r2886, -2083730353;
	mov.b32 	%r2887, -168298750;
	mov.b32 	%r2888, 2118074177;
	mov.b32 	%r2889, 1815492186;
	st.local.v4.u32 	[%rd7+144], {%r2889, %r2888, %r2887, %r2886};
	mov.b32 	%r2890, -101584632;
	mov.b32 	%r2891, -773462732;
	mov.b32 	%r2892, 1369810420;
	mov.b32 	%r2893, 1748251740;
	st.local.v4.u32 	[%rd7+160], {%r2893, %r2892, %r2891, %r2890};
	mov.b32 	%r2894, 706024767;
	mov.b32 	%r2895, 1647391059;
	mov.b32 	%r2896, -1411852173;
	mov.b32 	%r2897, -495881837;
	st.local.v4.u32 	[%rd7+176], {%r2897, %r2896, %r2895, %r2894};
	mov.b32 	%r2898, -1648114850;
	mov.b32 	%r2899, 1176707941;
	mov.b32 	%r2900, -1782069422;
	mov.b32 	%r2901, 134480908;
	st.local.v4.u32 	[%rd7+192], {%r2901, %r2900, %r2899, %r2898};
	mov.b32 	%r2902, 798661301;
	mov.b32 	%r2903, 168101135;
	mov.b32 	%r2904, 932615841;
	mov.b32 	%r2905, 806885416;
	st.local.v4.u32 	[%rd7+208], {%r2905, %r2904, %r2903, %r2902};
	mov.b32 	%r2906, -538779075;
	mov.b32 	%r2907, 461406363;
	mov.b32 	%r2908, 605164086;
	mov.b32 	%r2909, 235341577;
	st.local.v4.u32 	[%rd7+224], {%r2909, %r2908, %r2907, %r2906};
	mov.b32 	%r2910, -361400929;
	mov.b32 	%r2911, 2142417613;
	mov.b32 	%r2912, 1311188841;
	mov.b32 	%r2913, -840176858;
	st.local.v4.u32 	[%rd7+240], {%r2913, %r2912, %r2911, %r2910};
	mov.b32 	%r2914, 874125870;
	mov.b32 	%r2915, 1479289972;
	mov.b32 	%r2916, 495158174;
	mov.b32 	%r2917, 302582043;
	st.local.v4.u32 	[%rd7+256], {%r2917, %r2916, %r2915, %r2914};
	mov.b32 	%r2918, 1537253627;
	mov.b32 	%r2919, -1269146898;
	mov.b32 	%r2920, -596742478;
	mov.b32 	%r2921, 907746093;
	st.local.v4.u32 	[%rd7+272], {%r2921, %r2920, %r2919, %r2918};
	mov.b32 	%r2922, 2108928974;
	mov.b32 	%r2923, -1210657183;
	mov.b32 	%r2924, 1983593293;
	mov.b32 	%r2925, -1538108682;
	st.local.v4.u32 	[%rd7+288], {%r2925, %r2924, %r2923, %r2922};
	mov.b32 	%r2926, 327451799;
	mov.b32 	%r2927, 1580150641;
	mov.b32 	%r2928, -572267714;
	mov.b32 	%r2929, 1378429307;
	st.local.v4.u32 	[%rd7+304], {%r2929, %r2928, %r2927, %r2926};
	mov.b32 	%r2930, -1041371860;
	mov.b32 	%r2931, -1177431704;
	mov.b32 	%r2932, -1504488459;
	st.local.v4.u32 	[%rd7+320], {%r2932, %r2931, %r2780, %r2930};
	mov.b32 	%r2933, -1235526675;
	mov.b32 	%r2934, 2041688520;
	mov.b32 	%r2935, -469959649;
	mov.b32 	%r2936, 1075847264;
	st.local.v4.u32 	[%rd7+336], {%r2936, %r2935, %r2934, %r2933};
	mov.b32 	%r2937, 1916352843;
	mov.b32 	%r2938, 1740553945;
	mov.b32 	%r2939, -1916023994;
	mov.b32 	%r2940, -731223362;
	st.local.v4.u32 	[%rd7+352], {%r2940, %r2939, %r2938, %r2937};
	mov.b32 	%r2941, -2049978550;
	mov.b32 	%r2942, -1336387352;
	mov.b32 	%r2943, -1739830060;
	mov.b32 	%r2944, -1807070498;
	st.local.v4.u32 	[%rd7+368], {%r2944, %r2943, %r2942, %r2941};
	mov.b32 	%r2945, -302253290;
	mov.b32 	%r2946, 1336584933;
	mov.b32 	%r2947, -974131414;
	mov.b32 	%r2948, -1143943061;
	st.local.v4.u32 	[%rd7+384], {%r2948, %r2947, %r2946, %r2945};
	mov.b32 	%r2949, 293963156;
	mov.b32 	%r2950, 1714631509;
	mov.b32 	%r2951, -1706209833;
	mov.b32 	%r2952, -2042412091;
	st.local.v4.u32 	[%rd7+400], {%r2952, %r2951, %r2950, %r2949};
	mov.b32 	%r2953, -25198719;
	mov.b32 	%r2954, 67240454;
	mov.b32 	%r2955, -369493744;
	mov.b32 	%r2956, -1975171633;
	st.local.v4.u32 	[%rd7+416], {%r2956, %r2955, %r2954, %r2953};
	mov.b32 	%r2957, 1269344483;
	mov.b32 	%r2958, 631218106;
	mov.b32 	%r2959, 2017213508;
	mov.b32 	%r2960, -1605349136;
	st.local.v4.u32 	[%rd7+432], {%r2960, %r2959, %r2958, %r2957};
	mov.b32 	%r2961, 93294474;
	mov.b32 	%r2962, -2143272768;
	mov.b32 	%r2963, 1571005438;
	mov.b32 	%r2964, -1571728909;
	st.local.v4.u32 	[%rd7+448], {%r2964, %r2963, %r2962, %r2961};
	mov.b32 	%r2965, -235539196;
	mov.b32 	%r2966, 1882732616;
	mov.b32 	%r2967, 563977660;
	mov.b32 	%r2968, 1066570413;
	st.local.v4.u32 	[%rd7+464], {%r2968, %r2967, %r2966, %r2965};
	mov.b32 	%r2969, 1109467491;
	mov.b32 	%r2970, -1344611723;
	mov.b32 	%r2971, 2008463041;
	mov.b32 	%r2972, 1673313503;
	st.local.v4.u32 	[%rd7+480], {%r2972, %r2971, %r2970, %r2969};
	mov.b32 	%r2973, -1076702611;
	mov.b32 	%r2974, -34344178;
	mov.b32 	%r2975, -436207846;
	mov.b32 	%r2976, 537923632;
	st.local.v4.u32 	[%rd7+496], {%r2976, %r2975, %r2974, %r2973};
	mov.b32 	%r2977, -1007883217;
	mov.b32 	%r2978, 638784309;
	mov.b32 	%r2979, 403442708;
	mov.b32 	%r2980, -2117218996;
	st.local.v4.u32 	[%rd7+512], {%r2980, %r2979, %r2978, %r2977};
	mov.b32 	%r2981, 773265209;
	mov.b32 	%r2982, -2008791860;
	mov.b32 	%r2983, 899127202;
	mov.b32 	%r2984, -1101045791;
	st.local.v4.u32 	[%rd7+528], {%r2984, %r2983, %r2982, %r2981};
	mov.b32 	%r2985, 2050833735;
	mov.b32 	%r2986, -58818942;
	mov.b32 	%r2987, 1437050866;
	mov.b32 	%r2988, -1815821225;
	st.local.v4.u32 	[%rd7+544], {%r2988, %r2987, %r2986, %r2985};
	mov.b32 	%r2989, -428641387;
	mov.b32 	%r2990, 840505643;
	mov.b32 	%r2991, -1168286233;
	mov.b32 	%r2992, -932944724;
	st.local.v4.u32 	[%rd7+560], {%r2992, %r2991, %r2990, %r2989};
	mov.b32 	%r2993, -1545806721;
	mov.b32 	%r2994, -1638969391;
	mov.b32 	%r2995, 427917720;
	mov.b32 	%r2996, -1067425632;
	st.local.v4.u32 	[%rd7+576], {%r2996, %r2995, %r2994, %r2993};
	mov.b32 	%r2997, 193497219;
	mov.b32 	%r2998, 999329963;
	mov.b32 	%r2999, 1412049534;
	mov.b32 	%r3000, 1143087718;
	st.local.v4.u32 	[%rd7+592], {%r3000, %r2999, %r2998, %r2997};
	mov.b32 	%r3001, 672404540;
	mov.b32 	%r3002, 1807268051;
	mov.b32 	%r3003, -940642775;
	mov.b32 	%r3004, -1941551414;
	st.local.v4.u32 	[%rd7+608], {%r3004, %r3003, %r3002, %r3001};
	mov.b32 	%r3005, -1378100362;
	mov.b32 	%r3006, 369822493;
	mov.b32 	%r3007, -1134666014;
	mov.b32 	%r3008, -1478566279;
	st.local.v4.u32 	[%rd7+624], {%r3008, %r3007, %r3006, %r3005};
	mov.b32 	%r3009, 336202270;
	mov.b32 	%r3010, 1949973070;
	mov.b32 	%r3011, 1681011286;
	mov.b32 	%r3012, -606019525;
	st.local.v4.u32 	[%rd7+640], {%r3012, %r3011, %r3010, %r3009};
	mov.b32 	%r3013, -1201906460;
	mov.b32 	%r3014, 1210328172;
	mov.b32 	%r3015, 201721354;
	mov.b32 	%r3016, -1840690725;
	st.local.v4.u32 	[%rd7+656], {%r3016, %r3015, %r3014, %r3013};
	mov.b32 	%r3017, -1000185178;
	mov.b32 	%r3018, 1135389935;
	mov.b32 	%r3019, -1110191250;
	mov.b32 	%r3020, -1614626211;
	st.local.v4.u32 	[%rd7+672], {%r3020, %r3019, %r3018, %r3017};
	mov.b32 	%r3021, -226920053;
	mov.b32 	%r3022, -739974089;
	mov.b32 	%r3023, 831886756;
	mov.b32 	%r3024, 965841320;
	st.local.v4.u32 	[%rd7+688], {%r3024, %r3023, %r3022, %r3021};
	mov.b32 	%r3025, -630362697;
	mov.b32 	%r3026, 1849112409;
	mov.b32 	%r3027, -1949775805;
	mov.b32 	%r3028, -706222286;
	st.local.v4.u32 	[%rd7+704], {%r3028, %r3027, %r3026, %r3025};
	mov.b32 	%r3029, 1235855840;
	mov.b32 	%r3030, -1672589614;
	mov.b32 	%r3031, -1311386268;
	mov.b32 	%r3032, 26054028;
	st.local.v4.u32 	[%rd7+720], {%r3032, %r3031, %r3030, %r3029};
	mov.b32 	%r3033, -806688219;
	mov.b32 	%r3034, -202050553;
	mov.b32 	%r3035, -1403627782;
	mov.b32 	%r3036, -663982924;
	st.local.v4.u32 	[%rd7+736], {%r3036, %r3035, %r3034, %r3033};
	mov.b32 	%r3037, 268961816;
	mov.b32 	%r3038, 1202630377;
	mov.b32 	%r3039, -193299826;
	mov.b32 	%r3040, -899324497;
	st.local.v4.u32 	[%rd7+752], {%r3040, %r3039, %r3038, %r3037};
	mov.b32 	%r3041, 1546530418;
	mov.b32 	%r3042, 1243948399;
	mov.b32 	%r3043, -260540280;
	mov.b32 	%r3044, 1874508501;
	st.local.v4.u32 	[%rd7+768], {%r3044, %r3043, %r3042, %r3041};
	mov.b32 	%r3045, -1748580783;
	mov.b32 	%r3046, 1941222599;
	mov.b32 	%r3047, 1470539505;
	mov.b32 	%r3048, 941366308;
	st.local.v4.u32 	[%rd7+784], {%r3048, %r3047, %r3046, %r3045};
	mov.b32 	%r3049, 1042226977;
	mov.b32 	%r3050, -395021156;
	mov.b32 	%r3051, -1579295364;
	mov.b32 	%r3052, -873928669;
	st.local.v4.u32 	[%rd7+800], {%r3052, %r3051, %r3050, %r3049};
	mov.b32 	%r3053, 260737669;
	mov.b32 	%r3054, 227249030;
	mov.b32 	%r3055, 1639824860;
	mov.b32 	%r3056, -1773450275;
	st.local.v4.u32 	[%rd7+816], {%r3056, %r3055, %r3054, %r3053};
	mov.b32 	%r3057, -865704278;
	mov.b32 	%r3058, 1907733956;
	mov.b32 	%r3059, 2084453954;
	mov.b32 	%r3060, -529502064;
	st.local.v4.u32 	[%rd7+832], {%r3060, %r3059, %r3058, %r3057};
	mov.b32 	%r3061, 470683154;
	mov.b32 	%r3062, -134810111;
	mov.b32 	%r3063, 100860677;
	mov.b32 	%r3064, -1874310952;
	st.local.v4.u32 	[%rd7+848], {%r3064, %r3063, %r3062, %r3061};
	mov.b32 	%r3065, 1773779408;
	mov.b32 	%r3066, -1370007559;
	mov.b32 	%r3067, 1781871967;
	mov.b32 	%r3068, -1033805405;
	st.local.v4.u32 	[%rd7+864], {%r3068, %r3067, %r3066, %r3065};
	mov.b32 	%r3069, 664706745;
	mov.b32 	%r3070, 974986535;
	mov.b32 	%r3071, -1715355304;
	mov.b32 	%r3072, 394692241;
	st.local.v4.u32 	[%rd7+880], {%r3072, %r3071, %r3070, %r3069};
	mov.b32 	%r3073, 571543859;
	mov.b32 	%r3074, 731420851;
	mov.b32 	%r3075, -336005101;
	mov.b32 	%r3076, -639508168;
	st.local.v4.u32 	[%rd7+896], {%r3076, %r3075, %r3074, %r3073};
	mov.b32 	%r3077, 865375399;
	mov.b32 	%r3078, 126783113;
	mov.b32 	%r3079, -1445340816;
	mov.b32 	%r3080, -764843589;
	st.local.v4.u32 	[%rd7+912], {%r3080, %r3079, %r3078, %r3077};
	mov.b32 	%r3081, -907417312;
	mov.b32 	%r3082, 361203602;
	mov.b32 	%r3083, 1008606754;
	mov.b32 	%r3084, 765172662;
	st.local.v4.u32 	[%rd7+928], {%r3084, %r3083, %r3082, %r3081};
	mov.b32 	%r3085, -1512054918;
	mov.b32 	%r3086, 1344809080;
	mov.b32 	%r3087, -1437248001;
	mov.b32 	%r3088, -2016489911;
	st.local.v4.u32 	[%rd7+944], {%r3088, %r3087, %r3086, %r3085};
	mov.b32 	%r3089, 437062935;
	mov.b32 	%r3090, 160008576;
	mov.b32 	%r3091, 1503764984;
	mov.b32 	%r3092, 59542671;
	st.local.v4.u32 	[%rd7+960], {%r3092, %r3091, %r3090, %r3089};
	mov.b32 	%r3093, -798463816;
	mov.b32 	%r3094, -2076032314;
	mov.b32 	%r3095, -672733647;
	mov.b32 	%r3096, 1707065306;
	st.local.v4.u32 	[%rd7+976], {%r3096, %r3095, %r3094, %r3093};
	mov.b32 	%r3097, 504303377;
	mov.b32 	%r3098, 1512910199;
	mov.b32 	%r3099, 697932208;
	mov.b32 	%r3100, -2109652541;
	st.local.v4.u32 	[%rd7+992], {%r3100, %r3099, %r3098, %r3097};
	mov.b32 	%r3101, 739644986;
	mov.b32 	%r3102, 1841019862;
	mov.b32 	%r3103, -1470868228;
	mov.b32 	%r3104, 2075177163;
	st.local.v4.u32 	[%rd7+1008], {%r3104, %r3103, %r3102, %r3101};
	mov.b32 	%r3105, -1913226373;
	mov.b32 	%r3106, -1712425097;
	mov.b32 	%r3107, -2064089988;
	mov.b32 	%r3108, -1513725085;
	st.local.v4.u32 	[%rd9], {%r3108, %r3107, %r3106, %r3105};
	mov.b32 	%r3109, 1418839493;
	mov.b32 	%r3110, -1310822545;
	mov.b32 	%r3111, -1110021269;
	mov.b32 	%r3112, 234877682;
	st.local.v4.u32 	[%rd9+16], {%r3112, %r3111, %r3110, %r3109};
	mov.b32 	%r3113, 2102799147;
	mov.b32 	%r3114, -1446090905;
	mov.b32 	%r3115, 50462977;
	mov.b32 	%r3116, 1348481072;
	st.local.v4.u32 	[%rd9+32], {%r3116, %r3115, %r3114, %r3113};
	mov.b32 	%r3117, -1695779210;
	mov.b32 	%r3118, -431117397;
	mov.b32 	%r3119, 1656084439;
	mov.b32 	%r3120, 434634494;
	st.local.v4.u32 	[%rd9+48], {%r3120, %r3119, %r3118, %r3117};
	mov.b32 	%r3121, -2013627011;
	mov.b32 	%r3122, 1082771913;
	mov.b32 	%r3123, -1658879358;
	mov.b32 	%r3124, 1167051466;
	st.local.v4.u32 	[%rd9+64], {%r3124, %r3123, %r3122, %r3121};
	mov.b32 	%r3125, 201060592;
	mov.b32 	%r3126, -913422521;
	mov.b32 	%r3127, -340633255;
	mov.b32 	%r3128, 368048890;
	st.local.v4.u32 	[%rd9+80], {%r3128, %r3127, %r3126, %r3125};
	mov.b32 	%r3129, -364531793;
	mov.b32 	%r3130, -44064094;
	mov.b32 	%r3131, 1739838676;
	mov.b32 	%r3132, -331240019;
	st.local.v4.u32 	[%rd9+96], {%r3132, %r3131, %r3130, %r3129};
	mov.b32 	%r3133, 1536934080;
	mov.b32 	%r3134, -1763413390;
	mov.b32 	%r3135, -145513308;
	mov.b32 	%r3136, -1088185188;
	st.local.v4.u32 	[%rd9+112], {%r3136, %r3135, %r3134, %r3133};
	mov.b32 	%r3137, 1783375398;
	mov.b32 	%r3138, -1371696237;
	mov.b32 	%r3139, 484572669;
	mov.b32 	%r3140, -1032472649;
	st.local.v4.u32 	[%rd9+128], {%r3140, %r3139, %r3138, %r3137};
	mov.b32 	%r3141, 1334037708;
	mov.b32 	%r3142, 49674231;
	mov.b32 	%r3143, 1098792767;
	mov.b32 	%r3144, 1517041206;
	st.local.v4.u32 	[%rd9+144], {%r3144, %r3143, %r3142, %r3141};
	mov.b32 	%r3145, 150598129;
	mov.b32 	%r3146, 886171109;
	mov.b32 	%r3147, -195975771;
	mov.b32 	%r3148, 1550332980;
	st.local.v4.u32 	[%rd9+160], {%r3148, %r3147, %r3146, %r3145};
	mov.b32 	%r3149, 1059722517;
	mov.b32 	%r3150, 1398944049;
	mov.b32 	%r3151, 1940642008;
	mov.b32 	%r3152, -1813876367;
	st.local.v4.u32 	[%rd9+176], {%r3152, %r3151, %r3150, %r3149};
	mov.b32 	%r3153, 1587397571;
	mov.b32 	%r3154, 1699095331;
	mov.b32 	%r3155, 1385547719;
	mov.b32 	%r3156, 201851908;
	st.local.v4.u32 	[%rd9+192], {%r3156, %r3155, %r3154, %r3153};
	mov.b32 	%r3157, -1255171430;
	mov.b32 	%r3158, 252314885;
	mov.b32 	%r3159, -1590192490;
	mov.b32 	%r3160, 674240536;
	st.local.v4.u32 	[%rd9+208], {%r3160, %r3159, %r3158, %r3157};
	mov.b32 	%r3161, 1038082786;
	mov.b32 	%r3162, -1692696448;
	mov.b32 	%r3163, 908333586;
	mov.b32 	%r3164, 151914247;
	st.local.v4.u32 	[%rd9+224], {%r3164, %r3163, %r3162, %r3161};
	mov.b32 	%r3165, -1612024459;
	mov.b32 	%r3166, -847269198;
	mov.b32 	%r3167, 1766729511;
	mov.b32 	%r3168, 651029483;
	st.local.v4.u32 	[%rd9+240], {%r3168, %r3167, %r3166, %r3165};
	mov.b32 	%r3169, 775166490;
	mov.b32 	%r3170, 1951935532;
	mov.b32 	%r3171, -1642232957;
	mov.b32 	%r3172, 454166793;
	st.local.v4.u32 	[%rd9+256], {%r3172, %r3171, %r3170, %r3169};
	mov.b32 	%r3173, -77881184;
	mov.b32 	%r3174, -290170278;
	mov.b32 	%r3175, -1294176658;
	mov.b32 	%r3176, 758520603;
	st.local.v4.u32 	[%rd9+272], {%r3176, %r3175, %r3174, %r3173};
	mov.b32 	%r3177, -830622797;
	mov.b32 	%r3178, 1639438038;
	mov.b32 	%r3179, 1299594043;
	mov.b32 	%r3180, -157003182;
	st.local.v4.u32 	[%rd9+288], {%r3180, %r3179, %r3178, %r3177};
	mov.b32 	%r3181, -1760328572;
	mov.b32 	%r3182, 1901997871;
	mov.b32 	%r3183, 1054729187;
	mov.b32 	%r3184, 2068982057;
	st.local.v4.u32 	[%rd9+304], {%r3184, %r3183, %r3182, %r3181};
	mov.b32 	%r3185, 750906861;
	mov.b32 	%r3186, 1757008337;
	mov.b32 	%r3187, -173649069;
	st.local.v4.u32 	[%rd9+320], {%r3187, %r3186, %r2780, %r3185};
	mov.b32 	%r3188, -306816165;
	mov.b32 	%r3189, -931548751;
	mov.b32 	%r3190, 535035132;
	mov.b32 	%r3191, 1614815264;
	st.local.v4.u32 	[%rd9+336], {%r3191, %r3190, %r3189, %r3188};
	mov.b32 	%r3192, 1265776953;
	mov.b32 	%r3193, -647512386;
	mov.b32 	%r3194, 1183697867;
	mov.b32 	%r3195, -1093375382;
	st.local.v4.u32 	[%rd9+352], {%r3195, %r3194, %r3193, %r3192};
	mov.b32 	%r3196, 1250283471;
	mov.b32 	%r3197, -391096232;
	mov.b32 	%r3198, -728216500;
	mov.b32 	%r3199, -560706998;
	st.local.v4.u32 	[%rd9+368], {%r3199, %r3198, %r3197, %r3196};
	mov.b32 	%r3200, 384695291;
	mov.b32 	%r3201, -447763798;
	mov.b32 	%r3202, 717615087;
	mov.b32 	%r3203, 1807470800;
	st.local.v4.u32 	[%rd9+384], {%r3203, %r3202, %r3201, %r3200};
	mov.b32 	%r3204, -1810791035;
	mov.b32 	%r3205, 1432761139;
	mov.b32 	%r3206, -677753523;
	mov.b32 	%r3207, -981056701;
	st.local.v4.u32 	[%rd9+400], {%r3207, %r3206, %r3205, %r3204};
	mov.b32 	%r3208, -2114027649;
	mov.b32 	%r3209, 100925954;
	mov.b32 	%r3210, 283769337;
	mov.b32 	%r3211, -813021883;
	st.local.v4.u32 	[%rd9+416], {%r3211, %r3210, %r3209, %r3208};
	mov.b32 	%r3212, -481580888;
	mov.b32 	%r3213, -1171939425;
	mov.b32 	%r3214, 1148730428;
	mov.b32 	%r3215, -257929136;
	st.local.v4.u32 	[%rd9+432], {%r3215, %r3214, %r3213, %r3212};
	mov.b32 	%r3216, -1979347057;
	mov.b32 	%r3217, -1065336768;
	mov.b32 	%r3218, -27417693;
	mov.b32 	%r3219, -207466159;
	st.local.v4.u32 	[%rd9+448], {%r3219, %r3218, %r3217, %r3216};
	mov.b32 	%r3220, 82966005;
	mov.b32 	%r3221, 1215313976;
	mov.b32 	%r3222, -1138647651;
	mov.b32 	%r3223, -1388342638;
	st.local.v4.u32 	[%rd9+464], {%r3223, %r3222, %r3221, %r3220};
	mov.b32 	%r3224, 1665278241;
	mov.b32 	%r3225, 1974459098;
	mov.b32 	%r3226, -1049119050;
	mov.b32 	%r3227, -547111748;
	st.local.v4.u32 	[%rd9+480], {%r3227, %r3226, %r3225, %r3224};
	mov.b32 	%r3228, 1841287890;
	mov.b32 	%r3229, 251524083;
	mov.b32 	%r3230, 451280895;
	mov.b32 	%r3231, 807407632;
	st.local.v4.u32 	[%rd9+496], {%r3231, %r3230, %r3229, %r3228};
	mov.b32 	%r3232, 801369324;
	mov.b32 	%r3233, 891687699;
	mov.b32 	%r3234, 337120268;
	mov.b32 	%r3235, 1283575245;
	st.local.v4.u32 	[%rd9+512], {%r3235, %r3234, %r3233, %r3232};
	mov.b32 	%r3236, 959321879;
	mov.b32 	%r3237, -863484860;
	mov.b32 	%r3238, -1573546089;
	mov.b32 	%r3239, -507617441;
	st.local.v4.u32 	[%rd9+528], {%r3239, %r3238, %r3237, %r3236};
	mov.b32 	%r3240, 1199193405;
	mov.b32 	%r3241, -2097381762;
	mov.b32 	%r3242, -229267545;
	mov.b32 	%r3243, 1469301956;
	st.local.v4.u32 	[%rd9+544], {%r3243, %r3242, %r3241, %r3240};
	mov.b32 	%r3244, -1780059277;
	mov.b32 	%r3245, 724703513;
	mov.b32 	%r3246, -407216803;
	mov.b32 	%r3247, -1396153244;
	st.local.v4.u32 	[%rd9+560], {%r3247, %r3246, %r3245, %r3244};
	mov.b32 	%r3248, 2141445340;
	mov.b32 	%r3249, -778154161;
	mov.b32 	%r3250, -1743158911;
	mov.b32 	%r3251, -1598005152;
	st.local.v4.u32 	[%rd9+576], {%r3251, %r3250, %r3249, %r3248};
	mov.b32 	%r3252, -2096396152;
	mov.b32 	%r3253, -1422159728;
	mov.b32 	%r3254, 2119445034;
	mov.b32 	%r3255, 1715741218;
	st.local.v4.u32 	[%rd9+592], {%r3255, %r3254, %r3253, %r3252};
	mov.b32 	%r3256, 1009259540;
	mov.b32 	%r3257, -747915080;
	mov.b32 	%r3258, 700968686;
	mov.b32 	%r3259, -896776634;
	st.local.v4.u32 	[%rd9+608], {%r3259, %r3258, %r3257, %r3256};
	mov.b32 	%r3260, 1991105499;
	mov.b32 	%r3261, 487983883;
	mov.b32 	%r3262, -490971554;
	mov.b32 	%r3263, 2041044702;
	st.local.v4.u32 	[%rd9+624], {%r3263, %r3262, %r3261, %r3260};
	mov.b32 	%r3264, 504629770;
	mov.b32 	%r3265, 1316239930;
	mov.b32 	%r3266, 1449407026;
	mov.b32 	%r3267, 1004265696;
	st.local.v4.u32 	[%rd9+640], {%r3267, %r3266, %r3265, %r3264};
	mov.b32 	%r3268, -457679780;
	mov.b32 	%r3269, 1816667172;
	mov.b32 	%r3270, 168560134;
	mov.b32 	%r3271, -611169975;
	st.local.v4.u32 	[%rd9+656], {%r3271, %r3270, %r3269, %r3268};
	mov.b32 	%r3272, -1497079198;
	mov.b32 	%r3273, -280777556;
	mov.b32 	%r3274, 1857934291;
	mov.b32 	%r3275, 1570751170;
	st.local.v4.u32 	[%rd9+672], {%r3275, %r3274, %r3273, %r3272};
	mov.b32 	%r3276, -1947043463;
	mov.b32 	%r3277, 936633572;
	mov.b32 	%r3278, -1540254315;
	mov.b32 	%r3279, -1472622191;
	st.local.v4.u32 	[%rd9+688], {%r3279, %r3278, %r3277, %r3276};
	mov.b32 	%r3280, -1210421907;
	mov.b32 	%r3281, 1500395319;
	mov.b32 	%r3282, 1133234376;
	mov.b32 	%r3283, 852879335;
	st.local.v4.u32 	[%rd9+704], {%r3283, %r3282, %r3281, %r3280};
	mov.b32 	%r3284, -532043351;
	mov.b32 	%r3285, -761508274;
	mov.b32 	%r3286, 1689376213;
	mov.b32 	%r3287, -1946055283;
	st.local.v4.u32 	[%rd9+720], {%r3287, %r3286, %r3285, %r3284};
	mov.b32 	%r3288, 634383082;
	mov.b32 	%r3289, 133428468;
	mov.b32 	%r3290, -89369002;
	mov.b32 	%r3291, -1260884884;
	st.local.v4.u32 	[%rd9+736], {%r3291, %r3290, %r3289, %r3288};
	mov.b32 	%r3292, 403703816;
	mov.b32 	%r3293, -381178194;
	mov.b32 	%r3294, -1896580486;
	mov.b32 	%r3295, -1345690267;
	st.local.v4.u32 	[%rd9+752], {%r3295, %r3294, %r3293, %r3292};
	mov.b32 	%r3296, 1918643758;
	mov.b32 	%r3297, 1867130149;
	mov.b32 	%r3298, -1997506440;
	mov.b32 	%r3299, -714097990;
	st.local.v4.u32 	[%rd9+768], {%r3299, %r3298, %r3297, %r3296};
	mov.b32 	%r3300, 1368901318;
	mov.b32 	%r3301, -948718412;
	mov.b32 	%r3302, -245913946;
	mov.b32 	%r3303, 607656988;
	st.local.v4.u32 	[%rd9+784], {%r3303, %r3302, %r3301, %r3300};
	mov.b32 	%r3304, 557719327;
	mov.b32 	%r3305, -1662487436;
	mov.b32 	%r3306, 2090982877;
	mov.b32 	%r3307, 600565992;
	st.local.v4.u32 	[%rd9+800], {%r3307, %r3306, %r3305, %r3304};
	mov.b32 	%r3308, -2062579062;
	mov.b32 	%r3309, -2045932661;
	mov.b32 	%r3310, -597574211;
	mov.b32 	%r3311, -577352885;
	st.local.v4.u32 	[%rd9+816], {%r3311, %r3310, %r3309, %r3308};
	mov.b32 	%r3312, -1429445018;
	mov.b32 	%r3313, -999180875;
	mov.b32 	%r3314, 1115438654;
	mov.b32 	%r3315, -1864339344;
	st.local.v4.u32 	[%rd9+832], {%r3315, %r3314, %r3313, %r3312};
	mov.b32 	%r3316, 303828494;
	mov.b32 	%r3317, 33027830;
	mov.b32 	%r3318, 84280067;
	mov.b32 	%r3319, -661632952;
	st.local.v4.u32 	[%rd9+848], {%r3319, %r3318, %r3317, %r3316};
	mov.b32 	%r3320, -798377543;
	mov.b32 	%r3321, -106014889;
	mov.b32 	%r3322, 1600795957;
	mov.b32 	%r3323, -1547542175;
	st.local.v4.u32 	[%rd9+864], {%r3323, %r3322, %r3321, %r3320};
	mov.b32 	%r3324, -1188585826;
	mov.b32 	%r3325, 658119965;
	mov.b32 	%r3326, 1486471617;
	mov.b32 	%r3327, -1860729210;
	st.local.v4.u32 	[%rd9+880], {%r3327, %r3326, %r3325, %r3324};
	mov.b32 	%r3328, 857870609;
	mov.b32 	%r3329, -1288988520;
	mov.b32 	%r3330, 334231800;
	mov.b32 	%r3331, 953803233;
	st.local.v4.u32 	[%rd9+896], {%r3331, %r3330, %r3329, %r3328};
	mov.b32 	%r3332, -1489791852;
	mov.b32 	%r3333, -1995993458;
	mov.b32 	%r3334, 1890179545;
	mov.b32 	%r3335, -1143838359;
	st.local.v4.u32 	[%rd9+912], {%r3335, %r3334, %r3333, %r3332};
	mov.b32 	%r3336, 550103529;
	mov.b32 	%r3337, -1844082809;
	mov.b32 	%r3338, 574365214;
	mov.b32 	%r3339, -1238525029;
	st.local.v4.u32 	[%rd9+928], {%r3339, %r3338, %r3337, %r3336};
	mov.b32 	%r3340, 2057691103;
	mov.b32 	%r3341, 2018519080;
	mov.b32 	%r3342, -5614251;
	mov.b32 	%r3343, 1233637070;
	st.local.v4.u32 	[%rd9+944], {%r3343, %r3342, %r3341, %r3340};
	mov.b32 	%r3344, 387583245;
	mov.b32 	%r3345, -2146858615;
	mov.b32 	%r3346, -128343647;
	mov.b32 	%r3347, -1895592820;
	st.local.v4.u32 	[%rd9+960], {%r3347, %r3346, %r3345, %r3344};
	mov.b32 	%r3348, -1194301336;
	mov.b32 	%r3349, -964410814;
	mov.b32 	%r3350, 836232934;
	mov.b32 	%r3351, -630865985;
	st.local.v4.u32 	[%rd9+976], {%r3351, %r3350, %r3349, %r3348};
	mov.b32 	%r3352, 287182607;
	mov.b32 	%r3353, 2002398509;
	mov.b32 	%r3354, -1339450983;
	mov.b32 	%r3355, -1014873791;
	st.local.v4.u32 	[%rd9+992], {%r3355, %r3354, %r3353, %r3352};
	mov.b32 	%r3356, 975967766;
	mov.b32 	%r3357, -697451589;
	mov.b32 	%r3358, -56077228;
	mov.b32 	%r3359, -881086288;
	st.local.v4.u32 	[%rd9+1008], {%r3359, %r3358, %r3357, %r3356};
	mov.b32 	%r3360, 2072901243;
	mov.b32 	%r3361, 2006576759;
	mov.b32 	%r3362, 2089089148;
	mov.b32 	%r3363, 1671808611;
	st.local.v4.u32 	[%rd11], {%r3363, %r3362, %r3361, %r3360};
	mov.b32 	%r3364, -984313403;
	mov.b32 	%r3365, 1873927791;
	mov.b32 	%r3366, 1807603307;
	mov.b32 	%r3367, -233963534;
	st.local.v4.u32 	[%rd11+16], {%r3367, %r3366, %r3365, %r3364};
	mov.b32 	%r3368, 729634347;
	mov.b32 	%r3369, 1739181671;
	mov.b32 	%r3370, 16974337;
	mov.b32 	%r3371, 810573872;
	st.local.v4.u32 	[%rd11+32], {%r3371, %r3370, %r3369, %r3368};
	mov.b32 	%r3372, 1989864566;
	mov.b32 	%r3373, -1410970197;
	mov.b32 	%r3374, -681396777;
	mov.b32 	%r3375, -31856642;
	st.local.v4.u32 	[%rd11+48], {%r3375, %r3374, %r3373, %r3372};
	mov.b32 	%r3376, 2106063485;
	mov.b32 	%r3377, -918517303;
	mov.b32 	%r3378, -2103631998;
	mov.b32 	%r3379, -901410870;
	st.local.v4.u32 	[%rd11+64], {%r3379, %r3378, %r3377, %r3376};
	mov.b32 	%r3380, -267650064;
	mov.b32 	%r3381, 1204391495;
	mov.b32 	%r3382, 1508618841;
	mov.b32 	%r3383, -99225606;
	st.local.v4.u32 	[%rd11+80], {%r3383, %r3382, %r3381, %r3380};
	mov.b32 	%r3384, -1343601233;
	mov.b32 	%r3385, -1560453214;
	mov.b32 	%r3386, -731401260;
	mov.b32 	%r3387, -1377025619;
	st.local.v4.u32 	[%rd11+96], {%r3387, %r3386, %r3385, %r3384};
	mov.b32 	%r3388, -1067738176;
	mov.b32 	%r3389, 1922491506;
	mov.b32 	%r3390, -1527295068;
	mov.b32 	%r3391, -1665195108;
	st.local.v4.u32 	[%rd11+112], {%r3391, %r3390, %r3389, %r3388};
	mov.b32 	%r3392, 644500518;
	mov.b32 	%r3393, -1817297517;
	mov.b32 	%r3394, -48438787;
	mov.b32 	%r3395, -1211992649;
	st.local.v4.u32 	[%rd11+128], {%r3395, %r3394, %r3393, %r3392};
	mov.b32 	%r3396, -867204148;
	mov.b32 	%r3397, -150800905;
	mov.b32 	%r3398, 1061256767;
	mov.b32 	%r3399, 911895606;
	st.local.v4.u32 	[%rd11+144], {%r3399, %r3398, %r3397, %r3396};
	mov.b32 	%r3400, -251069967;
	mov.b32 	%r3401, -449523227;
	mov.b32 	%r3402, -1510714971;
	mov.b32 	%r3403, 878471220;
	st.local.v4.u32 	[%rd11+160], {%r3403, %r3402, %r3401, %r3400};
	mov.b32 	%r3404, 356461077;
	mov.b32 	%r3405, 827548209;
	mov.b32 	%r3406, -663508008;
	mov.b32 	%r3407, 1905517169;
	st.local.v4.u32 	[%rd11+176], {%r3407, %r3406, %r3405, %r3404};
	mov.b32 	%r3408, -1017209405;
	mov.b32 	%r3409, 593839651;
	mov.b32 	%r3410, -950889017;
	mov.b32 	%r3411, 67897348;
	st.local.v4.u32 	[%rd11+192], {%r3411, %r3410, %r3409, %r3408};
	mov.b32 	%r3412, -1699401830;
	mov.b32 	%r3413, 84871685;
	mov.b32 	%r3414, -1767819370;
	mov.b32 	%r3415, 405286936;
	st.local.v4.u32 	[%rd11+208], {%r3415, %r3414, %r3413, %r3412};
	mov.b32 	%r3416, -499261470;
	mov.b32 	%r3417, -2137318528;
	mov.b32 	%r3418, 305538066;
	mov.b32 	%r3419, 118033927;
	st.local.v4.u32 	[%rd11+224], {%r3419, %r3418, %r3417, %r3416};
	mov.b32 	%r3420, 1973414517;
	mov.b32 	%r3421, -1295155278;
	mov.b32 	%r3422, 661212711;
	mov.b32 	%r3423, -349778453;
	st.local.v4.u32 	[%rd11+240], {%r3423, %r3422, %r3421, %r3420};
	mov.b32 	%r3424, 439235610;
	mov.b32 	%r3425, 745822252;
	mov.b32 	%r3426, -2086789757;
	mov.b32 	%r3427, 152769033;
	st.local.v4.u32 	[%rd11+256], {%r3427, %r3426, %r3425, %r3424};
	mov.b32 	%r3428, -1594139744;
	mov.b32 	%r3429, 1525593178;
	mov.b32 	%r3430, 1857215598;
	mov.b32 	%r3431, 455947803;
	st.local.v4.u32 	[%rd11+272], {%r3431, %r3430, %r3429, %r3428};
	mov.b32 	%r3432, -1278313037;
	mov.b32 	%r3433, -698239018;
	mov.b32 	%r3434, 994932283;
	mov.b32 	%r3435, 1391895634;
	st.local.v4.u32 	[%rd11+288], {%r3435, %r3434, %r3433, %r3432};
	mov.b32 	%r3436, -2070473852;
	mov.b32 	%r3437, 795958831;
	mov.b32 	%r3438, -482419229;
	mov.b32 	%r3439, 695947817;
	st.local.v4.u32 	[%rd11+304], {%r3439, %r3438, %r3437, %r3436};
	mov.b32 	%r3440, -315833875;
	mov.b32 	%r3441, -781665839;
	mov.b32 	%r3442, 1408607827;
	st.local.v4.u32 	[%rd11+320], {%r3442, %r3441, %r2780, %r3440};
	mov.b32 	%r3443, 1542305371;
	mov.b32 	%r3444, -1312261711;
	mov.b32 	%r3445, -65018884;
	mov.b32 	%r3446, 543178784;
	st.local.v4.u32 	[%rd11+336], {%r3446, %r3445, %r3444, %r3443};
	mov.b32 	%r3447, 961245753;
	mov.b32 	%r3448, -1093048386;
	mov.b32 	%r3449, -884568629;
	mov.b32 	%r3450, 1790891114;
	st.local.v4.u32 	[%rd11+352], {%r3450, %r3449, %r3448, %r3447};
	mov.b32 	%r3451, -817199665;
	mov.b32 	%r3452, 1491644504;
	mov.b32 	%r3453, 1289001036;
	mov.b32 	%r3454, 1256100938;
	st.local.v4.u32 	[%rd11+368], {%r3454, %r3453, %r3452, %r3451};
	mov.b32 	%r3455, -82383365;
	mov.b32 	%r3456, -1427812438;
	mov.b32 	%r3457, -282409489;
	mov.b32 	%r3458, -798245936;
	st.local.v4.u32 	[%rd11+384], {%r3458, %r3457, %r3456, %r3455};
	mov.b32 	%r3459, -2053893755;
	mov.b32 	%r3460, 861234739;
	mov.b32 	%r3461, 1305975373;
	mov.b32 	%r3462, 1137018435;
	st.local.v4.u32 	[%rd11+400], {%r3462, %r3461, %r3460, %r3459};
	mov.b32 	%r3463, 2139225727;
	mov.b32 	%r3464, 33948674;
	mov.b32 	%r3465, -116332039;
	mov.b32 	%r3466, 1171229253;
	st.local.v4.u32 	[%rd11+416], {%r3466, %r3465, %r3464, %r3463};
	mov.b32 	%r3467, -1461498968;
	mov.b32 	%r3468, -1615190625;
	mov.b32 	%r3469, 1011120188;
	mov.b32 	%r3470, 1357946960;
	st.local.v4.u32 	[%rd11+432], {%r3470, %r3469, %r3468, %r3467};
	mov.b32 	%r3471, -1886780017;
	mov.b32 	%r3472, 1086357568;
	mov.b32 	%r3473, -1543610973;
	mov.b32 	%r3474, 1374921297;
	st.local.v4.u32 	[%rd11+448], {%r3474, %r3473, %r3472, %r3471};
	mov.b32 	%r3475, -184225291;
	mov.b32 	%r3476, 944271416;
	mov.b32 	%r3477, -1648615011;
	mov.b32 	%r3478, -1834139758;
	st.local.v4.u32 	[%rd11+464], {%r3478, %r3477, %r3476, %r3475};
	mov.b32 	%r3479, 560153121;
	mov.b32 	%r3480, -629821478;
	mov.b32 	%r3481, -1228834890;
	mov.b32 	%r3482, -1126210628;
	st.local.v4.u32 	[%rd11+480], {%r3482, %r3481, %r3480, %r3479};
	mov.b32 	%r3483, -764559406;
	mov.b32 	%r3484, -217121293;
	mov.b32 	%r3485, -15014401;
	mov.b32 	%r3486, 271589392;
	st.local.v4.u32 	[%rd11+496], {%r3486, %r3485, %r3484, %r3483};
	mov.b32 	%r3487, -332413972;
	mov.b32 	%r3488, 322250259;
	mov.b32 	%r3489, 202643468;
	mov.b32 	%r3490, -850624051;
	st.local.v4.u32 	[%rd11+512], {%r3490, %r3489, %r3488, %r3487};
	mov.b32 	%r3491, 389623319;
	mov.b32 	%r3492, 1154254916;
	mov.b32 	%r3493, -1750977129;
	mov.b32 	%r3494, 1608629855;
	st.local.v4.u32 	[%rd11+528], {%r3494, %r3493, %r3492, %r3491};
	mov.b32 	%r3495, 1028094525;
	mov.b32 	%r3496, 2122513534;
	mov.b32 	%r3497, -1477290585;
	mov.b32 	%r3498, -1000893500;
	st.local.v4.u32 	[%rd11+544], {%r3498, %r3497, %r3496, %r3495};
	mov.b32 	%r3499, 1939203699;
	mov.b32 	%r3500, 422261273;
	mov.b32 	%r3501, 1575467613;
	mov.b32 	%r3502, 1689045092;
	st.local.v4.u32 	[%rd11+560], {%r3502, %r3501, %r3500, %r3499};
	mov.b32 	%r3503, -595614756;
	mov.b32 	%r3504, 1339137615;
	mov.b32 	%r3505, -2120738431;
	mov.b32 	%r3506, 1621147744;
	st.local.v4.u32 	[%rd11+576], {%r3506, %r3505, %r3504, %r3503};
	mov.b32 	%r3507, -2004677752;
	mov.b32 	%r3508, -1867826288;
	mov.b32 	%r3509, 712922154;
	mov.b32 	%r3510, 577127458;
	st.local.v4.u32 	[%rd11+592], {%r3510, %r3509, %r3508, %r3507};
	mov.b32 	%r3511, 339486740;
	mov.b32 	%r3512, -1194103880;
	mov.b32 	%r3513, -299251730;
	mov.b32 	%r3514, 1187679302;
	st.local.v4.u32 	[%rd11+608], {%r3514, %r3513, %r3512, %r3511};
	mov.b32 	%r3515, -612979237;
	mov.b32 	%r3516, 186455563;
	mov.b32 	%r3517, 1591917662;
	mov.b32 	%r3518, -562452514;
	st.local.v4.u32 	[%rd11+624], {%r3518, %r3517, %r3516, %r3515};
	mov.b32 	%r3519, 169743370;
	mov.b32 	%r3520, 978220090;
	mov.b32 	%r3521, 844522546;
	mov.b32 	%r3522, -532948000;
	st.local.v4.u32 	[%rd11+640], {%r3522, %r3521, %r3520, %r3519};
	mov.b32 	%r3523, 1558493276;
	mov.b32 	%r3524, 611076132;
	mov.b32 	%r3525, 101321734;
	mov.b32 	%r3526, 1239126601;
	st.local.v4.u32 	[%rd11+656], {%r3526, %r3525, %r3524, %r3523};
	mov.b32 	%r3527, 1655096418;
	mov.b32 	%r3528, -1393605716;
	mov.b32 	%r3529, -747717165;
	mov.b32 	%r3530, -1034051646;
	st.local.v4.u32 	[%rd11+672], {%r3530, %r3529, %r3528, %r3527};
	mov.b32 	%r3531, 2039214713;
	mov.b32 	%r3532, -466103324;
	mov.b32 	%r3533, -1784401515;
	mov.b32 	%r3534, -1851246191;
	st.local.v4.u32 	[%rd11+688], {%r3534, %r3533, %r3532, %r3531};
	mov.b32 	%r3535, 1840765549;
	mov.b32 	%r3536, 928607799;
	mov.b32 	%r3537, -935097400;
	mov.b32 	%r3538, -416098841;
	st.local.v4.u32 	[%rd11+704], {%r3538, %r3537, %r3536, %r3535};
	mov.b32 	%r3539, -1444918871;
	mov.b32 	%r3540, 1322425422;
	mov.b32 	%r3541, -714821163;
	mov.b32 	%r3542, -1920204403;
	st.local.v4.u32 	[%rd11+720], {%r3542, %r3541, %r3540, %r3539};
	mov.b32 	%r3543, -366620694;
	mov.b32 	%r3544, -200805388;
	mov.b32 	%r3545, 1459268694;
	mov.b32 	%r3546, 1823791212;
	st.local.v4.u32 	[%rd11+736], {%r3546, %r3545, %r3544, %r3543};
	mov.b32 	%r3547, 135794696;
	mov.b32 	%r3548, -1360443474;
	mov.b32 	%r3549, 2056189050;
	mov.b32 	%r3550, 1706019429;
	st.local.v4.u32 	[%rd11+752], {%r3550, %r3549, %r3548, %r3547};
	mov.b32 	%r3551, 779246638;
	mov.b32 	%r3552, 628050469;
	mov.b32 	%r3553, 2022240376;
	mov.b32 	%r3554, -1160417350;
	st.local.v4.u32 	[%rd11+768], {%r3554, %r3553, %r3552, %r3551};
	mov.b32 	%r3555, -967731258;
	mov.b32 	%r3556, -1261997132;
	mov.b32 	%r3557, -1494132826;
	mov.b32 	%r3558, 472135708;
	st.local.v4.u32 	[%rd11+784], {%r3558, %r3557, %r3556, %r3555};
	mov.b32 	%r3559, 522272287;
	mov.b32 	%r3560, 1956440180;
	mov.b32 	%r3561, -579034659;
	mov.b32 	%r3562, -400307224;
	st.local.v4.u32 	[%rd11+800], {%r3562, %r3561, %r3560, %r3559};
	mov.b32 	%r3563, -1970991222;
	mov.b32 	%r3564, -1954148981;
	mov.b32 	%r3565, -1109630531;
	mov.b32 	%r3566, 1272813131;
	st.local.v4.u32 	[%rd11+816], {%r3566, %r3565, %r3564, %r3563};
	mov.b32 	%r3567, 1722469478;
	mov.b32 	%r3568, -1245417035;
	mov.b32 	%r3569, 1044544574;
	mov.b32 	%r3570, 1888542832;
	st.local.v4.u32 	[%rd11+832], {%r3570, %r3569, %r3568, %r3567};
	mov.b32 	%r3571, 236067854;
	mov.b32 	%r3572, -167643146;
	mov.b32 	%r3573, 50660867;
	mov.b32 	%r3574, 1222152264;
	st.local.v4.u32 	[%rd11+848], {%r3574, %r3573, %r3572, %r3571};
	mov.b32 	%r3575, -1177523783;
	mov.b32 	%r3576, 1475980887;
	mov.b32 	%r3577, 895445557;
	mov.b32 	%r3578, 1638122081;
	st.local.v4.u32 	[%rd11+864], {%r3578, %r3577, %r3576, %r3575};
	mov.b32 	%r3579, -1632032866;
	mov.b32 	%r3580, 489110045;
	mov.b32 	%r3581, -1051158079;
	mov.b32 	%r3582, -2037311610;
	st.local.v4.u32 	[%rd11+880], {%r3582, %r3581, %r3580, %r3579};
	mov.b32 	%r3583, 288563729;
	mov.b32 	%r3584, -1733088360;
	mov.b32 	%r3585, -132912136;
	mov.b32 	%r3586, -516367903;
	st.local.v4.u32 	[%rd11+896], {%r3586, %r3585, %r3584, %r3583};
	mov.b32 	%r3587, -1800981612;
	mov.b32 	%r3588, -1903622258;
	mov.b32 	%r3589, -646927911;
	mov.b32 	%r3590, 1773916777;
	st.local.v4.u32 	[%rd11+912], {%r3590, %r3589, %r3588, %r3587};
	mov.b32 	%r3591, -383727127;
	mov.b32 	%r3592, -2020469369;
	mov.b32 	%r3593, 505560094;
	mov.b32 	%r3594, -1682559589;
	st.local.v4.u32 	[%rd11+928], {%r3594, %r3593, %r3592, %r3591};
	mov.b32 	%r3595, -545610273;
	mov.b32 	%r3596, 678973480;
	mov.b32 	%r3597, 1442818645;
	mov.b32 	%r3598, -834041906;
	st.local.v4.u32 	[%rd11+944], {%r3598, %r3597, %r3596, %r3595};
	mov.b32 	%r3599, 219617805;
	mov.b32 	%r3600, -1988097655;
	mov.b32 	%r3601, -1577559647;
	mov.b32 	%r3602, -1936784500;
	st.local.v4.u32 	[%rd11+960], {%r3602, %r3601, %r3600, %r3599};
	mov.b32 	%r3603, 1756942440;
	mov.b32 	%r3604, 1120306242;
	mov.b32 	%r3605, -432941082;
	mov.b32 	%r3606, -1076206145;
	st.local.v4.u32 	[%rd11+976], {%r3606, %r3605, %r3604, %r3603};
	mov.b32 	%r3607, 252780047;
	mov.b32 	%r3608, 762796589;
	mov.b32 	%r3609, -1716508263;
	mov.b32 	%r3610, 1103331905;
	st.local.v4.u32 	[%rd11+992], {%r3610, %r3609, %r3608, %r3607};
	mov.b32 	%r3611, 372911126;
	mov.b32 	%r3612, -1143575109;
	mov.b32 	%r3613, 1425844308;
	mov.b32 	%r3614, -1328841808;
	st.local.v4.u32 	[%rd11+1008], {%r3614, %r3613, %r3612, %r3611};
	mov.b32 	%r3615, 2071694838;
	mov.b32 	%r3616, 2004326894;
	mov.b32 	%r3617, 2088535288;
	mov.b32 	%r3618, 1667474886;
	st.local.v4.u32 	[%rd12], {%r3618, %r3617, %r3616, %r3615};
	add.s64 	%rd404, %rd12, 16;
	mov.b32 	%r3619, -976923503;
	mov.b32 	%r3620, 1869591006;
	mov.b32 	%r3621, 1802223062;
	mov.b32 	%r3622, -219017729;
	st.local.v4.u32 	[%rd12+16], {%r3622, %r3621, %r3620, %r3619};
	add.s64 	%rd401, %rd12, 32;
	mov.b32 	%r3623, 724270422;
	mov.b32 	%r3624, 1734846926;
	mov.b32 	%r3625, 16843522;
	mov.b32 	%r3626, 808472672;
	st.local.v4.u32 	[%rd12+32], {%r3626, %r3625, %r3624, %r3623};
	mov.b32 	%r3627, 1987484396;
	mov.b32 	%r3628, -1414797747;
	mov.b32 	%r3629, -673750347;
	mov.b32 	%r3630, -16901657;
	st.local.v4.u32 	[%rd12+48], {%r3630, %r3629, %r3628, %r3627};
	mov.b32 	%r3631, 2105378810;
	mov.b32 	%r3632, -909557623;
	mov.b32 	%r3633, -2105369313;
	mov.b32 	%r3634, -892713585;
	st.local.v4.u32 	[%rd12+64], {%r3634, %r3633, %r3632, %r3631};
	mov.b32 	%r3635, -252703749;
	mov.b32 	%r3636, 1195886990;
	mov.b32 	%r3637, 1499065266;
	mov.b32 	%r3638, -84273681;
	st.local.v4.u32 	[%rd12+80], {%r3638, %r3637, %r3636, %r3635};
	mov.b32 	%r3639, -1347425723;
	mov.b32 	%r3640, -1566376609;
	mov.b32 	%r3641, -724277325;
	mov.b32 	%r3642, -1381110719;
	st.local.v4.u32 	[%rd12+96], {%r3642, %r3641, %r3640, %r3639};
	mov.b32 	%r3643, -1061135461;
	mov.b32 	%r3644, 1920112356;
	mov.b32 	%r3645, -1532692653;
	mov.b32 	%r3646, -1667449053;
	st.local.v4.u32 	[%rd12+112], {%r3646, %r3645, %r3644, %r3643};
	mov.b32 	%r3647, 640051788;
	mov.b32 	%r3648, -1819038147;
	mov.b32 	%r3649, -33743647;
	mov.b32 	%r3650, -1212693899;
	st.local.v4.u32 	[%rd12+128], {%r3650, %r3649, %r3648, %r3647};
	mov.b32 	%r3651, -859025533;
	mov.b32 	%r3652, -134806795;
	mov.b32 	%r3653, 1061110142;
	mov.b32 	%r3654, 909531756;
	st.local.v4.u32 	[%rd12+144], {%r3654, %r3653, %r3652, %r3651};
	mov.b32 	%r3655, -235861767;
	mov.b32 	%r3656, -437963567;
	mov.b32 	%r3657, -1515850671;
	mov.b32 	%r3658, 875846760;
	st.local.v4.u32 	[%rd12+160], {%r3658, %r3657, %r3656, %r3655};
	mov.b32 	%r3659, 353713962;
	mov.b32 	%r3660, 825316194;
	mov.b32 	%r3661, -656903253;
	mov.b32 	%r3662, 1903268834;
	st.local.v4.u32 	[%rd12+176], {%r3662, %r3661, %r3660, %r3659};
	mov.b32 	%r3663, -1010606435;
	mov.b32 	%r3664, 589522246;
	mov.b32 	%r3665, -943238507;
	mov.b32 	%r3666, 67374088;
	st.local.v4.u32 	[%rd12+192], {%r3666, %r3665, %r3664, %r3663};
	mov.b32 	%r3667, -1701137105;
	mov.b32 	%r3668, 84217610;
	mov.b32 	%r3669, -1768513225;
	mov.b32 	%r3670, 404236336;
	st.local.v4.u32 	[%rd12+208], {%r3670, %r3669, %r3668, %r3667};
	mov.b32 	%r3671, -488489505;
	mov.b32 	%r3672, -2139055333;
	mov.b32 	%r3673, 303183396;
	mov.b32 	%r3674, 117901582;
	st.local.v4.u32 	[%rd12+224], {%r3674, %r3673, %r3672, %r3671};
	mov.b32 	%r3675, 1970642922;
	mov.b32 	%r3676, -1296904833;
	mov.b32 	%r3677, 656894286;
	mov.b32 	%r3678, -336910643;
	st.local.v4.u32 	[%rd12+240], {%r3678, %r3677, %r3676, %r3675};
	mov.b32 	%r3679, 437923380;
	mov.b32 	%r3680, 741110872;
	mov.b32 	%r3681, -2088526307;
	mov.b32 	%r3682, 151591698;
	st.local.v4.u32 	[%rd12+256], {%r3682, %r3681, %r3680, %r3679};
	mov.b32 	%r3683, -1600062629;
	mov.b32 	%r3684, 1515908788;
	mov.b32 	%r3685, 1852748508;
	mov.b32 	%r3686, 454765878;
	st.local.v4.u32 	[%rd12+272], {%r3686, %r3685, %r3684, %r3683};
	mov.b32 	%r3687, -1280061827;
	mov.b32 	%r3688, -690593353;
	mov.b32 	%r3689, 993742198;
	mov.b32 	%r3690, 1381168804;
	st.local.v4.u32 	[%rd12+288], {%r3690, %r3689, %r3688, %r3687};
	mov.b32 	%r3691, -2071685357;
	mov.b32 	%r3692, 791638366;
	mov.b32 	%r3693, -471646499;
	mov.b32 	%r3694, 690584402;
	st.local.v4.u32 	[%rd12+304], {%r3694, %r3693, %r3692, %r3691};
	mov.b32 	%r3695, -303223615;
	mov.b32 	%r3696, -774805319;
	mov.b32 	%r3697, 1398011302;
	st.local.v4.u32 	[%rd12+320], {%r3697, %r3696, %r2780, %r3695};
	mov.b32 	%r3698, 1532751286;
	mov.b32 	%r3699, -1313748871;
	mov.b32 	%r3700, -50585629;
	mov.b32 	%r3701, 538992704;
	st.local.v4.u32 	[%rd12+336], {%r3701, %r3700, %r3699, %r3698};
	mov.b32 	%r3702, 960056178;
	mov.b32 	%r3703, -1094788761;
	mov.b32 	%r3704, -875870579;
	mov.b32 	%r3705, 1785380564;
	st.local.v4.u32 	[%rd12+352], {%r3705, %r3704, %r3703, %r3702};
	mov.b32 	%r3706, -808498555;
	mov.b32 	%r3707, 1482221744;
	mov.b32 	%r3708, 1280103576;
	mov.b32 	%r3709, 1246420628;
	st.local.v4.u32 	[%rd12+368], {%r3709, %r3708, %r3707, %r3706};
	mov.b32 	%r3710, -67430675;
	mov.b32 	%r3711, -1431640753;
	mov.b32 	%r3712, -269538619;
	mov.b32 	%r3713, -791647301;
	st.local.v4.u32 	[%rd12+384], {%r3713, %r3712, %r3711, %r3710};
	mov.b32 	%r3714, -2054843375;
	mov.b32 	%r3715, 859002214;
	mov.b32 	%r3716, 1296947098;
	mov.b32 	%r3717, 1128514950;
	st.local.v4.u32 	[%rd12+400], {%r3717, %r3716, %r3715, %r3714};
	mov.b32 	%r3718, 2139062782;
	mov.b32 	%r3719, 33687044;
	mov.b32 	%r3720, -101117719;
	mov.b32 	%r3721, 1162203018;
	st.local.v4.u32 	[%rd12+416], {%r3721, %r3720, %r3719, %r3718};
	mov.b32 	%r3722, -1465326773;
	mov.b32 	%r3723, -1616922075;
	mov.b32 	%r3724, 1010582648;
	mov.b32 	%r3725, 1347481760;
	st.local.v4.u32 	[%rd12+432], {%r3725, %r3724, %r3723, %r3722};
	mov.b32 	%r3726, -1886418427;
	mov.b32 	%r3727, 1077985408;
	mov.b32 	%r3728, -1549533603;
	mov.b32 	%r3729, 1364325282;
	st.local.v4.u32 	[%rd12+448], {%r3729, %r3728, %r3727, %r3726};
	mov.b32 	%r3730, -168491791;
	mov.b32 	%r3731, 943212656;
	mov.b32 	%r3732, -1650607071;
	mov.b32 	%r3733, -1835881153;
	st.local.v4.u32 	[%rd12+464], {%r3733, %r3732, %r3731, %r3730};
	mov.b32 	%r3734, 555836226;
	mov.b32 	%r3735, -623217233;
	mov.b32 	%r3736, -1229536905;
	mov.b32 	%r3737, -1128472733;
	st.local.v4.u32 	[%rd12+480], {%r3737, %r3736, %r3735, %r3734};
	mov.b32 	%r3738, -757961281;
	mov.b32 	%r3739, -202174723;
	mov.b32 	%r3740, -58651;
	mov.b32 	%r3741, 269496352;
	st.local.v4.u32 	[%rd12+496], {%r3741, %r3740, %r3739, %r3738};
	mov.b32 	%r3742, -320065597;
	mov.b32 	%r3743, 320025894;
	mov.b32 	%r3744, 202118168;
	mov.b32 	%r3745, -842183551;
	st.local.v4.u32 	[%rd12+512], {%r3745, %r3744, %r3743, %r3742};
	mov.b32 	%r3746, 387397934;
	mov.b32 	%r3747, 1145359496;
	mov.b32 	%r3748, -1751670219;
	mov.b32 	%r3749, 1600119230;
	st.local.v4.u32 	[%rd12+528], {%r3749, %r3748, %r3747, %r3746};
	mov.b32 	%r3750, 1027426170;
	mov.b32 	%r3751, 2122220284;
	mov.b32 	%r3752, -1482165675;
	mov.b32 	%r3753, -993765485;
	st.local.v4.u32 	[%rd12+544], {%r3753, %r3752, %r3751, %r3750};
	mov.b32 	%r3754, 1936954854;
	mov.b32 	%r3755, 421079858;
	mov.b32 	%r3756, 1566435258;
	mov.b32 	%r3757, 1684319432;
	st.local.v4.u32 	[%rd12+560], {%r3757, %r3756, %r3755, %r3754};
	mov.b32 	%r3758, -589529181;
	mov.b32 	%r3759, 1330631070;
	mov.b32 	%r3760, -2122213351;
	mov.b32 	%r3761, 1616945344;
	st.local.v4.u32 	[%rd12+576], {%r3761, %r3760, %r3759, %r3758};
	mov.b32 	%r3762, -2004319477;
	mov.b32 	%r3763, -1869567173;
	mov.b32 	%r3764, 707427924;
	mov.b32 	%r3765, 572679748;
	st.local.v4.u32 	[%rd12+592], {%r3765, %r3764, %r3763, %r3762};
	mov.b32 	%r3766, 336870440;
	mov.b32 	%r3767, -1195846805;
	mov.b32 	%r3768, -286381625;
	mov.b32 	%r3769, 1179044492;
	st.local.v4.u32 	[%rd12+608], {%r3769, %r3768, %r3767, %r3766};
	mov.b32 	%r3770, -606374227;
	mov.b32 	%r3771, 185277718;
	mov.b32 	%r3772, 1583276732;
	mov.b32 	%r3773, -555845209;
	st.local.v4.u32 	[%rd12+624], {%r3773, %r3772, %r3771, %r3770};
	mov.b32 	%r3774, 168435220;
	mov.b32 	%r3775, 976899700;
	mov.b32 	%r3776, 842159716;
	mov.b32 	%r3777, -522175525;
	st.local.v4.u32 	[%rd12+640], {%r3777, %r3776, %r3775, %r3774};
	mov.b32 	%r3778, 1549591736;
	mov.b32 	%r3779, 606366792;
	mov.b32 	%r3780, 101059084;
	mov.b32 	%r3781, 1229577106;
	st.local.v4.u32 	[%rd12+656], {%r3781, %r3780, %r3779, %r3778};
	mov.b32 	%r3782, 1650632388;
	mov.b32 	%r3783, -1397952701;
	mov.b32 	%r3784, -741118275;
	mov.b32 	%r3785, -1027449441;
	st.local.v4.u32 	[%rd12+672], {%r3785, %r3784, %r3783, %r3782};
	mov.b32 	%r3786, 2038008818;
	mov.b32 	%r3787, -454805549;
	mov.b32 	%r3788, -1785355215;
	mov.b32 	%r3789, -1852725191;
	st.local.v4.u32 	[%rd12+688], {%r3789, %r3788, %r3787, %r3786};
	mov.b32 	%r3790, 1835907034;
	mov.b32 	%r3791, 926374254;
	mov.b32 	%r3792, -926399605;
	mov.b32 	%r3793, -404278571;
	st.local.v4.u32 	[%rd12+704], {%r3793, %r3792, %r3791, %r3790};
	mov.b32 	%r3794, -1448484791;
	mov.b32 	%r3795, 1313788572;
	mov.b32 	%r3796, -707435343;
	mov.b32 	%r3797, -1920103423;
	st.local.v4.u32 	[%rd12+720], {%r3797, %r3796, %r3795, %r3794};
	mov.b32 	%r3798, -353753649;
	mov.b32 	%r3799, -185333773;
	mov.b32 	%r3800, 1448540844;
	mov.b32 	%r3801, 1819063512;
	st.local.v4.u32 	[%rd12+736], {%r3801, %r3800, %r3799, %r3798};
	mov.b32 	%r3802, 134748176;
	mov.b32 	%r3803, -1364268729;
	mov.b32 	%r3804, 2054852340;
	mov.b32 	%r3805, 1701162954;
	st.local.v4.u32 	[%rd12+752], {%r3805, %r3804, %r3803, %r3802};
	mov.b32 	%r3806, 774795868;
	mov.b32 	%r3807, 623210314;
	mov.b32 	%r3808, 2021165296;
	mov.b32 	%r3809, -1162160785;
	st.local.v4.u32 	[%rd12+768], {%r3809, %r3808, %r3807, %r3806};
	mov.b32 	%r3810, -960081513;
	mov.b32 	%r3811, -1263220877;
	mov.b32 	%r3812, -1499008681;
	mov.b32 	%r3813, 471606328;
	st.local.v4.u32 	[%rd12+784], {%r3813, %r3812, %r3811, %r3810};
	mov.b32 	%r3814, 522133822;
	mov.b32 	%r3815, 1953799400;
	mov.b32 	%r3816, -572687199;
	mov.b32 	%r3817, -387439669;
	st.local.v4.u32 	[%rd12+800], {%r3817, %r3816, %r3815, %r3814};
	mov.b32 	%r3818, -1970633457;
	mov.b32 	%r3819, -1953790451;
	mov.b32 	%r3820, -1111630751;
	mov.b32 	%r3821, 1263263126;
	st.local.v4.u32 	[%rd12+816], {%r3821, %r3820, %r3819, %r3818};
	mov.b32 	%r3822, 1718004428;
	mov.b32 	%r3823, -1246378895;
	mov.b32 	%r3824, 1044267644;
	mov.b32 	%r3825, 1886425312;
	st.local.v4.u32 	[%rd12+832], {%r3825, %r3824, %r3823, %r3822};
	mov.b32 	%r3826, 235803164;
	mov.b32 	%r3827, -151649801;
	mov.b32 	%r3828, 50529542;
	mov.b32 	%r3829, 1212733584;
	st.local.v4.u32 	[%rd12+848], {%r3829, %r3828, %r3827, %r3826};
	mov.b32 	%r3830, -1179004823;
	mov.b32 	%r3831, 1465383342;
	mov.b32 	%r3832, 892690282;
	mov.b32 	%r3833, 1633788866;
	st.local.v4.u32 	[%rd12+864], {%r3833, %r3832, %r3831, %r3830};
	mov.b32 	%r3834, -1633765081;
	mov.b32 	%r3835, 488449850;
	mov.b32 	%r3836, -1044293479;
	mov.b32 	%r3837, -2038001385;
	st.local.v4.u32 	[%rd12+880], {%r3837, %r3836, %r3835, %r3834};
	mov.b32 	%r3838, 286339874;
	mov.b32 	%r3839, -1734823125;
	mov.b32 	%r3840, -117959701;
	mov.b32 	%r3841, -505333543;
	st.local.v4.u32 	[%rd12+896], {%r3841, %r3840, %r3839, %r3838};
	mov.b32 	%r3842, -1802197197;
	mov.b32 	%r3843, -1903261433;
	mov.b32 	%r3844, -640061271;
	mov.b32 	%r3845, 1768537042;
	st.local.v4.u32 	[%rd12+912], {%r3845, %r3844, %r3843, %r3842};
	mov.b32 	%r3846, -370597687;
	mov.b32 	%r3847, -2021158379;
	mov.b32 	%r3848, 505291324;
	mov.b32 	%r3849, -1684294099;
	st.local.v4.u32 	[%rd12+928], {%r3849, %r3848, %r3847, %r3846};
	mov.b32 	%r3850, -539002203;
	mov.b32 	%r3851, 673740880;
	mov.b32 	%r3852, 1431699370;
	mov.b32 	%r3853, -825341561;
	st.local.v4.u32 	[%rd12+944], {%r3853, %r3852, %r3851, %r3850};
	mov.b32 	%r3854, 218961690;
	mov.b32 	%r3855, -1987477495;
	mov.b32 	%r3856, -1583220647;
	mov.b32 	%r3857, -1936945405;
	st.local.v4.u32 	[%rd12+960], {%r3857, %r3856, %r3855, %r3854};
	mov.b32 	%r3858, 1751693520;
	mov.b32 	%r3859, 1111672452;
	mov.b32 	%r3860, -421121577;
	mov.b32 	%r3861, -1077945755;
	st.local.v4.u32 	[%rd12+976], {%r3861, %r3860, %r3859, %r3858};
	mov.b32 	%r3862, 252645662;
	mov.b32 	%r3863, 757954394;
	mov.b32 	%r3864, -1717981143;
	mov.b32 	%r3865, 1094828930;
	st.local.v4.u32 	[%rd12+992], {%r3865, %r3864, %r3863, %r3862};
	mov.b32 	%r3866, 370555436;
	mov.b32 	%r3867, -1145317779;
	mov.b32 	%r3868, 1414855848;
	mov.b32 	%r3869, -1330590853;
	st.local.v4.u32 	[%rd12+1008], {%r3869, %r3868, %r3867, %r3866};
	add.s64 	%rd403, %rd14, 32;
	mov.b64 	%rd400, 0;
	mov.u64 	%rd402, %rd400;
$L__BB3_78:
	add.s64 	%rd215, %rd408, %rd402;
	ld.local.v4.b32 	{%r3870, %r3871, %r3872, %r3873}, [%rd215];
	add.s64 	%rd216, %rd4, %rd402;
	add.s64 	%rd217, %rd18, %rd400;
	ld.local.v4.u32 	{%r3874, %r3875, %r3876, %r3877}, [%rd217+-32];
	add.s64 	%rd218, %rd17, %rd400;
	add.s64 	%rd219, %rd20, %rd400;
	ld.local.v4.u32 	{%r3878, %r3879, %r3880, %r3881}, [%rd219+-32];
	add.s64 	%rd220, %rd19, %rd400;
	add.s64 	%rd221, %rd11, %rd400;
	ld.local.v4.u32 	{%r3882, %r3883, %r3884, %r3885}, [%rd221];
	add.s64 	%rd222, %rd13, %rd400;
	ld.local.v4.u32 	{%r3886, %r3887, %r3888, %r3889}, [%rd401+-32];
	st.local.v4.u32 	[%rd218+-32], {%r3874, %r3875, %r3876, %r3877};
	st.local.v4.u32 	[%rd220+-32], {%r3878, %r3879, %r3880, %r3881};
	st.local.v4.u32 	[%rd222], {%r3882, %r3883, %r3884, %r3885};
	st.local.v4.u32 	[%rd403+-32], {%r3886, %r3887, %r3888, %r3889};
	ld.local.v4.u32 	{%r3890, %r3891, %r3892, %r3893}, [%rd217+-16];
	ld.local.v4.u32 	{%r3894, %r3895, %r3896, %r3897}, [%rd219+-16];
	ld.local.v4.u32 	{%r3898, %r3899, %r3900, %r3901}, [%rd221+16];
	ld.local.v4.u32 	{%r3902, %r3903, %r3904, %r3905}, [%rd401+-16];
	st.local.v4.u32 	[%rd218+-16], {%r3890, %r3891, %r3892, %r3893};
	st.local.v4.u32 	[%rd220+-16], {%r3894, %r3895, %r3896, %r3897};
	st.local.v4.u32 	[%rd222+16], {%r3898, %r3899, %r3900, %r3901};
	st.local.v4.u32 	[%rd403+-16], {%r3902, %r3903, %r3904, %r3905};
	ld.local.v4.u32 	{%r3906, %r3907, %r3908, %r3909}, [%rd217];
	ld.local.v4.u32 	{%r3910, %r3911, %r3912, %r3913}, [%rd219];
	ld.local.v4.u32 	{%r3914, %r3915, %r3916, %r3917}, [%rd221+32];
	ld.local.v4.u32 	{%r3918, %r3919, %r3920, %r3921}, [%rd401];
	st.local.v4.u32 	[%rd218], {%r3906, %r3907, %r3908, %r3909};
	st.local.v4.u32 	[%rd220], {%r3910, %r3911, %r3912, %r3913};
	st.local.v4.u32 	[%rd222+32], {%r3914, %r3915, %r3916, %r3917};
	st.local.v4.u32 	[%rd403], {%r3918, %r3919, %r3920, %r3921};
	ld.local.v4.u32 	{%r3922, %r3923, %r3924, %r3925}, [%rd217+16];
	ld.local.v4.u32 	{%r3926, %r3927, %r3928, %r3929}, [%rd219+16];
	ld.local.v4.u32 	{%r3930, %r3931, %r3932, %r3933}, [%rd221+48];
	ld.local.v4.u32 	{%r3934, %r3935, %r3936, %r3937}, [%rd401+16];
	st.local.v4.b32 	[%rd216], {%r3870, %r3871, %r3872, %r3873};
	st.local.v4.u32 	[%rd218+16], {%r3922, %r3923, %r3924, %r3925};
	st.local.v4.u32 	[%rd220+16], {%r3926, %r3927, %r3928, %r3929};
	st.local.v4.u32 	[%rd222+48], {%r3930, %r3931, %r3932, %r3933};
	st.local.v4.u32 	[%rd403+16], {%r3934, %r3935, %r3936, %r3937};
	add.s64 	%rd402, %rd402, 16;
	cvt.u32.u64 	%r3938, %rd402;
	add.s64 	%rd403, %rd403, 64;
	add.s64 	%rd401, %rd401, 64;
	add.s64 	%rd400, %rd400, 64;
	setp.ne.s32 	%p48, %r3938, 256;
	@%p48 bra 	$L__BB3_78;
	add.s64 	%rd406, %rd9, 16;
	add.s64 	%rd407, %rd7, 16;
	add.s64 	%rd405, %rd11, 16;
	ld.global.u32 	%r3945, [%rd2];
	xor.b32  	%r3946, %r3945, %r65;
	st.u32 	[%rd211], %r3946;
	ld.global.u32 	%r3947, [%rd2+4];
	xor.b32  	%r3948, %r3947, %r66;
	st.u32 	[%rd211+4], %r3948;
	ld.global.u32 	%r3949, [%rd2+8];
	xor.b32  	%r3950, %r3949, %r67;
	st.u32 	[%rd211+8], %r3950;
	ld.global.u32 	%r3951, [%rd2+12];
	xor.b32  	%r3952, %r3951, %r68;
	st.u32 	[%rd211+12], %r3952;
	shr.u32 	%r3953, %r3946, 8;
	shr.u32 	%r3954, %r3946, 16;
	shr.u32 	%r3955, %r3946, 24;
	shr.u32 	%r3956, %r3948, 8;
	shr.u32 	%r3957, %r3948, 16;
	shr.u32 	%r3958, %r3948, 24;
	shr.u32 	%r3959, %r3950, 8;
	shr.u32 	%r3960, %r3950, 16;
	shr.u32 	%r3961, %r3950, 24;
	shr.u32 	%r3962, %r3952, 8;
	shr.u32 	%r3963, %r3952, 16;
	shr.u32 	%r3964, %r3952, 24;
	mul.wide.u32 	%rd223, %r3955, 4;
	add.s64 	%rd224, %rd6, %rd223;
	ld.local.u32 	%r3965, [%rd224];
	and.b32  	%r3966, %r3957, 255;
	mul.wide.u32 	%rd225, %r3966, 4;
	add.s64 	%rd226, %rd8, %rd225;
	ld.local.u32 	%r3967, [%rd226];
	and.b32  	%r3968, %r3959, 255;
	mul.wide.u32 	%rd227, %r3968, 4;
	add.s64 	%rd228, %rd13, %rd227;
	ld.local.u32 	%r3969, [%rd228];
	and.b32  	%r3970, %r3952, 255;
	mul.wide.u32 	%rd229, %r3970, 4;
	add.s64 	%rd230, %rd14, %rd229;
	ld.local.u32 	%r3971, [%rd230];
	xor.b32  	%r3972, %r3967, %r3965;
	xor.b32  	%r3973, %r3972, %r3969;
	xor.b32  	%r3974, %r3973, %r3971;
	st.u32 	[%rd211], %r3974;
	mul.wide.u32 	%rd231, %r3958, 4;
	add.s64 	%rd232, %rd6, %rd231;
	ld.local.u32 	%r3975, [%rd232];
	and.b32  	%r3976, %r3960, 255;
	mul.wide.u32 	%rd233, %r3976, 4;
	add.s64 	%rd234, %rd8, %rd233;
	ld.local.u32 	%r3977, [%rd234];
	and.b32  	%r3978, %r3962, 255;
	mul.wide.u32 	%rd235, %r3978, 4;
	add.s64 	%rd236, %rd13, %rd235;
	ld.local.u32 	%r3979, [%rd236];
	and.b32  	%r3980, %r3946, 255;
	mul.wide.u32 	%rd237, %r3980, 4;
	add.s64 	%rd238, %rd14, %rd237;
	ld.local.u32 	%r3981, [%rd238];
	xor.b32  	%r3982, %r3977, %r3975;
	xor.b32  	%r3983, %r3982, %r3979;
	xor.b32  	%r3984, %r3983, %r3981;
	st.u32 	[%rd211+4], %r3984;
	mul.wide.u32 	%rd239, %r3961, 4;
	add.s64 	%rd240, %rd6, %rd239;
	ld.local.u32 	%r3985, [%rd240];
	and.b32  	%r3986, %r3963, 255;
	mul.wide.u32 	%rd241, %r3986, 4;
	add.s64 	%rd242, %rd8, %rd241;
	ld.local.u32 	%r3987, [%rd242];
	and.b32  	%r3988, %r3953, 255;
	mul.wide.u32 	%rd243, %r3988, 4;
	add.s64 	%rd244, %rd13, %rd243;
	ld.local.u32 	%r3989, [%rd244];
	and.b32  	%r3990, %r3948, 255;
	mul.wide.u32 	%rd245, %r3990, 4;
	add.s64 	%rd246, %rd14, %rd245;
	ld.local.u32 	%r3991, [%rd246];
	xor.b32  	%r3992, %r3987, %r3985;
	xor.b32  	%r3993, %r3992, %r3989;
	xor.b32  	%r3994, %r3993, %r3991;
	st.u32 	[%rd211+8], %r3994;
	mul.wide.u32 	%rd247, %r3964, 4;
	add.s64 	%rd248, %rd6, %rd247;
	ld.local.u32 	%r3995, [%rd248];
	and.b32  	%r3996, %r3954, 255;
	mul.wide.u32 	%rd249, %r3996, 4;
	add.s64 	%rd250, %rd8, %rd249;
	ld.local.u32 	%r3997, [%rd250];
	and.b32  	%r3998, %r3956, 255;
	mul.wide.u32 	%rd251, %r3998, 4;
	add.s64 	%rd252, %rd13, %rd251;
	ld.local.u32 	%r3999, [%rd252];
	and.b32  	%r4000, %r3950, 255;
	mul.wide.u32 	%rd253, %r4000, 4;
	add.s64 	%rd254, %rd14, %rd253;
	ld.local.u32 	%r4001, [%rd254];
	xor.b32  	%r4002, %r3997, %r3995;
	xor.b32  	%r4003, %r4002, %r3999;
	xor.b32  	%r4004, %r4003, %r4001;
	st.u32 	[%rd211+12], %r4004;
	ld.global.u32 	%r4005, [%rd2+16];
	xor.b32  	%r4006, %r4005, %r3974;
	st.u32 	[%rd211], %r4006;
	ld.global.u32 	%r4007, [%rd2+20];
	xor.b32  	%r4008, %r4007, %r3984;
	st.u32 	[%rd211+4], %r4008;
	ld.global.u32 	%r4009, [%rd2+24];
	xor.b32  	%r4010, %r4009, %r3994;
	st.u32 	[%rd211+8], %r4010;
	ld.global.u32 	%r4011, [%rd2+28];
	xor.b32  	%r4012, %r4011, %r4004;
	and.b32  	%r4013, %r4006, 255;
	cvt.u64.u32 	%rd255, %r4013;
	add.s64 	%rd256, %rd4, %rd255;
	ld.local.u8 	%rs378, [%rd256];
	st.u8 	[%rd211], %rs378;
	shr.u32 	%r4014, %r4006, 8;
	and.b32  	%r4015, %r4014, 255;
	cvt.u64.u32 	%rd257, %r4015;
	add.s64 	%rd258, %rd4, %rd257;
	ld.local.u8 	%rs379, [%rd258];
	st.u8 	[%rd211+1], %rs379;
	shr.u32 	%r4016, %r4006, 16;
	and.b32  	%r4017, %r4016, 255;
	cvt.u64.u32 	%rd259, %r4017;
	add.s64 	%rd260, %rd4, %rd259;
	ld.local.u8 	%rs380, [%rd260];
	st.u8 	[%rd211+2], %rs380;
	shr.u32 	%r4018, %r4006, 24;
	cvt.u64.u32 	%rd261, %r4018;
	add.s64 	%rd262, %rd4, %rd261;
	ld.local.u8 	%rs381, [%rd262];
	st.u8 	[%rd211+3], %rs381;
	and.b32  	%r4019, %r4008, 255;
	cvt.u64.u32 	%rd263, %r4019;
	add.s64 	%rd264, %rd4, %rd263;
	ld.local.u8 	%rs382, [%rd264];
	st.u8 	[%rd211+4], %rs382;
	shr.u32 	%r4020, %r4008, 8;
	and.b32  	%r4021, %r4020, 255;
	cvt.u64.u32 	%rd265, %r4021;
	add.s64 	%rd266, %rd4, %rd265;
	ld.local.u8 	%rs383, [%rd266];
	st.u8 	[%rd211+5], %rs383;
	shr.u32 	%r4022, %r4008, 16;
	and.b32  	%r4023, %r4022, 255;
	cvt.u64.u32 	%rd267, %r4023;
	add.s64 	%rd268, %rd4, %rd267;
	ld.local.u8 	%rs384, [%rd268];
	st.u8 	[%rd211+6], %rs384;
	shr.u32 	%r4024, %r4008, 24;
	cvt.u64.u32 	%rd269, %r4024;
	add.s64 	%rd270, %rd4, %rd269;
	ld.local.u8 	%rs385, [%rd270];
	st.u8 	[%rd211+7], %rs385;
	and.b32  	%r4025, %r4010, 255;
	cvt.u64.u32 	%rd271, %r4025;
	add.s64 	%rd272, %rd4, %rd271;
	ld.local.u8 	%rs386, [%rd272];
	st.u8 	[%rd211+8], %rs386;
	shr.u32 	%r4026, %r4010, 8;
	and.b32  	%r4027, %r4026, 255;
	cvt.u64.u32 	%rd273, %r4027;
	add.s64 	%rd274, %rd4, %rd273;
	ld.local.u8 	%rs387, [%rd274];
	st.u8 	[%rd211+9], %rs387;
	shr.u32 	%r4028, %r4010, 16;
	and.b32  	%r4029, %r4028, 255;
	cvt.u64.u32 	%rd275, %r4029;
	add.s64 	%rd276, %rd4, %rd275;
	ld.local.u8 	%rs388, [%rd276];
	st.u8 	[%rd211+10], %rs388;
	shr.u32 	%r4030, %r4010, 24;
	cvt.u64.u32 	%rd277, %r4030;
	add.s64 	%rd278, %rd4, %rd277;
	ld.local.u8 	%rs389, [%rd278];
	st.u8 	[%rd211+11], %rs389;
	and.b32  	%r4031, %r4012, 255;
	cvt.u64.u32 	%rd279, %r4031;
	add.s64 	%rd280, %rd4, %rd279;
	ld.local.u8 	%rs390, [%rd280];
	st.u8 	[%rd211+12], %rs390;
	shr.u32 	%r4032, %r4012, 8;
	and.b32  	%r4033, %r4032, 255;
	cvt.u64.u32 	%rd281, %r4033;
	add.s64 	%rd282, %rd4, %rd281;
	ld.local.u8 	%rs391, [%rd282];
	st.u8 	[%rd211+13], %rs391;
	shr.u32 	%r4034, %r4012, 16;
	and.b32  	%r4035, %r4034, 255;
	cvt.u64.u32 	%rd283, %r4035;
	add.s64 	%rd284, %rd4, %rd283;
	ld.local.u8 	%rs392, [%rd284];
	st.u8 	[%rd211+14], %rs392;
	shr.u32 	%r4036, %r4012, 24;
	cvt.u64.u32 	%rd285, %r4036;
	add.s64 	%rd286, %rd4, %rd285;
	ld.local.u8 	%rs393, [%rd286];
	st.u8 	[%rd211+15], %rs393;
	st.u8 	[%rd211], %rs390;
	st.u8 	[%rd211+1], %rs387;
	st.u8 	[%rd211+2], %rs384;
	st.u8 	[%rd211+3], %rs381;
	st.u8 	[%rd211+4], %rs378;
	st.u8 	[%rd211+5], %rs391;
	st.u8 	[%rd211+6], %rs388;
	st.u8 	[%rd211+7], %rs385;
	st.u8 	[%rd211+8], %rs382;
	st.u8 	[%rd211+9], %rs379;
	st.u8 	[%rd211+10], %rs392;
	st.u8 	[%rd211+11], %rs389;
	st.u8 	[%rd211+12], %rs386;
	st.u8 	[%rd211+13], %rs383;
	st.u8 	[%rd211+14], %rs380;
	ld.u32 	%r4037, [%rd211];
	ld.global.u32 	%r4038, [%rd2+160];
	xor.b32  	%r4039, %r4038, %r4037;
	st.u32 	[%rd211], %r4039;
	ld.u32 	%r4040, [%rd211+4];
	ld.global.u32 	%r4041, [%rd2+164];
	xor.b32  	%r4042, %r4041, %r4040;
	st.u32 	[%rd211+4], %r4042;
	ld.u32 	%r4043, [%rd211+8];
	ld.global.u32 	%r4044, [%rd2+168];
	xor.b32  	%r4045, %r4044, %r4043;
	st.u32 	[%rd211+8], %r4045;
	ld.u32 	%r4046, [%rd211+12];
	ld.global.u32 	%r4047, [%rd2+172];
	xor.b32  	%r4048, %r4047, %r4046;
	st.u32 	[%rd211+12], %r4048;
	mov.b32 	%r4049, 1990973438;
	mov.b32 	%r4050, 728170800;
	mov.b32 	%r4051, -982553614;
	mov.b32 	%r4052, 2071428195;
	st.local.v4.b32 	[%rd408], {%r4052, %r4051, %r4050, %r4049};
	mov.b32 	%r4053, -1066228580;
	mov.b32 	%r4054, -1348283219;
	mov.b32 	%r4055, -263759366;
	mov.b32 	%r4056, 2110358218;
	st.local.v4.b32 	[%rd408+16], {%r4056, %r4055, %r4054, %r4053};
	mov.b32 	%r4057, 355588209;
	mov.b32 	%r4058, -236608204;
	mov.b32 	%r4059, -856211658;
	mov.b32 	%r4060, 647232951;
	st.local.v4.b32 	[%rd408+32], {%r4060, %r4059, %r4058, %r4057};
	mov.b32 	%r4061, 1974609899;
	mov.b32 	%r4062, -494923257;
	mov.b32 	%r4063, -1710909928;
	mov.b32 	%r4064, -1021065468;
	st.local.v4.b32 	[%rd408+48], {%r4064, %r4063, %r4062, %r4061};
	mov.b32 	%r4065, -2077236439;
	mov.b32 	%r4066, -1277805742;
	mov.b32 	%r4067, -1604686309;
	mov.b32 	%r4068, 439124745;
	st.local.v4.b32 	[%rd408+64], {%r4068, %r4067, %r4066, %r4065};
	mov.b32 	%r4069, -816296886;
	mov.b32 	%r4070, 968805226;
	mov.b32 	%r4071, 1538391072;
	mov.b32 	%r4072, -318713517;
	st.local.v4.b32 	[%rd408+80], {%r4072, %r4071, %r4070, %r4069};
	mov.b32 	%r4073, -1465959344;
	mov.b32 	%r4074, 2130901317;
	mov.b32 	%r4075, -2060235453;
	mov.b32 	%r4076, -72683568;
	st.local.v4.b32 	[%rd408+96], {%r4076, %r4075, %r4074, %r4073};
	mov.b32 	%r4077, -755761392;
	mov.b32 	%r4078, 567981756;
	mov.b32 	%r4079, -180839022;
	mov.b32 	%r4080, -1891589295;
	st.local.v4.b32 	[%rd408+112], {%r4080, %r4079, %r4078, %r4077};
	mov.b32 	%r4081, 1931042148;
	mov.b32 	%r4082, 1031710660;
	mov.b32 	%r4083, 390371167;
	mov.b32 	%r4084, -334295859;
	st.local.v4.b32 	[%rd408+128], {%r4084, %r4083, %r4082, %r4081};
	mov.b32 	%r4085, -620011810;
	mov.b32 	%r4086, 347663942;
	mov.b32 	%r4087, -2003817950;
	mov.b32 	%r4088, -598769312;
	st.local.v4.b32 	[%rd408+144], {%r4088, %r4087, %r4086, %r4085};
	mov.b32 	%r4089, 2045023633;
	mov.b32 	%r4090, 1655493570;
	mov.b32 	%r4091, 1545864777;
	mov.b32 	%r4092, 171586272;
	st.local.v4.b32 	[%rd408+160], {%r4092, %r4091, %r4090, %r4089};
	mov.b32 	%r4093, 145652325;
	mov.b32 	%r4094, -353085844;
	mov.b32 	%r4095, -1454451315;
	mov.b32 	%r4096, 1832372455;
	st.local.v4.b32 	[%rd408+176], {%r4096, %r4095, %r4094, %r4093};
	mov.b32 	%r4097, -1970553525;
	mov.b32 	%r4098, 527752680;
	mov.b32 	%r4099, -961239524;
	mov.b32 	%r4100, 774207674;
	st.local.v4.b32 	[%rd408+192], {%r4100, %r4099, %r4098, %r4097};
	mov.b32 	%r4101, -1642217082;
	mov.b32 	%r4102, -1185467039;
	mov.b32 	%r4103, 251003720;
	mov.b32 	%r4104, 1723154032;
	st.local.v4.b32 	[%rd408+208], {%r4104, %r4103, %r4102, %r4101};
	mov.b32 	%r4105, -551004722;
	mov.b32 	%r4106, -377020773;
	mov.b32 	%r4107, -1802577559;
	mov.b32 	%r4108, 295237857;
	st.local.v4.b32 	[%rd408+224], {%r4108, %r4107, %r4106, %r4105};
	mov.b32 	%r4109, 381375664;
	mov.b32 	%r4110, 254646593;
	mov.b32 	%r4111, 1749214911;
	mov.b32 	%r4112, 227123596;
	st.local.v4.b32 	[%rd408+240], {%r4112, %r4111, %r4110, %r4109};
	mov.b32 	%r4113, -159679603;
	mov.b32 	%r4114, -294160487;
	mov.b32 	%r4115, -126059388;
	mov.b32 	%r4116, -966564955;
	st.local.v4.u32 	[%rd7], {%r4116, %r4115, %r4114, %r4113};
	mov.b32 	%r4117, -1849309868;
	mov.b32 	%r4118, -563122255;
	mov.b32 	%r4119, -697603139;
	mov.b32 	%r4120, -855539;
	st.local.v4.u32 	[%rd7+16], {%r4120, %r4119, %r4118, %r4117};
	mov.b32 	%r4121, 1445669757;
	mov.b32 	%r4122, -832084055;
	mov.b32 	%r4123, 33620227;
	mov.b32 	%r4124, 1613770832;
	st.local.v4.u32 	[%rd7+32], {%r4124, %r4123, %r4122, %r4121};
	mov.b32 	%r4125, -327780710;
	mov.b32 	%r4126, 1303096294;
	mov.b32 	%r4127, -1244145822;
	mov.b32 	%r4128, -402719207;
	st.local.v4.u32 	[%rd7+48], {%r4128, %r4127, %r4126, %r4125};
	mov.b32 	%r4129, -92439161;
	mov.b32 	%r4130, -1983264448;
	mov.b32 	%r4131, 528646813;
	mov.b32 	%r4132, -1882535355;
	st.local.v4.u32 	[%rd7+64], {%r4132, %r4131, %r4130, %r4129};
	mov.b32 	%r4133, -68095989;
	mov.b32 	%r4134, -1907931191;
	mov.b32 	%r4135, -1302767125;
	mov.b32 	%r4136, -268764651;
	st.local.v4.u32 	[%rd7+80], {%r4136, %r4135, %r4134, %r4133};
	mov.b32 	%r4137, 1169141738;
	mov.b32 	%r4138, 1604494077;
	mov.b32 	%r4139, -1277897625;
	mov.b32 	%r4140, 1101901292;
	st.local.v4.u32 	[%rd7+96], {%r4140, %r4139, %r4138, %r4137};
	mov.b32 	%r4141, -1681866661;
	mov.b32 	%r4142, -462261610;
	mov.b32 	%r4143, 1403299063;
	mov.b32 	%r4144, 597466303;
	st.local.v4.u32 	[%rd7+112], {%r4144, %r4143, %r4142, %r4141};
	mov.b32 	%r4145, 1277568618;
	mov.b32 	%r4146, 1033081774;
	mov.b32 	%r4147, -503448292;
	mov.b32 	%r4148, 1974974402;
	st.local.v4.u32 	[%rd7+128], {%r4148, %r4147, %r4146, %r4145};
	mov.b32 	%r4149, -2083730353;
	mov.b32 	%r4150, -168298750;
	mov.b32 	%r4151, 2118074177;
	mov.b32 	%r4152, 1815492186;
	st.local.v4.u32 	[%rd7+144], {%r4152, %r4151, %r4150, %r4149};
	mov.b32 	%r4153, -101584632;
	mov.b32 	%r4154, -773462732;
	mov.b32 	%r4155, 1369810420;
	mov.b32 	%r4156, 1748251740;
	st.local.v4.u32 	[%rd7+160], {%r4156, %r4155, %r4154, %r4153};
	mov.b32 	%r4157, 706024767;
	mov.b32 	%r4158, 1647391059;
	mov.b32 	%r4159, -1411852173;
	mov.b32 	%r4160, -495881837;
	st.local.v4.u32 	[%rd7+176], {%r4160, %r4159, %r4158, %r4157};
	mov.b32 	%r4161, -1648114850;
	mov.b32 	%r4162, 1176707941;
	mov.b32 	%r4163, -1782069422;
	mov.b32 	%r4164, 134480908;
	st.local.v4.u32 	[%rd7+192], {%r4164, %r4163, %r4162, %r4161};
	mov.b32 	%r4165, 798661301;
	mov.b32 	%r4166, 168101135;
	mov.b32 	%r4167, 932615841;
	mov.b32 	%r4168, 806885416;
	st.local.v4.u32 	[%rd7+208], {%r4168, %r4167, %r4166, %r4165};
	mov.b32 	%r4169, -538779075;
	mov.b32 	%r4170, 461406363;
	mov.b32 	%r4171, 605164086;
	mov.b32 	%r4172, 235341577;
	st.local.v4.u32 	[%rd7+224], {%r4172, %r4171, %r4170, %r4169};
	mov.b32 	%r4173, -361400929;
	mov.b32 	%r4174, 2142417613;
	mov.b32 	%r4175, 1311188841;
	mov.b32 	%r4176, -840176858;
	st.local.v4.u32 	[%rd7+240], {%r4176, %r4175, %r4174, %r4173};
	mov.b32 	%r4177, 874125870;
	mov.b32 	%r4178, 1479289972;
	mov.b32 	%r4179, 495158174;
	mov.b32 	%r4180, 302582043;
	st.local.v4.u32 	[%rd7+256], {%r4180, %r4179, %r4178, %r4177};
	mov.b32 	%r4181, 1537253627;
	mov.b32 	%r4182, -1269146898;
	mov.b32 	%r4183, -596742478;
	mov.b32 	%r4184, 907746093;
	st.local.v4.u32 	[%rd7+272], {%r4184, %r4183, %r4182, %r4181};
	mov.b32 	%r4185, 2108928974;
	mov.b32 	%r4186, -1210657183;
	mov.b32 	%r4187, 1983593293;
	mov.b32 	%r4188, -1538108682;
	st.local.v4.u32 	[%rd7+288], {%r4188, %r4187, %r4186, %r4185};
	mov.b32 	%r4189, 327451799;
	mov.b32 	%r4190, 1580150641;
	mov.b32 	%r4191, -572267714;
	mov.b32 	%r4192, 1378429307;
	st.local.v4.u32 	[%rd7+304], {%r4192, %r4191, %r4190, %r4189};
	mov.b32 	%r4193, -1041371860;
	mov.b32 	%r4194, 0;
	mov.b32 	%r4195, -1177431704;
	mov.b32 	%r4196, -1504488459;
	st.local.v4.u32 	[%rd7+320], {%r4196, %r4195, %r4194, %r4193};
	mov.b32 	%r4197, -1235526675;
	mov.b32 	%r4198, 2041688520;
	mov.b32 	%r4199, -469959649;
	mov.b32 	%r4200, 1075847264;
	st.local.v4.u32 	[%rd7+336], {%r4200, %r4199, %r4198, %r4197};
	mov.b32 	%r4201, 1916352843;
	mov.b32 	%r4202, 1740553945;
	mov.b32 	%r4203, -1916023994;
	mov.b32 	%r4204, -731223362;
	st.local.v4.u32 	[%rd7+352], {%r4204, %r4203, %r4202, %r4201};
	mov.b32 	%r4205, -2049978550;
	mov.b32 	%r4206, -1336387352;
	mov.b32 	%r4207, -1739830060;
	mov.b32 	%r4208, -1807070498;
	st.local.v4.u32 	[%rd7+368], {%r4208, %r4207, %r4206, %r4205};
	mov.b32 	%r4209, -302253290;
	mov.b32 	%r4210, 1336584933;
	mov.b32 	%r4211, -974131414;
	mov.b32 	%r4212, -1143943061;
	st.local.v4.u32 	[%rd7+384], {%r4212, %r4211, %r4210, %r4209};
	mov.b32 	%r4213, 293963156;
	mov.b32 	%r4214, 1714631509;
	mov.b32 	%r4215, -1706209833;
	mov.b32 	%r4216, -2042412091;
	st.local.v4.u32 	[%rd7+400], {%r4216, %r4215, %r4214, %r4213};
	mov.b32 	%r4217, -25198719;
	mov.b32 	%r4218, 67240454;
	mov.b32 	%r4219, -369493744;
	mov.b32 	%r4220, -1975171633;
	st.local.v4.u32 	[%rd7+416], {%r4220, %r4219, %r4218, %r4217};
	mov.b32 	%r4221, 1269344483;
	mov.b32 	%r4222, 631218106;
	mov.b32 	%r4223, 2017213508;
	mov.b32 	%r4224, -1605349136;
	st.local.v4.u32 	[%rd7+432], {%r4224, %r4223, %r4222, %r4221};
	mov.b32 	%r4225, 93294474;
	mov.b32 	%r4226, -2143272768;
	mov.b32 	%r4227, 1571005438;
	mov.b32 	%r4228, -1571728909;
	st.local.v4.u32 	[%rd7+448], {%r4228, %r4227, %r4226, %r4225};
	mov.b32 	%r4229, -235539196;
	mov.b32 	%r4230, 1882732616;
	mov.b32 	%r4231, 563977660;
	mov.b32 	%r4232, 1066570413;
	st.local.v4.u32 	[%rd7+464], {%r4232, %r4231, %r4230, %r4229};
	mov.b32 	%r4233, 1109467491;
	mov.b32 	%r4234, -1344611723;
	mov.b32 	%r4235, 2008463041;
	mov.b32 	%r4236, 1673313503;
	st.local.v4.u32 	[%rd7+480], {%r4236, %r4235, %r4234, %r4233};
	mov.b32 	%r4237, -1076702611;
	mov.b32 	%r4238, -34344178;
	mov.b32 	%r4239, -436207846;
	mov.b32 	%r4240, 537923632;
	st.local.v4.u32 	[%rd7+496], {%r4240, %r4239, %r4238, %r4237};
	mov.b32 	%r4241, -1007883217;
	mov.b32 	%r4242, 638784309;
	mov.b32 	%r4243, 403442708;
	mov.b32 	%r4244, -2117218996;
	st.local.v4.u32 	[%rd7+512], {%r4244, %r4243, %r4242, %r4241};
	mov.b32 	%r4245, 773265209;
	mov.b32 	%r4246, -2008791860;
	mov.b32 	%r4247, 899127202;
	mov.b32 	%r4248, -1101045791;
	st.local.v4.u32 	[%rd7+528], {%r4248, %r4247, %r4246, %r4245};
	mov.b32 	%r4249, 2050833735;
	mov.b32 	%r4250, -58818942;
	mov.b32 	%r4251, 1437050866;
	mov.b32 	%r4252, -1815821225;
	st.local.v4.u32 	[%rd7+544], {%r4252, %r4251, %r4250, %r4249};
	mov.b32 	%r4253, -428641387;
	mov.b32 	%r4254, 840505643;
	mov.b32 	%r4255, -1168286233;
	mov.b32 	%r4256, -932944724;
	st.local.v4.u32 	[%rd7+560], {%r4256, %r4255, %r4254, %r4253};
	mov.b32 	%r4257, -1545806721;
	mov.b32 	%r4258, -1638969391;
	mov.b32 	%r4259, 427917720;
	mov.b32 	%r4260, -1067425632;
	st.local.v4.u32 	[%rd7+576], {%r4260, %r4259, %r4258, %r4257};
	mov.b32 	%r4261, 193497219;
	mov.b32 	%r4262, 999329963;
	mov.b32 	%r4263, 1412049534;
	mov.b32 	%r4264, 1143087718;
	st.local.v4.u32 	[%rd7+592], {%r4264, %r4263, %r4262, %r4261};
	mov.b32 	%r4265, 672404540;
	mov.b32 	%r4266, 1807268051;
	mov.b32 	%r4267, -940642775;
	mov.b32 	%r4268, -1941551414;
	st.local.v4.u32 	[%rd7+608], {%r4268, %r4267, %r4266, %r4265};
	mov.b32 	%r4269, -1378100362;
	mov.b32 	%r4270, 369822493;
	mov.b32 	%r4271, -1134666014;
	mov.b32 	%r4272, -1478566279;
	st.local.v4.u32 	[%rd7+624], {%r4272, %r4271, %r4270, %r4269};
	mov.b32 	%r4273, 336202270;
	mov.b32 	%r4274, 1949973070;
	mov.b32 	%r4275, 1681011286;
	mov.b32 	%r4276, -606019525;
	st.local.v4.u32 	[%rd7+640], {%r4276, %r4275, %r4274, %r4273};
	mov.b32 	%r4277, -1201906460;
	mov.b32 	%r4278, 1210328172;
	mov.b32 	%r4279, 201721354;
	mov.b32 	%r4280, -1840690725;
	st.local.v4.u32 	[%rd7+656], {%r4280, %r4279, %r4278, %r4277};
	mov.b32 	%r4281, -1000185178;
	mov.b32 	%r4282, 1135389935;
	mov.b32 	%r4283, -1110191250;
	mov.b32 	%r4284, -1614626211;
	st.local.v4.u32 	[%rd7+672], {%r4284, %r4283, %r4282, %r4281};
	mov.b32 	%r4285, -226920053;
	mov.b32 	%r4286, -739974089;
	mov.b32 	%r4287, 831886756;
	mov.b32 	%r4288, 965841320;
	st.local.v4.u32 	[%rd7+688], {%r4288, %r4287, %r4286, %r4285};
	mov.b32 	%r4289, -630362697;
	mov.b32 	%r4290, 1849112409;
	mov.b32 	%r4291, -1949775805;
	mov.b32 	%r4292, -706222286;
	st.local.v4.u32 	[%rd7+704], {%r4292, %r4291, %r4290, %r4289};
	mov.b32 	%r4293, 1235855840;
	mov.b32 	%r4294, -1672589614;
	mov.b32 	%r4295, -1311386268;
	mov.b32 	%r4296, 26054028;
	st.local.v4.u32 	[%rd7+720], {%r4296, %r4295, %r4294, %r4293};
	mov.b32 	%r4297, -806688219;
	mov.b32 	%r4298, -202050553;
	mov.b32 	%r4299, -1403627782;
	mov.b32 	%r4300, -663982924;
	st.local.v4.u32 	[%rd7+736], {%r4300, %r4299, %r4298, %r4297};
	mov.b32 	%r4301, 268961816;
	mov.b32 	%r4302, 1202630377;
	mov.b32 	%r4303, -193299826;
	mov.b32 	%r4304, -899324497;
	st.local.v4.u32 	[%rd7+752], {%r4304, %r4303, %r4302, %r4301};
	mov.b32 	%r4305, 1546530418;
	mov.b32 	%r4306, 1243948399;
	mov.b32 	%r4307, -260540280;
	mov.b32 	%r4308, 1874508501;
	st.local.v4.u32 	[%rd7+768], {%r4308, %r4307, %r4306, %r4305};
	mov.b32 	%r4309, -1748580783;
	mov.b32 	%r4310, 1941222599;
	mov.b32 	%r4311, 1470539505;
	mov.b32 	%r4312, 941366308;
	st.local.v4.u32 	[%rd7+784], {%r4312, %r4311, %r4310, %r4309};
	mov.b32 	%r4313, 1042226977;
	mov.b32 	%r4314, -395021156;
	mov.b32 	%r4315, -1579295364;
	mov.b32 	%r4316, -873928669;
	st.local.v4.u32 	[%rd7+800], {%r4316, %r4315, %r4314, %r4313};
	mov.b32 	%r4317, 260737669;
	mov.b32 	%r4318, 227249030;
	mov.b32 	%r4319, 1639824860;
	mov.b32 	%r4320, -1773450275;
	st.local.v4.u32 	[%rd7+816], {%r4320, %r4319, %r4318, %r4317};
	mov.b32 	%r4321, -865704278;
	mov.b32 	%r4322, 1907733956;
	mov.b32 	%r4323, 2084453954;
	mov.b32 	%r4324, -529502064;
	st.local.v4.u32 	[%rd7+832], {%r4324, %r4323, %r4322, %r4321};
	mov.b32 	%r4325, 470683154;
	mov.b32 	%r4326, -134810111;
	mov.b32 	%r4327, 100860677;
	mov.b32 	%r4328, -1874310952;
	st.local.v4.u32 	[%rd7+848], {%r4328, %r4327, %r4326, %r4325};
	mov.b32 	%r4329, 1773779408;
	mov.b32 	%r4330, -1370007559;
	mov.b32 	%r4331, 1781871967;
	mov.b32 	%r4332, -1033805405;
	st.local.v4.u32 	[%rd7+864], {%r4332, %r4331, %r4330, %r4329};
	mov.b32 	%r4333, 664706745;
	mov.b32 	%r4334, 974986535;
	mov.b32 	%r4335, -1715355304;
	mov.b32 	%r4336, 394692241;
	st.local.v4.u32 	[%rd7+880], {%r4336, %r4335, %r4334, %r4333};
	mov.b32 	%r4337, 571543859;
	mov.b32 	%r4338, 731420851;
	mov.b32 	%r4339, -336005101;
	mov.b32 	%r4340, -639508168;
	st.local.v4.u32 	[%rd7+896], {%r4340, %r4339, %r4338, %r4337};
	mov.b32 	%r4341, 865375399;
	mov.b32 	%r4342, 126783113;
	mov.b32 	%r4343, -1445340816;
	mov.b32 	%r4344, -764843589;
	st.local.v4.u32 	[%rd7+912], {%r4344, %r4343, %r4342, %r4341};
	mov.b32 	%r4345, -907417312;
	mov.b32 	%r4346, 361203602;
	mov.b32 	%r4347, 1008606754;
	mov.b32 	%r4348, 765172662;
	st.local.v4.u32 	[%rd7+928], {%r4348, %r4347, %r4346, %r4345};
	mov.b32 	%r4349, -1512054918;
	mov.b32 	%r4350, 1344809080;
	mov.b32 	%r4351, -1437248001;
	mov.b32 	%r4352, -2016489911;
	st.local.v4.u32 	[%rd7+944], {%r4352, %r4351, %r4350, %r4349};
	mov.b32 	%r4353, 437062935;
	mov.b32 	%r4354, 160008576;
	mov.b32 	%r4355, 1503764984;
	mov.b32 	%r4356, 59542671;
	st.local.v4.u32 	[%rd7+960], {%r4356, %r4355, %r4354, %r4353};
	mov.b32 	%r4357, -798463816;
	mov.b32 	%r4358, -2076032314;
	mov.b32 	%r4359, -672733647;
	mov.b32 	%r4360, 1707065306;
	st.local.v4.u32 	[%rd7+976], {%r4360, %r4359, %r4358, %r4357};
	mov.b32 	%r4361, 504303377;
	mov.b32 	%r4362, 1512910199;
	mov.b32 	%r4363, 697932208;
	mov.b32 	%r4364, -2109652541;
	st.local.v4.u32 	[%rd7+992], {%r4364, %r4363, %r4362, %r4361};
	mov.b32 	%r4365, 739644986;
	mov.b32 	%r4366, 1841019862;
	mov.b32 	%r4367, -1470868228;
	mov.b32 	%r4368, 2075177163;
	st.local.v4.u32 	[%rd7+1008], {%r4368, %r4367, %r4366, %r4365};
	mov.b32 	%r4369, -1913226373;
	mov.b32 	%r4370, -1712425097;
	mov.b32 	%r4371, -2064089988;
	mov.b32 	%r4372, -1513725085;
	st.local.v4.u32 	[%rd9], {%r4372, %r4371, %r4370, %r4369};
	mov.b32 	%r4373, 1418839493;
	mov.b32 	%r4374, -1310822545;
	mov.b32 	%r4375, -1110021269;
	mov.b32 	%r4376, 234877682;
	st.local.v4.u32 	[%rd9+16], {%r4376, %r4375, %r4374, %r4373};
	mov.b32 	%r4377, 2102799147;
	mov.b32 	%r4378, -1446090905;
	mov.b32 	%r4379, 50462977;
	mov.b32 	%r4380, 1348481072;
	st.local.v4.u32 	[%rd9+32], {%r4380, %r4379, %r4378, %r4377};
	mov.b32 	%r4381, -1695779210;
	mov.b32 	%r4382, -431117397;
	mov.b32 	%r4383, 1656084439;
	mov.b32 	%r4384, 434634494;
	st.local.v4.u32 	[%rd9+48], {%r4384, %r4383, %r4382, %r4381};
	mov.b32 	%r4385, -2013627011;
	mov.b32 	%r4386, 1082771913;
	mov.b32 	%r4387, -1658879358;
	mov.b32 	%r4388, 1167051466;
	st.local.v4.u32 	[%rd9+64], {%r4388, %r4387, %r4386, %r4385};
	mov.b32 	%r4389, 201060592;
	mov.b32 	%r4390, -913422521;
	mov.b32 	%r4391, -340633255;
	mov.b32 	%r4392, 368048890;
	st.local.v4.u32 	[%rd9+80], {%r4392, %r4391, %r4390, %r4389};
	mov.b32 	%r4393, -364531793;
	mov.b32 	%r4394, -44064094;
	mov.b32 	%r4395, 1739838676;
	mov.b32 	%r4396, -331240019;
	st.local.v4.u32 	[%rd9+96], {%r4396, %r4395, %r4394, %r4393};
	mov.b32 	%r4397, 1536934080;
	mov.b32 	%r4398, -1763413390;
	mov.b32 	%r4399, -145513308;
	mov.b32 	%r4400, -1088185188;
	st.local.v4.u32 	[%rd9+112], {%r4400, %r4399, %r4398, %r4397};
	mov.b32 	%r4401, 1783375398;
	mov.b32 	%r4402, -1371696237;
	mov.b32 	%r4403, 484572669;
	mov.b32 	%r4404, -1032472649;
	st.local.v4.u32 	[%rd9+128], {%r4404, %r4403, %r4402, %r4401};
	mov.b32 	%r4405, 1334037708;
	mov.b32 	%r4406, 49674231;
	mov.b32 	%r4407, 1098792767;
	mov.b32 	%r4408, 1517041206;
	st.local.v4.u32 	[%rd9+144], {%r4408, %r4407, %r4406, %r4405};
	mov.b32 	%r4409, 150598129;
	mov.b32 	%r4410, 886171109;
	mov.b32 	%r4411, -195975771;
	mov.b32 	%r4412, 1550332980;
	st.local.v4.u32 	[%rd9+160], {%r4412, %r4411, %r4410, %r4409};
	mov.b32 	%r4413, 1059722517;
	mov.b32 	%r4414, 1398944049;
	mov.b32 	%r4415, 1940642008;
	mov.b32 	%r4416, -1813876367;
	st.local.v4.u32 	[%rd9+176], {%r4416, %r4415, %r4414, %r4413};
	mov.b32 	%r4417, 1587397571;
	mov.b32 	%r4418, 1699095331;
	mov.b32 	%r4419, 1385547719;
	mov.b32 	%r4420, 201851908;
	st.local.v4.u32 	[%rd9+192], {%r4420, %r4419, %r4418, %r4417};
	mov.b32 	%r4421, -1255171430;
	mov.b32 	%r4422, 252314885;
	mov.b32 	%r4423, -1590192490;
	mov.b32 	%r4424, 674240536;
	st.local.v4.u32 	[%rd9+208], {%r4424, %r4423, %r4422, %r4421};
	mov.b32 	%r4425, 1038082786;
	mov.b32 	%r4426, -1692696448;
	mov.b32 	%r4427, 908333586;
	mov.b32 	%r4428, 151914247;
	st.local.v4.u32 	[%rd9+224], {%r4428, %r4427, %r4426, %r4425};
	mov.b32 	%r4429, -1612024459;
	mov.b32 	%r4430, -847269198;
	mov.b32 	%r4431, 1766729511;
	mov.b32 	%r4432, 651029483;
	st.local.v4.u32 	[%rd9+240], {%r4432, %r4431, %r4430, %r4429};
	mov.b32 	%r4433, 775166490;
	mov.b32 	%r4434, 1951935532;
	mov.b32 	%r4435, -1642232957;
	mov.b32 	%r4436, 454166793;
	st.local.v4.u32 	[%rd9+256], {%r4436, %r4435, %r4434, %r4433};
	mov.b32 	%r4437, -77881184;
	mov.b32 	%r4438, -290170278;
	mov.b32 	%r4439, -1294176658;
	mov.b32 	%r4440, 758520603;
	st.local.v4.u32 	[%rd9+272], {%r4440, %r4439, %r4438, %r4437};
	mov.b32 	%r4441, -830622797;
	mov.b32 	%r4442, 1639438038;
	mov.b32 	%r4443, 1299594043;
	mov.b32 	%r4444, -157003182;
	st.local.v4.u32 	[%rd9+288], {%r4444, %r4443, %r4442, %r4441};
	mov.b32 	%r4445, -1760328572;
	mov.b32 	%r4446, 1901997871;
	mov.b32 	%r4447, 1054729187;
	mov.b32 	%r4448, 2068982057;
	st.local.v4.u32 	[%rd9+304], {%r4448, %r4447, %r4446, %r4445};
	mov.b32 	%r4449, 750906861;
	mov.b32 	%r4450, 1757008337;
	mov.b32 	%r4451, -173649069;
	st.local.v4.u32 	[%rd9+320], {%r4451, %r4450, %r4194, %r4449};
	mov.b32 	%r4452, -306816165;
	mov.b32 	%r4453, -931548751;
	mov.b32 	%r4454, 535035132;
	mov.b32 	%r4455, 1614815264;
	st.local.v4.u32 	[%rd9+336], {%r4455, %r4454, %r4453, %r4452};
	mov.b32 	%r4456, 1265776953;
	mov.b32 	%r4457, -647512386;
	mov.b32 	%r4458, 1183697867;
	mov.b32 	%r4459, -1093375382;
	st.local.v4.u32 	[%rd9+352], {%r4459, %r4458, %r4457, %r4456};
	mov.b32 	%r4460, 1250283471;
	mov.b32 	%r4461, -391096232;
	mov.b32 	%r4462, -728216500;
	mov.b32 	%r4463, -560706998;
	st.local.v4.u32 	[%rd9+368], {%r4463, %r4462, %r4461, %r4460};
	mov.b32 	%r4464, 384695291;
	mov.b32 	%r4465, -447763798;
	mov.b32 	%r4466, 717615087;
	mov.b32 	%r4467, 1807470800;
	st.local.v4.u32 	[%rd9+384], {%r4467, %r4466, %r4465, %r4464};
	mov.b32 	%r4468, -1810791035;
	mov.b32 	%r4469, 1432761139;
	mov.b32 	%r4470, -677753523;
	mov.b32 	%r4471, -981056701;
	st.local.v4.u32 	[%rd9+400], {%r4471, %r4470, %r4469, %r4468};
	mov.b32 	%r4472, -2114027649;
	mov.b32 	%r4473, 100925954;
	mov.b32 	%r4474, 283769337;
	mov.b32 	%r4475, -813021883;
	st.local.v4.u32 	[%rd9+416], {%r4475, %r4474, %r4473, %r4472};
	mov.b32 	%r4476, -481580888;
	mov.b32 	%r4477, -1171939425;
	mov.b32 	%r4478, 1148730428;
	mov.b32 	%r4479, -257929136;
	st.local.v4.u32 	[%rd9+432], {%r4479, %r4478, %r4477, %r4476};
	mov.b32 	%r4480, -1979347057;
	mov.b32 	%r4481, -1065336768;
	mov.b32 	%r4482, -27417693;
	mov.b32 	%r4483, -207466159;
	st.local.v4.u32 	[%rd9+448], {%r4483, %r4482, %r4481, %r4480};
	mov.b32 	%r4484, 82966005;
	mov.b32 	%r4485, 1215313976;
	mov.b32 	%r4486, -1138647651;
	mov.b32 	%r4487, -1388342638;
	st.local.v4.u32 	[%rd9+464], {%r4487, %r4486, %r4485, %r4484};
	mov.b32 	%r4488, 1665278241;
	mov.b32 	%r4489, 1974459098;
	mov.b32 	%r4490, -1049119050;
	mov.b32 	%r4491, -547111748;
	st.local.v4.u32 	[%rd9+480], {%r4491, %r4490, %r4489, %r4488};
	mov.b32 	%r4492, 1841287890;
	mov.b32 	%r4493, 251524083;
	mov.b32 	%r4494, 451280895;
	mov.b32 	%r4495, 807407632;
	st.local.v4.u32 	[%rd9+496], {%r4495, %r4494, %r4493, %r4492};
	mov.b32 	%r4496, 801369324;
	mov.b32 	%r4497, 891687699;
	mov.b32 	%r4498, 337120268;
	mov.b32 	%r4499, 1283575245;
	st.local.v4.u32 	[%rd9+512], {%r4499, %r4498, %r4497, %r4496};
	mov.b32 	%r4500, 959321879;
	mov.b32 	%r4501, -863484860;
	mov.b32 	%r4502, -1573546089;
	mov.b32 	%r4503, -507617441;
	st.local.v4.u32 	[%rd9+528], {%r4503, %r4502, %r4501, %r4500};
	mov.b32 	%r4504, 1199193405;
	mov.b32 	%r4505, -2097381762;
	mov.b32 	%r4506, -229267545;
	mov.b32 	%r4507, 1469301956;
	st.local.v4.u32 	[%rd9+544], {%r4507, %r4506, %r4505, %r4504};
	mov.b32 	%r4508, -1780059277;
	mov.b32 	%r4509, 724703513;
	mov.b32 	%r4510, -407216803;
	mov.b32 	%r4511, -1396153244;
	st.local.v4.u32 	[%rd9+560], {%r4511, %r4510, %r4509, %r4508};
	mov.b32 	%r4512, 2141445340;
	mov.b32 	%r4513, -778154161;
	mov.b32 	%r4514, -1743158911;
	mov.b32 	%r4515, -1598005152;
	st.local.v4.u32 	[%rd9+576], {%r4515, %r4514, %r4513, %r4512};
	mov.b32 	%r4516, -2096396152;
	mov.b32 	%r4517, -1422159728;
	mov.b32 	%r4518, 2119445034;
	mov.b32 	%r4519, 1715741218;
	st.local.v4.u32 	[%rd9+592], {%r4519, %r4518, %r4517, %r4516};
	mov.b32 	%r4520, 1009259540;
	mov.b32 	%r4521, -747915080;
	mov.b32 	%r4522, 700968686;
	mov.b32 	%r4523, -896776634;
	st.local.v4.u32 	[%rd9+608], {%r4523, %r4522, %r4521, %r4520};
	mov.b32 	%r4524, 1991105499;
	mov.b32 	%r4525, 487983883;
	mov.b32 	%r4526, -490971554;
	mov.b32 	%r4527, 2041044702;
	st.local.v4.u32 	[%rd9+624], {%r4527, %r4526, %r4525, %r4524};
	mov.b32 	%r4528, 504629770;
	mov.b32 	%r4529, 1316239930;
	mov.b32 	%r4530, 1449407026;
	mov.b32 	%r4531, 1004265696;
	st.local.v4.u32 	[%rd9+640], {%r4531, %r4530, %r4529, %r4528};
	mov.b32 	%r4532, -457679780;
	mov.b32 	%r4533, 1816667172;
	mov.b32 	%r4534, 168560134;
	mov.b32 	%r4535, -611169975;
	st.local.v4.u32 	[%rd9+656], {%r4535, %r4534, %r4533, %r4532};
	mov.b32 	%r4536, -1497079198;
	mov.b32 	%r4537, -280777556;
	mov.b32 	%r4538, 1857934291;
	mov.b32 	%r4539, 1570751170;
	st.local.v4.u32 	[%rd9+672], {%r4539, %r4538, %r4537, %r4536};
	mov.b32 	%r4540, -1947043463;
	mov.b32 	%r4541, 936633572;
	mov.b32 	%r4542, -1540254315;
	mov.b32 	%r4543, -1472622191;
	st.local.v4.u32 	[%rd9+688], {%r4543, %r4542, %r4541, %r4540};
	mov.b32 	%r4544, -1210421907;
	mov.b32 	%r4545, 1500395319;
	mov.b32 	%r4546, 1133234376;
	mov.b32 	%r4547, 852879335;
	st.local.v4.u32 	[%rd9+704], {%r4547, %r4546, %r4545, %r4544};
	mov.b32 	%r4548, -532043351;
	mov.b32 	%r4549, -761508274;
	mov.b32 	%r4550, 1689376213;
	mov.b32 	%r4551, -1946055283;
	st.local.v4.u32 	[%rd9+720], {%r4551, %r4550, %r4549, %r4548};
	mov.b32 	%r4552, 634383082;
	mov.b32 	%r4553, 133428468;
	mov.b32 	%r4554, -89369002;
	mov.b32 	%r4555, -1260884884;
	st.local.v4.u32 	[%rd9+736], {%r4555, %r4554, %r4553, %r4552};
	mov.b32 	%r4556, 403703816;
	mov.b32 	%r4557, -381178194;
	mov.b32 	%r4558, -1896580486;
	mov.b32 	%r4559, -1345690267;
	st.local.v4.u32 	[%rd9+752], {%r4559, %r4558, %r4557, %r4556};
	mov.b32 	%r4560, 1918643758;
	mov.b32 	%r4561, 1867130149;
	mov.b32 	%r4562, -1997506440;
	mov.b32 	%r4563, -714097990;
	st.local.v4.u32 	[%rd9+768], {%r4563, %r4562, %r4561, %r4560};
	mov.b32 	%r4564, 1368901318;
	mov.b32 	%r4565, -948718412;
	mov.b32 	%r4566, -245913946;
	mov.b32 	%r4567, 607656988;
	st.local.v4.u32 	[%rd9+784], {%r4567, %r4566, %r4565, %r4564};
	mov.b32 	%r4568, 557719327;
	mov.b32 	%r4569, -1662487436;
	mov.b32 	%r4570, 2090982877;
	mov.b32 	%r4571, 600565992;
	st.local.v4.u32 	[%rd9+800], {%r4571, %r4570, %r4569, %r4568};
	mov.b32 	%r4572, -2062579062;
	mov.b32 	%r4573, -2045932661;
	mov.b32 	%r4574, -597574211;
	mov.b32 	%r4575, -577352885;
	st.local.v4.u32 	[%rd9+816], {%r4575, %r4574, %r4573, %r4572};
	mov.b32 	%r4576, -1429445018;
	mov.b32 	%r4577, -999180875;
	mov.b32 	%r4578, 1115438654;
	mov.b32 	%r4579, -1864339344;
	st.local.v4.u32 	[%rd9+832], {%r4579, %r4578, %r4577, %r4576};
	mov.b32 	%r4580, 303828494;
	mov.b32 	%r4581, 33027830;
	mov.b32 	%r4582, 84280067;
	mov.b32 	%r4583, -661632952;
	st.local.v4.u32 	[%rd9+848], {%r4583, %r4582, %r4581, %r4580};
	mov.b32 	%r4584, -798377543;
	mov.b32 	%r4585, -106014889;
	mov.b32 	%r4586, 1600795957;
	mov.b32 	%r4587, -1547542175;
	st.local.v4.u32 	[%rd9+864], {%r4587, %r4586, %r4585, %r4584};
	mov.b32 	%r4588, -1188585826;
	mov.b32 	%r4589, 658119965;
	mov.b32 	%r4590, 1486471617;
	mov.b32 	%r4591, -1860729210;
	st.local.v4.u32 	[%rd9+880], {%r4591, %r4590, %r4589, %r4588};
	mov.b32 	%r4592, 857870609;
	mov.b32 	%r4593, -1288988520;
	mov.b32 	%r4594, 334231800;
	mov.b32 	%r4595, 953803233;
	st.local.v4.u32 	[%rd9+896], {%r4595, %r4594, %r4593, %r4592};
	mov.b32 	%r4596, -1489791852;
	mov.b32 	%r4597, -1995993458;
	mov.b32 	%r4598, 1890179545;
	mov.b32 	%r4599, -1143838359;
	st.local.v4.u32 	[%rd9+912], {%r4599, %r4598, %r4597, %r4596};
	mov.b32 	%r4600, 550103529;
	mov.b32 	%r4601, -1844082809;
	mov.b32 	%r4602, 574365214;
	mov.b32 	%r4603, -1238525029;
	st.local.v4.u32 	[%rd9+928], {%r4603, %r4602, %r4601, %r4600};
	mov.b32 	%r4604, 2057691103;
	mov.b32 	%r4605, 2018519080;
	mov.b32 	%r4606, -5614251;
	mov.b32 	%r4607, 1233637070;
	st.local.v4.u32 	[%rd9+944], {%r4607, %r4606, %r4605, %r4604};
	mov.b32 	%r4608, 387583245;
	mov.b32 	%r4609, -2146858615;
	mov.b32 	%r4610, -128343647;
	mov.b32 	%r4611, -1895592820;
	st.local.v4.u32 	[%rd9+960], {%r4611, %r4610, %r4609, %r4608};
	mov.b32 	%r4612, -1194301336;
	mov.b32 	%r4613, -964410814;
	mov.b32 	%r4614, 836232934;
	mov.b32 	%r4615, -630865985;
	st.local.v4.u32 	[%rd9+976], {%r4615, %r4614, %r4613, %r4612};
	mov.b32 	%r4616, 287182607;
	mov.b32 	%r4617, 2002398509;
	mov.b32 	%r4618, -1339450983;
	mov.b32 	%r4619, -1014873791;
	st.local.v4.u32 	[%rd9+992], {%r4619, %r4618, %r4617, %r4616};
	mov.b32 	%r4620, 975967766;
	mov.b32 	%r4621, -697451589;
	mov.b32 	%r4622, -56077228;
	mov.b32 	%r4623, -881086288;
	st.local.v4.u32 	[%rd9+1008], {%r4623, %r4622, %r4621, %r4620};
	mov.b32 	%r4624, 2072901243;
	mov.b32 	%r4625, 2006576759;
	mov.b32 	%r4626, 2089089148;
	mov.b32 	%r4627, 1671808611;
	st.local.v4.u32 	[%rd11], {%r4627, %r4626, %r4625, %r4624};
	mov.b32 	%r4628, -984313403;
	mov.b32 	%r4629, 1873927791;
	mov.b32 	%r4630, 1807603307;
	mov.b32 	%r4631, -233963534;
	st.local.v4.u32 	[%rd11+16], {%r4631, %r4630, %r4629, %r4628};
	mov.b32 	%r4632, 729634347;
	mov.b32 	%r4633, 1739181671;
	mov.b32 	%r4634, 16974337;
	mov.b32 	%r4635, 810573872;
	st.local.v4.u32 	[%rd11+32], {%r4635, %r4634, %r4633, %r4632};
	mov.b32 	%r4636, 1989864566;
	mov.b32 	%r4637, -1410970197;
	mov.b32 	%r4638, -681396777;
	mov.b32 	%r4639, -31856642;
	st.local.v4.u32 	[%rd11+48], {%r4639, %r4638, %r4637, %r4636};
	mov.b32 	%r4640, 2106063485;
	mov.b32 	%r4641, -918517303;
	mov.b32 	%r4642, -2103631998;
	mov.b32 	%r4643, -901410870;
	st.local.v4.u32 	[%rd11+64], {%r4643, %r4642, %r4641, %r4640};
	mov.b32 	%r4644, -267650064;
	mov.b32 	%r4645, 1204391495;
	mov.b32 	%r4646, 1508618841;
	mov.b32 	%r4647, -99225606;
	st.local.v4.u32 	[%rd11+80], {%r4647, %r4646, %r4645, %r4644};
	mov.b32 	%r4648, -1343601233;
	mov.b32 	%r4649, -1560453214;
	mov.b32 	%r4650, -731401260;
	mov.b32 	%r4651, -1377025619;
	st.local.v4.u32 	[%rd11+96], {%r4651, %r4650, %r4649, %r4648};
	mov.b32 	%r4652, -1067738176;
	mov.b32 	%r4653, 1922491506;
	mov.b32 	%r4654, -1527295068;
	mov.b32 	%r4655, -1665195108;
	st.local.v4.u32 	[%rd11+112], {%r4655, %r4654, %r4653, %r4652};
	mov.b32 	%r4656, 644500518;
	mov.b32 	%r4657, -1817297517;
	mov.b32 	%r4658, -48438787;
	mov.b32 	%r4659, -1211992649;
	st.local.v4.u32 	[%rd11+128], {%r4659, %r4658, %r4657, %r4656};
	mov.b32 	%r4660, -867204148;
	mov.b32 	%r4661, -150800905;
	mov.b32 	%r4662, 1061256767;
	mov.b32 	%r4663, 911895606;
	st.local.v4.u32 	[%rd11+144], {%r4663, %r4662, %r4661, %r4660};
	mov.b32 	%r4664, -251069967;
	mov.b32 	%r4665, -449523227;
	mov.b32 	%r4666, -1510714971;
	mov.b32 	%r4667, 878471220;
	st.local.v4.u32 	[%rd11+160], {%r4667, %r4666, %r4665, %r4664};
	mov.b32 	%r4668, 356461077;
	mov.b32 	%r4669, 827548209;
	mov.b32 	%r4670, -663508008;
	mov.b32 	%r4671, 1905517169;
	st.local.v4.u32 	[%rd11+176], {%r4671, %r4670, %r4669, %r4668};
	mov.b32 	%r4672, -1017209405;
	mov.b32 	%r4673, 593839651;
	mov.b32 	%r4674, -950889017;
	mov.b32 	%r4675, 67897348;
	st.local.v4.u32 	[%rd11+192], {%r4675, %r4674, %r4673, %r4672};
	mov.b32 	%r4676, -1699401830;
	mov.b32 	%r4677, 84871685;
	mov.b32 	%r4678, -1767819370;
	mov.b32 	%r4679, 405286936;
	st.local.v4.u32 	[%rd11+208], {%r4679, %r4678, %r4677, %r4676};
	mov.b32 	%r4680, -499261470;
	mov.b32 	%r4681, -2137318528;
	mov.b32 	%r4682, 305538066;
	mov.b32 	%r4683, 118033927;
	st.local.v4.u32 	[%rd11+224], {%r4683, %r4682, %r4681, %r4680};
	mov.b32 	%r4684, 1973414517;
	mov.b32 	%r4685, -1295155278;
	mov.b32 	%r4686, 661212711;
	mov.b32 	%r4687, -349778453;
	st.local.v4.u32 	[%rd11+240], {%r4687, %r4686, %r4685, %r4684};
	mov.b32 	%r4688, 439235610;
	mov.b32 	%r4689, 745822252;
	mov.b32 	%r4690, -2086789757;
	mov.b32 	%r4691, 152769033;
	st.local.v4.u32 	[%rd11+256], {%r4691, %r4690, %r4689, %r4688};
	mov.b32 	%r4692, -1594139744;
	mov.b32 	%r4693, 1525593178;
	mov.b32 	%r4694, 1857215598;
	mov.b32 	%r4695, 455947803;
	st.local.v4.u32 	[%rd11+272], {%r4695, %r4694, %r4693, %r4692};
	mov.b32 	%r4696, -1278313037;
	mov.b32 	%r4697, -698239018;
	mov.b32 	%r4698, 994932283;
	mov.b32 	%r4699, 1391895634;
	st.local.v4.u32 	[%rd11+288], {%r4699, %r4698, %r4697, %r4696};
	mov.b32 	%r4700, -2070473852;
	mov.b32 	%r4701, 795958831;
	mov.b32 	%r4702, -482419229;
	mov.b32 	%r4703, 695947817;
	st.local.v4.u32 	[%rd11+304], {%r4703, %r4702, %r4701, %r4700};
	mov.b32 	%r4704, -315833875;
	mov.b32 	%r4705, -781665839;
	mov.b32 	%r4706, 1408607827;
	st.local.v4.u32 	[%rd11+320], {%r4706, %r4705, %r4194, %r4704};
	mov.b32 	%r4707, 1542305371;
	mov.b32 	%r4708, -1312261711;
	mov.b32 	%r4709, -65018884;
	mov.b32 	%r4710, 543178784;
	st.local.v4.u32 	[%rd11+336], {%r4710, %r4709, %r4708, %r4707};
	mov.b32 	%r4711, 961245753;
	mov.b32 	%r4712, -1093048386;
	mov.b32 	%r4713, -884568629;
	mov.b32 	%r4714, 1790891114;
	st.local.v4.u32 	[%rd11+352], {%r4714, %r4713, %r4712, %r4711};
	mov.b32 	%r4715, -817199665;
	mov.b32 	%r4716, 1491644504;
	mov.b32 	%r4717, 1289001036;
	mov.b32 	%r4718, 1256100938;
	st.local.v4.u32 	[%rd11+368], {%r4718, %r4717, %r4716, %r4715};
	mov.b32 	%r4719, -82383365;
	mov.b32 	%r4720, -1427812438;
	mov.b32 	%r4721, -282409489;
	mov.b32 	%r4722, -798245936;
	st.local.v4.u32 	[%rd11+384], {%r4722, %r4721, %r4720, %r4719};
	mov.b32 	%r4723, -2053893755;
	mov.b32 	%r4724, 861234739;
	mov.b32 	%r4725, 1305975373;
	mov.b32 	%r4726, 1137018435;
	st.local.v4.u32 	[%rd11+400], {%r4726, %r4725, %r4724, %r4723};
	mov.b32 	%r4727, 2139225727;
	mov.b32 	%r4728, 33948674;
	mov.b32 	%r4729, -116332039;
	mov.b32 	%r4730, 1171229253;
	st.local.v4.u32 	[%rd11+416], {%r4730, %r4729, %r4728, %r4727};
	mov.b32 	%r4731, -1461498968;
	mov.b32 	%r4732, -1615190625;
	mov.b32 	%r4733, 1011120188;
	mov.b32 	%r4734, 1357946960;
	st.local.v4.u32 	[%rd11+432], {%r4734, %r4733, %r4732, %r4731};
	mov.b32 	%r4735, -1886780017;
	mov.b32 	%r4736, 1086357568;
	mov.b32 	%r4737, -1543610973;
	mov.b32 	%r4738, 1374921297;
	st.local.v4.u32 	[%rd11+448], {%r4738, %r4737, %r4736, %r4735};
	mov.b32 	%r4739, -184225291;
	mov.b32 	%r4740, 944271416;
	mov.b32 	%r4741, -1648615011;
	mov.b32 	%r4742, -1834139758;
	st.local.v4.u32 	[%rd11+464], {%r4742, %r4741, %r4740, %r4739};
	mov.b32 	%r4743, 560153121;
	mov.b32 	%r4744, -629821478;
	mov.b32 	%r4745, -1228834890;
	mov.b32 	%r4746, -1126210628;
	st.local.v4.u32 	[%rd11+480], {%r4746, %r4745, %r4744, %r4743};
	mov.b32 	%r4747, -764559406;
	mov.b32 	%r4748, -217121293;
	mov.b32 	%r4749, -15014401;
	mov.b32 	%r4750, 271589392;
	st.local.v4.u32 	[%rd11+496], {%r4750, %r4749, %r4748, %r4747};
	mov.b32 	%r4751, -332413972;
	mov.b32 	%r4752, 322250259;
	mov.b32 	%r4753, 202643468;
	mov.b32 	%r4754, -850624051;
	st.local.v4.u32 	[%rd11+512], {%r4754, %r4753, %r4752, %r4751};
	mov.b32 	%r4755, 389623319;
	mov.b32 	%r4756, 1154254916;
	mov.b32 	%r4757, -1750977129;
	mov.b32 	%r4758, 1608629855;
	st.local.v4.u32 	[%rd11+528], {%r4758, %r4757, %r4756, %r4755};
	mov.b32 	%r4759, 1028094525;
	mov.b32 	%r4760, 2122513534;
	mov.b32 	%r4761, -1477290585;
	mov.b32 	%r4762, -1000893500;
	st.local.v4.u32 	[%rd11+544], {%r4762, %r4761, %r4760, %r4759};
	mov.b32 	%r4763, 1939203699;
	mov.b32 	%r4764, 422261273;
	mov.b32 	%r4765, 1575467613;
	mov.b32 	%r4766, 1689045092;
	st.local.v4.u32 	[%rd11+560], {%r4766, %r4765, %r4764, %r4763};
	mov.b32 	%r4767, -595614756;
	mov.b32 	%r4768, 1339137615;
	mov.b32 	%r4769, -2120738431;
	mov.b32 	%r4770, 1621147744;
	st.local.v4.u32 	[%rd11+576], {%r4770, %r4769, %r4768, %r4767};
	mov.b32 	%r4771, -2004677752;
	mov.b32 	%r4772, -1867826288;
	mov.b32 	%r4773, 712922154;
	mov.b32 	%r4774, 577127458;
	st.local.v4.u32 	[%rd11+592], {%r4774, %r4773, %r4772, %r4771};
	mov.b32 	%r4775, 339486740;
	mov.b32 	%r4776, -1194103880;
	mov.b32 	%r4777, -299251730;
	mov.b32 	%r4778, 1187679302;
	st.local.v4.u32 	[%rd11+608], {%r4778, %r4777, %r4776, %r4775};
	mov.b32 	%r4779, -612979237;
	mov.b32 	%r4780, 186455563;
	mov.b32 	%r4781, 1591917662;
	mov.b32 	%r4782, -562452514;
	st.local.v4.u32 	[%rd11+624], {%r4782, %r4781, %r4780, %r4779};
	mov.b32 	%r4783, 169743370;
	mov.b32 	%r4784, 978220090;
	mov.b32 	%r4785, 844522546;
	mov.b32 	%r4786, -532948000;
	st.local.v4.u32 	[%rd11+640], {%r4786, %r4785, %r4784, %r4783};
	mov.b32 	%r4787, 1558493276;
	mov.b32 	%r4788, 611076132;
	mov.b32 	%r4789, 101321734;
	mov.b32 	%r4790, 1239126601;
	st.local.v4.u32 	[%rd11+656], {%r4790, %r4789, %r4788, %r4787};
	mov.b32 	%r4791, 1655096418;
	mov.b32 	%r4792, -1393605716;
	mov.b32 	%r4793, -747717165;
	mov.b32 	%r4794, -1034051646;
	st.local.v4.u32 	[%rd11+672], {%r4794, %r4793, %r4792, %r4791};
	mov.b32 	%r4795, 2039214713;
	mov.b32 	%r4796, -466103324;
	mov.b32 	%r4797, -1784401515;
	mov.b32 	%r4798, -1851246191;
	st.local.v4.u32 	[%rd11+688], {%r4798, %r4797, %r4796, %r4795};
	mov.b32 	%r4799, 1840765549;
	mov.b32 	%r4800, 928607799;
	mov.b32 	%r4801, -935097400;
	mov.b32 	%r4802, -416098841;
	st.local.v4.u32 	[%rd11+704], {%r4802, %r4801, %r4800, %r4799};
	mov.b32 	%r4803, -1444918871;
	mov.b32 	%r4804, 1322425422;
	mov.b32 	%r4805, -714821163;
	mov.b32 	%r4806, -1920204403;
	st.local.v4.u32 	[%rd11+720], {%r4806, %r4805, %r4804, %r4803};
	mov.b32 	%r4807, -366620694;
	mov.b32 	%r4808, -200805388;
	mov.b32 	%r4809, 1459268694;
	mov.b32 	%r4810, 1823791212;
	st.local.v4.u32 	[%rd11+736], {%r4810, %r4809, %r4808, %r4807};
	mov.b32 	%r4811, 135794696;
	mov.b32 	%r4812, -1360443474;
	mov.b32 	%r4813, 2056189050;
	mov.b32 	%r4814, 1706019429;
	st.local.v4.u32 	[%rd11+752], {%r4814, %r4813, %r4812, %r4811};
	mov.b32 	%r4815, 779246638;
	mov.b32 	%r4816, 628050469;
	mov.b32 	%r4817, 2022240376;
	mov.b32 	%r4818, -1160417350;
	st.local.v4.u32 	[%rd11+768], {%r4818, %r4817, %r4816, %r4815};
	mov.b32 	%r4819, -967731258;
	mov.b32 	%r4820, -1261997132;
	mov.b32 	%r4821, -1494132826;
	mov.b32 	%r4822, 472135708;
	st.local.v4.u32 	[%rd11+784], {%r4822, %r4821, %r4820, %r4819};
	mov.b32 	%r4823, 522272287;
	mov.b32 	%r4824, 1956440180;
	mov.b32 	%r4825, -579034659;
	mov.b32 	%r4826, -400307224;
	st.local.v4.u32 	[%rd11+800], {%r4826, %r4825, %r4824, %r4823};
	mov.b32 	%r4827, -1970991222;
	mov.b32 	%r4828, -1954148981;
	mov.b32 	%r4829, -1109630531;
	mov.b32 	%r4830, 1272813131;
	st.local.v4.u32 	[%rd11+816], {%r4830, %r4829, %r4828, %r4827};
	mov.b32 	%r4831, 1722469478;
	mov.b32 	%r4832, -1245417035;
	mov.b32 	%r4833, 1044544574;
	mov.b32 	%r4834, 1888542832;
	st.local.v4.u32 	[%rd11+832], {%r4834, %r4833, %r4832, %r4831};
	mov.b32 	%r4835, 236067854;
	mov.b32 	%r4836, -167643146;
	mov.b32 	%r4837, 50660867;
	mov.b32 	%r4838, 1222152264;
	st.local.v4.u32 	[%rd11+848], {%r4838, %r4837, %r4836, %r4835};
	mov.b32 	%r4839, -1177523783;
	mov.b32 	%r4840, 1475980887;
	mov.b32 	%r4841, 895445557;
	mov.b32 	%r4842, 1638122081;
	st.local.v4.u32 	[%rd11+864], {%r4842, %r4841, %r4840, %r4839};
	mov.b32 	%r4843, -1632032866;
	mov.b32 	%r4844, 489110045;
	mov.b32 	%r4845, -1051158079;
	mov.b32 	%r4846, -2037311610;
	st.local.v4.u32 	[%rd11+880], {%r4846, %r4845, %r4844, %r4843};
	mov.b32 	%r4847, 288563729;
	mov.b32 	%r4848, -1733088360;
	mov.b32 	%r4849, -132912136;
	mov.b32 	%r4850, -516367903;
	st.local.v4.u32 	[%rd11+896], {%r4850, %r4849, %r4848, %r4847};
	mov.b32 	%r4851, -1800981612;
	mov.b32 	%r4852, -1903622258;
	mov.b32 	%r4853, -646927911;
	mov.b32 	%r4854, 1773916777;
	st.local.v4.u32 	[%rd11+912], {%r4854, %r4853, %r4852, %r4851};
	mov.b32 	%r4855, -383727127;
	mov.b32 	%r4856, -2020469369;
	mov.b32 	%r4857, 505560094;
	mov.b32 	%r4858, -1682559589;
	st.local.v4.u32 	[%rd11+928], {%r4858, %r4857, %r4856, %r4855};
	mov.b32 	%r4859, -545610273;
	mov.b32 	%r4860, 678973480;
	mov.b32 	%r4861, 1442818645;
	mov.b32 	%r4862, -834041906;
	st.local.v4.u32 	[%rd11+944], {%r4862, %r4861, %r4860, %r4859};
	mov.b32 	%r4863, 219617805;
	mov.b32 	%r4864, -1988097655;
	mov.b32 	%r4865, -1577559647;
	mov.b32 	%r4866, -1936784500;
	st.local.v4.u32 	[%rd11+960], {%r4866, %r4865, %r4864, %r4863};
	mov.b32 	%r4867, 1756942440;
	mov.b32 	%r4868, 1120306242;
	mov.b32 	%r4869, -432941082;
	mov.b32 	%r4870, -1076206145;
	st.local.v4.u32 	[%rd11+976], {%r4870, %r4869, %r4868, %r4867};
	mov.b32 	%r4871, 252780047;
	mov.b32 	%r4872, 762796589;
	mov.b32 	%r4873, -1716508263;
	mov.b32 	%r4874, 1103331905;
	st.local.v4.u32 	[%rd11+992], {%r4874, %r4873, %r4872, %r4871};
	mov.b32 	%r4875, 372911126;
	mov.b32 	%r4876, -1143575109;
	mov.b32 	%r4877, 1425844308;
	mov.b32 	%r4878, -1328841808;
	st.local.v4.u32 	[%rd11+1008], {%r4878, %r4877, %r4876, %r4875};
	mov.b32 	%r4879, 2071694838;
	mov.b32 	%r4880, 2004326894;
	mov.b32 	%r4881, 2088535288;
	mov.b32 	%r4882, 1667474886;
	st.local.v4.u32 	[%rd12], {%r4882, %r4881, %r4880, %r4879};
	mov.b32 	%r4883, -976923503;
	mov.b32 	%r4884, 1869591006;
	mov.b32 	%r4885, 1802223062;
	mov.b32 	%r4886, -219017729;
	st.local.v4.u32 	[%rd12+16], {%r4886, %r4885, %r4884, %r4883};
	mov.b32 	%r4887, 724270422;
	mov.b32 	%r4888, 1734846926;
	mov.b32 	%r4889, 16843522;
	mov.b32 	%r4890, 808472672;
	st.local.v4.u32 	[%rd12+32], {%r4890, %r4889, %r4888, %r4887};
	mov.b32 	%r4891, 1987484396;
	mov.b32 	%r4892, -1414797747;
	mov.b32 	%r4893, -673750347;
	mov.b32 	%r4894, -16901657;
	st.local.v4.u32 	[%rd12+48], {%r4894, %r4893, %r4892, %r4891};
	mov.b32 	%r4895, 2105378810;
	mov.b32 	%r4896, -909557623;
	mov.b32 	%r4897, -2105369313;
	mov.b32 	%r4898, -892713585;
	st.local.v4.u32 	[%rd12+64], {%r4898, %r4897, %r4896, %r4895};
	mov.b32 	%r4899, -252703749;
	mov.b32 	%r4900, 1195886990;
	mov.b32 	%r4901, 1499065266;
	mov.b32 	%r4902, -84273681;
	st.local.v4.u32 	[%rd12+80], {%r4902, %r4901, %r4900, %r4899};
	mov.b32 	%r4903, -1347425723;
	mov.b32 	%r4904, -1566376609;
	mov.b32 	%r4905, -724277325;
	mov.b32 	%r4906, -1381110719;
	st.local.v4.u32 	[%rd12+96], {%r4906, %r4905, %r4904, %r4903};
	mov.b32 	%r4907, -1061135461;
	mov.b32 	%r4908, 1920112356;
	mov.b32 	%r4909, -1532692653;
	mov.b32 	%r4910, -1667449053;
	st.local.v4.u32 	[%rd12+112], {%r4910, %r4909, %r4908, %r4907};
	mov.b32 	%r4911, 640051788;
	mov.b32 	%r4912, -1819038147;
	mov.b32 	%r4913, -33743647;
	mov.b32 	%r4914, -1212693899;
	st.local.v4.u32 	[%rd12+128], {%r4914, %r4913, %r4912, %r4911};
	mov.b32 	%r4915, -859025533;
	mov.b32 	%r4916, -134806795;
	mov.b32 	%r4917, 1061110142;
	mov.b32 	%r4918, 909531756;
	st.local.v4.u32 	[%rd12+144], {%r4918, %r4917, %r4916, %r4915};
	mov.b32 	%r4919, -235861767;
	mov.b32 	%r4920, -437963567;
	mov.b32 	%r4921, -1515850671;
	mov.b32 	%r4922, 875846760;
	st.local.v4.u32 	[%rd12+160], {%r4922, %r4921, %r4920, %r4919};
	mov.b32 	%r4923, 353713962;
	mov.b32 	%r4924, 825316194;
	mov.b32 	%r4925, -656903253;
	mov.b32 	%r4926, 1903268834;
	st.local.v4.u32 	[%rd12+176], {%r4926, %r4925, %r4924, %r4923};
	mov.b32 	%r4927, -1010606435;
	mov.b32 	%r4928, 589522246;
	mov.b32 	%r4929, -943238507;
	mov.b32 	%r4930, 67374088;
	st.local.v4.u32 	[%rd12+192], {%r4930, %r4929, %r4928, %r4927};
	mov.b32 	%r4931, -1701137105;
	mov.b32 	%r4932, 84217610;
	mov.b32 	%r4933, -1768513225;
	mov.b32 	%r4934, 404236336;
	st.local.v4.u32 	[%rd12+208], {%r4934, %r4933, %r4932, %r4931};
	mov.b32 	%r4935, -488489505;
	mov.b32 	%r4936, -2139055333;
	mov.b32 	%r4937, 303183396;
	mov.b32 	%r4938, 117901582;
	st.local.v4.u32 	[%rd12+224], {%r4938, %r4937, %r4936, %r4935};
	mov.b32 	%r4939, 1970642922;
	mov.b32 	%r4940, -1296904833;
	mov.b32 	%r4941, 656894286;
	mov.b32 	%r4942, -336910643;
	st.local.v4.u32 	[%rd12+240], {%r4942, %r4941, %r4940, %r4939};
	mov.b32 	%r4943, 437923380;
	mov.b32 	%r4944, 741110872;
	mov.b32 	%r4945, -2088526307;
	mov.b32 	%r4946, 151591698;
	st.local.v4.u32 	[%rd12+256], {%r4946, %r4945, %r4944, %r4943};
	mov.b32 	%r4947, -1600062629;
	mov.b32 	%r4948, 1515908788;
	mov.b32 	%r4949, 1852748508;
	mov.b32 	%r4950, 454765878;
	st.local.v4.u32 	[%rd12+272], {%r4950, %r4949, %r4948, %r4947};
	mov.b32 	%r4951, -1280061827;
	mov.b32 	%r4952, -690593353;
	mov.b32 	%r4953, 993742198;
	mov.b32 	%r4954, 1381168804;
	st.local.v4.u32 	[%rd12+288], {%r4954, %r4953, %r4952, %r4951};
	mov.b32 	%r4955, -2071685357;
	mov.b32 	%r4956, 791638366;
	mov.b32 	%r4957, -471646499;
	mov.b32 	%r4958, 690584402;
	st.local.v4.u32 	[%rd12+304], {%r4958, %r4957, %r4956, %r4955};
	mov.b32 	%r4959, -303223615;
	mov.b32 	%r4960, -774805319;
	mov.b32 	%r4961, 1398011302;
	st.local.v4.u32 	[%rd12+320], {%r4961, %r4960, %r4194, %r4959};
	mov.b32 	%r4962, 1532751286;
	mov.b32 	%r4963, -1313748871;
	mov.b32 	%r4964, -50585629;
	mov.b32 	%r4965, 538992704;
	st.local.v4.u32 	[%rd12+336], {%r4965, %r4964, %r4963, %r4962};
	mov.b32 	%r4966, 960056178;
	mov.b32 	%r4967, -1094788761;
	mov.b32 	%r4968, -875870579;
	mov.b32 	%r4969, 1785380564;
	st.local.v4.u32 	[%rd12+352], {%r4969, %r4968, %r4967, %r4966};
	mov.b32 	%r4970, -808498555;
	mov.b32 	%r4971, 1482221744;
	mov.b32 	%r4972, 1280103576;
	mov.b32 	%r4973, 1246420628;
	st.local.v4.u32 	[%rd12+368], {%r4973, %r4972, %r4971, %r4970};
	mov.b32 	%r4974, -67430675;
	mov.b32 	%r4975, -1431640753;
	mov.b32 	%r4976, -269538619;
	mov.b32 	%r4977, -791647301;
	st.local.v4.u32 	[%rd12+384], {%r4977, %r4976, %r4975, %r4974};
	mov.b32 	%r4978, -2054843375;
	mov.b32 	%r4979, 859002214;
	mov.b32 	%r4980, 1296947098;
	mov.b32 	%r4981, 1128514950;
	st.local.v4.u32 	[%rd12+400], {%r4981, %r4980, %r4979, %r4978};
	mov.b32 	%r4982, 2139062782;
	mov.b32 	%r4983, 33687044;
	mov.b32 	%r4984, -101117719;
	mov.b32 	%r4985, 1162203018;
	st.local.v4.u32 	[%rd12+416], {%r4985, %r4984, %r4983, %r4982};
	mov.b32 	%r4986, -1465326773;
	mov.b32 	%r4987, -1616922075;
	mov.b32 	%r4988, 1010582648;
	mov.b32 	%r4989, 1347481760;
	st.local.v4.u32 	[%rd12+432], {%r4989, %r4988, %r4987, %r4986};
	mov.b32 	%r4990, -1886418427;
	mov.b32 	%r4991, 1077985408;
	mov.b32 	%r4992, -1549533603;
	mov.b32 	%r4993, 1364325282;
	st.local.v4.u32 	[%rd12+448], {%r4993, %r4992, %r4991, %r4990};
	mov.b32 	%r4994, -168491791;
	mov.b32 	%r4995, 943212656;
	mov.b32 	%r4996, -1650607071;
	mov.b32 	%r4997, -1835881153;
	st.local.v4.u32 	[%rd12+464], {%r4997, %r4996, %r4995, %r4994};
	mov.b32 	%r4998, 555836226;
	mov.b32 	%r4999, -623217233;
	mov.b32 	%r5000, -1229536905;
	mov.b32 	%r5001, -1128472733;
	st.local.v4.u32 	[%rd12+480], {%r5001, %r5000, %r4999, %r4998};
	mov.b32 	%r5002, -757961281;
	mov.b32 	%r5003, -202174723;
	mov.b32 	%r5004, -58651;
	mov.b32 	%r5005, 269496352;
	st.local.v4.u32 	[%rd12+496], {%r5005, %r5004, %r5003, %r5002};
	mov.b32 	%r5006, -320065597;
	mov.b32 	%r5007, 320025894;
	mov.b32 	%r5008, 202118168;
	mov.b32 	%r5009, -842183551;
	st.local.v4.u32 	[%rd12+512], {%r5009, %r5008, %r5007, %r5006};
	mov.b32 	%r5010, 387397934;
	mov.b32 	%r5011, 1145359496;
	mov.b32 	%r5012, -1751670219;
	mov.b32 	%r5013, 1600119230;
	st.local.v4.u32 	[%rd12+528], {%r5013, %r5012, %r5011, %r5010};
	mov.b32 	%r5014, 1027426170;
	mov.b32 	%r5015, 2122220284;
	mov.b32 	%r5016, -1482165675;
	mov.b32 	%r5017, -993765485;
	st.local.v4.u32 	[%rd12+544], {%r5017, %r5016, %r5015, %r5014};
	mov.b32 	%r5018, 1936954854;
	mov.b32 	%r5019, 421079858;
	mov.b32 	%r5020, 1566435258;
	mov.b32 	%r5021, 1684319432;
	st.local.v4.u32 	[%rd12+560], {%r5021, %r5020, %r5019, %r5018};
	mov.b32 	%r5022, -589529181;
	mov.b32 	%r5023, 1330631070;
	mov.b32 	%r5024, -2122213351;
	mov.b32 	%r5025, 1616945344;
	st.local.v4.u32 	[%rd12+576], {%r5025, %r5024, %r5023, %r5022};
	mov.b32 	%r5026, -2004319477;
	mov.b32 	%r5027, -1869567173;
	mov.b32 	%r5028, 707427924;
	mov.b32 	%r5029, 572679748;
	st.local.v4.u32 	[%rd12+592], {%r5029, %r5028, %r5027, %r5026};
	mov.b32 	%r5030, 336870440;
	mov.b32 	%r5031, -1195846805;
	mov.b32 	%r5032, -286381625;
	mov.b32 	%r5033, 1179044492;
	st.local.v4.u32 	[%rd12+608], {%r5033, %r5032, %r5031, %r5030};
	mov.b32 	%r5034, -606374227;
	mov.b32 	%r5035, 185277718;
	mov.b32 	%r5036, 1583276732;
	mov.b32 	%r5037, -555845209;
	st.local.v4.u32 	[%rd12+624], {%r5037, %r5036, %r5035, %r5034};
	mov.b32 	%r5038, 168435220;
	mov.b32 	%r5039, 976899700;
	mov.b32 	%r5040, 842159716;
	mov.b32 	%r5041, -522175525;
	st.local.v4.u32 	[%rd12+640], {%r5041, %r5040, %r5039, %r5038};
	mov.b32 	%r5042, 1549591736;
	mov.b32 	%r5043, 606366792;
	mov.b32 	%r5044, 101059084;
	mov.b32 	%r5045, 1229577106;
	st.local.v4.u32 	[%rd12+656], {%r5045, %r5044, %r5043, %r5042};
	mov.b32 	%r5046, 1650632388;
	mov.b32 	%r5047, -1397952701;
	mov.b32 	%r5048, -741118275;
	mov.b32 	%r5049, -1027449441;
	st.local.v4.u32 	[%rd12+672], {%r5049, %r5048, %r5047, %r5046};
	mov.b32 	%r5050, 2038008818;
	mov.b32 	%r5051, -454805549;
	mov.b32 	%r5052, -1785355215;
	mov.b32 	%r5053, -1852725191;
	st.local.v4.u32 	[%rd12+688], {%r5053, %r5052, %r5051, %r5050};
	mov.b32 	%r5054, 1835907034;
	mov.b32 	%r5055, 926374254;
	mov.b32 	%r5056, -926399605;
	mov.b32 	%r5057, -404278571;
	st.local.v4.u32 	[%rd12+704], {%r5057, %r5056, %r5055, %r5054};
	mov.b32 	%r5058, -1448484791;
	mov.b32 	%r5059, 1313788572;
	mov.b32 	%r5060, -707435343;
	mov.b32 	%r5061, -1920103423;
	st.local.v4.u32 	[%rd12+720], {%r5061, %r5060, %r5059, %r5058};
	mov.b32 	%r5062, -353753649;
	mov.b32 	%r5063, -185333773;
	mov.b32 	%r5064, 1448540844;
	mov.b32 	%r5065, 1819063512;
	st.local.v4.u32 	[%rd12+736], {%r5065, %r5064, %r5063, %r5062};
	mov.b32 	%r5066, 134748176;
	mov.b32 	%r5067, -1364268729;
	mov.b32 	%r5068, 2054852340;
	mov.b32 	%r5069, 1701162954;
	st.local.v4.u32 	[%rd12+752], {%r5069, %r5068, %r5067, %r5066};
	mov.b32 	%r5070, 774795868;
	mov.b32 	%r5071, 623210314;
	mov.b32 	%r5072, 2021165296;
	mov.b32 	%r5073, -1162160785;
	st.local.v4.u32 	[%rd12+768], {%r5073, %r5072, %r5071, %r5070};
	mov.b32 	%r5074, -960081513;
	mov.b32 	%r5075, -1263220877;
	mov.b32 	%r5076, -1499008681;
	mov.b32 	%r5077, 471606328;
	st.local.v4.u32 	[%rd12+784], {%r5077, %r5076, %r5075, %r5074};
	mov.b32 	%r5078, 522133822;
	mov.b32 	%r5079, 1953799400;
	mov.b32 	%r5080, -572687199;
	mov.b32 	%r5081, -387439669;
	st.local.v4.u32 	[%rd12+800], {%r5081, %r5080, %r5079, %r5078};
	mov.b32 	%r5082, -1970633457;
	mov.b32 	%r5083, -1953790451;
	mov.b32 	%r5084, -1111630751;
	mov.b32 	%r5085, 1263263126;
	st.local.v4.u32 	[%rd12+816], {%r5085, %r5084, %r5083, %r5082};
	mov.b32 	%r5086, 1718004428;
	mov.b32 	%r5087, -1246378895;
	mov.b32 	%r5088, 1044267644;
	mov.b32 	%r5089, 1886425312;
	st.local.v4.u32 	[%rd12+832], {%r5089, %r5088, %r5087, %r5086};
	mov.b32 	%r5090, 235803164;
	mov.b32 	%r5091, -151649801;
	mov.b32 	%r5092, 50529542;
	mov.b32 	%r5093, 1212733584;
	st.local.v4.u32 	[%rd12+848], {%r5093, %r5092, %r5091, %r5090};
	mov.b32 	%r5094, -1179004823;
	mov.b32 	%r5095, 1465383342;
	mov.b32 	%r5096, 892690282;
	mov.b32 	%r5097, 1633788866;
	st.local.v4.u32 	[%rd12+864], {%r5097, %r5096, %r5095, %r5094};
	mov.b32 	%r5098, -1633765081;
	mov.b32 	%r5099, 488449850;
	mov.b32 	%r5100, -1044293479;
	mov.b32 	%r5101, -2038001385;
	st.local.v4.u32 	[%rd12+880], {%r5101, %r5100, %r5099, %r5098};
	mov.b32 	%r5102, 286339874;
	mov.b32 	%r5103, -1734823125;
	mov.b32 	%r5104, -117959701;
	mov.b32 	%r5105, -505333543;
	st.local.v4.u32 	[%rd12+896], {%r5105, %r5104, %r5103, %r5102};
	mov.b32 	%r5106, -1802197197;
	mov.b32 	%r5107, -1903261433;
	mov.b32 	%r5108, -640061271;
	mov.b32 	%r5109, 1768537042;
	st.local.v4.u32 	[%rd12+912], {%r5109, %r5108, %r5107, %r5106};
	mov.b32 	%r5110, -370597687;
	mov.b32 	%r5111, -2021158379;
	mov.b32 	%r5112, 505291324;
	mov.b32 	%r5113, -1684294099;
	st.local.v4.u32 	[%rd12+928], {%r5113, %r5112, %r5111, %r5110};
	mov.b32 	%r5114, -539002203;
	mov.b32 	%r5115, 673740880;
	mov.b32 	%r5116, 1431699370;
	mov.b32 	%r5117, -825341561;
	st.local.v4.u32 	[%rd12+944], {%r5117, %r5116, %r5115, %r5114};
	mov.b32 	%r5118, 218961690;
	mov.b32 	%r5119, -1987477495;
	mov.b32 	%r5120, -1583220647;
	mov.b32 	%r5121, -1936945405;
	st.local.v4.u32 	[%rd12+960], {%r5121, %r5120, %r5119, %r5118};
	mov.b32 	%r5122, 1751693520;
	mov.b32 	%r5123, 1111672452;
	mov.b32 	%r5124, -421121577;
	mov.b32 	%r5125, -1077945755;
	st.local.v4.u32 	[%rd12+976], {%r5125, %r5124, %r5123, %r5122};
	mov.b32 	%r5126, 252645662;
	mov.b32 	%r5127, 757954394;
	mov.b32 	%r5128, -1717981143;
	mov.b32 	%r5129, 1094828930;
	st.local.v4.u32 	[%rd12+992], {%r5129, %r5128, %r5127, %r5126};
	mov.b32 	%r5130, 370555436;
	mov.b32 	%r5131, -1145317779;
	mov.b32 	%r5132, 1414855848;
	mov.b32 	%r5133, -1330590853;
	st.local.v4.u32 	[%rd12+1008], {%r5133, %r5132, %r5131, %r5130};
	mov.u32 	%r5134, _ZZ7AES_128P8aesBlockPjiE11matrizCajaS;
	add.s32 	%r8711, %r5134, 3;
	mov.u32 	%r5135, _ZZ7AES_128P8aesBlockPjiE2T1;
	add.s32 	%r8710, %r5135, 16;
	mov.u32 	%r5136, _ZZ7AES_128P8aesBlockPjiE2T4;
	add.s32 	%r8709, %r5136, 16;
	mov.u32 	%r5137, _ZZ7AES_128P8aesBlockPjiE2T2;
	add.s32 	%r8708, %r5137, 16;
	mov.u32 	%r5138, _ZZ7AES_128P8aesBlockPjiE2T3;
	add.s32 	%r8707, %r5138, 16;
	mov.b32 	%r8712, 7;
$L__BB3_80:
	ld.local.v2.b32 	{%r5139, %r5140}, [%rd408];
	bfe.u32 	%r5141, %r5140, 24, 8;
	bfe.u32 	%r5142, %r5140, 16, 8;
	bfe.u32 	%r5143, %r5140, 8, 8;
	bfe.u32 	%r5144, %r5140, 0, 8;
	bfe.u32 	%r5145, %r5139, 24, 8;
	bfe.u32 	%r5146, %r5139, 16, 8;
	bfe.u32 	%r5147, %r5139, 8, 8;
	bfe.u32 	%r5148, %r5139, 0, 8;
	st.shared.u8 	[%r8711+-3], %r5148;
	ld.local.v4.u32 	{%r5149, %r5150, %r5151, %r5152}, [%rd407+-16];
	st.shared.u32 	[%r8710+-16], %r5149;
	ld.local.v4.u32 	{%r5153, %r5154, %r5155, %r5156}, [%rd406+-16];
	st.shared.u32 	[%r8708+-16], %r5153;
	ld.local.v4.u32 	{%r5157, %r5158, %r5159, %r5160}, [%rd405+-16];
	st.shared.u32 	[%r8707+-16], %r5157;
	ld.local.v4.u32 	{%r5161, %r5162, %r5163, %r5164}, [%rd404+-16];
	st.shared.u32 	[%r8709+-16], %r5161;
	st.shared.u8 	[%r8711+-2], %r5147;
	st.shared.u32 	[%r8710+-12], %r5150;
	st.shared.u32 	[%r8708+-12], %r5154;
	st.shared.u32 	[%r8707+-12], %r5158;
	st.shared.u32 	[%r8709+-12], %r5162;
	st.shared.u8 	[%r8711+-1], %r5146;
	st.shared.u32 	[%r8710+-8], %r5151;
	st.shared.u32 	[%r8708+-8], %r5155;
	st.shared.u32 	[%r8707+-8], %r5159;
	st.shared.u32 	[%r8709+-8], %r5163;
	st.shared.u8 	[%r8711], %r5145;
	st.shared.u32 	[%r8710+-4], %r5152;
	st.shared.u32 	[%r8708+-4], %r5156;
	st.shared.u32 	[%r8707+-4], %r5160;
	st.shared.u32 	[%r8709+-4], %r5164;
	st.shared.u8 	[%r8711+1], %r5144;
	ld.local.v4.u32 	{%r5165, %r5166, %r5167, %r5168}, [%rd407];
	st.shared.u32 	[%r8710], %r5165;
	ld.local.v4.u32 	{%r5169, %r5170, %r5171, %r5172}, [%rd406];
	st.shared.u32 	[%r8708], %r5169;
	ld.local.v4.u32 	{%r5173, %r5174, %r5175, %r5176}, [%rd405];
	st.shared.u32 	[%r8707], %r5173;
	ld.local.v4.u32 	{%r5177, %r5178, %r5179, %r5180}, [%rd404];
	st.shared.u32 	[%r8709], %r5177;
	st.shared.u8 	[%r8711+2], %r5143;
	st.shared.u32 	[%r8710+4], %r5166;
	st.shared.u32 	[%r8708+4], %r5170;
	st.shared.u32 	[%r8707+4], %r5174;
	st.shared.u32 	[%r8709+4], %r5178;
	st.shared.u8 	[%r8711+3], %r5142;
	st.shared.u32 	[%r8710+8], %r5167;
	st.shared.u32 	[%r8708+8], %r5171;
	st.shared.u32 	[%r8707+8], %r5175;
	st.shared.u32 	[%r8709+8], %r5179;
	st.shared.u8 	[%r8711+4], %r5141;
	st.shared.u32 	[%r8710+12], %r5168;
	st.shared.u32 	[%r8708+12], %r5172;
	st.shared.u32 	[%r8707+12], %r5176;
	st.shared.u32 	[%r8709+12], %r5180;
	add.s32 	%r8712, %r8712, 8;
	add.s64 	%rd408, %rd408, 8;
	add.s64 	%rd407, %rd407, 32;
	add.s64 	%rd406, %rd406, 32;
	add.s64 	%rd405, %rd405, 32;
	add.s64 	%rd404, %rd404, 32;
	add.s32 	%r8711, %r8711, 8;
	add.s32 	%r8710, %r8710, 32;
	add.s32 	%r8709, %r8709, 32;
	add.s32 	%r8708, %r8708, 32;
	add.s32 	%r8707, %r8707, 32;
	setp.ne.s32 	%p49, %r8712, 263;
	@%p49 bra 	$L__BB3_80;
	ld.param.u64 	%rd391, [_Z24OCB128DecryptRandomAccesP8aesBlockS0_yyyPj_param_2];
	ld.u32 	%r5181, [%rd211];
	ld.u32 	%r5182, [%rd211+4];
	ld.u32 	%r5183, [%rd211+8];
	ld.u32 	%r5184, [%rd211+12];
	ld.global.u32 	%r5185, [%rd2];
	xor.b32  	%r5186, %r5185, %r5181;
	ld.global.u32 	%r5187, [%rd2+4];
	xor.b32  	%r5188, %r5187, %r5182;
	ld.global.u32 	%r5189, [%rd2+8];
	xor.b32  	%r5190, %r5189, %r5183;
	ld.global.u32 	%r5191, [%rd2+12];
	xor.b32  	%r5192, %r5191, %r5184;
	shr.u32 	%r5193, %r5186, 22;
	and.b32  	%r5194, %r5193, 1020;
	add.s32 	%r5196, %r5135, %r5194;
	ld.shared.u32 	%r5197, [%r5196];
	shr.u32 	%r5198, %r5188, 14;
	and.b32  	%r5199, %r5198, 1020;
	add.s32 	%r5201, %r5137, %r5199;
	ld.shared.u32 	%r5202, [%r5201];
	shr.u32 	%r5203, %r5190, 6;
	and.b32  	%r5204, %r5203, 1020;
	add.s32 	%r5206, %r5138, %r5204;
	ld.shared.u32 	%r5207, [%r5206];
	shl.b32 	%r5208, %r5192, 2;
	and.b32  	%r5209, %r5208, 1020;
	add.s32 	%r5211, %r5136, %r5209;
	ld.shared.u32 	%r5212, [%r5211];
	xor.b32  	%r5213, %r5202, %r5197;
	xor.b32  	%r5214, %r5213, %r5207;
	xor.b32  	%r5215, %r5214, %r5212;
	shr.u32 	%r5216, %r5188, 22;
	and.b32  	%r5217, %r5216, 1020;
	add.s32 	%r5218, %r5135, %r5217;
	ld.shared.u32 	%r5219, [%r5218];
	shr.u32 	%r5220, %r5190, 14;
	and.b32  	%r5221, %r5220, 1020;
	add.s32 	%r5222, %r5137, %r5221;
	ld.shared.u32 	%r5223, [%r5222];
	shr.u32 	%r5224, %r5192, 6;
	and.b32  	%r5225, %r5224, 1020;
	add.s32 	%r5226, %r5138, %r5225;
	ld.shared.u32 	%r5227, [%r5226];
	shl.b32 	%r5228, %r5186, 2;
	and.b32  	%r5229, %r5228, 1020;
	add.s32 	%r5230, %r5136, %r5229;
	ld.shared.u32 	%r5231, [%r5230];
	xor.b32  	%r5232, %r5223, %r5219;
	xor.b32  	%r5233, %r5232, %r5227;
	xor.b32  	%r5234, %r5233, %r5231;
	shr.u32 	%r5235, %r5190, 22;
	and.b32  	%r5236, %r5235, 1020;
	add.s32 	%r5237, %r5135, %r5236;
	ld.shared.u32 	%r5238, [%r5237];
	shr.u32 	%r5239, %r5192, 14;
	and.b32  	%r5240, %r5239, 1020;
	add.s32 	%r5241, %r5137, %r5240;
	ld.shared.u32 	%r5242, [%r5241];
	shr.u32 	%r5243, %r5186, 6;
	and.b32  	%r5244, %r5243, 1020;
	add.s32 	%r5245, %r5138, %r5244;
	ld.shared.u32 	%r5246, [%r5245];
	shl.b32 	%r5247, %r5188, 2;
	and.b32  	%r5248, %r5247, 1020;
	add.s32 	%r5249, %r5136, %r5248;
	ld.shared.u32 	%r5250, [%r5249];
	xor.b32  	%r5251, %r5242, %r5238;
	xor.b32  	%r5252, %r5251, %r5246;
	xor.b32  	%r5253, %r5252, %r5250;
	shr.u32 	%r5254, %r5192, 22;
	and.b32  	%r5255, %r5254, 1020;
	add.s32 	%r5256, %r5135, %r5255;
	ld.shared.u32 	%r5257, [%r5256];
	shr.u32 	%r5258, %r5186, 14;
	and.b32  	%r5259, %r5258, 1020;
	add.s32 	%r5260, %r5137, %r5259;
	ld.shared.u32 	%r5261, [%r5260];
	shr.u32 	%r5262, %r5188, 6;
	and.b32  	%r5263, %r5262, 1020;
	add.s32 	%r5264, %r5138, %r5263;
	ld.shared.u32 	%r5265, [%r5264];
	shl.b32 	%r5266, %r5190, 2;
	and.b32  	%r5267, %r5266, 1020;
	add.s32 	%r5268, %r5136, %r5267;
	ld.shared.u32 	%r5269, [%r5268];
	xor.b32  	%r5270, %r5261, %r5257;
	xor.b32  	%r5271, %r5270, %r5265;
	xor.b32  	%r5272, %r5271, %r5269;
	ld.global.u32 	%r5273, [%rd2+16];
	xor.b32  	%r5274, %r5273, %r5215;
	ld.global.u32 	%r5275, [%rd2+20];
	xor.b32  	%r5276, %r5275, %r5234;
	ld.global.u32 	%r5277, [%rd2+24];
	xor.b32  	%r5278, %r5277, %r5253;
	ld.global.u32 	%r5279, [%rd2+28];
	xor.b32  	%r5280, %r5279, %r5272;
	shr.u32 	%r5281, %r5274, 22;
	and.b32  	%r5282, %r5281, 1020;
	add.s32 	%r5283, %r5135, %r5282;
	ld.shared.u32 	%r5284, [%r5283];
	shr.u32 	%r5285, %r5276, 14;
	and.b32  	%r5286, %r5285, 1020;
	add.s32 	%r5287, %r5137, %r5286;
	ld.shared.u32 	%r5288, [%r5287];
	shr.u32 	%r5289, %r5278, 6;
	and.b32  	%r5290, %r5289, 1020;
	add.s32 	%r5291, %r5138, %r5290;
	ld.shared.u32 	%r5292, [%r5291];
	shl.b32 	%r5293, %r5280, 2;
	and.b32  	%r5294, %r5293, 1020;
	add.s32 	%r5295, %r5136, %r5294;
	ld.shared.u32 	%r5296, [%r5295];
	xor.b32  	%r5297, %r5288, %r5284;
	xor.b32  	%r5298, %r5297, %r5292;
	xor.b32  	%r5299, %r5298, %r5296;
	shr.u32 	%r5300, %r5276, 22;
	and.b32  	%r5301, %r5300, 1020;
	add.s32 	%r5302, %r5135, %r5301;
	ld.shared.u32 	%r5303, [%r5302];
	shr.u32 	%r5304, %r5278, 14;
	and.b32  	%r5305, %r5304, 1020;
	add.s32 	%r5306, %r5137, %r5305;
	ld.shared.u32 	%r5307, [%r5306];
	shr.u32 	%r5308, %r5280, 6;
	and.b32  	%r5309, %r5308, 1020;
	add.s32 	%r5310, %r5138, %r5309;
	ld.shared.u32 	%r5311, [%r5310];
	shl.b32 	%r5312, %r5274, 2;
	and.b32  	%r5313, %r5312, 1020;
	add.s32 	%r5314, %r5136, %r5313;
	ld.shared.u32 	%r5315, [%r5314];
	xor.b32  	%r5316, %r5307, %r5303;
	xor.b32  	%r5317, %r5316, %r5311;
	xor.b32  	%r5318, %r5317, %r5315;
	shr.u32 	%r5319, %r5278, 22;
	and.b32  	%r5320, %r5319, 1020;
	add.s32 	%r5321, %r5135, %r5320;
	ld.shared.u32 	%r5322, [%r5321];
	shr.u32 	%r5323, %r5280, 14;
	and.b32  	%r5324, %r5323, 1020;
	add.s32 	%r5325, %r5137, %r5324;
	ld.shared.u32 	%r5326, [%r5325];
	shr.u32 	%r5327, %r5274, 6;
	and.b32  	%r5328, %r5327, 1020;
	add.s32 	%r5329, %r5138, %r5328;
	ld.shared.u32 	%r5330, [%r5329];
	shl.b32 	%r5331, %r5276, 2;
	and.b32  	%r5332, %r5331, 1020;
	add.s32 	%r5333, %r5136, %r5332;
	ld.shared.u32 	%r5334, [%r5333];
	xor.b32  	%r5335, %r5326, %r5322;
	xor.b32  	%r5336, %r5335, %r5330;
	xor.b32  	%r5337, %r5336, %r5334;
	shr.u32 	%r5338, %r5280, 22;
	and.b32  	%r5339, %r5338, 1020;
	add.s32 	%r5340, %r5135, %r5339;
	ld.shared.u32 	%r5341, [%r5340];
	shr.u32 	%r5342, %r5274, 14;
	and.b32  	%r5343, %r5342, 1020;
	add.s32 	%r5344, %r5137, %r5343;
	ld.shared.u32 	%r5345, [%r5344];
	shr.u32 	%r5346, %r5276, 6;
	and.b32  	%r5347, %r5346, 1020;
	add.s32 	%r5348, %r5138, %r5347;
	ld.shared.u32 	%r5349, [%r5348];
	shl.b32 	%r5350, %r5278, 2;
	and.b32  	%r5351, %r5350, 1020;
	add.s32 	%r5352, %r5136, %r5351;
	ld.shared.u32 	%r5353, [%r5352];
	xor.b32  	%r5354, %r5345, %r5341;
	xor.b32  	%r5355, %r5354, %r5349;
	xor.b32  	%r5356, %r5355, %r5353;
	ld.global.u32 	%r5357, [%rd2+32];
	xor.b32  	%r5358, %r5357, %r5299;
	ld.global.u32 	%r5359, [%rd2+36];
	xor.b32  	%r5360, %r5359, %r5318;
	ld.global.u32 	%r5361, [%rd2+40];
	xor.b32  	%r5362, %r5361, %r5337;
	ld.global.u32 	%r5363, [%rd2+44];
	xor.b32  	%r5364, %r5363, %r5356;
	shr.u32 	%r5365, %r5358, 22;
	and.b32  	%r5366, %r5365, 1020;
	add.s32 	%r5367, %r5135, %r5366;
	ld.shared.u32 	%r5368, [%r5367];
	shr.u32 	%r5369, %r5360, 14;
	and.b32  	%r5370, %r5369, 1020;
	add.s32 	%r5371, %r5137, %r5370;
	ld.shared.u32 	%r5372, [%r5371];
	shr.u32 	%r5373, %r5362, 6;
	and.b32  	%r5374, %r5373, 1020;
	add.s32 	%r5375, %r5138, %r5374;
	ld.shared.u32 	%r5376, [%r5375];
	shl.b32 	%r5377, %r5364, 2;
	and.b32  	%r5378, %r5377, 1020;
	add.s32 	%r5379, %r5136, %r5378;
	ld.shared.u32 	%r5380, [%r5379];
	xor.b32  	%r5381, %r5372, %r5368;
	xor.b32  	%r5382, %r5381, %r5376;
	xor.b32  	%r5383, %r5382, %r5380;
	shr.u32 	%r5384, %r5360, 22;
	and.b32  	%r5385, %r5384, 1020;
	add.s32 	%r5386, %r5135, %r5385;
	ld.shared.u32 	%r5387, [%r5386];
	shr.u32 	%r5388, %r5362, 14;
	and.b32  	%r5389, %r5388, 1020;
	add.s32 	%r5390, %r5137, %r5389;
	ld.shared.u32 	%r5391, [%r5390];
	shr.u32 	%r5392, %r5364, 6;
	and.b32  	%r5393, %r5392, 1020;
	add.s32 	%r5394, %r5138, %r5393;
	ld.shared.u32 	%r5395, [%r5394];
	shl.b32 	%r5396, %r5358, 2;
	and.b32  	%r5397, %r5396, 1020;
	add.s32 	%r5398, %r5136, %r5397;
	ld.shared.u32 	%r5399, [%r5398];
	xor.b32  	%r5400, %r5391, %r5387;
	xor.b32  	%r5401, %r5400, %r5395;
	xor.b32  	%r5402, %r5401, %r5399;
	shr.u32 	%r5403, %r5362, 22;
	and.b32  	%r5404, %r5403, 1020;
	add.s32 	%r5405, %r5135, %r5404;
	ld.shared.u32 	%r5406, [%r5405];
	shr.u32 	%r5407, %r5364, 14;
	and.b32  	%r5408, %r5407, 1020;
	add.s32 	%r5409, %r5137, %r5408;
	ld.shared.u32 	%r5410, [%r5409];
	shr.u32 	%r5411, %r5358, 6;
	and.b32  	%r5412, %r5411, 1020;
	add.s32 	%r5413, %r5138, %r5412;
	ld.shared.u32 	%r5414, [%r5413];
	shl.b32 	%r5415, %r5360, 2;
	and.b32  	%r5416, %r5415, 1020;
	add.s32 	%r5417, %r5136, %r5416;
	ld.shared.u32 	%r5418, [%r5417];
	xor.b32  	%r5419, %r5410, %r5406;
	xor.b32  	%r5420, %r5419, %r5414;
	xor.b32  	%r5421, %r5420, %r5418;
	shr.u32 	%r5422, %r5364, 22;
	and.b32  	%r5423, %r5422, 1020;
	add.s32 	%r5424, %r5135, %r5423;
	ld.shared.u32 	%r5425, [%r5424];
	shr.u32 	%r5426, %r5358, 14;
	and.b32  	%r5427, %r5426, 1020;
	add.s32 	%r5428, %r5137, %r5427;
	ld.shared.u32 	%r5429, [%r5428];
	shr.u32 	%r5430, %r5360, 6;
	and.b32  	%r5431, %r5430, 1020;
	add.s32 	%r5432, %r5138, %r5431;
	ld.shared.u32 	%r5433, [%r5432];
	shl.b32 	%r5434, %r5362, 2;
	and.b32  	%r5435, %r5434, 1020;
	add.s32 	%r5436, %r5136, %r5435;
	ld.shared.u32 	%r5437, [%r5436];
	xor.b32  	%r5438, %r5429, %r5425;
	xor.b32  	%r5439, %r5438, %r5433;
	xor.b32  	%r5440, %r5439, %r5437;
	ld.global.u32 	%r5441, [%rd2+48];
	xor.b32  	%r5442, %r5441, %r5383;
	ld.global.u32 	%r5443, [%rd2+52];
	xor.b32  	%r5444, %r5443, %r5402;
	ld.global.u32 	%r5445, [%rd2+56];
	xor.b32  	%r5446, %r5445, %r5421;
	ld.global.u32 	%r5447, [%rd2+60];
	xor.b32  	%r5448, %r5447, %r5440;
	shr.u32 	%r5449, %r5442, 22;
	and.b32  	%r5450, %r5449, 1020;
	add.s32 	%r5451, %r5135, %r5450;
	ld.shared.u32 	%r5452, [%r5451];
	shr.u32 	%r5453, %r5444, 14;
	and.b32  	%r5454, %r5453, 1020;
	add.s32 	%r5455, %r5137, %r5454;
	ld.shared.u32 	%r5456, [%r5455];
	shr.u32 	%r5457, %r5446, 6;
	and.b32  	%r5458, %r5457, 1020;
	add.s32 	%r5459, %r5138, %r5458;
	ld.shared.u32 	%r5460, [%r5459];
	shl.b32 	%r5461, %r5448, 2;
	and.b32  	%r5462, %r5461, 1020;
	add.s32 	%r5463, %r5136, %r5462;
	ld.shared.u32 	%r5464, [%r5463];
	xor.b32  	%r5465, %r5456, %r5452;
	xor.b32  	%r5466, %r5465, %r5460;
	xor.b32  	%r5467, %r5466, %r5464;
	shr.u32 	%r5468, %r5444, 22;
	and.b32  	%r5469, %r5468, 1020;
	add.s32 	%r5470, %r5135, %r5469;
	ld.shared.u32 	%r5471, [%r5470];
	shr.u32 	%r5472, %r5446, 14;
	and.b32  	%r5473, %r5472, 1020;
	add.s32 	%r5474, %r5137, %r5473;
	ld.shared.u32 	%r5475, [%r5474];
	shr.u32 	%r5476, %r5448, 6;
	and.b32  	%r5477, %r5476, 1020;
	add.s32 	%r5478, %r5138, %r5477;
	ld.shared.u32 	%r5479, [%r5478];
	shl.b32 	%r5480, %r5442, 2;
	and.b32  	%r5481, %r5480, 1020;
	add.s32 	%r5482, %r5136, %r5481;
	ld.shared.u32 	%r5483, [%r5482];
	xor.b32  	%r5484, %r5475, %r5471;
	xor.b32  	%r5485, %r5484, %r5479;
	xor.b32  	%r5486, %r5485, %r5483;
	shr.u32 	%r5487, %r5446, 22;
	and.b32  	%r5488, %r5487, 1020;
	add.s32 	%r5489, %r5135, %r5488;
	ld.shared.u32 	%r5490, [%r5489];
	shr.u32 	%r5491, %r5448, 14;
	and.b32  	%r5492, %r5491, 1020;
	add.s32 	%r5493, %r5137, %r5492;
	ld.shared.u32 	%r5494, [%r5493];
	shr.u32 	%r5495, %r5442, 6;
	and.b32  	%r5496, %r5495, 1020;
	add.s32 	%r5497, %r5138, %r5496;
	ld.shared.u32 	%r5498, [%r5497];
	shl.b32 	%r5499, %r5444, 2;
	and.b32  	%r5500, %r5499, 1020;
	add.s32 	%r5501, %r5136, %r5500;
	ld.shared.u32 	%r5502, [%r5501];
	xor.b32  	%r5503, %r5494, %r5490;
	xor.b32  	%r5504, %r5503, %r5498;
	xor.b32  	%r5505, %r5504, %r5502;
	shr.u32 	%r5506, %r5448, 22;
	and.b32  	%r5507, %r5506, 1020;
	add.s32 	%r5508, %r5135, %r5507;
	ld.shared.u32 	%r5509, [%r5508];
	shr.u32 	%r5510, %r5442, 14;
	and.b32  	%r5511, %r5510, 1020;
	add.s32 	%r5512, %r5137, %r5511;
	ld.shared.u32 	%r5513, [%r5512];
	shr.u32 	%r5514, %r5444, 6;
	and.b32  	%r5515, %r5514, 1020;
	add.s32 	%r5516, %r5138, %r5515;
	ld.shared.u32 	%r5517, [%r5516];
	shl.b32 	%r5518, %r5446, 2;
	and.b32  	%r5519, %r5518, 1020;
	add.s32 	%r5520, %r5136, %r5519;
	ld.shared.u32 	%r5521, [%r5520];
	xor.b32  	%r5522, %r5513, %r5509;
	xor.b32  	%r5523, %r5522, %r5517;
	xor.b32  	%r5524, %r5523, %r5521;
	ld.global.u32 	%r5525, [%rd2+64];
	xor.b32  	%r5526, %r5525, %r5467;
	ld.global.u32 	%r5527, [%rd2+68];
	xor.b32  	%r5528, %r5527, %r5486;
	ld.global.u32 	%r5529, [%rd2+72];
	xor.b32  	%r5530, %r5529, %r5505;
	ld.global.u32 	%r5531, [%rd2+76];
	xor.b32  	%r5532, %r5531, %r5524;
	shr.u32 	%r5533, %r5526, 22;
	and.b32  	%r5534, %r5533, 1020;
	add.s32 	%r5535, %r5135, %r5534;
	ld.shared.u32 	%r5536, [%r5535];
	shr.u32 	%r5537, %r5528, 14;
	and.b32  	%r5538, %r5537, 1020;
	add.s32 	%r5539, %r5137, %r5538;
	ld.shared.u32 	%r5540, [%r5539];
	shr.u32 	%r5541, %r5530, 6;
	and.b32  	%r5542, %r5541, 1020;
	add.s32 	%r5543, %r5138, %r5542;
	ld.shared.u32 	%r5544, [%r5543];
	shl.b32 	%r5545, %r5532, 2;
	and.b32  	%r5546, %r5545, 1020;
	add.s32 	%r5547, %r5136, %r5546;
	ld.shared.u32 	%r5548, [%r5547];
	xor.b32  	%r5549, %r5540, %r5536;
	xor.b32  	%r5550, %r5549, %r5544;
	xor.b32  	%r5551, %r5550, %r5548;
	shr.u32 	%r5552, %r5528, 22;
	and.b32  	%r5553, %r5552, 1020;
	add.s32 	%r5554, %r5135, %r5553;
	ld.shared.u32 	%r5555, [%r5554];
	shr.u32 	%r5556, %r5530, 14;
	and.b32  	%r5557, %r5556, 1020;
	add.s32 	%r5558, %r5137, %r5557;
	ld.shared.u32 	%r5559, [%r5558];
	shr.u32 	%r5560, %r5532, 6;
	and.b32  	%r5561, %r5560, 1020;
	add.s32 	%r5562, %r5138, %r5561;
	ld.shared.u32 	%r5563, [%r5562];
	shl.b32 	%r5564, %r5526, 2;
	and.b32  	%r5565, %r5564, 1020;
	add.s32 	%r5566, %r5136, %r5565;
	ld.shared.u32 	%r5567, [%r5566];
	xor.b32  	%r5568, %r5559, %r5555;
	xor.b32  	%r5569, %r5568, %r5563;
	xor.b32  	%r5570, %r5569, %r5567;
	shr.u32 	%r5571, %r5530, 22;
	and.b32  	%r5572, %r5571, 1020;
	add.s32 	%r5573, %r5135, %r5572;
	ld.shared.u32 	%r5574, [%r5573];
	shr.u32 	%r5575, %r5532, 14;
	and.b32  	%r5576, %r5575, 1020;
	add.s32 	%r5577, %r5137, %r5576;
	ld.shared.u32 	%r5578, [%r5577];
	shr.u32 	%r5579, %r5526, 6;
	and.b32  	%r5580, %r5579, 1020;
	add.s32 	%r5581, %r5138, %r5580;
	ld.shared.u32 	%r5582, [%r5581];
	shl.b32 	%r5583, %r5528, 2;
	and.b32  	%r5584, %r5583, 1020;
	add.s32 	%r5585, %r5136, %r5584;
	ld.shared.u32 	%r5586, [%r5585];
	xor.b32  	%r5587, %r5578, %r5574;
	xor.b32  	%r5588, %r5587, %r5582;
	xor.b32  	%r5589, %r5588, %r5586;
	shr.u32 	%r5590, %r5532, 22;
	and.b32  	%r5591, %r5590, 1020;
	add.s32 	%r5592, %r5135, %r5591;
	ld.shared.u32 	%r5593, [%r5592];
	shr.u32 	%r5594, %r5526, 14;
	and.b32  	%r5595, %r5594, 1020;
	add.s32 	%r5596, %r5137, %r5595;
	ld.shared.u32 	%r5597, [%r5596];
	shr.u32 	%r5598, %r5528, 6;
	and.b32  	%r5599, %r5598, 1020;
	add.s32 	%r5600, %r5138, %r5599;
	ld.shared.u32 	%r5601, [%r5600];
	shl.b32 	%r5602, %r5530, 2;
	and.b32  	%r5603, %r5602, 1020;
	add.s32 	%r5604, %r5136, %r5603;
	ld.shared.u32 	%r5605, [%r5604];
	xor.b32  	%r5606, %r5597, %r5593;
	xor.b32  	%r5607, %r5606, %r5601;
	xor.b32  	%r5608, %r5607, %r5605;
	ld.global.u32 	%r5609, [%rd2+80];
	xor.b32  	%r5610, %r5609, %r5551;
	ld.global.u32 	%r5611, [%rd2+84];
	xor.b32  	%r5612, %r5611, %r5570;
	ld.global.u32 	%r5613, [%rd2+88];
	xor.b32  	%r5614, %r5613, %r5589;
	ld.global.u32 	%r5615, [%rd2+92];
	xor.b32  	%r5616, %r5615, %r5608;
	shr.u32 	%r5617, %r5610, 22;
	and.b32  	%r5618, %r5617, 1020;
	add.s32 	%r5619, %r5135, %r5618;
	ld.shared.u32 	%r5620, [%r5619];
	shr.u32 	%r5621, %r5612, 14;
	and.b32  	%r5622, %r5621, 1020;
	add.s32 	%r5623, %r5137, %r5622;
	ld.shared.u32 	%r5624, [%r5623];
	shr.u32 	%r5625, %r5614, 6;
	and.b32  	%r5626, %r5625, 1020;
	add.s32 	%r5627, %r5138, %r5626;
	ld.shared.u32 	%r5628, [%r5627];
	shl.b32 	%r5629, %r5616, 2;
	and.b32  	%r5630, %r5629, 1020;
	add.s32 	%r5631, %r5136, %r5630;
	ld.shared.u32 	%r5632, [%r5631];
	xor.b32  	%r5633, %r5624, %r5620;
	xor.b32  	%r5634, %r5633, %r5628;
	xor.b32  	%r5635, %r5634, %r5632;
	shr.u32 	%r5636, %r5612, 22;
	and.b32  	%r5637, %r5636, 1020;
	add.s32 	%r5638, %r5135, %r5637;
	ld.shared.u32 	%r5639, [%r5638];
	shr.u32 	%r5640, %r5614, 14;
	and.b32  	%r5641, %r5640, 1020;
	add.s32 	%r5642, %r5137, %r5641;
	ld.shared.u32 	%r5643, [%r5642];
	shr.u32 	%r5644, %r5616, 6;
	and.b32  	%r5645, %r5644, 1020;
	add.s32 	%r5646, %r5138, %r5645;
	ld.shared.u32 	%r5647, [%r5646];
	shl.b32 	%r5648, %r5610, 2;
	and.b32  	%r5649, %r5648, 1020;
	add.s32 	%r5650, %r5136, %r5649;
	ld.shared.u32 	%r5651, [%r5650];
	xor.b32  	%r5652, %r5643, %r5639;
	xor.b32  	%r5653, %r5652, %r5647;
	xor.b32  	%r5654, %r5653, %r5651;
	shr.u32 	%r5655, %r5614, 22;
	and.b32  	%r5656, %r5655, 1020;
	add.s32 	%r5657, %r5135, %r5656;
	ld.shared.u32 	%r5658, [%r5657];
	shr.u32 	%r5659, %r5616, 14;
	and.b32  	%r5660, %r5659, 1020;
	add.s32 	%r5661, %r5137, %r5660;
	ld.shared.u32 	%r5662, [%r5661];
	shr.u32 	%r5663, %r5610, 6;
	and.b32  	%r5664, %r5663, 1020;
	add.s32 	%r5665, %r5138, %r5664;
	ld.shared.u32 	%r5666, [%r5665];
	shl.b32 	%r5667, %r5612, 2;
	and.b32  	%r5668, %r5667, 1020;
	add.s32 	%r5669, %r5136, %r5668;
	ld.shared.u32 	%r5670, [%r5669];
	xor.b32  	%r5671, %r5662, %r5658;
	xor.b32  	%r5672, %r5671, %r5666;
	xor.b32  	%r5673, %r5672, %r5670;
	shr.u32 	%r5674, %r5616, 22;
	and.b32  	%r5675, %r5674, 1020;
	add.s32 	%r5676, %r5135, %r5675;
	ld.shared.u32 	%r5677, [%r5676];
	shr.u32 	%r5678, %r5610, 14;
	and.b32  	%r5679, %r5678, 1020;
	add.s32 	%r5680, %r5137, %r5679;
	ld.shared.u32 	%r5681, [%r5680];
	shr.u32 	%r5682, %r5612, 6;
	and.b32  	%r5683, %r5682, 1020;
	add.s32 	%r5684, %r5138, %r5683;
	ld.shared.u32 	%r5685, [%r5684];
	shl.b32 	%r5686, %r5614, 2;
	and.b32  	%r5687, %r5686, 1020;
	add.s32 	%r5688, %r5136, %r5687;
	ld.shared.u32 	%r5689, [%r5688];
	xor.b32  	%r5690, %r5681, %r5677;
	xor.b32  	%r5691, %r5690, %r5685;
	xor.b32  	%r5692, %r5691, %r5689;
	ld.global.u32 	%r5693, [%rd2+96];
	xor.b32  	%r5694, %r5693, %r5635;
	ld.global.u32 	%r5695, [%rd2+100];
	xor.b32  	%r5696, %r5695, %r5654;
	ld.global.u32 	%r5697, [%rd2+104];
	xor.b32  	%r5698, %r5697, %r5673;
	ld.global.u32 	%r5699, [%rd2+108];
	xor.b32  	%r5700, %r5699, %r5692;
	shr.u32 	%r5701, %r5694, 22;
	and.b32  	%r5702, %r5701, 1020;
	add.s32 	%r5703, %r5135, %r5702;
	ld.shared.u32 	%r5704, [%r5703];
	shr.u32 	%r5705, %r5696, 14;
	and.b32  	%r5706, %r5705, 1020;
	add.s32 	%r5707, %r5137, %r5706;
	ld.shared.u32 	%r5708, [%r5707];
	shr.u32 	%r5709, %r5698, 6;
	and.b32  	%r5710, %r5709, 1020;
	add.s32 	%r5711, %r5138, %r5710;
	ld.shared.u32 	%r5712, [%r5711];
	shl.b32 	%r5713, %r5700, 2;
	and.b32  	%r5714, %r5713, 1020;
	add.s32 	%r5715, %r5136, %r5714;
	ld.shared.u32 	%r5716, [%r5715];
	xor.b32  	%r5717, %r5708, %r5704;
	xor.b32  	%r5718, %r5717, %r5712;
	xor.b32  	%r5719, %r5718, %r5716;
	shr.u32 	%r5720, %r5696, 22;
	and.b32  	%r5721, %r5720, 1020;
	add.s32 	%r5722, %r5135, %r5721;
	ld.shared.u32 	%r5723, [%r5722];
	shr.u32 	%r5724, %r5698, 14;
	and.b32  	%r5725, %r5724, 1020;
	add.s32 	%r5726, %r5137, %r5725;
	ld.shared.u32 	%r5727, [%r5726];
	shr.u32 	%r5728, %r5700, 6;
	and.b32  	%r5729, %r5728, 1020;
	add.s32 	%r5730, %r5138, %r5729;
	ld.shared.u32 	%r5731, [%r5730];
	shl.b32 	%r5732, %r5694, 2;
	and.b32  	%r5733, %r5732, 1020;
	add.s32 	%r5734, %r5136, %r5733;
	ld.shared.u32 	%r5735, [%r5734];
	xor.b32  	%r5736, %r5727, %r5723;
	xor.b32  	%r5737, %r5736, %r5731;
	xor.b32  	%r5738, %r5737, %r5735;
	shr.u32 	%r5739, %r5698, 22;
	and.b32  	%r5740, %r5739, 1020;
	add.s32 	%r5741, %r5135, %r5740;
	ld.shared.u32 	%r5742, [%r5741];
	shr.u32 	%r5743, %r5700, 14;
	and.b32  	%r5744, %r5743, 1020;
	add.s32 	%r5745, %r5137, %r5744;
	ld.shared.u32 	%r5746, [%r5745];
	shr.u32 	%r5747, %r5694, 6;
	and.b32  	%r5748, %r5747, 1020;
	add.s32 	%r5749, %r5138, %r5748;
	ld.shared.u32 	%r5750, [%r5749];
	shl.b32 	%r5751, %r5696, 2;
	and.b32  	%r5752, %r5751, 1020;
	add.s32 	%r5753, %r5136, %r5752;
	ld.shared.u32 	%r5754, [%r5753];
	xor.b32  	%r5755, %r5746, %r5742;
	xor.b32  	%r5756, %r5755, %r5750;
	xor.b32  	%r5757, %r5756, %r5754;
	shr.u32 	%r5758, %r5700, 22;
	and.b32  	%r5759, %r5758, 1020;
	add.s32 	%r5760, %r5135, %r5759;
	ld.shared.u32 	%r5761, [%r5760];
	shr.u32 	%r5762, %r5694, 14;
	and.b32  	%r5763, %r5762, 1020;
	add.s32 	%r5764, %r5137, %r5763;
	ld.shared.u32 	%r5765, [%r5764];
	shr.u32 	%r5766, %r5696, 6;
	and.b32  	%r5767, %r5766, 1020;
	add.s32 	%r5768, %r5138, %r5767;
	ld.shared.u32 	%r5769, [%r5768];
	shl.b32 	%r5770, %r5698, 2;
	and.b32  	%r5771, %r5770, 1020;
	add.s32 	%r5772, %r5136, %r5771;
	ld.shared.u32 	%r5773, [%r5772];
	xor.b32  	%r5774, %r5765, %r5761;
	xor.b32  	%r5775, %r5774, %r5769;
	xor.b32  	%r5776, %r5775, %r5773;
	ld.global.u32 	%r5777, [%rd2+112];
	xor.b32  	%r5778, %r5777, %r5719;
	ld.global.u32 	%r5779, [%rd2+116];
	xor.b32  	%r5780, %r5779, %r5738;
	ld.global.u32 	%r5781, [%rd2+120];
	xor.b32  	%r5782, %r5781, %r5757;
	ld.global.u32 	%r5783, [%rd2+124];
	xor.b32  	%r5784, %r5783, %r5776;
	shr.u32 	%r5785, %r5778, 22;
	and.b32  	%r5786, %r5785, 1020;
	add.s32 	%r5787, %r5135, %r5786;
	ld.shared.u32 	%r5788, [%r5787];
	shr.u32 	%r5789, %r5780, 14;
	and.b32  	%r5790, %r5789, 1020;
	add.s32 	%r5791, %r5137, %r5790;
	ld.shared.u32 	%r5792, [%r5791];
	shr.u32 	%r5793, %r5782, 6;
	and.b32  	%r5794, %r5793, 1020;
	add.s32 	%r5795, %r5138, %r5794;
	ld.shared.u32 	%r5796, [%r5795];
	shl.b32 	%r5797, %r5784, 2;
	and.b32  	%r5798, %r5797, 1020;
	add.s32 	%r5799, %r5136, %r5798;
	ld.shared.u32 	%r5800, [%r5799];
	xor.b32  	%r5801, %r5792, %r5788;
	xor.b32  	%r5802, %r5801, %r5796;
	xor.b32  	%r5803, %r5802, %r5800;
	shr.u32 	%r5804, %r5780, 22;
	and.b32  	%r5805, %r5804, 1020;
	add.s32 	%r5806, %r5135, %r5805;
	ld.shared.u32 	%r5807, [%r5806];
	shr.u32 	%r5808, %r5782, 14;
	and.b32  	%r5809, %r5808, 1020;
	add.s32 	%r5810, %r5137, %r5809;
	ld.shared.u32 	%r5811, [%r5810];
	shr.u32 	%r5812, %r5784, 6;
	and.b32  	%r5813, %r5812, 1020;
	add.s32 	%r5814, %r5138, %r5813;
	ld.shared.u32 	%r5815, [%r5814];
	shl.b32 	%r5816, %r5778, 2;
	and.b32  	%r5817, %r5816, 1020;
	add.s32 	%r5818, %r5136, %r5817;
	ld.shared.u32 	%r5819, [%r5818];
	xor.b32  	%r5820, %r5811, %r5807;
	xor.b32  	%r5821, %r5820, %r5815;
	xor.b32  	%r5822, %r5821, %r5819;
	shr.u32 	%r5823, %r5782, 22;
	and.b32  	%r5824, %r5823, 1020;
	add.s32 	%r5825, %r5135, %r5824;
	ld.shared.u32 	%r5826, [%r5825];
	shr.u32 	%r5827, %r5784, 14;
	and.b32  	%r5828, %r5827, 1020;
	add.s32 	%r5829, %r5137, %r5828;
	ld.shared.u32 	%r5830, [%r5829];
	shr.u32 	%r5831, %r5778, 6;
	and.b32  	%r5832, %r5831, 1020;
	add.s32 	%r5833, %r5138, %r5832;
	ld.shared.u32 	%r5834, [%r5833];
	shl.b32 	%r5835, %r5780, 2;
	and.b32  	%r5836, %r5835, 1020;
	add.s32 	%r5837, %r5136, %r5836;
	ld.shared.u32 	%r5838, [%r5837];
	xor.b32  	%r5839, %r5830, %r5826;
	xor.b32  	%r5840, %r5839, %r5834;
	xor.b32  	%r5841, %r5840, %r5838;
	shr.u32 	%r5842, %r5784, 22;
	and.b32  	%r5843, %r5842, 1020;
	add.s32 	%r5844, %r5135, %r5843;
	ld.shared.u32 	%r5845, [%r5844];
	shr.u32 	%r5846, %r5778, 14;
	and.b32  	%r5847, %r5846, 1020;
	add.s32 	%r5848, %r5137, %r5847;
	ld.shared.u32 	%r5849, [%r5848];
	shr.u32 	%r5850, %r5780, 6;
	and.b32  	%r5851, %r5850, 1020;
	add.s32 	%r5852, %r5138, %r5851;
	ld.shared.u32 	%r5853, [%r5852];
	shl.b32 	%r5854, %r5782, 2;
	and.b32  	%r5855, %r5854, 1020;
	add.s32 	%r5856, %r5136, %r5855;
	ld.shared.u32 	%r5857, [%r5856];
	xor.b32  	%r5858, %r5849, %r5845;
	xor.b32  	%r5859, %r5858, %r5853;
	xor.b32  	%r5860, %r5859, %r5857;
	ld.global.u32 	%r5861, [%rd2+128];
	xor.b32  	%r5862, %r5861, %r5803;
	ld.global.u32 	%r5863, [%rd2+132];
	xor.b32  	%r5864, %r5863, %r5822;
	ld.global.u32 	%r5865, [%rd2+136];
	xor.b32  	%r5866, %r5865, %r5841;
	ld.global.u32 	%r5867, [%rd2+140];
	xor.b32  	%r5868, %r5867, %r5860;
	shr.u32 	%r5869, %r5862, 22;
	and.b32  	%r5870, %r5869, 1020;
	add.s32 	%r5871, %r5135, %r5870;
	ld.shared.u32 	%r5872, [%r5871];
	shr.u32 	%r5873, %r5864, 14;
	and.b32  	%r5874, %r5873, 1020;
	add.s32 	%r5875, %r5137, %r5874;
	ld.shared.u32 	%r5876, [%r5875];
	shr.u32 	%r5877, %r5866, 6;
	and.b32  	%r5878, %r5877, 1020;
	add.s32 	%r5879, %r5138, %r5878;
	ld.shared.u32 	%r5880, [%r5879];
	shl.b32 	%r5881, %r5868, 2;
	and.b32  	%r5882, %r5881, 1020;
	add.s32 	%r5883, %r5136, %r5882;
	ld.shared.u32 	%r5884, [%r5883];
	xor.b32  	%r5885, %r5876, %r5872;
	xor.b32  	%r5886, %r5885, %r5880;
	xor.b32  	%r5887, %r5886, %r5884;
	shr.u32 	%r5888, %r5864, 22;
	and.b32  	%r5889, %r5888, 1020;
	add.s32 	%r5890, %r5135, %r5889;
	ld.shared.u32 	%r5891, [%r5890];
	shr.u32 	%r5892, %r5866, 14;
	and.b32  	%r5893, %r5892, 1020;
	add.s32 	%r5894, %r5137, %r5893;
	ld.shared.u32 	%r5895, [%r5894];
	shr.u32 	%r5896, %r5868, 6;
	and.b32  	%r5897, %r5896, 1020;
	add.s32 	%r5898, %r5138, %r5897;
	ld.shared.u32 	%r5899, [%r5898];
	shl.b32 	%r5900, %r5862, 2;
	and.b32  	%r5901, %r5900, 1020;
	add.s32 	%r5902, %r5136, %r5901;
	ld.shared.u32 	%r5903, [%r5902];
	xor.b32  	%r5904, %r5895, %r5891;
	xor.b32  	%r5905, %r5904, %r5899;
	xor.b32  	%r5906, %r5905, %r5903;
	shr.u32 	%r5907, %r5866, 22;
	and.b32  	%r5908, %r5907, 1020;
	add.s32 	%r5909, %r5135, %r5908;
	ld.shared.u32 	%r5910, [%r5909];
	shr.u32 	%r5911, %r5868, 14;
	and.b32  	%r5912, %r5911, 1020;
	add.s32 	%r5913, %r5137, %r5912;
	ld.shared.u32 	%r5914, [%r5913];
	shr.u32 	%r5915, %r5862, 6;
	and.b32  	%r5916, %r5915, 1020;
	add.s32 	%r5917, %r5138, %r5916;
	ld.shared.u32 	%r5918, [%r5917];
	shl.b32 	%r5919, %r5864, 2;
	and.b32  	%r5920, %r5919, 1020;
	add.s32 	%r5921, %r5136, %r5920;
	ld.shared.u32 	%r5922, [%r5921];
	xor.b32  	%r5923, %r5914, %r5910;
	xor.b32  	%r5924, %r5923, %r5918;
	xor.b32  	%r5925, %r5924, %r5922;
	shr.u32 	%r5926, %r5868, 22;
	and.b32  	%r5927, %r5926, 1020;
	add.s32 	%r5928, %r5135, %r5927;
	ld.shared.u32 	%r5929, [%r5928];
	shr.u32 	%r5930, %r5862, 14;
	and.b32  	%r5931, %r5930, 1020;
	add.s32 	%r5932, %r5137, %r5931;
	ld.shared.u32 	%r5933, [%r5932];
	shr.u32 	%r5934, %r5864, 6;
	and.b32  	%r5935, %r5934, 1020;
	add.s32 	%r5936, %r5138, %r5935;
	ld.shared.u32 	%r5937, [%r5936];
	shl.b32 	%r5938, %r5866, 2;
	and.b32  	%r5939, %r5938, 1020;
	add.s32 	%r5940, %r5136, %r5939;
	ld.shared.u32 	%r5941, [%r5940];
	xor.b32  	%r5942, %r5933, %r5929;
	xor.b32  	%r5943, %r5942, %r5937;
	xor.b32  	%r5944, %r5943, %r5941;
	ld.global.u32 	%r5945, [%rd2+144];
	xor.b32  	%r5946, %r5945, %r5887;
	shr.u32 	%r5947, %r5946, 8;
	shr.u32 	%r5948, %r5946, 16;
	shr.u32 	%r5949, %r5946, 24;
	ld.global.u32 	%r5950, [%rd2+148];
	xor.b32  	%r5951, %r5950, %r5906;
	shr.u32 	%r5952, %r5951, 8;
	shr.u32 	%r5953, %r5951, 16;
	shr.u32 	%r5954, %r5951, 24;
	ld.global.u32 	%r5955, [%rd2+152];
	xor.b32  	%r5956, %r5955, %r5925;
	shr.u32 	%r5957, %r5956, 8;
	shr.u32 	%r5958, %r5956, 16;
	shr.u32 	%r5959, %r5956, 24;
	ld.global.u32 	%r5960, [%rd2+156];
	xor.b32  	%r5961, %r5960, %r5944;
	and.b32  	%r5962, %r5946, 255;
	add.s32 	%r5964, %r5134, %r5962;
	ld.shared.u8 	%r5965, [%r5964];
	and.b32  	%r5966, %r5947, 255;
	add.s32 	%r5967, %r5134, %r5966;
	ld.shared.u8 	%rs395, [%r5967];
	and.b32  	%r5968, %r5948, 255;
	add.s32 	%r5969, %r5134, %r5968;
	ld.shared.u8 	%r5970, [%r5969];
	add.s32 	%r5971, %r5134, %r5949;
	and.b32  	%r5972, %r5951, 255;
	add.s32 	%r5973, %r5134, %r5972;
	ld.shared.u8 	%r5974, [%r5973];
	and.b32  	%r5975, %r5952, 255;
	add.s32 	%r5976, %r5134, %r5975;
	ld.shared.u8 	%rs396, [%r5976];
	and.b32  	%r5977, %r5953, 255;
	add.s32 	%r5978, %r5134, %r5977;
	ld.shared.u8 	%r5979, [%r5978];
	add.s32 	%r5980, %r5134, %r5954;
	and.b32  	%r5981, %r5956, 255;
	add.s32 	%r5982, %r5134, %r5981;
	ld.shared.u8 	%r5983, [%r5982];
	and.b32  	%r5984, %r5957, 255;
	add.s32 	%r5985, %r5134, %r5984;
	ld.shared.u8 	%rs397, [%r5985];
	and.b32  	%r5986, %r5958, 255;
	add.s32 	%r5987, %r5134, %r5986;
	ld.shared.u8 	%r5988, [%r5987];
	add.s32 	%r5989, %r5134, %r5959;
	and.b32  	%r5990, %r5961, 255;
	add.s32 	%r5991, %r5134, %r5990;
	ld.shared.u8 	%r5992, [%r5991];
	shr.u32 	%r5993, %r5961, 8;
	and.b32  	%r5994, %r5993, 255;
	add.s32 	%r5995, %r5134, %r5994;
	ld.shared.u8 	%rs398, [%r5995];
	shr.u32 	%r5996, %r5961, 16;
	and.b32  	%r5997, %r5996, 255;
	add.s32 	%r5998, %r5134, %r5997;
	ld.shared.u8 	%r5999, [%r5998];
	shr.u32 	%r6000, %r5961, 24;
	add.s32 	%r6001, %r5134, %r6000;
	ld.shared.u8 	%r6002, [%r6001];
	shl.b32 	%r6003, %r6002, 24;
	mul.wide.u16 	%r6004, %rs396, 256;
	or.b32  	%r6005, %r6004, %r5983;
	shl.b32 	%r6006, %r5970, 16;
	or.b32  	%r6007, %r6005, %r6006;
	or.b32  	%r6008, %r6007, %r6003;
	ld.shared.u8 	%r6009, [%r5971];
	shl.b32 	%r6010, %r6009, 24;
	shl.b32 	%r6011, %r5979, 16;
	or.b32  	%r6012, %r6010, %r6011;
	mul.wide.u16 	%r6013, %rs397, 256;
	or.b32  	%r6014, %r6012, %r6013;
	or.b32  	%r6015, %r6014, %r5992;
	ld.global.u32 	%r6016, [%rd2+160];
	xor.b32  	%r6017, %r6016, %r6015;
	ld.shared.u8 	%r6018, [%r5980];
	shl.b32 	%r6019, %r6018, 24;
	shl.b32 	%r6020, %r5988, 16;
	or.b32  	%r6021, %r6019, %r6020;
	mul.wide.u16 	%r6022, %rs398, 256;
	or.b32  	%r6023, %r6021, %r6022;
	or.b32  	%r6024, %r6023, %r5965;
	ld.global.u32 	%r6025, [%rd2+164];
	xor.b32  	%r6026, %r6025, %r6024;
	ld.shared.u8 	%r6027, [%r5989];
	shl.b32 	%r6028, %r6027, 24;
	shl.b32 	%r6029, %r5999, 16;
	or.b32  	%r6030, %r6028, %r6029;
	mul.wide.u16 	%r6031, %rs395, 256;
	or.b32  	%r6032, %r6030, %r6031;
	or.b32  	%r6033, %r6032, %r5974;
	ld.global.u32 	%r6034, [%rd2+168];
	xor.b32  	%r6035, %r6034, %r6033;
	ld.global.u32 	%r6036, [%rd2+172];
	xor.b32  	%r6037, %r6036, %r6008;
	st.u32 	[%rd211], %r6017;
	st.u32 	[%rd211+4], %r6026;
	st.u32 	[%rd211+8], %r6035;
	st.u32 	[%rd211+12], %r6037;
	shl.b64 	%rd287, %rd16, 4;
	add.s64 	%rd70, %rd3, %rd287;
	ld.global.u32 	%r6038, [%rd70];
	xor.b32  	%r6039, %r6017, %r6038;
	st.global.u32 	[%rd70], %r6039;
	ld.global.u32 	%r6040, [%rd70+4];
	ld.u32 	%r6041, [%rd211+4];
	xor.b32  	%r6042, %r6041, %r6040;
	st.global.u32 	[%rd70+4], %r6042;
	ld.global.u32 	%r6043, [%rd70+8];
	ld.u32 	%r6044, [%rd211+8];
	xor.b32  	%r6045, %r6044, %r6043;
	st.global.u32 	[%rd70+8], %r6045;
	ld.global.u32 	%r6046, [%rd70+12];
	ld.u32 	%r6047, [%rd211+12];
	xor.b32  	%r6048, %r6047, %r6046;
	st.global.u32 	[%rd70+12], %r6048;
	mov.b32 	%r6049, 0;
	st.u32 	[%rd211], %r6049;
	st.u32 	[%rd211+4], %r6049;
	st.u32 	[%rd211+8], %r6049;
	st.u32 	[%rd211+12], %r6049;
	setp.eq.s64 	%p50, %rd391, 0;
	mov.b16 	%rs641, 0;
	mov.u16 	%rs642, %rs641;
	mov.u16 	%rs643, %rs641;
	mov.u16 	%rs644, %rs641;
	mov.u16 	%rs645, %rs641;
	mov.u16 	%rs646, %rs641;
	mov.u16 	%rs647, %rs641;
	mov.u16 	%rs648, %rs641;
	mov.u16 	%rs649, %rs641;
	mov.u16 	%rs650, %rs641;
	mov.u16 	%rs651, %rs641;
	mov.u16 	%rs652, %rs641;
	mov.u16 	%rs653, %rs641;
	mov.u16 	%rs654, %rs641;
	mov.u16 	%rs655, %rs641;
	mov.u16 	%rs656, %rs641;
	@%p50 bra 	$L__BB3_85;
	mov.b64 	%rd409, 0;
$L__BB3_83:
	ld.param.u64 	%rd392, [_Z24OCB128DecryptRandomAccesP8aesBlockS0_yyyPj_param_2];
	add.s64 	%rd289, %rd70, %rd409;
	ld.global.u8 	%rs399, [%rd289];
	add.s64 	%rd290, %rd211, %rd409;
	st.u8 	[%rd290], %rs399;
	add.s64 	%rd409, %rd409, 1;
	setp.lt.u64 	%p51, %rd409, %rd392;
	@%p51 bra 	$L__BB3_83;
	ld.u8 	%rs656, [%rd211];
	ld.u8 	%rs655, [%rd211+1];
	ld.u8 	%rs654, [%rd211+2];
	ld.u8 	%rs653, [%rd211+3];
	ld.u8 	%rs652, [%rd211+4];
	ld.u8 	%rs651, [%rd211+5];
	ld.u8 	%rs650, [%rd211+6];
	ld.u8 	%rs649, [%rd211+7];
	ld.u8 	%rs648, [%rd211+8];
	ld.u8 	%rs647, [%rd211+9];
	ld.u8 	%rs646, [%rd211+10];
	ld.u8 	%rs645, [%rd211+11];
	ld.u8 	%rs644, [%rd211+12];
	ld.u8 	%rs643, [%rd211+13];
	ld.u8 	%rs642, [%rd211+14];
	ld.u8 	%rs641, [%rd211+15];
$L__BB3_85:
	st.global.u8 	[%rd70], %rs656;
	st.global.u8 	[%rd70+1], %rs655;
	st.global.u8 	[%rd70+2], %rs654;
	st.global.u8 	[%rd70+3], %rs653;
	st.global.u8 	[%rd70+4], %rs652;
	st.global.u8 	[%rd70+5], %rs651;
	st.global.u8 	[%rd70+6], %rs650;
	st.global.u8 	[%rd70+7], %rs649;
	st.global.u8 	[%rd70+8], %rs648;
	st.global.u8 	[%rd70+9], %rs647;
	st.global.u8 	[%rd70+10], %rs646;
	st.global.u8 	[%rd70+11], %rs645;
	st.global.u8 	[%rd70+12], %rs644;
	st.global.u8 	[%rd70+13], %rs643;
	st.global.u8 	[%rd70+14], %rs642;
	st.global.u8 	[%rd70+15], %rs641;
	bra.uni 	$L__BB3_138;
$L__BB3_86:
	setp.eq.s32 	%p17, %r2691, 3;
	mov.u16 	%rs657, %rs369;
	@%p17 bra 	$L__BB3_87;
	bra.uni 	$L__BB3_95;
$L__BB3_87:
	mov.u16 	%rs657, %rs95;
	bra.uni 	$L__BB3_95;
$L__BB3_88:
	setp.gt.s32 	%p10, %r2691, 12;
	@%p10 bra 	$L__BB3_92;
	setp.eq.s32 	%p13, %r2691, 9;
	mov.u16 	%rs657, %rs94;
	@%p13 bra 	$L__BB3_95;
	setp.eq.s32 	%p14, %r2691, 11;
	mov.u16 	%rs657, %rs369;
	@%p14 bra 	$L__BB3_91;
	bra.uni 	$L__BB3_95;
$L__BB3_91:
	mov.u16 	%rs657, %rs93;
	bra.uni 	$L__BB3_95;
$L__BB3_92:
	setp.eq.s32 	%p11, %r2691, 13;
	mov.u16 	%rs657, %rs92;
	@%p11 bra 	$L__BB3_95;
	setp.eq.s32 	%p12, %r2691, 14;
	mov.u16 	%rs657, %rs369;
	@%p12 bra 	$L__BB3_94;
	bra.uni 	$L__BB3_95;
$L__BB3_94:
	mov.u16 	%rs657, %rs91;
$L__BB3_95:
	ld.local.u32 	%r2692, [%rd415+-4];
	mov.b16 	%rs370, 0;
	setp.gt.s32 	%p18, %r2692, 8;
	@%p18 bra 	$L__BB3_100;
	setp.eq.s32 	%p24, %r2692, 1;
	@%p24 bra 	$L__BB3_107;
	setp.eq.s32 	%p25, %r2692, 2;
	mov.u16 	%rs658, %rs102;
	@%p25 bra 	$L__BB3_108;
	setp.eq.s32 	%p26, %r2692, 3;
	mov.u16 	%rs658, %rs370;
	@%p26 bra 	$L__BB3_99;
	bra.uni 	$L__BB3_108;
$L__BB3_99:
	mov.u16 	%rs658, %rs101;
	bra.uni 	$L__BB3_108;
$L__BB3_100:
	setp.gt.s32 	%p19, %r2692, 12;
	@%p19 bra 	$L__BB3_104;
	setp.eq.s32 	%p22, %r2692, 9;
	mov.u16 	%rs658, %rs100;
	@%p22 bra 	$L__BB3_108;
	setp.eq.s32 	%p23, %r2692, 11;
	mov.u16 	%rs658, %rs370;
	@%p23 bra 	$L__BB3_103;
	bra.uni 	$L__BB3_108;
$L__BB3_103:
	mov.u16 	%rs658, %rs99;
	bra.uni 	$L__BB3_108;
$L__BB3_104:
	setp.eq.s32 	%p20, %r2692, 13;
	mov.u16 	%rs658, %rs98;
	@%p20 bra 	$L__BB3_108;
	setp.ne.s32 	%p21, %r2692, 14;
	mov.u16 	%rs658, %rs370;
	@%p21 bra 	$L__BB3_108;
	mov.u16 	%rs658, %rs97;
	bra.uni 	$L__BB3_108;
$L__BB3_107:
	mov.u16 	%rs658, %rs89;
$L__BB3_108:
	xor.b16  	%rs127, %rs658, %rs657;
	ld.local.u32 	%r2693, [%rd415];
	mov.b16 	%rs371, 0;
	setp.gt.s32 	%p27, %r2693, 8;
	@%p27 bra 	$L__BB3_113;
	setp.eq.s32 	%p33, %r2693, 1;
	@%p33 bra 	$L__BB3_120;
	setp.eq.s32 	%p34, %r2693, 2;
	mov.u16 	%rs659, %rs108;
	@%p34 bra 	$L__BB3_121;
	setp.eq.s32 	%p35, %r2693, 3;
	mov.u16 	%rs659, %rs371;
	@%p35 bra 	$L__BB3_112;
	bra.uni 	$L__BB3_121;
$L__BB3_112:
	mov.u16 	%rs659, %rs107;
	bra.uni 	$L__BB3_121;
$L__BB3_113:
	setp.gt.s32 	%p28, %r2693, 12;
	@%p28 bra 	$L__BB3_117;
	setp.eq.s32 	%p31, %r2693, 9;
	mov.u16 	%rs659, %rs106;
	@%p31 bra 	$L__BB3_121;
	setp.eq.s32 	%p32, %r2693, 11;
	mov.u16 	%rs659, %rs371;
	@%p32 bra 	$L__BB3_116;
	bra.uni 	$L__BB3_121;
$L__BB3_116:
	mov.u16 	%rs659, %rs105;
	bra.uni 	$L__BB3_121;
$L__BB3_117:
	setp.eq.s32 	%p29, %r2693, 13;
	mov.u16 	%rs659, %rs104;
	@%p29 bra 	$L__BB3_121;
	setp.ne.s32 	%p30, %r2693, 14;
	mov.u16 	%rs659, %rs371;
	@%p30 bra 	$L__BB3_121;
	mov.u16 	%rs659, %rs103;
	bra.uni 	$L__BB3_121;
$L__BB3_120:
	mov.u16 	%rs659, %rs88;
$L__BB3_121:
	xor.b16  	%rs134, %rs659, %rs127;
	ld.local.u32 	%r2694, [%rd415+4];
	mov.b16 	%rs372, 0;
	setp.gt.s32 	%p36, %r2694, 8;
	@%p36 bra 	$L__BB3_126;
	setp.eq.s32 	%p42, %r2694, 1;
	@%p42 bra 	$L__BB3_133;
	setp.eq.s32 	%p43, %r2694, 2;
	mov.u16 	%rs660, %rs114;
	@%p43 bra 	$L__BB3_134;
	setp.eq.s32 	%p44, %r2694, 3;
	mov.u16 	%rs660, %rs372;
	@%p44 bra 	$L__BB3_125;
	bra.uni 	$L__BB3_134;
$L__BB3_125:
	mov.u16 	%rs660, %rs113;
	bra.uni 	$L__BB3_134;
$L__BB3_126:
	setp.gt.s32 	%p37, %r2694, 12;
	@%p37 bra 	$L__BB3_130;
	setp.eq.s32 	%p40, %r2694, 9;
	mov.u16 	%rs660, %rs112;
	@%p40 bra 	$L__BB3_134;
	setp.eq.s32 	%p41, %r2694, 11;
	mov.u16 	%rs660, %rs372;
	@%p41 bra 	$L__BB3_129;
	bra.uni 	$L__BB3_134;
$L__BB3_129:
	mov.u16 	%rs660, %rs111;
	bra.uni 	$L__BB3_134;
$L__BB3_130:
	setp.eq.s32 	%p38, %r2694, 13;
	mov.u16 	%rs660, %rs110;
	@%p38 bra 	$L__BB3_134;
	setp.ne.s32 	%p39, %r2694, 14;
	mov.u16 	%rs660, %rs372;
	@%p39 bra 	$L__BB3_134;
	mov.u16 	%rs660, %rs109;
	bra.uni 	$L__BB3_134;
$L__BB3_133:
	mov.u16 	%rs660, %rs87;
$L__BB3_134:
	xor.b16  	%rs373, %rs660, %rs134;
	st.local.u8 	[%rd416], %rs373;
	add.s64 	%rd416, %rd416, -1;
	add.s32 	%r8729, %r8729, 16;
	add.s64 	%rd415, %rd415, 16;
	setp.ne.s32 	%p45, %r8729, 64;
	@%p45 bra 	$L__BB3_74;
	add.s32 	%r8728, %r8728, 1;
	setp.ne.s32 	%p46, %r8728, 4;
	@%p46 bra 	$L__BB3_73;
	ld.local.v4.u32 	{%r2695, %r2696, %r2697, %r2698}, [%rd5];
	xor.b32  	%r8723, %r2695, %r114;
	shr.u32 	%r8724, %r8723, 8;
	shr.u32 	%r8725, %r8723, 16;
	shr.u32 	%r8726, %r8723, 24;
	xor.b32  	%r8719, %r2696, %r115;
	shr.u32 	%r8720, %r8719, 8;
	shr.u32 	%r8721, %r8719, 16;
	shr.u32 	%r8722, %r8719, 24;
	xor.b32  	%r8715, %r2697, %r116;
	shr.u32 	%r8716, %r8715, 8;
	shr.u32 	%r8717, %r8715, 16;
	shr.u32 	%r8718, %r8715, 24;
	xor.b32  	%r8714, %r2698, %r117;
	add.s32 	%r135, %r8727, -1;
	setp.gt.u32 	%p47, %r8727, 1;
	mov.u32 	%r8727, %r135;
	@%p47 bra 	$L__BB3_72;
	and.b32  	%r2699, %r8723, 255;
	mov.u32 	%r2700, _ZZ14AES_128DecryptP8aesBlockPjiE11matrizCajaS;
	add.s32 	%r2701, %r2700, %r2699;
	ld.shared.u8 	%r2702, [%r2701];
	and.b32  	%r2703, %r8724, 255;
	add.s32 	%r2704, %r2700, %r2703;
	ld.shared.u8 	%rs374, [%r2704];
	and.b32  	%r2705, %r8725, 255;
	add.s32 	%r2706, %r2700, %r2705;
	ld.shared.u8 	%r2707, [%r2706];
	add.s32 	%r2708, %r2700, %r8726;
	and.b32  	%r2709, %r8719, 255;
	add.s32 	%r2710, %r2700, %r2709;
	ld.shared.u8 	%r2711, [%r2710];
	and.b32  	%r2712, %r8720, 255;
	add.s32 	%r2713, %r2700, %r2712;
	ld.shared.u8 	%rs375, [%r2713];
	and.b32  	%r2714, %r8721, 255;
	add.s32 	%r2715, %r2700, %r2714;
	ld.shared.u8 	%r2716, [%r2715];
	add.s32 	%r2717, %r2700, %r8722;
	and.b32  	%r2718, %r8715, 255;
	add.s32 	%r2719, %r2700, %r2718;
	ld.shared.u8 	%r2720, [%r2719];
	and.b32  	%r2721, %r8716, 255;
	add.s32 	%r2722, %r2700, %r2721;
	ld.shared.u8 	%rs376, [%r2722];
	and.b32  	%r2723, %r8717, 255;
	add.s32 	%r2724, %r2700, %r2723;
	ld.shared.u8 	%r2725, [%r2724];
	add.s32 	%r2726, %r2700, %r8718;
	and.b32  	%r2727, %r8714, 255;
	add.s32 	%r2728, %r2700, %r2727;
	ld.shared.u8 	%r2729, [%r2728];
	shr.u32 	%r2730, %r8714, 8;
	and.b32  	%r2731, %r2730, 255;
	add.s32 	%r2732, %r2700, %r2731;
	ld.shared.u8 	%rs377, [%r2732];
	shr.u32 	%r2733, %r8714, 16;
	and.b32  	%r2734, %r2733, 255;
	add.s32 	%r2735, %r2700, %r2734;
	ld.shared.u8 	%r2736, [%r2735];
	shr.u32 	%r2737, %r8714, 24;
	add.s32 	%r2738, %r2700, %r2737;
	ld.shared.u8 	%r2739, [%r2738];
	shl.b32 	%r2740, %r2739, 24;
	mul.wide.u16 	%r2741, %rs375, 256;
	or.b32  	%r2742, %r2741, %r2702;
	shl.b32 	%r2743, %r2725, 16;
	or.b32  	%r2744, %r2742, %r2743;
	or.b32  	%r2745, %r2744, %r2740;
	ld.shared.u8 	%r2746, [%r2708];
	shl.b32 	%r2747, %r2746, 24;
	shl.b32 	%r2748, %r2736, 16;
	or.b32  	%r2749, %r2747, %r2748;
	mul.wide.u16 	%r2750, %rs376, 256;
	or.b32  	%r2751, %r2749, %r2750;
	or.b32  	%r2752, %r2751, %r2711;
	ld.global.u32 	%r2753, [%rd2];
	xor.b32  	%r2754, %r2753, %r2752;
	ld.shared.u8 	%r2755, [%r2717];
	shl.b32 	%r2756, %r2755, 24;
	shl.b32 	%r2757, %r2707, 16;
	or.b32  	%r2758, %r2756, %r2757;
	mul.wide.u16 	%r2759, %rs377, 256;
	or.b32  	%r2760, %r2758, %r2759;
	or.b32  	%r2761, %r2760, %r2720;
	ld.global.u32 	%r2762, [%rd2+4];
	xor.b32  	%r2763, %r2762, %r2761;
	ld.shared.u8 	%r2764, [%r2726];
	shl.b32 	%r2765, %r2764, 24;
	shl.b32 	%r2766, %r2716, 16;
	or.b32  	%r2767, %r2765, %r2766;
	mul.wide.u16 	%r2768, %rs374, 256;
	or.b32  	%r2769, %r2767, %r2768;
	or.b32  	%r2770, %r2769, %r2729;
	ld.global.u32 	%r2771, [%rd2+8];
	xor.b32  	%r2772, %r2771, %r2770;
	ld.global.u32 	%r2773, [%rd2+12];
	xor.b32  	%r2774, %r2773, %r2745;
	xor.b32  	%r2775, %r81, %r2754;
	st.global.u32 	[%rd83], %r2775;
	xor.b32  	%r2776, %r82, %r2763;
	st.global.u32 	[%rd83+4], %r2776;
	xor.b32  	%r2777, %r83, %r2772;
	st.global.u32 	[%rd83+8], %r2777;
	xor.b32  	%r2778, %r84, %r2774;
	st.global.u32 	[%rd83+12], %r2778;
$L__BB3_138:
	ret;

}
	// .globl	_Z30OCB128DecryptRandomAccesGetTagP8aesBlockS0_S0_byyPj
.visible .entry _Z30OCB128DecryptRandomAccesGetTagP8aesBlockS0_S0_byyPj(
	.param .u64 .ptr .align 1 _Z30OCB128DecryptRandomAccesGetTagP8aesBlockS0_S0_byyPj_param_0,
	.param .u64 .ptr .align 1 _Z30OCB128DecryptRandomAccesGetTagP8aesBlockS0_S0_byyPj_param_1,
	.param .u64 .ptr .align 1 _Z30OCB128DecryptRandomAccesGetTagP8aesBlockS0_S0_byyPj_param_2,
	.param .u8 _Z30OCB128DecryptRandomAccesGetTagP8aesBlockS0_S0_byyPj_param_3,
	.param .u64 _Z30OCB128DecryptRandomAccesGetTagP8aesBlockS0_S0_byyPj_param_4,
	.param .u64 _Z30OCB128DecryptRandomAccesGetTagP8aesBlockS0_S0_byyPj_param_5,
	.param .u64 .ptr .align 1 _Z30OCB128DecryptRandomAccesGetTagP8aesBlockS0_S0_byyPj_param_6
)
{
	.local .align 16 .b8 	__local_depot4[8704];
	.reg .b64 	%SP;
	.reg .b64 	%SPL;
	.reg .pred 	%p<7>;
	.reg .b16 	%rs<18>;
	.reg .b32 	%r<6640>;
	.reg .b64 	%rd<280>;
	.reg .b64 	%fd<4>;

	mov.u64 	%SPL, __local_depot4;
	ld.param.u64 	%rd65, [_Z30OCB128DecryptRandomAccesGetTagP8aesBlockS0_S0_byyPj_param_0];
	ld.param.u64 	%rd66, [_Z30OCB128DecryptRandomAccesGetTagP8aesBlockS0_S0_byyPj_param_1];
	ld.param.s8 	%rs1, [_Z30OCB128DecryptRandomAccesGetTagP8aesBlockS0_S0_byyPj_param_3];
	ld.param.u64 	%rd64, [_Z30OCB128DecryptRandomAccesGetTagP8aesBlockS0_S0_byyPj_param_4];
	ld.param.u64 	%rd67, [_Z30OCB128DecryptRandomAccesGetTagP8aesBlockS0_S0_byyPj_param_6];
	cvta.to.global.u64 	%rd1, %rd66;
	cvta.to.global.u64 	%rd2, %rd67;
	cvta.to.global.u64 	%rd3, %rd65;
	add.u64 	%rd270, %SPL, 256;
	add.u64 	%rd5, %SPL, 1536;
	add.u64 	%rd6, %SPL, 3584;
	add.u64 	%rd7, %SPL, 5632;
	add.u64 	%rd8, %SPL, 7680;
	add.u64 	%rd9, %SPL, 0;
	add.u64 	%rd10, %SPL, 512;
	add.u64 	%rd11, %SPL, 2560;
	add.u64 	%rd12, %SPL, 4608;
	add.u64 	%rd13, %SPL, 6656;
	mov.u32 	%r41, %ntid.x;
	mov.u32 	%r42, %ctaid.x;
	mul.lo.s32 	%r43, %r41, %r42;
	mov.u32 	%r44, %tid.x;
	neg.s32 	%r45, %r44;
	setp.ne.s32 	%p1, %r43, %r45;
	@%p1 bra 	$L__BB4_12;
	shr.u64 	%rd78, %rd64, 4;
	add.s64 	%rd79, %rd78, -1;
	cvt.rn.f64.u64 	%fd1, %rd79;
	mul.f64 	%fd2, %fd1, 0d3F90000000000000;
	cvt.rmi.f64.f64 	%fd3, %fd2;
	cvt.rzi.u64.f64 	%rd14, %fd3;
	bar.sync 	0;
	setp.eq.s16 	%p2, %rs1, 0;
	@%p2 bra 	$L__BB4_7;
	shl.b64 	%rd81, %rd14, 4;
	add.s64 	%rd82, %rd1, %rd81;
	add.s64 	%rd83, %rd64, 68719476720;
	shr.u64 	%rd84, %rd83, 4;
	cvt.u32.u64 	%r46, %rd84;
	add.s32 	%r47, %r46, 2;
	ld.global.u32 	%r48, [%rd82];
	add.s32 	%r1, %r47, %r48;
	ld.global.u32 	%r49, [%rd82+4];
	add.s32 	%r2, %r47, %r49;
	ld.global.u32 	%r50, [%rd82+8];
	add.s32 	%r3, %r47, %r50;
	ld.global.u32 	%r51, [%rd82+12];
	add.s32 	%r4, %r47, %r51;
	mov.b32 	%r52, 1990973438;
	mov.b32 	%r53, 728170800;
	mov.b32 	%r54, -982553614;
	mov.b32 	%r55, 2071428195;
	st.local.v4.b32 	[%rd270], {%r55, %r54, %r53, %r52};
	mov.b32 	%r56, -1066228580;
	mov.b32 	%r57, -1348283219;
	mov.b32 	%r58, -263759366;
	mov.b32 	%r59, 2110358218;
	st.local.v4.b32 	[%rd270+16], {%r59, %r58, %r57, %r56};
	mov.b32 	%r60, 355588209;
	mov.b32 	%r61, -236608204;
	mov.b32 	%r62, -856211658;
	mov.b32 	%r63, 647232951;
	st.local.v4.b32 	[%rd270+32], {%r63, %r62, %r61, %r60};
	mov.b32 	%r64, 1974609899;
	mov.b32 	%r65, -494923257;
	mov.b32 	%r66, -1710909928;
	mov.b32 	%r67, -1021065468;
	st.local.v4.b32 	[%rd270+48], {%r67, %r66, %r65, %r64};
	mov.b32 	%r68, -2077236439;
	mov.b32 	%r69, -1277805742;
	mov.b32 	%r70, -1604686309;
	mov.b32 	%r71, 439124745;
	st.local.v4.b32 	[%rd270+64], {%r71, %r70, %r69, %r68};
	mov.b32 	%r72, -816296886;
	mov.b32 	%r73, 968805226;
	mov.b32 	%r74, 1538391072;
	mov.b32 	%r75, -318713517;
	st.local.v4.b32 	[%rd270+80], {%r75, %r74, %r73, %r72};
	mov.b32 	%r76, -1465959344;
	mov.b32 	%r77, 2130901317;
	mov.b32 	%r78, -2060235453;
	mov.b32 	%r79, -72683568;
	st.local.v4.b32 	[%rd270+96], {%r79, %r78, %r77, %r76};
	mov.b32 	%r80, -755761392;
	mov.b32 	%r81, 567981756;
	mov.b32 	%r82, -180839022;
	mov.b32 	%r83, -1891589295;
	st.local.v4.b32 	[%rd270+112], {%r83, %r82, %r81, %r80};
	mov.b32 	%r84, 1931042148;
	mov.b32 	%r85, 1031710660;
	mov.b32 	%r86, 390371167;
	mov.b32 	%r87, -334295859;
	st.local.v4.b32 	[%rd270+128], {%r87, %r86, %r85, %r84};
	mov.b32 	%r88, -620011810;
	mov.b32 	%r89, 347663942;
	mov.b32 	%r90, -2003817950;
	mov.b32 	%r91, -598769312;
	st.local.v4.b32 	[%rd270+144], {%r91, %r90, %r89, %r88};
	mov.b32 	%r92, 2045023633;
	mov.b32 	%r93, 1655493570;
	mov.b32 	%r94, 1545864777;
	mov.b32 	%r95, 171586272;
	st.local.v4.b32 	[%rd270+160], {%r95, %r94, %r93, %r92};
	mov.b32 	%r96, 145652325;
	mov.b32 	%r97, -353085844;
	mov.b32 	%r98, -1454451315;
	mov.b32 	%r99, 1832372455;
	st.local.v4.b32 	[%rd270+176], {%r99, %r98, %r97, %r96};
	mov.b32 	%r100, -1970553525;
	mov.b32 	%r101, 527752680;
	mov.b32 	%r102, -961239524;
	mov.b32 	%r103, 774207674;
	st.local.v4.b32 	[%rd270+192], {%r103, %r102, %r101, %r100};
	mov.b32 	%r104, -1642217082;
	mov.b32 	%r105, -1185467039;
	mov.b32 	%r106, 251003720;
	mov.b32 	%r107, 1723154032;
	st.local.v4.b32 	[%rd270+208], {%r107, %r106, %r105, %r104};
	mov.b32 	%r108, -551004722;
	mov.b32 	%r109, -377020773;
	mov.b32 	%r110, -1802577559;
	mov.b32 	%r111, 295237857;
	st.local.v4.b32 	[%rd270+224], {%r111, %r110, %r109, %r108};
	mov.b32 	%r112, 381375664;
	mov.b32 	%r113, 254646593;
	mov.b32 	%r114, 1749214911;
	mov.b32 	%r115, 227123596;
	st.local.v4.b32 	[%rd270+240], {%r115, %r114, %r113, %r112};
	mov.b32 	%r116, -159679603;
	mov.b32 	%r117, -294160487;
	mov.b32 	%r118, -126059388;
	mov.b32 	%r119, -966564955;
	st.local.v4.u32 	[%rd5], {%r119, %r118, %r117, %r116};
	add.s64 	%rd269, %rd5, 16;
	mov.b32 	%r120, -1849309868;
	mov.b32 	%r121, -563122255;
	mov.b32 	%r122, -697603139;
	mov.b32 	%r123, -855539;
	st.local.v4.u32 	[%rd5+16], {%r123, %r122, %r121, %r120};
	mov.b32 	%r124, 1445669757;
	mov.b32 	%r125, -832084055;
	mov.b32 	%r126, 33620227;
	mov.b32 	%r127, 1613770832;
	st.local.v4.u32 	[%rd5+32], {%r127, %r126, %r125, %r124};
	mov.b32 	%r128, -327780710;
	mov.b32 	%r129, 1303096294;
	mov.b32 	%r130, -1244145822;
	mov.b32 	%r131, -402719207;
	st.local.v4.u32 	[%rd5+48], {%r131, %r130, %r129, %r128};
	mov.b32 	%r132, -92439161;
	mov.b32 	%r133, -1983264448;
	mov.b32 	%r134, 528646813;
	mov.b32 	%r135, -1882535355;
	st.local.v4.u32 	[%rd5+64], {%r135, %r134, %r133, %r132};
	mov.b32 	%r136, -68095989;
	mov.b32 	%r137, -1907931191;
	mov.b32 	%r138, -1302767125;
	mov.b32 	%r139, -268764651;
	st.local.v4.u32 	[%rd5+80], {%r139, %r138, %r137, %r136};
	mov.b32 	%r140, 1169141738;
	mov.b32 	%r141, 1604494077;
	mov.b32 	%r142, -1277897625;
	mov.b32 	%r143, 1101901292;
	st.local.v4.u32 	[%rd5+96], {%r143, %r142, %r141, %r140};
	mov.b32 	%r144, -1681866661;
	mov.b32 	%r145, -462261610;
	mov.b32 	%r146, 1403299063;
	mov.b32 	%r147, 597466303;
	st.local.v4.u32 	[%rd5+112], {%r147, %r146, %r145, %r144};
	mov.b32 	%r148, 1277568618;
	mov.b32 	%r149, 1033081774;
	mov.b32 	%r150, -503448292;
	mov.b32 	%r151, 1974974402;
	st.local.v4.u32 	[%rd5+128], {%r151, %r150, %r149, %r148};
	mov.b32 	%r152, -2083730353;
	mov.b32 	%r153, -168298750;
	mov.b32 	%r154, 2118074177;
	mov.b32 	%r155, 1815492186;
	st.local.v4.u32 	[%rd5+144], {%r155, %r154, %r153, %r152};
	mov.b32 	%r156, -101584632;
	mov.b32 	%r157, -773462732;
	mov.b32 	%r158, 1369810420;
	mov.b32 	%r159, 1748251740;
	st.local.v4.u32 	[%rd5+160], {%r159, %r158, %r157, %r156};
	mov.b32 	%r160, 706024767;
	mov.b32 	%r161, 1647391059;
	mov.b32 	%r162, -1411852173;
	mov.b32 	%r163, -495881837;
	st.local.v4.u32 	[%rd5+176], {%r163, %r162, %r161, %r160};
	mov.b32 	%r164, -1648114850;
	mov.b32 	%r165, 1176707941;
	mov.b32 	%r166, -1782069422;
	mov.b32 	%r167, 134480908;
	st.local.v4.u32 	[%rd5+192], {%r167, %r166, %r165, %r164};
	mov.b32 	%r168, 798661301;
	mov.b32 	%r169, 168101135;
	mov.b32 	%r170, 932615841;
	mov.b32 	%r171, 806885416;
	st.local.v4.u32 	[%rd5+208], {%r171, %r170, %r169, %r168};
	mov.b32 	%r172, -538779075;
	mov.b32 	%r173, 461406363;
	mov.b32 	%r174, 605164086;
	mov.b32 	%r175, 235341577;
	st.local.v4.u32 	[%rd5+224], {%r175, %r174, %r173, %r172};
	mov.b32 	%r176, -361400929;
	mov.b32 	%r177, 2142417613;
	mov.b32 	%r178, 1311188841;
	mov.b32 	%r179, -840176858;
	st.local.v4.u32 	[%rd5+240], {%r179, %r178, %r177, %r176};
	mov.b32 	%r180, 874125870;
	mov.b32 	%r181, 1479289972;
	mov.b32 	%r182, 495158174;
	mov.b32 	%r183, 302582043;
	st.local.v4.u32 	[%rd5+256], {%r183, %r182, %r181, %r180};
	mov.b32 	%r184, 1537253627;
	mov.b32 	%r185, -1269146898;
	mov.b32 	%r186, -596742478;
	mov.b32 	%r187, 907746093;
	st.local.v4.u32 	[%rd5+272], {%r187, %r186, %r185, %r184};
	mov.b32 	%r188, 2108928974;
	mov.b32 	%r189, -1210657183;
	mov.b32 	%r190, 1983593293;
	mov.b32 	%r191, -1538108682;
	st.local.v4.u32 	[%rd5+288], {%r191, %r190, %r189, %r188};
	mov.b32 	%r192, 327451799;
	mov.b32 	%r193, 1580150641;
	mov.b32 	%r194, -572267714;
	mov.b32 	%r195, 1378429307;
	st.local.v4.u32 	[%rd5+304], {%r195, %r194, %r193, %r192};
	mov.b32 	%r196, -1041371860;
	mov.b32 	%r197, 0;
	mov.b32 	%r198, -1177431704;
	mov.b32 	%r199, -1504488459;
	st.local.v4.u32 	[%rd5+320], {%r199, %r198, %r197, %r196};
	mov.b32 	%r200, -1235526675;
	mov.b32 	%r201, 2041688520;
	mov.b32 	%r202, -469959649;
	mov.b32 	%r203, 1075847264;
	st.local.v4.u32 	[%rd5+336], {%r203, %r202, %r201, %r200};
	mov.b32 	%r204, 1916352843;
	mov.b32 	%r205, 1740553945;
	mov.b32 	%r206, -1916023994;
	mov.b32 	%r207, -731223362;
	st.local.v4.u32 	[%rd5+352], {%r207, %r206, %r205, %r204};
	mov.b32 	%r208, -2049978550;
	mov.b32 	%r209, -1336387352;
	mov.b32 	%r210, -1739830060;
	mov.b32 	%r211, -1807070498;
	st.local.v4.u32 	[%rd5+368], {%r211, %r210, %r209, %r208};
	mov.b32 	%r212, -302253290;
	mov.b32 	%r213, 1336584933;
	mov.b32 	%r214, -974131414;
	mov.b32 	%r215, -1143943061;
	st.local.v4.u32 	[%rd5+384], {%r215, %r214, %r213, %r212};
	mov.b32 	%r216, 293963156;
	mov.b32 	%r217, 1714631509;
	mov.b32 	%r218, -1706209833;
	mov.b32 	%r219, -2042412091;
	st.local.v4.u32 	[%rd5+400], {%r219, %r218, %r217, %r216};
	mov.b32 	%r220, -25198719;
	mov.b32 	%r221, 67240454;
	mov.b32 	%r222, -369493744;
	mov.b32 	%r223, -1975171633;
	st.local.v4.u32 	[%rd5+416], {%r223, %r222, %r221, %r220};
	mov.b32 	%r224, 1269344483;
	mov.b32 	%r225, 631218106;
	mov.b32 	%r226, 2017213508;
	mov.b32 	%r227, -1605349136;
	st.local.v4.u32 	[%rd5+432], {%r227, %r226, %r225, %r224};
	mov.b32 	%r228, 93294474;
	mov.b32 	%r229, -2143272768;
	mov.b32 	%r230, 1571005438;
	mov.b32 	%r231, -1571728909;
	st.local.v4.u32 	[%rd5+448], {%r231, %r230, %r229, %r228};
	mov.b32 	%r232, -235539196;
	mov.b32 	%r233, 1882732616;
	mov.b32 	%r234, 563977660;
	mov.b32 	%r235, 1066570413;
	st.local.v4.u32 	[%rd5+464], {%r235, %r234, %r233, %r232};
	mov.b32 	%r236, 1109467491;
	mov.b32 	%r237, -1344611723;
	mov.b32 	%r238, 2008463041;
	mov.b32 	%r239, 1673313503;
	st.local.v4.u32 	[%rd5+480], {%r239, %r238, %r237, %r236};
	mov.b32 	%r240, -1076702611;
	mov.b32 	%r241, -34344178;
	mov.b32 	%r242, -436207846;
	mov.b32 	%r243, 537923632;
	st.local.v4.u32 	[%rd5+496], {%r243, %r242, %r241, %r240};
	mov.b32 	%r244, -1007883217;
	mov.b32 	%r245, 638784309;
	mov.b32 	%r246, 403442708;
	mov.b32 	%r247, -2117218996;
	st.local.v4.u32 	[%rd5+512], {%r247, %r246, %r245, %r244};
	mov.b32 	%r248, 773265209;
	mov.b32 	%r249, -2008791860;
	mov.b32 	%r250, 899127202;
	mov.b32 	%r251, -1101045791;
	st.local.v4.u32 	[%rd5+528], {%r251, %r250, %r249, %r248};
	mov.b32 	%r252, 2050833735;
	mov.b32 	%r253, -58818942;
	mov.b32 	%r254, 1437050866;
	mov.b32 	%r255, -1815821225;
	st.local.v4.u32 	[%rd5+544], {%r255, %r254, %r253, %r252};
	mov.b32 	%r256, -428641387;
	mov.b32 	%r257, 840505643;
	mov.b32 	%r258, -1168286233;
	mov.b32 	%r259, -932944724;
	st.local.v4.u32 	[%rd5+560], {%r259, %r258, %r257, %r256};
	mov.b32 	%r260, -1545806721;
	mov.b32 	%r261, -1638969391;
	mov.b32 	%r262, 427917720;
	mov.b32 	%r263, -1067425632;
	st.local.v4.u32 	[%rd5+576], {%r263, %r262, %r261, %r260};
	mov.b32 	%r264, 193497219;
	mov.b32 	%r265, 999329963;
	mov.b32 	%r266, 1412049534;
	mov.b32 	%r267, 1143087718;
	st.local.v4.u32 	[%rd5+592], {%r267, %r266, %r265, %r264};
	mov.b32 	%r268, 672404540;
	mov.b32 	%r269, 1807268051;
	mov.b32 	%r270, -940642775;
	mov.b32 	%r271, -1941551414;
	st.local.v4.u32 	[%rd5+608], {%r271, %r270, %r269, %r268};
	mov.b32 	%r272, -1378100362;
	mov.b32 	%r273, 369822493;
	mov.b32 	%r274, -1134666014;
	mov.b32 	%r275, -1478566279;
	st.local.v4.u32 	[%rd5+624], {%r275, %r274, %r273, %r272};
	mov.b32 	%r276, 336202270;
	mov.b32 	%r277, 1949973070;
	mov.b32 	%r278, 1681011286;
	mov.b32 	%r279, -606019525;
	st.local.v4.u32 	[%rd5+640], {%r279, %r278, %r277, %r276};
	mov.b32 	%r280, -1201906460;
	mov.b32 	%r281, 1210328172;
	mov.b32 	%r282, 201721354;
	mov.b32 	%r283, -1840690725;
	st.local.v4.u32 	[%rd5+656], {%r283, %r282, %r281, %r280};
	mov.b32 	%r284, -1000185178;
	mov.b32 	%r285, 1135389935;
	mov.b32 	%r286, -1110191250;
	mov.b32 	%r287, -1614626211;
	st.local.v4.u32 	[%rd5+672], {%r287, %r286, %r285, %r284};
	mov.b32 	%r288, -226920053;
	mov.b32 	%r289, -739974089;
	mov.b32 	%r290, 831886756;
	mov.b32 	%r291, 965841320;
	st.local.v4.u32 	[%rd5+688], {%r291, %r290, %r289, %r288};
	mov.b32 	%r292, -630362697;
	mov.b32 	%r293, 1849112409;
	mov.b32 	%r294, -1949775805;
	mov.b32 	%r295, -706222286;
	st.local.v4.u32 	[%rd5+704], {%r295, %r294, %r293, %r292};
	mov.b32 	%r296, 1235855840;
	mov.b32 	%r297, -1672589614;
	mov.b32 	%r298, -1311386268;
	mov.b32 	%r299, 26054028;
	st.local.v4.u32 	[%rd5+720], {%r299, %r298, %r297, %r296};
	mov.b32 	%r300, -806688219;
	mov.b32 	%r301, -202050553;
	mov.b32 	%r302, -1403627782;
	mov.b32 	%r303, -663982924;
	st.local.v4.u32 	[%rd5+736], {%r303, %r302, %r301, %r300};
	mov.b32 	%r304, 268961816;
	mov.b32 	%r305, 1202630377;
	mov.b32 	%r306, -193299826;
	mov.b32 	%r307, -899324497;
	st.local.v4.u32 	[%rd5+752], {%r307, %r306, %r305, %r304};
	mov.b32 	%r308, 1546530418;
	mov.b32 	%r309, 1243948399;
	mov.b32 	%r310, -260540280;
	mov.b32 	%r311, 1874508501;
	st.local.v4.u32 	[%rd5+768], {%r311, %r310, %r309, %r308};
	mov.b32 	%r312, -1748580783;
	mov.b32 	%r313, 1941222599;
	mov.b32 	%r314, 1470539505;
	mov.b32 	%r315, 941366308;
	st.local.v4.u32 	[%rd5+784], {%r315, %r314, %r313, %r312};
	mov.b32 	%r316, 1042226977;
	mov.b32 	%r317, -395021156;
	mov.b32 	%r318, -1579295364;
	mov.b32 	%r319, -873928669;
	st.local.v4.u32 	[%rd5+800], {%r319, %r318, %r317, %r316};
	mov.b32 	%r320, 260737669;
	mov.b32 	%r321, 227249030;
	mov.b32 	%r322, 1639824860;
	mov.b32 	%r323, -1773450275;
	st.local.v4.u32 	[%rd5+816], {%r323, %r322, %r321, %r320};
	mov.b32 	%r324, -865704278;
	mov.b32 	%r325, 1907733956;
	mov.b32 	%r326, 2084453954;
	mov.b32 	%r327, -529502064;
	st.local.v4.u32 	[%rd5+832], {%r327, %r326, %r325, %r324};
	mov.b32 	%r328, 470683154;
	mov.b32 	%r329, -134810111;
	mov.b32 	%r330, 100860677;
	mov.b32 	%r331, -1874310952;
	st.local.v4.u32 	[%rd5+848], {%r331, %r330, %r329, %r328};
	mov.b32 	%r332, 1773779408;
	mov.b32 	%r333, -1370007559;
	mov.b32 	%r334, 1781871967;
	mov.b32 	%r335, -1033805405;
	st.local.v4.u32 	[%rd5+864], {%r335, %r334, %r333, %r332};
	mov.b32 	%r336, 664706745;
	mov.b32 	%r337, 974986535;
	mov.b32 	%r338, -1715355304;
	mov.b32 	%r339, 394692241;
	st.local.v4.u32 	[%rd5+880], {%r339, %r338, %r337, %r336};
	mov.b32 	%r340, 571543859;
	mov.b32 	%r341, 731420851;
	mov.b32 	%r342, -336005101;
	mov.b32 	%r343, -639508168;
	st.local.v4.u32 	[%rd5+896], {%r343, %r342, %r341, %r340};
	mov.b32 	%r344, 865375399;
	mov.b32 	%r345, 126783113;
	mov.b32 	%r346, -1445340816;
	mov.b32 	%r347, -764843589;
	st.local.v4.u32 	[%rd5+912], {%r347, %r346, %r345, %r344};
	mov.b32 	%r348, -907417312;
	mov.b32 	%r349, 361203602;
	mov.b32 	%r350, 1008606754;
	mov.b32 	%r351, 765172662;
	st.local.v4.u32 	[%rd5+928], {%r351, %r350, %r349, %r348};
	mov.b32 	%r352, -1512054918;
	mov.b32 	%r353, 1344809080;
	mov.b32 	%r354, -1437248001;
	mov.b32 	%r355, -2016489911;
	st.local.v4.u32 	[%rd5+944], {%r355, %r354, %r353, %r352};
	mov.b32 	%r356, 437062935;
	mov.b32 	%r357, 160008576;
	mov.b32 	%r358, 1503764984;
	mov.b32 	%r359, 59542671;
	st.local.v4.u32 	[%rd5+960], {%r359, %r358, %r357, %r356};
	mov.b32 	%r360, -798463816;
	mov.b32 	%r361, -2076032314;
	mov.b32 	%r362, -672733647;
	mov.b32 	%r363, 1707065306;
	st.local.v4.u32 	[%rd5+976], {%r363, %r362, %r361, %r360};
	mov.b32 	%r364, 504303377;
	mov.b32 	%r365, 1512910199;
	mov.b32 	%r366, 697932208;
	mov.b32 	%r367, -2109652541;
	st.local.v4.u32 	[%rd5+992], {%r367, %r366, %r365, %r364};
	mov.b32 	%r368, 739644986;
	mov.b32 	%r369, 1841019862;
	mov.b32 	%r370, -1470868228;
	mov.b32 	%r371, 2075177163;
	st.local.v4.u32 	[%rd5+1008], {%r371, %r370, %r369, %r368};
	mov.b32 	%r372, -1913226373;
	mov.b32 	%r373, -1712425097;
	mov.b32 	%r374, -2064089988;
	mov.b32 	%r375, -1513725085;
	st.local.v4.u32 	[%rd6], {%r375, %r374, %r373, %r372};
	add.s64 	%rd268, %rd6, 16;
	mov.b32 	%r376, 1418839493;
	mov.b32 	%r377, -1310822545;
	mov.b32 	%r378, -1110021269;
	mov.b32 	%r379, 234877682;
	st.local.v4.u32 	[%rd6+16], {%r379, %r378, %r377, %r376};
	mov.b32 	%r380, 2102799147;
	mov.b32 	%r381, -1446090905;
	mov.b32 	%r382, 50462977;
	mov.b32 	%r383, 1348481072;
	st.local.v4.u32 	[%rd6+32], {%r383, %r382, %r381, %r380};
	mov.b32 	%r384, -1695779210;
	mov.b32 	%r385, -431117397;
	mov.b32 	%r386, 1656084439;
	mov.b32 	%r387, 434634494;
	st.local.v4.u32 	[%rd6+48], {%r387, %r386, %r385, %r384};
	mov.b32 	%r388, -2013627011;
	mov.b32 	%r389, 1082771913;
	mov.b32 	%r390, -1658879358;
	mov.b32 	%r391, 1167051466;
	st.local.v4.u32 	[%rd6+64], {%r391, %r390, %r389, %r388};
	mov.b32 	%r392, 201060592;
	mov.b32 	%r393, -913422521;
	mov.b32 	%r394, -340633255;
	mov.b32 	%r395, 368048890;
	st.local.v4.u32 	[%rd6+80], {%r395, %r394, %r393, %r392};
	mov.b32 	%r396, -364531793;
	mov.b32 	%r397, -44064094;
	mov.b32 	%r398, 1739838676;
	mov.b32 	%r399, -331240019;
	st.local.v4.u32 	[%rd6+96], {%r399, %r398, %r397, %r396};
	mov.b32 	%r400, 1536934080;
	mov.b32 	%r401, -1763413390;
	mov.b32 	%r402, -145513308;
	mov.b32 	%r403, -1088185188;
	st.local.v4.u32 	[%rd6+112], {%r403, %r402, %r401, %r400};
	mov.b32 	%r404, 1783375398;
	mov.b32 	%r405, -1371696237;
	mov.b32 	%r406, 484572669;
	mov.b32 	%r407, -1032472649;
	st.local.v4.u32 	[%rd6+128], {%r407, %r406, %r405, %r404};
	mov.b32 	%r408, 1334037708;
	mov.b32 	%r409, 49674231;
	mov.b32 	%r410, 1098792767;
	mov.b32 	%r411, 1517041206;
	st.local.v4.u32 	[%rd6+144], {%r411, %r410, %r409, %r408};
	mov.b32 	%r412, 150598129;
	mov.b32 	%r413, 886171109;
	mov.b32 	%r414, -195975771;
	mov.b32 	%r415, 1550332980;
	st.local.v4.u32 	[%rd6+160], {%r415, %r414, %r413, %r412};
	mov.b32 	%r416, 1059722517;
	mov.b32 	%r417, 1398944049;
	mov.b32 	%r418, 1940642008;
	mov.b32 	%r419, -1813876367;
	st.local.v4.u32 	[%rd6+176], {%r419, %r418, %r417, %r416};
	mov.b32 	%r420, 1587397571;
	mov.b32 	%r421, 1699095331;
	mov.b32 	%r422, 1385547719;
	mov.b32 	%r423, 201851908;
	st.local.v4.u32 	[%rd6+192], {%r423, %r422, %r421, %r420};
	mov.b32 	%r424, -1255171430;
	mov.b32 	%r425, 252314885;
	mov.b32 	%r426, -1590192490;
	mov.b32 	%r427, 674240536;
	st.local.v4.u32 	[%rd6+208], {%r427, %r426, %r425, %r424};
	mov.b32 	%r428, 1038082786;
	mov.b32 	%r429, -1692696448;
	mov.b32 	%r430, 908333586;
	mov.b32 	%r431, 151914247;
	st.local.v4.u32 	[%rd6+224], {%r431, %r430, %r429, %r428};
	mov.b32 	%r432, -1612024459;
	mov.b32 	%r433, -847269198;
	mov.b32 	%r434, 1766729511;
	mov.b32 	%r435, 651029483;
	st.local.v4.u32 	[%rd6+240], {%r435, %r434, %r433, %r432};
	mov.b32 	%r436, 775166490;
	mov.b32 	%r437, 1951935532;
	mov.b32 	%r438, -1642232957;
	mov.b32 	%r439, 454166793;
	st.local.v4.u32 	[%rd6+256], {%r439, %r438, %r437, %r436};
	mov.b32 	%r440, -77881184;
	mov.b32 	%r441, -290170278;
	mov.b32 	%r442, -1294176658;
	mov.b32 	%r443, 758520603;
	st.local.v4.u32 	[%rd6+272], {%r443, %r442, %r441, %r440};
	mov.b32 	%r444, -830622797;
	mov.b32 	%r445, 1639438038;
	mov.b32 	%r446, 1299594043;
	mov.b32 	%r447, -157003182;
	st.local.v4.u32 	[%rd6+288], {%r447, %r446, %r445, %r444};
	mov.b32 	%r448, -1760328572;
	mov.b32 	%r449, 1901997871;
	mov.b32 	%r450, 1054729187;
	mov.b32 	%r451, 2068982057;
	st.local.v4.u32 	[%rd6+304], {%r451, %r450, %r449, %r448};
	mov.b32 	%r452, 750906861;
	mov.b32 	%r453, 1757008337;
	mov.b32 	%r454, -173649069;
	st.local.v4.u32 	[%rd6+320], {%r454, %r453, %r197, %r452};
	mov.b32 	%r455, -306816165;
	mov.b32 	%r456, -931548751;
	mov.b32 	%r457, 535035132;
	mov.b32 	%r458, 1614815264;
	st.local.v4.u32 	[%rd6+336], {%r458, %r457, %r456, %r455};
	mov.b32 	%r459, 1265776953;
	mov.b32 	%r460, -647512386;
	mov.b32 	%r461, 1183697867;
	mov.b32 	%r462, -1093375382;
	st.local.v4.u32 	[%rd6+352], {%r462, %r461, %r460, %r459};
	mov.b32 	%r463, 1250283471;
	mov.b32 	%r464, -391096232;
	mov.b32 	%r465, -728216500;
	mov.b32 	%r466, -560706998;
	st.local.v4.u32 	[%rd6+368], {%r466, %r465, %r464, %r463};
	mov.b32 	%r467, 384695291;
	mov.b32 	%r468, -447763798;
	mov.b32 	%r469, 717615087;
	mov.b32 	%r470, 1807470800;
	st.local.v4.u32 	[%rd6+384], {%r470, %r469, %r468, %r467};
	mov.b32 	%r471, -1810791035;
	mov.b32 	%r472, 1432761139;
	mov.b32 	%r473, -677753523;
	mov.b32 	%r474, -981056701;
	st.local.v4.u32 	[%rd6+400], {%r474, %r473, %r472, %r471};
	mov.b32 	%r475, -2114027649;
	mov.b32 	%r476, 100925954;
	mov.b32 	%r477, 283769337;
	mov.b32 	%r478, -813021883;
	st.local.v4.u32 	[%rd6+416], {%r478, %r477, %r476, %r475};
	mov.b32 	%r479, -481580888;
	mov.b32 	%r480, -1171939425;
	mov.b32 	%r481, 1148730428;
	mov.b32 	%r482, -257929136;
	st.local.v4.u32 	[%rd6+432], {%r482, %r481, %r480, %r479};
	mov.b32 	%r483, -1979347057;
	mov.b32 	%r484, -1065336768;
	mov.b32 	%r485, -27417693;
	mov.b32 	%r486, -207466159;
	st.local.v4.u32 	[%rd6+448], {%r486, %r485, %r484, %r483};
	mov.b32 	%r487, 82966005;
	mov.b32 	%r488, 1215313976;
	mov.b32 	%r489, -1138647651;
	mov.b32 	%r490, -1388342638;
	st.local.v4.u32 	[%rd6+464], {%r490, %r489, %r488, %r487};
	mov.b32 	%r491, 1665278241;
	mov.b32 	%r492, 1974459098;
	mov.b32 	%r493, -1049119050;
	mov.b32 	%r494, -547111748;
	st.local.v4.u32 	[%rd6+480], {%r494, %r493, %r492, %r491};
	mov.b32 	%r495, 1841287890;
	mov.b32 	%r496, 251524083;
	mov.b32 	%r497, 451280895;
	mov.b32 	%r498, 807407632;
	st.local.v4.u32 	[%rd6+496], {%r498, %r497, %r496, %r495};
	mov.b32 	%r499, 801369324;
	mov.b32 	%r500, 891687699;
	mov.b32 	%r501, 337120268;
	mov.b32 	%r502, 1283575245;
	st.local.v4.u32 	[%rd6+512], {%r502, %r501, %r500, %r499};
	mov.b32 	%r503, 959321879;
	mov.b32 	%r504, -863484860;
	mov.b32 	%r505, -1573546089;
	mov.b32 	%r506, -507617441;
	st.local.v4.u32 	[%rd6+528], {%r506, %r505, %r504, %r503};
	mov.b32 	%r507, 1199193405;
	mov.b32 	%r508, -2097381762;
	mov.b32 	%r509, -229267545;
	mov.b32 	%r510, 1469301956;
	st.local.v4.u32 	[%rd6+544], {%r510, %r509, %r508, %r507};
	mov.b32 	%r511, -1780059277;
	mov.b32 	%r512, 724703513;
	mov.b32 	%r513, -407216803;
	mov.b32 	%r514, -1396153244;
	st.local.v4.u32 	[%rd6+560], {%r514, %r513, %r512, %r511};
	mov.b32 	%r515, 2141445340;
	mov.b32 	%r516, -778154161;
	mov.b32 	%r517, -1743158911;
	mov.b32 	%r518, -1598005152;
	st.local.v4.u32 	[%rd6+576], {%r518, %r517, %r516, %r515};
	mov.b32 	%r519, -2096396152;
	mov.b32 	%r520, -1422159728;
	mov.b32 	%r521, 2119445034;
	mov.b32 	%r522, 1715741218;
	st.local.v4.u32 	[%rd6+592], {%r522, %r521, %r520, %r519};
	mov.b32 	%r523, 1009259540;
	mov.b32 	%r524, -747915080;
	mov.b32 	%r525, 700968686;
	mov.b32 	%r526, -896776634;
	st.local.v4.u32 	[%rd6+608], {%r526, %r525, %r524, %r523};
	mov.b32 	%r527, 1991105499;
	mov.b32 	%r528, 487983883;
	mov.b32 	%r529, -490971554;
	mov.b32 	%r530, 2041044702;
	st.local.v4.u32 	[%rd6+624], {%r530, %r529, %r528, %r527};
	mov.b32 	%r531, 504629770;
	mov.b32 	%r532, 1316239930;
	mov.b32 	%r533, 1449407026;
	mov.b32 	%r534, 1004265696;
	st.local.v4.u32 	[%rd6+640], {%r534, %r533, %r532, %r531};
	mov.b32 	%r535, -457679780;
	mov.b32 	%r536, 1816667172;
	mov.b32 	%r537, 168560134;
	mov.b32 	%r538, -611169975;
	st.local.v4.u32 	[%rd6+656], {%r538, %r537, %r536, %r535};
	mov.b32 	%r539, -1497079198;
	mov.b32 	%r540, -280777556;
	mov.b32 	%r541, 1857934291;
	mov.b32 	%r542, 1570751170;
	st.local.v4.u32 	[%rd6+672], {%r542, %r541, %r540, %r539};
	mov.b32 	%r543, -1947043463;
	mov.b32 	%r544, 936633572;
	mov.b32 	%r545, -1540254315;
	mov.b32 	%r546, -1472622191;
	st.local.v4.u32 	[%rd6+688], {%r546, %r545, %r544, %r543};
	mov.b32 	%r547, -1210421907;
	mov.b32 	%r548, 1500395319;
	mov.b32 	%r549, 1133234376;
	mov.b32 	%r550, 852879335;
	st.local.v4.u32 	[%rd6+704], {%r550, %r549, %r548, %r547};
	mov.b32 	%r551, -532043351;
	mov.b32 	%r552, -761508274;
	mov.b32 	%r553, 1689376213;
	mov.b32 	%r554, -1946055283;
	st.local.v4.u32 	[%rd6+720], {%r554, %r553, %r552, %r551};
	mov.b32 	%r555, 634383082;
	mov.b32 	%r556, 133428468;
	mov.b32 	%r557, -89369002;
	mov.b32 	%r558, -1260884884;
	st.local.v4.u32 	[%rd6+736], {%r558, %r557, %r556, %r555};
	mov.b32 	%r559, 403703816;
	mov.b32 	%r560, -381178194;
	mov.b32 	%r561, -1896580486;
	mov.b32 	%r562, -1345690267;
	st.local.v4.u32 	[%rd6+752], {%r562, %r561, %r560, %r559};
	mov.b32 	%r563, 1918643758;
	mov.b32 	%r564, 1867130149;
	mov.b32 	%r565, -1997506440;
	mov.b32 	%r566, -714097990;
	st.local.v4.u32 	[%rd6+768], {%r566, %r565, %r564, %r563};
	mov.b32 	%r567, 1368901318;
	mov.b32 	%r568, -948718412;
	mov.b32 	%r569, -245913946;
	mov.b32 	%r570, 607656988;
	st.local.v4.u32 	[%rd6+784], {%r570, %r569, %r568, %r567};
	mov.b32 	%r571, 557719327;
	mov.b32 	%r572, -1662487436;
	mov.b32 	%r573, 2090982877;
	mov.b32 	%r574, 600565992;
	st.local.v4.u32 	[%rd6+800], {%r574, %r573, %r572, %r571};
	mov.b32 	%r575, -2062579062;
	mov.b32 	%r576, -2045932661;
	mov.b32 	%r577, -597574211;
	mov.b32 	%r578, -577352885;
	st.local.v4.u32 	[%rd6+816], {%r578, %r577, %r576, %r575};
	mov.b32 	%r579, -1429445018;
	mov.b32 	%r580, -999180875;
	mov.b32 	%r581, 1115438654;
	mov.b32 	%r582, -1864339344;
	st.local.v4.u32 	[%rd6+832], {%r582, %r581, %r580, %r579};
	mov.b32 	%r583, 303828494;
	mov.b32 	%r584, 33027830;
	mov.b32 	%r585, 84280067;
	mov.b32 	%r586, -661632952;
	st.local.v4.u32 	[%rd6+848], {%r586, %r585, %r584, %r583};
	mov.b32 	%r587, -798377543;
	mov.b32 	%r588, -106014889;
	mov.b32 	%r589, 1600795957;
	mov.b32 	%r590, -1547542175;
	st.local.v4.u32 	[%rd6+864], {%r590, %r589, %r588, %r587};
	mov.b32 	%r591, -1188585826;
	mov.b32 	%r592, 658119965;
	mov.b32 	%r593, 1486471617;
	mov.b32 	%r594, -1860729210;
	st.local.v4.u32 	[%rd6+880], {%r594, %r593, %r592, %r591};
	mov.b32 	%r595, 857870609;
	mov.b32 	%r596, -1288988520;
	mov.b32 	%r597, 334231800;
	mov.b32 	%r598, 953803233;
	st.local.v4.u32 	[%rd6+896], {%r598, %r597, %r596, %r595};
	mov.b32 	%r599, -1489791852;
	mov.b32 	%r600, -1995993458;
	mov.b32 	%r601, 1890179545;
	mov.b32 	%r602, -1143838359;
	st.local.v4.u32 	[%rd6+912], {%r602, %r601, %r600, %r599};
	mov.b32 	%r603, 550103529;
	mov.b32 	%r604, -1844082809;
	mov.b32 	%r605, 574365214;
	mov.b32 	%r606, -1238525029;
	st.local.v4.u32 	[%rd6+928], {%r606, %r605, %r604, %r603};
	mov.b32 	%r607, 2057691103;
	mov.b32 	%r608, 2018519080;
	mov.b32 	%r609, -5614251;
	mov.b32 	%r610, 1233637070;
	st.local.v4.u32 	[%rd6+944], {%r610, %r609, %r608, %r607};
	mov.b32 	%r611, 387583245;
	mov.b32 	%r612, -2146858615;
	mov.b32 	%r613, -128343647;
	mov.b32 	%r614, -1895592820;
	st.local.v4.u32 	[%rd6+960], {%r614, %r613, %r612, %r611};
	mov.b32 	%r615, -1194301336;
	mov.b32 	%r616, -964410814;
	mov.b32 	%r617, 836232934;
	mov.b32 	%r618, -630865985;
	st.local.v4.u32 	[%rd6+976], {%r618, %r617, %r616, %r615};
	mov.b32 	%r619, 287182607;
	mov.b32 	%r620, 2002398509;
	mov.b32 	%r621, -1339450983;
	mov.b32 	%r622, -1014873791;
	st.local.v4.u32 	[%rd6+992], {%r622, %r621, %r620, %r619};
	mov.b32 	%r623, 975967766;
	mov.b32 	%r624, -697451589;
	mov.b32 	%r625, -56077228;
	mov.b32 	%r626, -881086288;
	st.local.v4.u32 	[%rd6+1008], {%r626, %r625, %r624, %r623};
	mov.b32 	%r627, 2072901243;
	mov.b32 	%r628, 2006576759;
	mov.b32 	%r629, 2089089148;
	mov.b32 	%r630, 1671808611;
	st.local.v4.u32 	[%rd7], {%r630, %r629, %r628, %r627};
	mov.b32 	%r631, -984313403;
	mov.b32 	%r632, 1873927791;
	mov.b32 	%r633, 1807603307;
	mov.b32 	%r634, -233963534;
	st.local.v4.u32 	[%rd7+16], {%r634, %r633, %r632, %r631};
	mov.b32 	%r635, 729634347;
	mov.b32 	%r636, 1739181671;
	mov.b32 	%r637, 16974337;
	mov.b32 	%r638, 810573872;
	st.local.v4.u32 	[%rd7+32], {%r638, %r637, %r636, %r635};
	mov.b32 	%r639, 1989864566;
	mov.b32 	%r640, -1410970197;
	mov.b32 	%r641, -681396777;
	mov.b32 	%r642, -31856642;
	st.local.v4.u32 	[%rd7+48], {%r642, %r641, %r640, %r639};
	mov.b32 	%r643, 2106063485;
	mov.b32 	%r644, -918517303;
	mov.b32 	%r645, -2103631998;
	mov.b32 	%r646, -901410870;
	st.local.v4.u32 	[%rd7+64], {%r646, %r645, %r644, %r643};
	mov.b32 	%r647, -267650064;
	mov.b32 	%r648, 1204391495;
	mov.b32 	%r649, 1508618841;
	mov.b32 	%r650, -99225606;
	st.local.v4.u32 	[%rd7+80], {%r650, %r649, %r648, %r647};
	mov.b32 	%r651, -1343601233;
	mov.b32 	%r652, -1560453214;
	mov.b32 	%r653, -731401260;
	mov.b32 	%r654, -1377025619;
	st.local.v4.u32 	[%rd7+96], {%r654, %r653, %r652, %r651};
	mov.b32 	%r655, -1067738176;
	mov.b32 	%r656, 1922491506;
	mov.b32 	%r657, -1527295068;
	mov.b32 	%r658, -1665195108;
	st.local.v4.u32 	[%rd7+112], {%r658, %r657, %r656, %r655};
	mov.b32 	%r659, 644500518;
	mov.b32 	%r660, -1817297517;
	mov.b32 	%r661, -48438787;
	mov.b32 	%r662, -1211992649;
	st.local.v4.u32 	[%rd7+128], {%r662, %r661, %r660, %r659};
	mov.b32 	%r663, -867204148;
	mov.b32 	%r664, -150800905;
	mov.b32 	%r665, 1061256767;
	mov.b32 	%r666, 911895606;
	st.local.v4.u32 	[%rd7+144], {%r666, %r665, %r664, %r663};
	mov.b32 	%r667, -251069967;
	mov.b32 	%r668, -449523227;
	mov.b32 	%r669, -1510714971;
	mov.b32 	%r670, 878471220;
	st.local.v4.u32 	[%rd7+160], {%r670, %r669, %r668, %r667};
	mov.b32 	%r671, 356461077;
	mov.b32 	%r672, 827548209;
	mov.b32 	%r673, -663508008;
	mov.b32 	%r674, 1905517169;
	st.local.v4.u32 	[%rd7+176], {%r674, %r673, %r672, %r671};
	mov.b32 	%r675, -1017209405;
	mov.b32 	%r676, 593839651;
	mov.b32 	%r677, -950889017;
	mov.b32 	%r678, 67897348;
	st.local.v4.u32 	[%rd7+192], {%r678, %r677, %r676, %r675};
	mov.b32 	%r679, -1699401830;
	mov.b32 	%r680, 84871685;
	mov.b32 	%r681, -1767819370;
	mov.b32 	%r682, 405286936;
	st.local.v4.u32 	[%rd7+208], {%r682, %r681, %r680, %r679};
	mov.b32 	%r683, -499261470;
	mov.b32 	%r684, -2137318528;
	mov.b32 	%r685, 305538066;
	mov.b32 	%r686, 118033927;
	st.local.v4.u32 	[%rd7+224], {%r686, %r685, %r684, %r683};
	mov.b32 	%r687, 1973414517;
	mov.b32 	%r688, -1295155278;
	mov.b32 	%r689, 661212711;
	mov.b32 	%r690, -349778453;
	st.local.v4.u32 	[%rd7+240], {%r690, %r689, %r688, %r687};
	mov.b32 	%r691, 439235610;
	mov.b32 	%r692, 745822252;
	mov.b32 	%r693, -2086789757;
	mov.b32 	%r694, 152769033;
	st.local.v4.u32 	[%rd7+256], {%r694, %r693, %r692, %r691};
	mov.b32 	%r695, -1594139744;
	mov.b32 	%r696, 1525593178;
	mov.b32 	%r697, 1857215598;
	mov.b32 	%r698, 455947803;
	st.local.v4.u32 	[%rd7+272], {%r698, %r697, %r696, %r695};
	mov.b32 	%r699, -1278313037;
	mov.b32 	%r700, -698239018;
	mov.b32 	%r701, 994932283;
	mov.b32 	%r702, 1391895634;
	st.local.v4.u32 	[%rd7+288], {%r702, %r701, %r700, %r699};
	mov.b32 	%r703, -2070473852;
	mov.b32 	%r704, 795958831;
	mov.b32 	%r705, -482419229;
	mov.b32 	%r706, 695947817;
	st.local.v4.u32 	[%rd7+304], {%r706, %r705, %r704, %r703};
	mov.b32 	%r707, -315833875;
	mov.b32 	%r708, -781665839;
	mov.b32 	%r709, 1408607827;
	st.local.v4.u32 	[%rd7+320], {%r709, %r708, %r197, %r707};
	mov.b32 	%r710, 1542305371;
	mov.b32 	%r711, -1312261711;
	mov.b32 	%r712, -65018884;
	mov.b32 	%r713, 543178784;
	st.local.v4.u32 	[%rd7+336], {%r713, %r712, %r711, %r710};
	mov.b32 	%r714, 961245753;
	mov.b32 	%r715, -1093048386;
	mov.b32 	%r716, -884568629;
	mov.b32 	%r717, 1790891114;
	st.local.v4.u32 	[%rd7+352], {%r717, %r716, %r715, %r714};
	mov.b32 	%r718, -817199665;
	mov.b32 	%r719, 1491644504;
	mov.b32 	%r720, 1289001036;
	mov.b32 	%r721, 1256100938;
	st.local.v4.u32 	[%rd7+368], {%r721, %r720, %r719, %r718};
	mov.b32 	%r722, -82383365;
	mov.b32 	%r723, -1427812438;
	mov.b32 	%r724, -282409489;
	mov.b32 	%r725, -798245936;
	st.local.v4.u32 	[%rd7+384], {%r725, %r724, %r723, %r722};
	mov.b32 	%r726, -2053893755;
	mov.b32 	%r727, 861234739;
	mov.b32 	%r728, 1305975373;
	mov.b32 	%r729, 1137018435;
	st.local.v4.u32 	[%rd7+400], {%r729, %r728, %r727, %r726};
	mov.b32 	%r730, 2139225727;
	mov.b32 	%r731, 33948674;
	mov.b32 	%r732, -116332039;
	mov.b32 	%r733, 1171229253;
	st.local.v4.u32 	[%rd7+416], {%r733, %r732, %r731, %r730};
	mov.b32 	%r734, -1461498968;
	mov.b32 	%r735, -1615190625;
	mov.b32 	%r736, 1011120188;
	mov.b32 	%r737, 1357946960;
	st.local.v4.u32 	[%rd7+432], {%r737, %r736, %r735, %r734};
	mov.b32 	%r738, -1886780017;
	mov.b32 	%r739, 1086357568;
	mov.b32 	%r740, -1543610973;
	mov.b32 	%r741, 1374921297;
	st.local.v4.u32 	[%rd7+448], {%r741, %r740, %r739, %r738};
	mov.b32 	%r742, -184225291;
	mov.b32 	%r743, 944271416;
	mov.b32 	%r744, -1648615011;
	mov.b32 	%r745, -1834139758;
	st.local.v4.u32 	[%rd7+464], {%r745, %r744, %r743, %r742};
	mov.b32 	%r746, 560153121;
	mov.b32 	%r747, -629821478;
	mov.b32 	%r748, -1228834890;
	mov.b32 	%r749, -1126210628;
	st.local.v4.u32 	[%rd7+480], {%r749, %r748, %r747, %r746};
	mov.b32 	%r750, -764559406;
	mov.b32 	%r751, -217121293;
	mov.b32 	%r752, -15014401;
	mov.b32 	%r753, 271589392;
	st.local.v4.u32 	[%rd7+496], {%r753, %r752, %r751, %r750};
	mov.b32 	%r754, -332413972;
	mov.b32 	%r755, 322250259;
	mov.b32 	%r756, 202643468;
	mov.b32 	%r757, -850624051;
	st.local.v4.u32 	[%rd7+512], {%r757, %r756, %r755, %r754};
	mov.b32 	%r758, 389623319;
	mov.b32 	%r759, 1154254916;
	mov.b32 	%r760, -1750977129;
	mov.b32 	%r761, 1608629855;
	st.local.v4.u32 	[%rd7+528], {%r761, %r760, %r759, %r758};
	mov.b32 	%r762, 1028094525;
	mov.b32 	%r763, 2122513534;
	mov.b32 	%r764, -1477290585;
	mov.b32 	%r765, -1000893500;
	st.local.v4.u32 	[%rd7+544], {%r765, %r764, %r763, %r762};
	mov.b32 	%r766, 1939203699;
	mov.b32 	%r767, 422261273;
	mov.b32 	%r768, 1575467613;
	mov.b32 	%r769, 1689045092;
	st.local.v4.u32 	[%rd7+560], {%r769, %r768, %r767, %r766};
	mov.b32 	%r770, -595614756;
	mov.b32 	%r771, 1339137615;
	mov.b32 	%r772, -2120738431;
	mov.b32 	%r773, 1621147744;
	st.local.v4.u32 	[%rd7+576], {%r773, %r772, %r771, %r770};
	mov.b32 	%r774, -2004677752;
	mov.b32 	%r775, -1867826288;
	mov.b32 	%r776, 712922154;
	mov.b32 	%r777, 577127458;
	st.local.v4.u32 	[%rd7+592], {%r777, %r776, %r775, %r774};
	mov.b32 	%r778, 339486740;
	mov.b32 	%r779, -1194103880;
	mov.b32 	%r780, -299251730;
	mov.b32 	%r781, 1187679302;
	st.local.v4.u32 	[%rd7+608], {%r781, %r780, %r779, %r778};
	mov.b32 	%r782, -612979237;
	mov.b32 	%r783, 186455563;
	mov.b32 	%r784, 1591917662;
	mov.b32 	%r785, -562452514;
	st.local.v4.u32 	[%rd7+624], {%r785, %r784, %r783, %r782};
	mov.b32 	%r786, 169743370;
	mov.b32 	%r787, 978220090;
	mov.b32 	%r788, 844522546;
	mov.b32 	%r789, -532948000;
	st.local.v4.u32 	[%rd7+640], {%r789, %r788, %r787, %r786};
	mov.b32 	%r790, 1558493276;
	mov.b32 	%r791, 611076132;
	mov.b32 	%r792, 101321734;
	mov.b32 	%r793, 1239126601;
	st.local.v4.u32 	[%rd7+656], {%r793, %r792, %r791, %r790};
	mov.b32 	%r794, 1655096418;
	mov.b32 	%r795, -1393605716;
	mov.b32 	%r796, -747717165;
	mov.b32 	%r797, -1034051646;
	st.local.v4.u32 	[%rd7+672], {%r797, %r796, %r795, %r794};
	mov.b32 	%r798, 2039214713;
	mov.b32 	%r799, -466103324;
	mov.b32 	%r800, -1784401515;
	mov.b32 	%r801, -1851246191;
	st.local.v4.u32 	[%rd7+688], {%r801, %r800, %r799, %r798};
	mov.b32 	%r802, 1840765549;
	mov.b32 	%r803, 928607799;
	mov.b32 	%r804, -935097400;
	mov.b32 	%r805, -416098841;
	st.local.v4.u32 	[%rd7+704], {%r805, %r804, %r803, %r802};
	mov.b32 	%r806, -1444918871;
	mov.b32 	%r807, 1322425422;
	mov.b32 	%r808, -714821163;
	mov.b32 	%r809, -1920204403;
	st.local.v4.u32 	[%rd7+720], {%r809, %r808, %r807, %r806};
	mov.b32 	%r810, -366620694;
	mov.b32 	%r811, -200805388;
	mov.b32 	%r812, 1459268694;
	mov.b32 	%r813, 1823791212;
	st.local.v4.u32 	[%rd7+736], {%r813, %r812, %r811, %r810};
	mov.b32 	%r814, 135794696;
	mov.b32 	%r815, -1360443474;
	mov.b32 	%r816, 2056189050;
	mov.b32 	%r817, 1706019429;
	st.local.v4.u32 	[%rd7+752], {%r817, %r816, %r815, %r814};
	mov.b32 	%r818, 779246638;
	mov.b32 	%r819, 628050469;
	mov.b32 	%r820, 2022240376;
	mov.b32 	%r821, -1160417350;
	st.local.v4.u32 	[%rd7+768], {%r821, %r820, %r819, %r818};
	mov.b32 	%r822, -967731258;
	mov.b32 	%r823, -1261997132;
	mov.b32 	%r824, -1494132826;
	mov.b32 	%r825, 472135708;
	st.local.v4.u32 	[%rd7+784], {%r825, %r824, %r823, %r822};
	mov.b32 	%r826, 522272287;
	mov.b32 	%r827, 1956440180;
	mov.b32 	%r828, -579034659;
	mov.b32 	%r829, -400307224;
	st.local.v4.u32 	[%rd7+800], {%r829, %r828, %r827, %r826};
	mov.b32 	%r830, -1970991222;
	mov.b32 	%r831, -1954148981;
	mov.b32 	%r832, -1109630531;
	mov.b32 	%r833, 1272813131;
	st.local.v4.u32 	[%rd7+816], {%r833, %r832, %r831, %r830};
	mov.b32 	%r834, 1722469478;
	mov.b32 	%r835, -1245417035;
	mov.b32 	%r836, 1044544574;
	mov.b32 	%r837, 1888542832;
	st.local.v4.u32 	[%rd7+832], {%r837, %r836, %r835, %r834};
	mov.b32 	%r838, 236067854;
	mov.b32 	%r839, -167643146;
	mov.b32 	%r840, 50660867;
	mov.b32 	%r841, 1222152264;
	st.local.v4.u32 	[%rd7+848], {%r841, %r840, %r839, %r838};
	mov.b32 	%r842, -1177523783;
	mov.b32 	%r843, 1475980887;
	mov.b32 	%r844, 895445557;
	mov.b32 	%r845, 1638122081;
	st.local.v4.u32 	[%rd7+864], {%r845, %r844, %r843, %r842};
	mov.b32 	%r846, -1632032866;
	mov.b32 	%r847, 489110045;
	mov.b32 	%r848, -1051158079;
	mov.b32 	%r849, -2037311610;
	st.local.v4.u32 	[%rd7+880], {%r849, %r848, %r847, %r846};
	mov.b32 	%r850, 288563729;
	mov.b32 	%r851, -1733088360;
	mov.b32 	%r852, -132912136;
	mov.b32 	%r853, -516367903;
	st.local.v4.u32 	[%rd7+896], {%r853, %r852, %r851, %r850};
	mov.b32 	%r854, -1800981612;
	mov.b32 	%r855, -1903622258;
	mov.b32 	%r856, -646927911;
	mov.b32 	%r857, 1773916777;
	st.local.v4.u32 	[%rd7+912], {%r857, %r856, %r855, %r854};
	mov.b32 	%r858, -383727127;
	mov.b32 	%r859, -2020469369;
	mov.b32 	%r860, 505560094;
	mov.b32 	%r861, -1682559589;
	st.local.v4.u32 	[%rd7+928], {%r861, %r860, %r859, %r858};
	mov.b32 	%r862, -545610273;
	mov.b32 	%r863, 678973480;
	mov.b32 	%r864, 1442818645;
	mov.b32 	%r865, -834041906;
	st.local.v4.u32 	[%rd7+944], {%r865, %r864, %r863, %r862};
	mov.b32 	%r866, 219617805;
	mov.b32 	%r867, -1988097655;
	mov.b32 	%r868, -1577559647;
	mov.b32 	%r869, -1936784500;
	st.local.v4.u32 	[%rd7+960], {%r869, %r868, %r867, %r866};
	mov.b32 	%r870, 1756942440;
	mov.b32 	%r871, 1120306242;
	mov.b32 	%r872, -432941082;
	mov.b32 	%r873, -1076206145;
	st.local.v4.u32 	[%rd7+976], {%r873, %r872, %r871, %r870};
	mov.b32 	%r874, 252780047;
	mov.b32 	%r875, 762796589;
	mov.b32 	%r876, -1716508263;
	mov.b32 	%r877, 1103331905;
	st.local.v4.u32 	[%rd7+992], {%r877, %r876, %r875, %r874};
	mov.b32 	%r878, 372911126;
	mov.b32 	%r879, -1143575109;
	mov.b32 	%r880, 1425844308;
	mov.b32 	%r881, -1328841808;
	st.local.v4.u32 	[%rd7+1008], {%r881, %r880, %r879, %r878};
	mov.b32 	%r882, 2071694838;
	mov.b32 	%r883, 2004326894;
	mov.b32 	%r884, 2088535288;
	mov.b32 	%r885, 1667474886;
	st.local.v4.u32 	[%rd8], {%r885, %r884, %r883, %r882};
	add.s64 	%rd266, %rd8, 16;
	mov.b32 	%r886, -976923503;
	mov.b32 	%r887, 1869591006;
	mov.b32 	%r888, 1802223062;
	mov.b32 	%r889, -219017729;
	st.local.v4.u32 	[%rd8+16], {%r889, %r888, %r887, %r886};
	add.s64 	%rd263, %rd8, 32;
	mov.b32 	%r890, 724270422;
	mov.b32 	%r891, 1734846926;
	mov.b32 	%r892, 16843522;
	mov.b32 	%r893, 808472672;
	st.local.v4.u32 	[%rd8+32], {%r893, %r892, %r891, %r890};
	mov.b32 	%r894, 1987484396;
	mov.b32 	%r895, -1414797747;
	mov.b32 	%r896, -673750347;
	mov.b32 	%r897, -16901657;
	st.local.v4.u32 	[%rd8+48], {%r897, %r896, %r895, %r894};
	mov.b32 	%r898, 2105378810;
	mov.b32 	%r899, -909557623;
	mov.b32 	%r900, -2105369313;
	mov.b32 	%r901, -892713585;
	st.local.v4.u32 	[%rd8+64], {%r901, %r900, %r899, %r898};
	mov.b32 	%r902, -252703749;
	mov.b32 	%r903, 1195886990;
	mov.b32 	%r904, 1499065266;
	mov.b32 	%r905, -84273681;
	st.local.v4.u32 	[%rd8+80], {%r905, %r904, %r903, %r902};
	mov.b32 	%r906, -1347425723;
	mov.b32 	%r907, -1566376609;
	mov.b32 	%r908, -724277325;
	mov.b32 	%r909, -1381110719;
	st.local.v4.u32 	[%rd8+96], {%r909, %r908, %r907, %r906};
	mov.b32 	%r910, -1061135461;
	mov.b32 	%r911, 1920112356;
	mov.b32 	%r912, -1532692653;
	mov.b32 	%r913, -1667449053;
	st.local.v4.u32 	[%rd8+112], {%r913, %r912, %r911, %r910};
	mov.b32 	%r914, 640051788;
	mov.b32 	%r915, -1819038147;
	mov.b32 	%r916, -33743647;
	mov.b32 	%r917, -1212693899;
	st.local.v4.u32 	[%rd8+128], {%r917, %r916, %r915, %r914};
	mov.b32 	%r918, -859025533;
	mov.b32 	%r919, -134806795;
	mov.b32 	%r920, 1061110142;
	mov.b32 	%r921, 909531756;
	st.local.v4.u32 	[%rd8+144], {%r921, %r920, %r919, %r918};
	mov.b32 	%r922, -235861767;
	mov.b32 	%r923, -437963567;
	mov.b32 	%r924, -1515850671;
	mov.b32 	%r925, 875846760;
	st.local.v4.u32 	[%rd8+160], {%r925, %r924, %r923, %r922};
	mov.b32 	%r926, 353713962;
	mov.b32 	%r927, 825316194;
	mov.b32 	%r928, -656903253;
	mov.b32 	%r929, 1903268834;
	st.local.v4.u32 	[%rd8+176], {%r929, %r928, %r927, %r926};
	mov.b32 	%r930, -1010606435;
	mov.b32 	%r931, 589522246;
	mov.b32 	%r932, -943238507;
	mov.b32 	%r933, 67374088;
	st.local.v4.u32 	[%rd8+192], {%r933, %r932, %r931, %r930};
	mov.b32 	%r934, -1701137105;
	mov.b32 	%r935, 84217610;
	mov.b32 	%r936, -1768513225;
	mov.b32 	%r937, 404236336;
	st.local.v4.u32 	[%rd8+208], {%r937, %r936, %r935, %r934};
	mov.b32 	%r938, -488489505;
	mov.b32 	%r939, -2139055333;
	mov.b32 	%r940, 303183396;
	mov.b32 	%r941, 117901582;
	st.local.v4.u32 	[%rd8+224], {%r941, %r940, %r939, %r938};
	mov.b32 	%r942, 1970642922;
	mov.b32 	%r943, -1296904833;
	mov.b32 	%r944, 656894286;
	mov.b32 	%r945, -336910643;
	st.local.v4.u32 	[%rd8+240], {%r945, %r944, %r943, %r942};
	mov.b32 	%r946, 437923380;
	mov.b32 	%r947, 741110872;
	mov.b32 	%r948, -2088526307;
	mov.b32 	%r949, 151591698;
	st.local.v4.u32 	[%rd8+256], {%r949, %r948, %r947, %r946};
	mov.b32 	%r950, -1600062629;
	mov.b32 	%r951, 1515908788;
	mov.b32 	%r952, 1852748508;
	mov.b32 	%r953, 454765878;
	st.local.v4.u32 	[%rd8+272], {%r953, %r952, %r951, %r950};
	mov.b32 	%r954, -1280061827;
	mov.b32 	%r955, -690593353;
	mov.b32 	%r956, 993742198;
	mov.b32 	%r957, 1381168804;
	st.local.v4.u32 	[%rd8+288], {%r957, %r956, %r955, %r954};
	mov.b32 	%r958, -2071685357;
	mov.b32 	%r959, 791638366;
	mov.b32 	%r960, -471646499;
	mov.b32 	%r961, 690584402;
	st.local.v4.u32 	[%rd8+304], {%r961, %r960, %r959, %r958};
	mov.b32 	%r962, -303223615;
	mov.b32 	%r963, -774805319;
	mov.b32 	%r964, 1398011302;
	st.local.v4.u32 	[%rd8+320], {%r964, %r963, %r197, %r962};
	mov.b32 	%r965, 1532751286;
	mov.b32 	%r966, -1313748871;
	mov.b32 	%r967, -50585629;
	mov.b32 	%r968, 538992704;
	st.local.v4.u32 	[%rd8+336], {%r968, %r967, %r966, %r965};
	mov.b32 	%r969, 960056178;
	mov.b32 	%r970, -1094788761;
	mov.b32 	%r971, -875870579;
	mov.b32 	%r972, 1785380564;
	st.local.v4.u32 	[%rd8+352], {%r972, %r971, %r970, %r969};
	mov.b32 	%r973, -808498555;
	mov.b32 	%r974, 1482221744;
	mov.b32 	%r975, 1280103576;
	mov.b32 	%r976, 1246420628;
	st.local.v4.u32 	[%rd8+368], {%r976, %r975, %r974, %r973};
	mov.b32 	%r977, -67430675;
	mov.b32 	%r978, -1431640753;
	mov.b32 	%r979, -269538619;
	mov.b32 	%r980, -791647301;
	st.local.v4.u32 	[%rd8+384], {%r980, %r979, %r978, %r977};
	mov.b32 	%r981, -2054843375;
	mov.b32 	%r982, 859002214;
	mov.b32 	%r983, 1296947098;
	mov.b32 	%r984, 1128514950;
	st.local.v4.u32 	[%rd8+400], {%r984, %r983, %r982, %r981};
	mov.b32 	%r985, 2139062782;
	mov.b32 	%r986, 33687044;
	mov.b32 	%r987, -101117719;
	mov.b32 	%r988, 1162203018;
	st.local.v4.u32 	[%rd8+416], {%r988, %r987, %r986, %r985};
	mov.b32 	%r989, -1465326773;
	mov.b32 	%r990, -1616922075;
	mov.b32 	%r991, 1010582648;
	mov.b32 	%r992, 1347481760;
	st.local.v4.u32 	[%rd8+432], {%r992, %r991, %r990, %r989};
	mov.b32 	%r993, -1886418427;
	mov.b32 	%r994, 1077985408;
	mov.b32 	%r995, -1549533603;
	mov.b32 	%r996, 1364325282;
	st.local.v4.u32 	[%rd8+448], {%r996, %r995, %r994, %r993};
	mov.b32 	%r997, -168491791;
	mov.b32 	%r998, 943212656;
	mov.b32 	%r999, -1650607071;
	mov.b32 	%r1000, -1835881153;
	st.local.v4.u32 	[%rd8+464], {%r1000, %r999, %r998, %r997};
	mov.b32 	%r1001, 555836226;
	mov.b32 	%r1002, -623217233;
	mov.b32 	%r1003, -1229536905;
	mov.b32 	%r1004, -1128472733;
	st.local.v4.u32 	[%rd8+480], {%r1004, %r1003, %r1002, %r1001};
	mov.b32 	%r1005, -757961281;
	mov.b32 	%r1006, -202174723;
	mov.b32 	%r1007, -58651;
	mov.b32 	%r1008, 269496352;
	st.local.v4.u32 	[%rd8+496], {%r1008, %r1007, %r1006, %r1005};
	mov.b32 	%r1009, -320065597;
	mov.b32 	%r1010, 320025894;
	mov.b32 	%r1011, 202118168;
	mov.b32 	%r1012, -842183551;
	st.local.v4.u32 	[%rd8+512], {%r1012, %r1011, %r1010, %r1009};
	mov.b32 	%r1013, 387397934;
	mov.b32 	%r1014, 1145359496;
	mov.b32 	%r1015, -1751670219;
	mov.b32 	%r1016, 1600119230;
	st.local.v4.u32 	[%rd8+528], {%r1016, %r1015, %r1014, %r1013};
	mov.b32 	%r1017, 1027426170;
	mov.b32 	%r1018, 2122220284;
	mov.b32 	%r1019, -1482165675;
	mov.b32 	%r1020, -993765485;
	st.local.v4.u32 	[%rd8+544], {%r1020, %r1019, %r1018, %r1017};
	mov.b32 	%r1021, 1936954854;
	mov.b32 	%r1022, 421079858;
	mov.b32 	%r1023, 1566435258;
	mov.b32 	%r1024, 1684319432;
	st.local.v4.u32 	[%rd8+560], {%r1024, %r1023, %r1022, %r1021};
	mov.b32 	%r1025, -589529181;
	mov.b32 	%r1026, 1330631070;
	mov.b32 	%r1027, -2122213351;
	mov.b32 	%r1028, 1616945344;
	st.local.v4.u32 	[%rd8+576], {%r1028, %r1027, %r1026, %r1025};
	mov.b32 	%r1029, -2004319477;
	mov.b32 	%r1030, -1869567173;
	mov.b32 	%r1031, 707427924;
	mov.b32 	%r1032, 572679748;
	st.local.v4.u32 	[%rd8+592], {%r1032, %r1031, %r1030, %r1029};
	mov.b32 	%r1033, 336870440;
	mov.b32 	%r1034, -1195846805;
	mov.b32 	%r1035, -286381625;
	mov.b32 	%r1036, 1179044492;
	st.local.v4.u32 	[%rd8+608], {%r1036, %r1035, %r1034, %r1033};
	mov.b32 	%r1037, -606374227;
	mov.b32 	%r1038, 185277718;
	mov.b32 	%r1039, 1583276732;
	mov.b32 	%r1040, -555845209;
	st.local.v4.u32 	[%rd8+624], {%r1040, %r1039, %r1038, %r1037};
	mov.b32 	%r1041, 168435220;
	mov.b32 	%r1042, 976899700;
	mov.b32 	%r1043, 842159716;
	mov.b32 	%r1044, -522175525;
	st.local.v4.u32 	[%rd8+640], {%r1044, %r1043, %r1042, %r1041};
	mov.b32 	%r1045, 1549591736;
	mov.b32 	%r1046, 606366792;
	mov.b32 	%r1047, 101059084;
	mov.b32 	%r1048, 1229577106;
	st.local.v4.u32 	[%rd8+656], {%r1048, %r1047, %r1046, %r1045};
	mov.b32 	%r1049, 1650632388;
	mov.b32 	%r1050, -1397952701;
	mov.b32 	%r1051, -741118275;
	mov.b32 	%r1052, -1027449441;
	st.local.v4.u32 	[%rd8+672], {%r1052, %r1051, %r1050, %r1049};
	mov.b32 	%r1053, 2038008818;
	mov.b32 	%r1054, -454805549;
	mov.b32 	%r1055, -1785355215;
	mov.b32 	%r1056, -1852725191;
	st.local.v4.u32 	[%rd8+688], {%r1056, %r1055, %r1054, %r1053};
	mov.b32 	%r1057, 1835907034;
	mov.b32 	%r1058, 926374254;
	mov.b32 	%r1059, -926399605;
	mov.b32 	%r1060, -404278571;
	st.local.v4.u32 	[%rd8+704], {%r1060, %r1059, %r1058, %r1057};
	mov.b32 	%r1061, -1448484791;
	mov.b32 	%r1062, 1313788572;
	mov.b32 	%r1063, -707435343;
	mov.b32 	%r1064, -1920103423;
	st.local.v4.u32 	[%rd8+720], {%r1064, %r1063, %r1062, %r1061};
	mov.b32 	%r1065, -353753649;
	mov.b32 	%r1066, -185333773;
	mov.b32 	%r1067, 1448540844;
	mov.b32 	%r1068, 1819063512;
	st.local.v4.u32 	[%rd8+736], {%r1068, %r1067, %r1066, %r1065};
	mov.b32 	%r1069, 134748176;
	mov.b32 	%r1070, -1364268729;
	mov.b32 	%r1071, 2054852340;
	mov.b32 	%r1072, 1701162954;
	st.local.v4.u32 	[%rd8+752], {%r1072, %r1071, %r1070, %r1069};
	mov.b32 	%r1073, 774795868;
	mov.b32 	%r1074, 623210314;
	mov.b32 	%r1075, 2021165296;
	mov.b32 	%r1076, -1162160785;
	st.local.v4.u32 	[%rd8+768], {%r1076, %r1075, %r1074, %r1073};
	mov.b32 	%r1077, -960081513;
	mov.b32 	%r1078, -1263220877;
	mov.b32 	%r1079, -1499008681;
	mov.b32 	%r1080, 471606328;
	st.local.v4.u32 	[%rd8+784], {%r1080, %r1079, %r1078, %r1077};
	mov.b32 	%r1081, 522133822;
	mov.b32 	%r1082, 1953799400;
	mov.b32 	%r1083, -572687199;
	mov.b32 	%r1084, -387439669;
	st.local.v4.u32 	[%rd8+800], {%r1084, %r1083, %r1082, %r1081};
	mov.b32 	%r1085, -1970633457;
	mov.b32 	%r1086, -1953790451;
	mov.b32 	%r1087, -1111630751;
	mov.b32 	%r1088, 1263263126;
	st.local.v4.u32 	[%rd8+816], {%r1088, %r1087, %r1086, %r1085};
	mov.b32 	%r1089, 1718004428;
	mov.b32 	%r1090, -1246378895;
	mov.b32 	%r1091, 1044267644;
	mov.b32 	%r1092, 1886425312;
	st.local.v4.u32 	[%rd8+832], {%r1092, %r1091, %r1090, %r1089};
	mov.b32 	%r1093, 235803164;
	mov.b32 	%r1094, -151649801;
	mov.b32 	%r1095, 50529542;
	mov.b32 	%r1096, 1212733584;
	st.local.v4.u32 	[%rd8+848], {%r1096, %r1095, %r1094, %r1093};
	mov.b32 	%r1097, -1179004823;
	mov.b32 	%r1098, 1465383342;
	mov.b32 	%r1099, 892690282;
	mov.b32 	%r1100, 1633788866;
	st.local.v4.u32 	[%rd8+864], {%r1100, %r1099, %r1098, %r1097};
	mov.b32 	%r1101, -1633765081;
	mov.b32 	%r1102, 488449850;
	mov.b32 	%r1103, -1044293479;
	mov.b32 	%r1104, -2038001385;
	st.local.v4.u32 	[%rd8+880], {%r1104, %r1103, %r1102, %r1101};
	mov.b32 	%r1105, 286339874;
	mov.b32 	%r1106, -1734823125;
	mov.b32 	%r1107, -117959701;
	mov.b32 	%r1108, -505333543;
	st.local.v4.u32 	[%rd8+896], {%r1108, %r1107, %r1106, %r1105};
	mov.b32 	%r1109, -1802197197;
	mov.b32 	%r1110, -1903261433;
	mov.b32 	%r1111, -640061271;
	mov.b32 	%r1112, 1768537042;
	st.local.v4.u32 	[%rd8+912], {%r1112, %r1111, %r1110, %r1109};
	mov.b32 	%r1113, -370597687;
	mov.b32 	%r1114, -2021158379;
	mov.b32 	%r1115, 505291324;
	mov.b32 	%r1116, -1684294099;
	st.local.v4.u32 	[%rd8+928], {%r1116, %r1115, %r1114, %r1113};
	mov.b32 	%r1117, -539002203;
	mov.b32 	%r1118, 673740880;
	mov.b32 	%r1119, 1431699370;
	mov.b32 	%r1120, -825341561;
	st.local.v4.u32 	[%rd8+944], {%r1120, %r1119, %r1118, %r1117};
	mov.b32 	%r1121, 218961690;
	mov.b32 	%r1122, -1987477495;
	mov.b32 	%r1123, -1583220647;
	mov.b32 	%r1124, -1936945405;
	st.local.v4.u32 	[%rd8+960], {%r1124, %r1123, %r1122, %r1121};
	mov.b32 	%r1125, 1751693520;
	mov.b32 	%r1126, 1111672452;
	mov.b32 	%r1127, -421121577;
	mov.b32 	%r1128, -1077945755;
	st.local.v4.u32 	[%rd8+976], {%r1128, %r1127, %r1126, %r1125};
	mov.b32 	%r1129, 252645662;
	mov.b32 	%r1130, 757954394;
	mov.b32 	%r1131, -1717981143;
	mov.b32 	%r1132, 1094828930;
	st.local.v4.u32 	[%rd8+992], {%r1132, %r1131, %r1130, %r1129};
	mov.b32 	%r1133, 370555436;
	mov.b32 	%r1134, -1145317779;
	mov.b32 	%r1135, 1414855848;
	mov.b32 	%r1136, -1330590853;
	st.local.v4.u32 	[%rd8+1008], {%r1136, %r1135, %r1134, %r1133};
	add.s64 	%rd265, %rd13, 32;
	mov.b64 	%rd262, 0;
	mov.u64 	%rd264, %rd262;
$L__BB4_3:
	add.s64 	%rd85, %rd270, %rd264;
	ld.local.v4.b32 	{%r1137, %r1138, %r1139, %r1140}, [%rd85];
	add.s64 	%rd86, %rd9, %rd264;
	add.s64 	%rd87, %rd5, %rd262;
	ld.local.v4.u32 	{%r1141, %r1142, %r1143, %r1144}, [%rd87];
	add.s64 	%rd88, %rd10, %rd262;
	add.s64 	%rd89, %rd6, %rd262;
	ld.local.v4.u32 	{%r1145, %r1146, %r1147, %r1148}, [%rd89];
	add.s64 	%rd90, %rd11, %rd262;
	add.s64 	%rd91, %rd7, %rd262;
	ld.local.v4.u32 	{%r1149, %r1150, %r1151, %r1152}, [%rd91];
	add.s64 	%rd92, %rd12, %rd262;
	ld.local.v4.u32 	{%r1153, %r1154, %r1155, %r1156}, [%rd263+-32];
	st.local.v4.u32 	[%rd88], {%r1141, %r1142, %r1143, %r1144};
	st.local.v4.u32 	[%rd90], {%r1145, %r1146, %r1147, %r1148};
	st.local.v4.u32 	[%rd92], {%r1149, %r1150, %r1151, %r1152};
	st.local.v4.u32 	[%rd265+-32], {%r1153, %r1154, %r1155, %r1156};
	ld.local.v4.u32 	{%r1157, %r1158, %r1159, %r1160}, [%rd87+16];
	ld.local.v4.u32 	{%r1161, %r1162, %r1163, %r1164}, [%rd89+16];
	ld.local.v4.u32 	{%r1165, %r1166, %r1167, %r1168}, [%rd91+16];
	ld.local.v4.u32 	{%r1169, %r1170, %r1171, %r1172}, [%rd263+-16];
	st.local.v4.u32 	[%rd88+16], {%r1157, %r1158, %r1159, %r1160};
	st.local.v4.u32 	[%rd90+16], {%r1161, %r1162, %r1163, %r1164};
	st.local.v4.u32 	[%rd92+16], {%r1165, %r1166, %r1167, %r1168};
	st.local.v4.u32 	[%rd265+-16], {%r1169, %r1170, %r1171, %r1172};
	ld.local.v4.u32 	{%r1173, %r1174, %r1175, %r1176}, [%rd87+32];
	ld.local.v4.u32 	{%r1177, %r1178, %r1179, %r1180}, [%rd89+32];
	ld.local.v4.u32 	{%r1181, %r1182, %r1183, %r1184}, [%rd91+32];
	ld.local.v4.u32 	{%r1185, %r1186, %r1187, %r1188}, [%rd263];
	st.local.v4.u32 	[%rd88+32], {%r1173, %r1174, %r1175, %r1176};
	st.local.v4.u32 	[%rd90+32], {%r1177, %r1178, %r1179, %r1180};
	st.local.v4.u32 	[%rd92+32], {%r1181, %r1182, %r1183, %r1184};
	st.local.v4.u32 	[%rd265], {%r1185, %r1186, %r1187, %r1188};
	ld.local.v4.u32 	{%r1189, %r1190, %r1191, %r1192}, [%rd87+48];
	ld.local.v4.u32 	{%r1193, %r1194, %r1195, %r1196}, [%rd89+48];
	ld.local.v4.u32 	{%r1197, %r1198, %r1199, %r1200}, [%rd91+48];
	ld.local.v4.u32 	{%r1201, %r1202, %r1203, %r1204}, [%rd263+16];
	st.local.v4.b32 	[%rd86], {%r1137, %r1138, %r1139, %r1140};
	st.local.v4.u32 	[%rd88+48], {%r1189, %r1190, %r1191, %r1192};
	st.local.v4.u32 	[%rd90+48], {%r1193, %r1194, %r1195, %r1196};
	st.local.v4.u32 	[%rd92+48], {%r1197, %r1198, %r1199, %r1200};
	st.local.v4.u32 	[%rd265+16], {%r1201, %r1202, %r1203, %r1204};
	add.s64 	%rd264, %rd264, 16;
	cvt.u32.u64 	%r1205, %rd264;
	add.s64 	%rd265, %rd265, 64;
	add.s64 	%rd263, %rd263, 64;
	add.s64 	%rd262, %rd262, 64;
	setp.ne.s32 	%p3, %r1205, 256;
	@%p3 bra 	$L__BB4_3;
	add.s64 	%rd267, %rd7, 16;
	ld.global.u32 	%r1212, [%rd2];
	xor.b32  	%r1213, %r1212, %r1;
	ld.global.u32 	%r1214, [%rd2+4];
	xor.b32  	%r1215, %r1214, %r2;
	ld.global.u32 	%r1216, [%rd2+8];
	xor.b32  	%r1217, %r1216, %r3;
	ld.global.u32 	%r1218, [%rd2+12];
	xor.b32  	%r1219, %r1218, %r4;
	shr.u32 	%r1220, %r1213, 24;
	shr.u32 	%r1221, %r1215, 24;
	shr.u32 	%r1222, %r1217, 24;
	shr.u32 	%r1223, %r1219, 24;
	mul.wide.u32 	%rd93, %r1220, 4;
	add.s64 	%rd94, %rd10, %rd93;
	ld.local.u32 	%r1224, [%rd94];
	shr.u32 	%r1225, %r1215, 14;
	cvt.u64.u32 	%rd95, %r1225;
	and.b64  	%rd96, %rd95, 1020;
	add.s64 	%rd97, %rd11, %rd96;
	ld.local.u32 	%r1226, [%rd97];
	shr.u32 	%r1227, %r1217, 6;
	cvt.u64.u32 	%rd98, %r1227;
	and.b64  	%rd99, %rd98, 1020;
	add.s64 	%rd100, %rd12, %rd99;
	ld.local.u32 	%r1228, [%rd100];
	shl.b32 	%r1229, %r1219, 2;
	cvt.u64.u32 	%rd101, %r1229;
	and.b64  	%rd102, %rd101, 1020;
	add.s64 	%rd103, %rd13, %rd102;
	ld.local.u32 	%r1230, [%rd103];
	xor.b32  	%r1231, %r1226, %r1224;
	xor.b32  	%r1232, %r1231, %r1228;
	xor.b32  	%r1233, %r1232, %r1230;
	mul.wide.u32 	%rd104, %r1221, 4;
	add.s64 	%rd105, %rd10, %rd104;
	ld.local.u32 	%r1234, [%rd105];
	shr.u32 	%r1235, %r1217, 14;
	cvt.u64.u32 	%rd106, %r1235;
	and.b64  	%rd107, %rd106, 1020;
	add.s64 	%rd108, %rd11, %rd107;
	ld.local.u32 	%r1236, [%rd108];
	shr.u32 	%r1237, %r1219, 6;
	cvt.u64.u32 	%rd109, %r1237;
	and.b64  	%rd110, %rd109, 1020;
	add.s64 	%rd111, %rd12, %rd110;
	ld.local.u32 	%r1238, [%rd111];
	shl.b32 	%r1239, %r1213, 2;
	cvt.u64.u32 	%rd112, %r1239;
	and.b64  	%rd113, %rd112, 1020;
	add.s64 	%rd114, %rd13, %rd113;
	ld.local.u32 	%r1240, [%rd114];
	xor.b32  	%r1241, %r1236, %r1234;
	xor.b32  	%r1242, %r1241, %r1238;
	xor.b32  	%r1243, %r1242, %r1240;
	mul.wide.u32 	%rd115, %r1222, 4;
	add.s64 	%rd116, %rd10, %rd115;
	ld.local.u32 	%r1244, [%rd116];
	shr.u32 	%r1245, %r1219, 14;
	cvt.u64.u32 	%rd117, %r1245;
	and.b64  	%rd118, %rd117, 1020;
	add.s64 	%rd119, %rd11, %rd118;
	ld.local.u32 	%r1246, [%rd119];
	shr.u32 	%r1247, %r1213, 6;
	cvt.u64.u32 	%rd120, %r1247;
	and.b64  	%rd121, %rd120, 1020;
	add.s64 	%rd122, %rd12, %rd121;
	ld.local.u32 	%r1248, [%rd122];
	shl.b32 	%r1249, %r1215, 2;
	cvt.u64.u32 	%rd123, %r1249;
	and.b64  	%rd124, %rd123, 1020;
	add.s64 	%rd125, %rd13, %rd124;
	ld.local.u32 	%r1250, [%rd125];
	xor.b32  	%r1251, %r1246, %r1244;
	xor.b32  	%r1252, %r1251, %r1248;
	xor.b32  	%r1253, %r1252, %r1250;
	mul.wide.u32 	%rd126, %r1223, 4;
	add.s64 	%rd127, %rd10, %rd126;
	ld.local.u32 	%r1254, [%rd127];
	shr.u32 	%r1255, %r1213, 14;
	cvt.u64.u32 	%rd128, %r1255;
	and.b64  	%rd129, %rd128, 1020;
	add.s64 	%rd130, %rd11, %rd129;
	ld.local.u32 	%r1256, [%rd130];
	shr.u32 	%r1257, %r1215, 6;
	cvt.u64.u32 	%rd131, %r1257;
	and.b64  	%rd132, %rd131, 1020;
	add.s64 	%rd133, %rd12, %rd132;
	ld.local.u32 	%r1258, [%rd133];
	shl.b32 	%r1259, %r1217, 2;
	cvt.u64.u32 	%rd134, %r1259;
	and.b64  	%rd135, %rd134, 1020;
	add.s64 	%rd136, %rd13, %rd135;
	ld.local.u32 	%r1260, [%rd136];
	xor.b32  	%r1261, %r1256, %r1254;
	xor.b32  	%r1262, %r1261, %r1258;
	xor.b32  	%r1263, %r1262, %r1260;
	ld.global.u32 	%r1264, [%rd2+16];
	xor.b32  	%r1265, %r1264, %r1233;
	shr.u32 	%r1266, %r1265, 8;
	shr.u32 	%r1267, %r1265, 16;
	shr.u32 	%r1268, %r1265, 24;
	cvt.u64.u32 	%rd137, %r1268;
	ld.global.u32 	%r1269, [%rd2+20];
	xor.b32  	%r1270, %r1269, %r1243;
	shr.u32 	%r1271, %r1270, 8;
	shr.u32 	%r1272, %r1270, 16;
	shr.u32 	%r1273, %r1270, 24;
	cvt.u64.u32 	%rd138, %r1273;
	ld.global.u32 	%r1274, [%rd2+24];
	xor.b32  	%r1275, %r1274, %r1253;
	shr.u32 	%r1276, %r1275, 8;
	shr.u32 	%r1277, %r1275, 16;
	shr.u32 	%r1278, %r1275, 24;
	cvt.u64.u32 	%rd139, %r1278;
	ld.global.u32 	%r1279, [%rd2+28];
	xor.b32  	%r1280, %r1279, %r1263;
	and.b32  	%r1281, %r1265, 255;
	cvt.u64.u32 	%rd140, %r1281;
	add.s64 	%rd141, %rd9, %rd140;
	ld.local.u8 	%r1282, [%rd141];
	and.b32  	%r1283, %r1266, 255;
	cvt.u64.u32 	%rd142, %r1283;
	add.s64 	%rd143, %rd9, %rd142;
	ld.local.u8 	%rs2, [%rd143];
	and.b32  	%r1284, %r1267, 255;
	cvt.u64.u32 	%rd144, %r1284;
	add.s64 	%rd145, %rd9, %rd144;
	ld.local.u8 	%r1285, [%rd145];
	add.s64 	%rd146, %rd9, %rd137;
	and.b32  	%r1286, %r1270, 255;
	cvt.u64.u32 	%rd147, %r1286;
	add.s64 	%rd148, %rd9, %rd147;
	ld.local.u8 	%r1287, [%rd148];
	and.b32  	%r1288, %r1271, 255;
	cvt.u64.u32 	%rd149, %r1288;
	add.s64 	%rd150, %rd9, %rd149;
	ld.local.u8 	%rs3, [%rd150];
	and.b32  	%r1289, %r1272, 255;
	cvt.u64.u32 	%rd151, %r1289;
	add.s64 	%rd152, %rd9, %rd151;
	ld.local.u8 	%r1290, [%rd152];
	add.s64 	%rd153, %rd9, %rd138;
	and.b32  	%r1291, %r1275, 255;
	cvt.u64.u32 	%rd154, %r1291;
	add.s64 	%rd155, %rd9, %rd154;
	ld.local.u8 	%r1292, [%rd155];
	and.b32  	%r1293, %r1276, 255;
	cvt.u64.u32 	%rd156, %r1293;
	add.s64 	%rd157, %rd9, %rd156;
	ld.local.u8 	%rs4, [%rd157];
	and.b32  	%r1294, %r1277, 255;
	cvt.u64.u32 	%rd158, %r1294;
	add.s64 	%rd159, %rd9, %rd158;
	ld.local.u8 	%r1295, [%rd159];
	add.s64 	%rd160, %rd9, %rd139;
	and.b32  	%r1296, %r1280, 255;
	cvt.u64.u32 	%rd161, %r1296;
	add.s64 	%rd162, %rd9, %rd161;
	ld.local.u8 	%r1297, [%rd162];
	shr.u32 	%r1298, %r1280, 8;
	and.b32  	%r1299, %r1298, 255;
	cvt.u64.u32 	%rd163, %r1299;
	add.s64 	%rd164, %rd9, %rd163;
	ld.local.u8 	%rs5, [%rd164];
	shr.u32 	%r1300, %r1280, 16;
	and.b32  	%r1301, %r1300, 255;
	cvt.u64.u32 	%rd165, %r1301;
	add.s64 	%rd166, %rd9, %rd165;
	ld.local.u8 	%r1302, [%rd166];
	shr.u32 	%r1303, %r1280, 24;
	cvt.u64.u32 	%rd167, %r1303;
	add.s64 	%rd168, %rd9, %rd167;
	ld.local.u8 	%r1304, [%rd168];
	shl.b32 	%r1305, %r1304, 24;
	mul.wide.u16 	%r1306, %rs3, 256;
	or.b32  	%r1307, %r1306, %r1292;
	shl.b32 	%r1308, %r1285, 16;
	or.b32  	%r1309, %r1307, %r1308;
	or.b32  	%r1310, %r1309, %r1305;
	ld.local.u8 	%r1311, [%rd146];
	shl.b32 	%r1312, %r1311, 24;
	shl.b32 	%r1313, %r1290, 16;
	or.b32  	%r1314, %r1312, %r1313;
	mul.wide.u16 	%r1315, %rs4, 256;
	or.b32  	%r1316, %r1314, %r1315;
	or.b32  	%r1317, %r1316, %r1297;
	ld.global.u32 	%r1318, [%rd2+160];
	xor.b32  	%r1319, %r1318, %r1317;
	ld.local.u8 	%r1320, [%rd153];
	shl.b32 	%r1321, %r1320, 24;
	shl.b32 	%r1322, %r1295, 16;
	or.b32  	%r1323, %r1321, %r1322;
	mul.wide.u16 	%r1324, %rs5, 256;
	or.b32  	%r1325, %r1323, %r1324;
	or.b32  	%r1326, %r1325, %r1282;
	ld.global.u32 	%r1327, [%rd2+164];
	xor.b32  	%r1328, %r1327, %r1326;
	ld.local.u8 	%r1329, [%rd160];
	shl.b32 	%r1330, %r1329, 24;
	shl.b32 	%r1331, %r1302, 16;
	or.b32  	%r1332, %r1330, %r1331;
	mul.wide.u16 	%r1333, %rs2, 256;
	or.b32  	%r1334, %r1332, %r1333;
	or.b32  	%r1335, %r1334, %r1287;
	ld.global.u32 	%r1336, [%rd2+168];
	xor.b32  	%r1337, %r1336, %r1335;
	ld.global.u32 	%r1338, [%rd2+172];
	xor.b32  	%r1339, %r1338, %r1310;
	ld.global.u32 	%r1340, [%rd3];
	xor.b32  	%r9, %r1319, %r1340;
	st.global.u32 	[%rd3], %r9;
	ld.global.u32 	%r1341, [%rd3+4];
	xor.b32  	%r10, %r1328, %r1341;
	st.global.u32 	[%rd3+4], %r10;
	ld.global.u32 	%r1342, [%rd3+8];
	xor.b32  	%r11, %r1337, %r1342;
	st.global.u32 	[%rd3+8], %r11;
	ld.global.u32 	%r1343, [%rd3+12];
	xor.b32  	%r12, %r1339, %r1343;
	st.global.u32 	[%rd3+12], %r12;
	mov.b32 	%r1344, 1990973438;
	mov.b32 	%r1345, 728170800;
	mov.b32 	%r1346, -982553614;
	mov.b32 	%r1347, 2071428195;
	st.local.v4.b32 	[%rd270], {%r1347, %r1346, %r1345, %r1344};
	mov.b32 	%r1348, -1066228580;
	mov.b32 	%r1349, -1348283219;
	mov.b32 	%r1350, -263759366;
	mov.b32 	%r1351, 2110358218;
	st.local.v4.b32 	[%rd270+16], {%r1351, %r1350, %r1349, %r1348};
	mov.b32 	%r1352, 355588209;
	mov.b32 	%r1353, -236608204;
	mov.b32 	%r1354, -856211658;
	mov.b32 	%r1355, 647232951;
	st.local.v4.b32 	[%rd270+32], {%r1355, %r1354, %r1353, %r1352};
	mov.b32 	%r1356, 1974609899;
	mov.b32 	%r1357, -494923257;
	mov.b32 	%r1358, -1710909928;
	mov.b32 	%r1359, -1021065468;
	st.local.v4.b32 	[%rd270+48], {%r1359, %r1358, %r1357, %r1356};
	mov.b32 	%r1360, -2077236439;
	mov.b32 	%r1361, -1277805742;
	mov.b32 	%r1362, -1604686309;
	mov.b32 	%r1363, 439124745;
	st.local.v4.b32 	[%rd270+64], {%r1363, %r1362, %r1361, %r1360};
	mov.b32 	%r1364, -816296886;
	mov.b32 	%r1365, 968805226;
	mov.b32 	%r1366, 1538391072;
	mov.b32 	%r1367, -318713517;
	st.local.v4.b32 	[%rd270+80], {%r1367, %r1366, %r1365, %r1364};
	mov.b32 	%r1368, -1465959344;
	mov.b32 	%r1369, 2130901317;
	mov.b32 	%r1370, -2060235453;
	mov.b32 	%r1371, -72683568;
	st.local.v4.b32 	[%rd270+96], {%r1371, %r1370, %r1369, %r1368};
	mov.b32 	%r1372, -755761392;
	mov.b32 	%r1373, 567981756;
	mov.b32 	%r1374, -180839022;
	mov.b32 	%r1375, -1891589295;
	st.local.v4.b32 	[%rd270+112], {%r1375, %r1374, %r1373, %r1372};
	mov.b32 	%r1376, 1931042148;
	mov.b32 	%r1377, 1031710660;
	mov.b32 	%r1378, 390371167;
	mov.b32 	%r1379, -334295859;
	st.local.v4.b32 	[%rd270+128], {%r1379, %r1378, %r1377, %r1376};
	mov.b32 	%r1380, -620011810;
	mov.b32 	%r1381, 347663942;
	mov.b32 	%r1382, -2003817950;
	mov.b32 	%r1383, -598769312;
	st.local.v4.b32 	[%rd270+144], {%r1383, %r1382, %r1381, %r1380};
	mov.b32 	%r1384, 2045023633;
	mov.b32 	%r1385, 1655493570;
	mov.b32 	%r1386, 1545864777;
	mov.b32 	%r1387, 171586272;
	st.local.v4.b32 	[%rd270+160], {%r1387, %r1386, %r1385, %r1384};
	mov.b32 	%r1388, 145652325;
	mov.b32 	%r1389, -353085844;
	mov.b32 	%r1390, -1454451315;
	mov.b32 	%r1391, 1832372455;
	st.local.v4.b32 	[%rd270+176], {%r1391, %r1390, %r1389, %r1388};
	mov.b32 	%r1392, -1970553525;
	mov.b32 	%r1393, 527752680;
	mov.b32 	%r1394, -961239524;
	mov.b32 	%r1395, 774207674;
	st.local.v4.b32 	[%rd270+192], {%r1395, %r1394, %r1393, %r1392};
	mov.b32 	%r1396, -1642217082;
	mov.b32 	%r1397, -1185467039;
	mov.b32 	%r1398, 251003720;
	mov.b32 	%r1399, 1723154032;
	st.local.v4.b32 	[%rd270+208], {%r1399, %r1398, %r1397, %r1396};
	mov.b32 	%r1400, -551004722;
	mov.b32 	%r1401, -377020773;
	mov.b32 	%r1402, -1802577559;
	mov.b32 	%r1403, 295237857;
	st.local.v4.b32 	[%rd270+224], {%r1403, %r1402, %r1401, %r1400};
	mov.b32 	%r1404, 381375664;
	mov.b32 	%r1405, 254646593;
	mov.b32 	%r1406, 1749214911;
	mov.b32 	%r1407, 227123596;
	st.local.v4.b32 	[%rd270+240], {%r1407, %r1406, %r1405, %r1404};
	mov.b32 	%r1408, -159679603;
	mov.b32 	%r1409, -294160487;
	mov.b32 	%r1410, -126059388;
	mov.b32 	%r1411, -966564955;
	st.local.v4.u32 	[%rd5], {%r1411, %r1410, %r1409, %r1408};
	mov.b32 	%r1412, -1849309868;
	mov.b32 	%r1413, -563122255;
	mov.b32 	%r1414, -697603139;
	mov.b32 	%r1415, -855539;
	st.local.v4.u32 	[%rd5+16], {%r1415, %r1414, %r1413, %r1412};
	mov.b32 	%r1416, 1445669757;
	mov.b32 	%r1417, -832084055;
	mov.b32 	%r1418, 33620227;
	mov.b32 	%r1419, 1613770832;
	st.local.v4.u32 	[%rd5+32], {%r1419, %r1418, %r1417, %r1416};
	mov.b32 	%r1420, -327780710;
	mov.b32 	%r1421, 1303096294;
	mov.b32 	%r1422, -1244145822;
	mov.b32 	%r1423, -402719207;
	st.local.v4.u32 	[%rd5+48], {%r1423, %r1422, %r1421, %r1420};
	mov.b32 	%r1424, -92439161;
	mov.b32 	%r1425, -1983264448;
	mov.b32 	%r1426, 528646813;
	mov.b32 	%r1427, -1882535355;
	st.local.v4.u32 	[%rd5+64], {%r1427, %r1426, %r1425, %r1424};
	mov.b32 	%r1428, -68095989;
	mov.b32 	%r1429, -1907931191;
	mov.b32 	%r1430, -1302767125;
	mov.b32 	%r1431, -268764651;
	st.local.v4.u32 	[%rd5+80], {%r1431, %r1430, %r1429, %r1428};
	mov.b32 	%r1432, 1169141738;
	mov.b32 	%r1433, 1604494077;
	mov.b32 	%r1434, -1277897625;
	mov.b32 	%r1435, 1101901292;
	st.local.v4.u32 	[%rd5+96], {%r1435, %r1434, %r1433, %r1432};
	mov.b32 	%r1436, -1681866661;
	mov.b32 	%r1437, -462261610;
	mov.b32 	%r1438, 1403299063;
	mov.b32 	%r1439, 597466303;
	st.local.v4.u32 	[%rd5+112], {%r1439, %r1438, %r1437, %r1436};
	mov.b32 	%r1440, 1277568618;
	mov.b32 	%r1441, 1033081774;
	mov.b32 	%r1442, -503448292;
	mov.b32 	%r1443, 1974974402;
	st.local.v4.u32 	[%rd5+128], {%r1443, %r1442, %r1441, %r1440};
	mov.b32 	%r1444, -2083730353;
	mov.b32 	%r1445, -168298750;
	mov.b32 	%r1446, 2118074177;
	mov.b32 	%r1447, 1815492186;
	st.local.v4.u32 	[%rd5+144], {%r1447, %r1446, %r1445, %r1444};
	mov.b32 	%r1448, -101584632;
	mov.b32 	%r1449, -773462732;
	mov.b32 	%r1450, 1369810420;
	mov.b32 	%r1451, 1748251740;
	st.local.v4.u32 	[%rd5+160], {%r1451, %r1450, %r1449, %r1448};
	mov.b32 	%r1452, 706024767;
	mov.b32 	%r1453, 1647391059;
	mov.b32 	%r1454, -1411852173;
	mov.b32 	%r1455, -495881837;
	st.local.v4.u32 	[%rd5+176], {%r1455, %r1454, %r1453, %r1452};
	mov.b32 	%r1456, -1648114850;
	mov.b32 	%r1457, 1176707941;
	mov.b32 	%r1458, -1782069422;
	mov.b32 	%r1459, 134480908;
	st.local.v4.u32 	[%rd5+192], {%r1459, %r1458, %r1457, %r1456};
	mov.b32 	%r1460, 798661301;
	mov.b32 	%r1461, 168101135;
	mov.b32 	%r1462, 932615841;
	mov.b32 	%r1463, 806885416;
	st.local.v4.u32 	[%rd5+208], {%r1463, %r1462, %r1461, %r1460};
	mov.b32 	%r1464, -538779075;
	mov.b32 	%r1465, 461406363;
	mov.b32 	%r1466, 605164086;
	mov.b32 	%r1467, 235341577;
	st.local.v4.u32 	[%rd5+224], {%r1467, %r1466, %r1465, %r1464};
	mov.b32 	%r1468, -361400929;
	mov.b32 	%r1469, 2142417613;
	mov.b32 	%r1470, 1311188841;
	mov.b32 	%r1471, -840176858;
	st.local.v4.u32 	[%rd5+240], {%r1471, %r1470, %r1469, %r1468};
	mov.b32 	%r1472, 874125870;
	mov.b32 	%r1473, 1479289972;
	mov.b32 	%r1474, 495158174;
	mov.b32 	%r1475, 302582043;
	st.local.v4.u32 	[%rd5+256], {%r1475, %r1474, %r1473, %r1472};
	mov.b32 	%r1476, 1537253627;
	mov.b32 	%r1477, -1269146898;
	mov.b32 	%r1478, -596742478;
	mov.b32 	%r1479, 907746093;
	st.local.v4.u32 	[%rd5+272], {%r1479, %r1478, %r1477, %r1476};
	mov.b32 	%r1480, 2108928974;
	mov.b32 	%r1481, -1210657183;
	mov.b32 	%r1482, 1983593293;
	mov.b32 	%r1483, -1538108682;
	st.local.v4.u32 	[%rd5+288], {%r1483, %r1482, %r1481, %r1480};
	mov.b32 	%r1484, 327451799;
	mov.b32 	%r1485, 1580150641;
	mov.b32 	%r1486, -572267714;
	mov.b32 	%r1487, 1378429307;
	st.local.v4.u32 	[%rd5+304], {%r1487, %r1486, %r1485, %r1484};
	mov.b32 	%r1488, -1041371860;
	mov.b32 	%r1489, 0;
	mov.b32 	%r1490, -1177431704;
	mov.b32 	%r1491, -1504488459;
	st.local.v4.u32 	[%rd5+320], {%r1491, %r1490, %r1489, %r1488};
	mov.b32 	%r1492, -1235526675;
	mov.b32 	%r1493, 2041688520;
	mov.b32 	%r1494, -469959649;
	mov.b32 	%r1495, 1075847264;
	st.local.v4.u32 	[%rd5+336], {%r1495, %r1494, %r1493, %r1492};
	mov.b32 	%r1496, 1916352843;
	mov.b32 	%r1497, 1740553945;
	mov.b32 	%r1498, -1916023994;
	mov.b32 	%r1499, -731223362;
	st.local.v4.u32 	[%rd5+352], {%r1499, %r1498, %r1497, %r1496};
	mov.b32 	%r1500, -2049978550;
	mov.b32 	%r1501, -1336387352;
	mov.b32 	%r1502, -1739830060;
	mov.b32 	%r1503, -1807070498;
	st.local.v4.u32 	[%rd5+368], {%r1503, %r1502, %r1501, %r1500};
	mov.b32 	%r1504, -302253290;
	mov.b32 	%r1505, 1336584933;
	mov.b32 	%r1506, -974131414;
	mov.b32 	%r1507, -1143943061;
	st.local.v4.u32 	[%rd5+384], {%r1507, %r1506, %r1505, %r1504};
	mov.b32 	%r1508, 293963156;
	mov.b32 	%r1509, 1714631509;
	mov.b32 	%r1510, -1706209833;
	mov.b32 	%r1511, -2042412091;
	st.local.v4.u32 	[%rd5+400], {%r1511, %r1510, %r1509, %r1508};
	mov.b32 	%r1512, -25198719;
	mov.b32 	%r1513, 67240454;
	mov.b32 	%r1514, -369493744;
	mov.b32 	%r1515, -1975171633;
	st.local.v4.u32 	[%rd5+416], {%r1515, %r1514, %r1513, %r1512};
	mov.b32 	%r1516, 1269344483;
	mov.b32 	%r1517, 631218106;
	mov.b32 	%r1518, 2017213508;
	mov.b32 	%r1519, -1605349136;
	st.local.v4.u32 	[%rd5+432], {%r1519, %r1518, %r1517, %r1516};
	mov.b32 	%r1520, 93294474;
	mov.b32 	%r1521, -2143272768;
	mov.b32 	%r1522, 1571005438;
	mov.b32 	%r1523, -1571728909;
	st.local.v4.u32 	[%rd5+448], {%r1523, %r1522, %r1521, %r1520};
	mov.b32 	%r1524, -235539196;
	mov.b32 	%r1525, 1882732616;
	mov.b32 	%r1526, 563977660;
	mov.b32 	%r1527, 1066570413;
	st.local.v4.u32 	[%rd5+464], {%r1527, %r1526, %r1525, %r1524};
	mov.b32 	%r1528, 1109467491;
	mov.b32 	%r1529, -1344611723;
	mov.b32 	%r1530, 2008463041;
	mov.b32 	%r1531, 1673313503;
	st.local.v4.u32 	[%rd5+480], {%r1531, %r1530, %r1529, %r1528};
	mov.b32 	%r1532, -1076702611;
	mov.b32 	%r1533, -34344178;
	mov.b32 	%r1534, -436207846;
	mov.b32 	%r1535, 537923632;
	st.local.v4.u32 	[%rd5+496], {%r1535, %r1534, %r1533, %r1532};
	mov.b32 	%r1536, -1007883217;
	mov.b32 	%r1537, 638784309;
	mov.b32 	%r1538, 403442708;
	mov.b32 	%r1539, -2117218996;
	st.local.v4.u32 	[%rd5+512], {%r1539, %r1538, %r1537, %r1536};
	mov.b32 	%r1540, 773265209;
	mov.b32 	%r1541, -2008791860;
	mov.b32 	%r1542, 899127202;
	mov.b32 	%r1543, -1101045791;
	st.local.v4.u32 	[%rd5+528], {%r1543, %r1542, %r1541, %r1540};
	mov.b32 	%r1544, 2050833735;
	mov.b32 	%r1545, -58818942;
	mov.b32 	%r1546, 1437050866;
	mov.b32 	%r1547, -1815821225;
	st.local.v4.u32 	[%rd5+544], {%r1547, %r1546, %r1545, %r1544};
	mov.b32 	%r1548, -428641387;
	mov.b32 	%r1549, 840505643;
	mov.b32 	%r1550, -1168286233;
	mov.b32 	%r1551, -932944724;
	st.local.v4.u32 	[%rd5+560], {%r1551, %r1550, %r1549, %r1548};
	mov.b32 	%r1552, -1545806721;
	mov.b32 	%r1553, -1638969391;
	mov.b32 	%r1554, 427917720;
	mov.b32 	%r1555, -1067425632;
	st.local.v4.u32 	[%rd5+576], {%r1555, %r1554, %r1553, %r1552};
	mov.b32 	%r1556, 193497219;
	mov.b32 	%r1557, 999329963;
	mov.b32 	%r1558, 1412049534;
	mov.b32 	%r1559, 1143087718;
	st.local.v4.u32 	[%rd5+592], {%r1559, %r1558, %r1557, %r1556};
	mov.b32 	%r1560, 672404540;
	mov.b32 	%r1561, 1807268051;
	mov.b32 	%r1562, -940642775;
	mov.b32 	%r1563, -1941551414;
	st.local.v4.u32 	[%rd5+608], {%r1563, %r1562, %r1561, %r1560};
	mov.b32 	%r1564, -1378100362;
	mov.b32 	%r1565, 369822493;
	mov.b32 	%r1566, -1134666014;
	mov.b32 	%r1567, -1478566279;
	st.local.v4.u32 	[%rd5+624], {%r1567, %r1566, %r1565, %r1564};
	mov.b32 	%r1568, 336202270;
	mov.b32 	%r1569, 1949973070;
	mov.b32 	%r1570, 1681011286;
	mov.b32 	%r1571, -606019525;
	st.local.v4.u32 	[%rd5+640], {%r1571, %r1570, %r1569, %r1568};
	mov.b32 	%r1572, -1201906460;
	mov.b32 	%r1573, 1210328172;
	mov.b32 	%r1574, 201721354;
	mov.b32 	%r1575, -1840690725;
	st.local.v4.u32 	[%rd5+656], {%r1575, %r1574, %r1573, %r1572};
	mov.b32 	%r1576, -1000185178;
	mov.b32 	%r1577, 1135389935;
	mov.b32 	%r1578, -1110191250;
	mov.b32 	%r1579, -1614626211;
	st.local.v4.u32 	[%rd5+672], {%r1579, %r1578, %r1577, %r1576};
	mov.b32 	%r1580, -226920053;
	mov.b32 	%r1581, -739974089;
	mov.b32 	%r1582, 831886756;
	mov.b32 	%r1583, 965841320;
	st.local.v4.u32 	[%rd5+688], {%r1583, %r1582, %r1581, %r1580};
	mov.b32 	%r1584, -630362697;
	mov.b32 	%r1585, 1849112409;
	mov.b32 	%r1586, -1949775805;
	mov.b32 	%r1587, -706222286;
	st.local.v4.u32 	[%rd5+704], {%r1587, %r1586, %r1585, %r1584};
	mov.b32 	%r1588, 1235855840;
	mov.b32 	%r1589, -1672589614;
	mov.b32 	%r1590, -1311386268;
	mov.b32 	%r1591, 26054028;
	st.local.v4.u32 	[%rd5+720], {%r1591, %r1590, %r1589, %r1588};
	mov.b32 	%r1592, -806688219;
	mov.b32 	%r1593, -202050553;
	mov.b32 	%r1594, -1403627782;
	mov.b32 	%r1595, -663982924;
	st.local.v4.u32 	[%rd5+736], {%r1595, %r1594, %r1593, %r1592};
	mov.b32 	%r1596, 268961816;
	mov.b32 	%r1597, 1202630377;
	mov.b32 	%r1598, -193299826;
	mov.b32 	%r1599, -899324497;
	st.local.v4.u32 	[%rd5+752], {%r1599, %r1598, %r1597, %r1596};
	mov.b32 	%r1600, 1546530418;
	mov.b32 	%r1601, 1243948399;
	mov.b32 	%r1602, -260540280;
	mov.b32 	%r1603, 1874508501;
	st.local.v4.u32 	[%rd5+768], {%r1603, %r1602, %r1601, %r1600};
	mov.b32 	%r1604, -1748580783;
	mov.b32 	%r1605, 1941222599;
	mov.b32 	%r1606, 1470539505;
	mov.b32 	%r1607, 941366308;
	st.local.v4.u32 	[%rd5+784], {%r1607, %r1606, %r1605, %r1604};
	mov.b32 	%r1608, 1042226977;
	mov.b32 	%r1609, -395021156;
	mov.b32 	%r1610, -1579295364;
	mov.b32 	%r1611, -873928669;
	st.local.v4.u32 	[%rd5+800], {%r1611, %r1610, %r1609, %r1608};
	mov.b32 	%r1612, 260737669;
	mov.b32 	%r1613, 227249030;
	mov.b32 	%r1614, 1639824860;
	mov.b32 	%r1615, -1773450275;
	st.local.v4.u32 	[%rd5+816], {%r1615, %r1614, %r1613, %r1612};
	mov.b32 	%r1616, -865704278;
	mov.b32 	%r1617, 1907733956;
	mov.b32 	%r1618, 2084453954;
	mov.b32 	%r1619, -529502064;
	st.local.v4.u32 	[%rd5+832], {%r1619, %r1618, %r1617, %r1616};
	mov.b32 	%r1620, 470683154;
	mov.b32 	%r1621, -134810111;
	mov.b32 	%r1622, 100860677;
	mov.b32 	%r1623, -1874310952;
	st.local.v4.u32 	[%rd5+848], {%r1623, %r1622, %r1621, %r1620};
	mov.b32 	%r1624, 1773779408;
	mov.b32 	%r1625, -1370007559;
	mov.b32 	%r1626, 1781871967;
	mov.b32 	%r1627, -1033805405;
	st.local.v4.u32 	[%rd5+864], {%r1627, %r1626, %r1625, %r1624};
	mov.b32 	%r1628, 664706745;
	mov.b32 	%r1629, 974986535;
	mov.b32 	%r1630, -1715355304;
	mov.b32 	%r1631, 394692241;
	st.local.v4.u32 	[%rd5+880], {%r1631, %r1630, %r1629, %r1628};
	mov.b32 	%r1632, 571543859;
	mov.b32 	%r1633, 731420851;
	mov.b32 	%r1634, -336005101;
	mov.b32 	%r1635, -639508168;
	st.local.v4.u32 	[%rd5+896], {%r1635, %r1634, %r1633, %r1632};
	mov.b32 	%r1636, 865375399;
	mov.b32 	%r1637, 126783113;
	mov.b32 	%r1638, -1445340816;
	mov.b32 	%r1639, -764843589;
	st.local.v4.u32 	[%rd5+912], {%r1639, %r1638, %r1637, %r1636};
	mov.b32 	%r1640, -907417312;
	mov.b32 	%r1641, 361203602;
	mov.b32 	%r1642, 1008606754;
	mov.b32 	%r1643, 765172662;
	st.local.v4.u32 	[%rd5+928], {%r1643, %r1642, %r1641, %r1640};
	mov.b32 	%r1644, -1512054918;
	mov.b32 	%r1645, 1344809080;
	mov.b32 	%r1646, -1437248001;
	mov.b32 	%r1647, -2016489911;
	st.local.v4.u32 	[%rd5+944], {%r1647, %r1646, %r1645, %r1644};
	mov.b32 	%r1648, 437062935;
	mov.b32 	%r1649, 160008576;
	mov.b32 	%r1650, 1503764984;
	mov.b32 	%r1651, 59542671;
	st.local.v4.u32 	[%rd5+960], {%r1651, %r1650, %r1649, %r1648};
	mov.b32 	%r1652, -798463816;
	mov.b32 	%r1653, -2076032314;
	mov.b32 	%r1654, -672733647;
	mov.b32 	%r1655, 1707065306;
	st.local.v4.u32 	[%rd5+976], {%r1655, %r1654, %r1653, %r1652};
	mov.b32 	%r1656, 504303377;
	mov.b32 	%r1657, 1512910199;
	mov.b32 	%r1658, 697932208;
	mov.b32 	%r1659, -2109652541;
	st.local.v4.u32 	[%rd5+992], {%r1659, %r1658, %r1657, %r1656};
	mov.b32 	%r1660, 739644986;
	mov.b32 	%r1661, 1841019862;
	mov.b32 	%r1662, -1470868228;
	mov.b32 	%r1663, 2075177163;
	st.local.v4.u32 	[%rd5+1008], {%r1663, %r1662, %r1661, %r1660};
	mov.b32 	%r1664, -1913226373;
	mov.b32 	%r1665, -1712425097;
	mov.b32 	%r1666, -2064089988;
	mov.b32 	%r1667, -1513725085;
	st.local.v4.u32 	[%rd6], {%r1667, %r1666, %r1665, %r1664};
	mov.b32 	%r1668, 1418839493;
	mov.b32 	%r1669, -1310822545;
	mov.b32 	%r1670, -1110021269;
	mov.b32 	%r1671, 234877682;
	st.local.v4.u32 	[%rd6+16], {%r1671, %r1670, %r1669, %r1668};
	mov.b32 	%r1672, 2102799147;
	mov.b32 	%r1673, -1446090905;
	mov.b32 	%r1674, 50462977;
	mov.b32 	%r1675, 1348481072;
	st.local.v4.u32 	[%rd6+32], {%r1675, %r1674, %r1673, %r1672};
	mov.b32 	%r1676, -1695779210;
	mov.b32 	%r1677, -431117397;
	mov.b32 	%r1678, 1656084439;
	mov.b32 	%r1679, 434634494;
	st.local.v4.u32 	[%rd6+48], {%r1679, %r1678, %r1677, %r1676};
	mov.b32 	%r1680, -2013627011;
	mov.b32 	%r1681, 1082771913;
	mov.b32 	%r1682, -1658879358;
	mov.b32 	%r1683, 1167051466;
	st.local.v4.u32 	[%rd6+64], {%r1683, %r1682, %r1681, %r1680};
	mov.b32 	%r1684, 201060592;
	mov.b32 	%r1685, -913422521;
	mov.b32 	%r1686, -340633255;
	mov.b32 	%r1687, 368048890;
	st.local.v4.u32 	[%rd6+80], {%r1687, %r1686, %r1685, %r1684};
	mov.b32 	%r1688, -364531793;
	mov.b32 	%r1689, -44064094;
	mov.b32 	%r1690, 1739838676;
	mov.b32 	%r1691, -331240019;
	st.local.v4.u32 	[%rd6+96], {%r1691, %r1690, %r1689, %r1688};
	mov.b32 	%r1692, 1536934080;
	mov.b32 	%r1693, -1763413390;
	mov.b32 	%r1694, -145513308;
	mov.b32 	%r1695, -1088185188;
	st.local.v4.u32 	[%rd6+112], {%r1695, %r1694, %r1693, %r1692};
	mov.b32 	%r1696, 1783375398;
	mov.b32 	%r1697, -1371696237;
	mov.b32 	%r1698, 484572669;
	mov.b32 	%r1699, -1032472649;
	st.local.v4.u32 	[%rd6+128], {%r1699, %r1698, %r1697, %r1696};
	mov.b32 	%r1700, 1334037708;
	mov.b32 	%r1701, 49674231;
	mov.b32 	%r1702, 1098792767;
	mov.b32 	%r1703, 1517041206;
	st.local.v4.u32 	[%rd6+144], {%r1703, %r1702, %r1701, %r1700};
	mov.b32 	%r1704, 150598129;
	mov.b32 	%r1705, 886171109;
	mov.b32 	%r1706, -195975771;
	mov.b32 	%r1707, 1550332980;
	st.local.v4.u32 	[%rd6+160], {%r1707, %r1706, %r1705, %r1704};
	mov.b32 	%r1708, 1059722517;
	mov.b32 	%r1709, 1398944049;
	mov.b32 	%r1710, 1940642008;
	mov.b32 	%r1711, -1813876367;
	st.local.v4.u32 	[%rd6+176], {%r1711, %r1710, %r1709, %r1708};
	mov.b32 	%r1712, 1587397571;
	mov.b32 	%r1713, 1699095331;
	mov.b32 	%r1714, 1385547719;
	mov.b32 	%r1715, 201851908;
	st.local.v4.u32 	[%rd6+192], {%r1715, %r1714, %r1713, %r1712};
	mov.b32 	%r1716, -1255171430;
	mov.b32 	%r1717, 252314885;
	mov.b32 	%r1718, -1590192490;
	mov.b32 	%r1719, 674240536;
	st.local.v4.u32 	[%rd6+208], {%r1719, %r1718, %r1717, %r1716};
	mov.b32 	%r1720, 1038082786;
	mov.b32 	%r1721, -1692696448;
	mov.b32 	%r1722, 908333586;
	mov.b32 	%r1723, 151914247;
	st.local.v4.u32 	[%rd6+224], {%r1723, %r1722, %r1721, %r1720};
	mov.b32 	%r1724, -1612024459;
	mov.b32 	%r1725, -847269198;
	mov.b32 	%r1726, 1766729511;
	mov.b32 	%r1727, 651029483;
	st.local.v4.u32 	[%rd6+240], {%r1727, %r1726, %r1725, %r1724};
	mov.b32 	%r1728, 775166490;
	mov.b32 	%r1729, 1951935532;
	mov.b32 	%r1730, -1642232957;
	mov.b32 	%r1731, 454166793;
	st.local.v4.u32 	[%rd6+256], {%r1731, %r1730, %r1729, %r1728};
	mov.b32 	%r1732, -77881184;
	mov.b32 	%r1733, -290170278;
	mov.b32 	%r1734, -1294176658;
	mov.b32 	%r1735, 758520603;
	st.local.v4.u32 	[%rd6+272], {%r1735, %r1734, %r1733, %r1732};
	mov.b32 	%r1736, -830622797;
	mov.b32 	%r1737, 1639438038;
	mov.b32 	%r1738, 1299594043;
	mov.b32 	%r1739, -157003182;
	st.local.v4.u32 	[%rd6+288], {%r1739, %r1738, %r1737, %r1736};
	mov.b32 	%r1740, -1760328572;
	mov.b32 	%r1741, 1901997871;
	mov.b32 	%r1742, 1054729187;
	mov.b32 	%r1743, 2068982057;
	st.local.v4.u32 	[%rd6+304], {%r1743, %r1742, %r1741, %r1740};
	mov.b32 	%r1744, 750906861;
	mov.b32 	%r1745, 1757008337;
	mov.b32 	%r1746, -173649069;
	st.local.v4.u32 	[%rd6+320], {%r1746, %r1745, %r1489, %r1744};
	mov.b32 	%r1747, -306816165;
	mov.b32 	%r1748, -931548751;
	mov.b32 	%r1749, 535035132;
	mov.b32 	%r1750, 1614815264;
	st.local.v4.u32 	[%rd6+336], {%r1750, %r1749, %r1748, %r1747};
	mov.b32 	%r1751, 1265776953;
	mov.b32 	%r1752, -647512386;
	mov.b32 	%r1753, 1183697867;
	mov.b32 	%r1754, -1093375382;
	st.local.v4.u32 	[%rd6+352], {%r1754, %r1753, %r1752, %r1751};
	mov.b32 	%r1755, 1250283471;
	mov.b32 	%r1756, -391096232;
	mov.b32 	%r1757, -728216500;
	mov.b32 	%r1758, -560706998;
	st.local.v4.u32 	[%rd6+368], {%r1758, %r1757, %r1756, %r1755};
	mov.b32 	%r1759, 384695291;
	mov.b32 	%r1760, -447763798;
	mov.b32 	%r1761, 717615087;
	mov.b32 	%r1762, 1807470800;
	st.local.v4.u32 	[%rd6+384], {%r1762, %r1761, %r1760, %r1759};
	mov.b32 	%r1763, -1810791035;
	mov.b32 	%r1764, 1432761139;
	mov.b32 	%r1765, -677753523;
	mov.b32 	%r1766, -981056701;
	st.local.v4.u32 	[%rd6+400], {%r1766, %r1765, %r1764, %r1763};
	mov.b32 	%r1767, -2114027649;
	mov.b32 	%r1768, 100925954;
	mov.b32 	%r1769, 283769337;
	mov.b32 	%r1770, -813021883;
	st.local.v4.u32 	[%rd6+416], {%r1770, %r1769, %r1768, %r1767};
	mov.b32 	%r1771, -481580888;
	mov.b32 	%r1772, -1171939425;
	mov.b32 	%r1773, 1148730428;
	mov.b32 	%r1774, -257929136;
	st.local.v4.u32 	[%rd6+432], {%r1774, %r1773, %r1772, %r1771};
	mov.b32 	%r1775, -1979347057;
	mov.b32 	%r1776, -1065336768;
	mov.b32 	%r1777, -27417693;
	mov.b32 	%r1778, -207466159;
	st.local.v4.u32 	[%rd6+448], {%r1778, %r1777, %r1776, %r1775};
	mov.b32 	%r1779, 82966005;
	mov.b32 	%r1780, 1215313976;
	mov.b32 	%r1781, -1138647651;
	mov.b32 	%r1782, -1388342638;
	st.local.v4.u32 	[%rd6+464], {%r1782, %r1781, %r1780, %r1779};
	mov.b32 	%r1783, 1665278241;
	mov.b32 	%r1784, 1974459098;
	mov.b32 	%r1785, -1049119050;
	mov.b32 	%r1786, -547111748;
	st.local.v4.u32 	[%rd6+480], {%r1786, %r1785, %r1784, %r1783};
	mov.b32 	%r1787, 1841287890;
	mov.b32 	%r1788, 251524083;
	mov.b32 	%r1789, 451280895;
	mov.b32 	%r1790, 807407632;
	st.local.v4.u32 	[%rd6+496], {%r1790, %r1789, %r1788, %r1787};
	mov.b32 	%r1791, 801369324;
	mov.b32 	%r1792, 891687699;
	mov.b32 	%r1793, 337120268;
	mov.b32 	%r1794, 1283575245;
	st.local.v4.u32 	[%rd6+512], {%r1794, %r1793, %r1792, %r1791};
	mov.b32 	%r1795, 959321879;
	mov.b32 	%r1796, -863484860;
	mov.b32 	%r1797, -1573546089;
	mov.b32 	%r1798, -507617441;
	st.local.v4.u32 	[%rd6+528], {%r1798, %r1797, %r1796, %r1795};
	mov.b32 	%r1799, 1199193405;
	mov.b32 	%r1800, -2097381762;
	mov.b32 	%r1801, -229267545;
	mov.b32 	%r1802, 1469301956;
	st.local.v4.u32 	[%rd6+544], {%r1802, %r1801, %r1800, %r1799};
	mov.b32 	%r1803, -1780059277;
	mov.b32 	%r1804, 724703513;
	mov.b32 	%r1805, -407216803;
	mov.b32 	%r1806, -1396153244;
	st.local.v4.u32 	[%rd6+560], {%r1806, %r1805, %r1804, %r1803};
	mov.b32 	%r1807, 2141445340;
	mov.b32 	%r1808, -778154161;
	mov.b32 	%r1809, -1743158911;
	mov.b32 	%r1810, -1598005152;
	st.local.v4.u32 	[%rd6+576], {%r1810, %r1809, %r1808, %r1807};
	mov.b32 	%r1811, -2096396152;
	mov.b32 	%r1812, -1422159728;
	mov.b32 	%r1813, 2119445034;
	mov.b32 	%r1814, 1715741218;
	st.local.v4.u32 	[%rd6+592], {%r1814, %r1813, %r1812, %r1811};
	mov.b32 	%r1815, 1009259540;
	mov.b32 	%r1816, -747915080;
	mov.b32 	%r1817, 700968686;
	mov.b32 	%r1818, -896776634;
	st.local.v4.u32 	[%rd6+608], {%r1818, %r1817, %r1816, %r1815};
	mov.b32 	%r1819, 1991105499;
	mov.b32 	%r1820, 487983883;
	mov.b32 	%r1821, -490971554;
	mov.b32 	%r1822, 2041044702;
	st.local.v4.u32 	[%rd6+624], {%r1822, %r1821, %r1820, %r1819};
	mov.b32 	%r1823, 504629770;
	mov.b32 	%r1824, 1316239930;
	mov.b32 	%r1825, 1449407026;
	mov.b32 	%r1826, 1004265696;
	st.local.v4.u32 	[%rd6+640], {%r1826, %r1825, %r1824, %r1823};
	mov.b32 	%r1827, -457679780;
	mov.b32 	%r1828, 1816667172;
	mov.b32 	%r1829, 168560134;
	mov.b32 	%r1830, -611169975;
	st.local.v4.u32 	[%rd6+656], {%r1830, %r1829, %r1828, %r1827};
	mov.b32 	%r1831, -1497079198;
	mov.b32 	%r1832, -280777556;
	mov.b32 	%r1833, 1857934291;
	mov.b32 	%r1834, 1570751170;
	st.local.v4.u32 	[%rd6+672], {%r1834, %r1833, %r1832, %r1831};
	mov.b32 	%r1835, -1947043463;
	mov.b32 	%r1836, 936633572;
	mov.b32 	%r1837, -1540254315;
	mov.b32 	%r1838, -1472622191;
	st.local.v4.u32 	[%rd6+688], {%r1838, %r1837, %r1836, %r1835};
	mov.b32 	%r1839, -1210421907;
	mov.b32 	%r1840, 1500395319;
	mov.b32 	%r1841, 1133234376;
	mov.b32 	%r1842, 852879335;
	st.local.v4.u32 	[%rd6+704], {%r1842, %r1841, %r1840, %r1839};
	mov.b32 	%r1843, -532043351;
	mov.b32 	%r1844, -761508274;
	mov.b32 	%r1845, 1689376213;
	mov.b32 	%r1846, -1946055283;
	st.local.v4.u32 	[%rd6+720], {%r1846, %r1845, %r1844, %r1843};
	mov.b32 	%r1847, 634383082;
	mov.b32 	%r1848, 133428468;
	mov.b32 	%r1849, -89369002;
	mov.b32 	%r1850, -1260884884;
	st.local.v4.u32 	[%rd6+736], {%r1850, %r1849, %r1848, %r1847};
	mov.b32 	%r1851, 403703816;
	mov.b32 	%r1852, -381178194;
	mov.b32 	%r1853, -1896580486;
	mov.b32 	%r1854, -1345690267;
	st.local.v4.u32 	[%rd6+752], {%r1854, %r1853, %r1852, %r1851};
	mov.b32 	%r1855, 1918643758;
	mov.b32 	%r1856, 1867130149;
	mov.b32 	%r1857, -1997506440;
	mov.b32 	%r1858, -714097990;
	st.local.v4.u32 	[%rd6+768], {%r1858, %r1857, %r1856, %r1855};
	mov.b32 	%r1859, 1368901318;
	mov.b32 	%r1860, -948718412;
	mov.b32 	%r1861, -245913946;
	mov.b32 	%r1862, 607656988;
	st.local.v4.u32 	[%rd6+784], {%r1862, %r1861, %r1860, %r1859};
	mov.b32 	%r1863, 557719327;
	mov.b32 	%r1864, -1662487436;
	mov.b32 	%r1865, 2090982877;
	mov.b32 	%r1866, 600565992;
	st.local.v4.u32 	[%rd6+800], {%r1866, %r1865, %r1864, %r1863};
	mov.b32 	%r1867, -2062579062;
	mov.b32 	%r1868, -2045932661;
	mov.b32 	%r1869, -597574211;
	mov.b32 	%r1870, -577352885;
	st.local.v4.u32 	[%rd6+816], {%r1870, %r1869, %r1868, %r1867};
	mov.b32 	%r1871, -1429445018;
	mov.b32 	%r1872, -999180875;
	mov.b32 	%r1873, 1115438654;
	mov.b32 	%r1874, -1864339344;
	st.local.v4.u32 	[%rd6+832], {%r1874, %r1873, %r1872, %r1871};
	mov.b32 	%r1875, 303828494;
	mov.b32 	%r1876, 33027830;
	mov.b32 	%r1877, 84280067;
	mov.b32 	%r1878, -661632952;
	st.local.v4.u32 	[%rd6+848], {%r1878, %r1877, %r1876, %r1875};
	mov.b32 	%r1879, -798377543;
	mov.b32 	%r1880, -106014889;
	mov.b32 	%r1881, 1600795957;
	mov.b32 	%r1882, -1547542175;
	st.local.v4.u32 	[%rd6+864], {%r1882, %r1881, %r1880, %r1879};
	mov.b32 	%r1883, -1188585826;
	mov.b32 	%r1884, 658119965;
	mov.b32 	%r1885, 1486471617;
	mov.b32 	%r1886, -1860729210;
	st.local.v4.u32 	[%rd6+880], {%r1886, %r1885, %r1884, %r1883};
	mov.b32 	%r1887, 857870609;
	mov.b32 	%r1888, -1288988520;
	mov.b32 	%r1889, 334231800;
	mov.b32 	%r1890, 953803233;
	st.local.v4.u32 	[%rd6+896], {%r1890, %r1889, %r1888, %r1887};
	mov.b32 	%r1891, -1489791852;
	mov.b32 	%r1892, -1995993458;
	mov.b32 	%r1893, 1890179545;
	mov.b32 	%r1894, -1143838359;
	st.local.v4.u32 	[%rd6+912], {%r1894, %r1893, %r1892, %r1891};
	mov.b32 	%r1895, 550103529;
	mov.b32 	%r1896, -1844082809;
	mov.b32 	%r1897, 574365214;
	mov.b32 	%r1898, -1238525029;
	st.local.v4.u32 	[%rd6+928], {%r1898, %r1897, %r1896, %r1895};
	mov.b32 	%r1899, 2057691103;
	mov.b32 	%r1900, 2018519080;
	mov.b32 	%r1901, -5614251;
	mov.b32 	%r1902, 1233637070;
	st.local.v4.u32 	[%rd6+944], {%r1902, %r1901, %r1900, %r1899};
	mov.b32 	%r1903, 387583245;
	mov.b32 	%r1904, -2146858615;
	mov.b32 	%r1905, -128343647;
	mov.b32 	%r1906, -1895592820;
	st.local.v4.u32 	[%rd6+960], {%r1906, %r1905, %r1904, %r1903};
	mov.b32 	%r1907, -1194301336;
	mov.b32 	%r1908, -964410814;
	mov.b32 	%r1909, 836232934;
	mov.b32 	%r1910, -630865985;
	st.local.v4.u32 	[%rd6+976], {%r1910, %r1909, %r1908, %r1907};
	mov.b32 	%r1911, 287182607;
	mov.b32 	%r1912, 2002398509;
	mov.b32 	%r1913, -1339450983;
	mov.b32 	%r1914, -1014873791;
	st.local.v4.u32 	[%rd6+992], {%r1914, %r1913, %r1912, %r1911};
	mov.b32 	%r1915, 975967766;
	mov.b32 	%r1916, -697451589;
	mov.b32 	%r1917, -56077228;
	mov.b32 	%r1918, -881086288;
	st.local.v4.u32 	[%rd6+1008], {%r1918, %r1917, %r1916, %r1915};
	mov.b32 	%r1919, 2072901243;
	mov.b32 	%r1920, 2006576759;
	mov.b32 	%r1921, 2089089148;
	mov.b32 	%r1922, 1671808611;
	st.local.v4.u32 	[%rd7], {%r1922, %r1921, %r1920, %r1919};
	mov.b32 	%r1923, -984313403;
	mov.b32 	%r1924, 1873927791;
	mov.b32 	%r1925, 1807603307;
	mov.b32 	%r1926, -233963534;
	st.local.v4.u32 	[%rd7+16], {%r1926, %r1925, %r1924, %r1923};
	mov.b32 	%r1927, 729634347;
	mov.b32 	%r1928, 1739181671;
	mov.b32 	%r1929, 16974337;
	mov.b32 	%r1930, 810573872;
	st.local.v4.u32 	[%rd7+32], {%r1930, %r1929, %r1928, %r1927};
	mov.b32 	%r1931, 1989864566;
	mov.b32 	%r1932, -1410970197;
	mov.b32 	%r1933, -681396777;
	mov.b32 	%r1934, -31856642;
	st.local.v4.u32 	[%rd7+48], {%r1934, %r1933, %r1932, %r1931};
	mov.b32 	%r1935, 2106063485;
	mov.b32 	%r1936, -918517303;
	mov.b32 	%r1937, -2103631998;
	mov.b32 	%r1938, -901410870;
	st.local.v4.u32 	[%rd7+64], {%r1938, %r1937, %r1936, %r1935};
	mov.b32 	%r1939, -267650064;
	mov.b32 	%r1940, 1204391495;
	mov.b32 	%r1941, 1508618841;
	mov.b32 	%r1942, -99225606;
	st.local.v4.u32 	[%rd7+80], {%r1942, %r1941, %r1940, %r1939};
	mov.b32 	%r1943, -1343601233;
	mov.b32 	%r1944, -1560453214;
	mov.b32 	%r1945, -731401260;
	mov.b32 	%r1946, -1377025619;
	st.local.v4.u32 	[%rd7+96], {%r1946, %r1945, %r1944, %r1943};
	mov.b32 	%r1947, -1067738176;
	mov.b32 	%r1948, 1922491506;
	mov.b32 	%r1949, -1527295068;
	mov.b32 	%r1950, -1665195108;
	st.local.v4.u32 	[%rd7+112], {%r1950, %r1949, %r1948, %r1947};
	mov.b32 	%r1951, 644500518;
	mov.b32 	%r1952, -1817297517;
	mov.b32 	%r1953, -48438787;
	mov.b32 	%r1954, -1211992649;
	st.local.v4.u32 	[%rd7+128], {%r1954, %r1953, %r1952, %r1951};
	mov.b32 	%r1955, -867204148;
	mov.b32 	%r1956, -150800905;
	mov.b32 	%r1957, 1061256767;
	mov.b32 	%r1958, 911895606;
	st.local.v4.u32 	[%rd7+144], {%r1958, %r1957, %r1956, %r1955};
	mov.b32 	%r1959, -251069967;
	mov.b32 	%r1960, -449523227;
	mov.b32 	%r1961, -1510714971;
	mov.b32 	%r1962, 878471220;
	st.local.v4.u32 	[%rd7+160], {%r1962, %r1961, %r1960, %r1959};
	mov.b32 	%r1963, 356461077;
	mov.b32 	%r1964, 827548209;
	mov.b32 	%r1965, -663508008;
	mov.b32 	%r1966, 1905517169;
	st.local.v4.u32 	[%rd7+176], {%r1966, %r1965, %r1964, %r1963};
	mov.b32 	%r1967, -1017209405;
	mov.b32 	%r1968, 593839651;
	mov.b32 	%r1969, -950889017;
	mov.b32 	%r1970, 67897348;
	st.local.v4.u32 	[%rd7+192], {%r1970, %r1969, %r1968, %r1967};
	mov.b32 	%r1971, -1699401830;
	mov.b32 	%r1972, 84871685;
	mov.b32 	%r1973, -1767819370;
	mov.b32 	%r1974, 405286936;
	st.local.v4.u32 	[%rd7+208], {%r1974, %r1973, %r1972, %r1971};
	mov.b32 	%r1975, -499261470;
	mov.b32 	%r1976, -2137318528;
	mov.b32 	%r1977, 305538066;
	mov.b32 	%r1978, 118033927;
	st.local.v4.u32 	[%rd7+224], {%r1978, %r1977, %r1976, %r1975};
	mov.b32 	%r1979, 1973414517;
	mov.b32 	%r1980, -1295155278;
	mov.b32 	%r1981, 661212711;
	mov.b32 	%r1982, -349778453;
	st.local.v4.u32 	[%rd7+240], {%r1982, %r1981, %r1980, %r1979};
	mov.b32 	%r1983, 439235610;
	mov.b32 	%r1984, 745822252;
	mov.b32 	%r1985, -2086789757;
	mov.b32 	%r1986, 152769033;
	st.local.v4.u32 	[%rd7+256], {%r1986, %r1985, %r1984, %r1983};
	mov.b32 	%r1987, -1594139744;
	mov.b32 	%r1988, 1525593178;
	mov.b32 	%r1989, 1857215598;
	mov.b32 	%r1990, 455947803;
	st.local.v4.u32 	[%rd7+272], {%r1990, %r1989, %r1988, %r1987};
	mov.b32 	%r1991, -1278313037;
	mov.b32 	%r1992, -698239018;
	mov.b32 	%r1993, 994932283;
	mov.b32 	%r1994, 1391895634;
	st.local.v4.u32 	[%rd7+288], {%r1994, %r1993, %r1992, %r1991};
	mov.b32 	%r1995, -2070473852;
	mov.b32 	%r1996, 795958831;
	mov.b32 	%r1997, -482419229;
	mov.b32 	%r1998, 695947817;
	st.local.v4.u32 	[%rd7+304], {%r1998, %r1997, %r1996, %r1995};
	mov.b32 	%r1999, -315833875;
	mov.b32 	%r2000, -781665839;
	mov.b32 	%r2001, 1408607827;
	st.local.v4.u32 	[%rd7+320], {%r2001, %r2000, %r1489, %r1999};
	mov.b32 	%r2002, 1542305371;
	mov.b32 	%r2003, -1312261711;
	mov.b32 	%r2004, -65018884;
	mov.b32 	%r2005, 543178784;
	st.local.v4.u32 	[%rd7+336], {%r2005, %r2004, %r2003, %r2002};
	mov.b32 	%r2006, 961245753;
	mov.b32 	%r2007, -1093048386;
	mov.b32 	%r2008, -884568629;
	mov.b32 	%r2009, 1790891114;
	st.local.v4.u32 	[%rd7+352], {%r2009, %r2008, %r2007, %r2006};
	mov.b32 	%r2010, -817199665;
	mov.b32 	%r2011, 1491644504;
	mov.b32 	%r2012, 1289001036;
	mov.b32 	%r2013, 1256100938;
	st.local.v4.u32 	[%rd7+368], {%r2013, %r2012, %r2011, %r2010};
	mov.b32 	%r2014, -82383365;
	mov.b32 	%r2015, -1427812438;
	mov.b32 	%r2016, -282409489;
	mov.b32 	%r2017, -798245936;
	st.local.v4.u32 	[%rd7+384], {%r2017, %r2016, %r2015, %r2014};
	mov.b32 	%r2018, -2053893755;
	mov.b32 	%r2019, 861234739;
	mov.b32 	%r2020, 1305975373;
	mov.b32 	%r2021, 1137018435;
	st.local.v4.u32 	[%rd7+400], {%r2021, %r2020, %r2019, %r2018};
	mov.b32 	%r2022, 2139225727;
	mov.b32 	%r2023, 33948674;
	mov.b32 	%r2024, -116332039;
	mov.b32 	%r2025, 1171229253;
	st.local.v4.u32 	[%rd7+416], {%r2025, %r2024, %r2023, %r2022};
	mov.b32 	%r2026, -1461498968;
	mov.b32 	%r2027, -1615190625;
	mov.b32 	%r2028, 1011120188;
	mov.b32 	%r2029, 1357946960;
	st.local.v4.u32 	[%rd7+432], {%r2029, %r2028, %r2027, %r2026};
	mov.b32 	%r2030, -1886780017;
	mov.b32 	%r2031, 1086357568;
	mov.b32 	%r2032, -1543610973;
	mov.b32 	%r2033, 1374921297;
	st.local.v4.u32 	[%rd7+448], {%r2033, %r2032, %r2031, %r2030};
	mov.b32 	%r2034, -184225291;
	mov.b32 	%r2035, 944271416;
	mov.b32 	%r2036, -1648615011;
	mov.b32 	%r2037, -1834139758;
	st.local.v4.u32 	[%rd7+464], {%r2037, %r2036, %r2035, %r2034};
	mov.b32 	%r2038, 560153121;
	mov.b32 	%r2039, -629821478;
	mov.b32 	%r2040, -1228834890;
	mov.b32 	%r2041, -1126210628;
	st.local.v4.u32 	[%rd7+480], {%r2041, %r2040, %r2039, %r2038};
	mov.b32 	%r2042, -764559406;
	mov.b32 	%r2043, -217121293;
	mov.b32 	%r2044, -15014401;
	mov.b32 	%r2045, 271589392;
	st.local.v4.u32 	[%rd7+496], {%r2045, %r2044, %r2043, %r2042};
	mov.b32 	%r2046, -332413972;
	mov.b32 	%r2047, 322250259;
	mov.b32 	%r2048, 202643468;
	mov.b32 	%r2049, -850624051;
	st.local.v4.u32 	[%rd7+512], {%r2049, %r2048, %r2047, %r2046};
	mov.b32 	%r2050, 389623319;
	mov.b32 	%r2051, 1154254916;
	mov.b32 	%r2052, -1750977129;
	mov.b32 	%r2053, 1608629855;
	st.local.v4.u32 	[%rd7+528], {%r2053, %r2052, %r2051, %r2050};
	mov.b32 	%r2054, 1028094525;
	mov.b32 	%r2055, 2122513534;
	mov.b32 	%r2056, -1477290585;
	mov.b32 	%r2057, -1000893500;
	st.local.v4.u32 	[%rd7+544], {%r2057, %r2056, %r2055, %r2054};
	mov.b32 	%r2058, 1939203699;
	mov.b32 	%r2059, 422261273;
	mov.b32 	%r2060, 1575467613;
	mov.b32 	%r2061, 1689045092;
	st.local.v4.u32 	[%rd7+560], {%r2061, %r2060, %r2059, %r2058};
	mov.b32 	%r2062, -595614756;
	mov.b32 	%r2063, 1339137615;
	mov.b32 	%r2064, -2120738431;
	mov.b32 	%r2065, 1621147744;
	st.local.v4.u32 	[%rd7+576], {%r2065, %r2064, %r2063, %r2062};
	mov.b32 	%r2066, -2004677752;
	mov.b32 	%r2067, -1867826288;
	mov.b32 	%r2068, 712922154;
	mov.b32 	%r2069, 577127458;
	st.local.v4.u32 	[%rd7+592], {%r2069, %r2068, %r2067, %r2066};
	mov.b32 	%r2070, 339486740;
	mov.b32 	%r2071, -1194103880;
	mov.b32 	%r2072, -299251730;
	mov.b32 	%r2073, 1187679302;
	st.local.v4.u32 	[%rd7+608], {%r2073, %r2072, %r2071, %r2070};
	mov.b32 	%r2074, -612979237;
	mov.b32 	%r2075, 186455563;
	mov.b32 	%r2076, 1591917662;
	mov.b32 	%r2077, -562452514;
	st.local.v4.u32 	[%rd7+624], {%r2077, %r2076, %r2075, %r2074};
	mov.b32 	%r2078, 169743370;
	mov.b32 	%r2079, 978220090;
	mov.b32 	%r2080, 844522546;
	mov.b32 	%r2081, -532948000;
	st.local.v4.u32 	[%rd7+640], {%r2081, %r2080, %r2079, %r2078};
	mov.b32 	%r2082, 1558493276;
	mov.b32 	%r2083, 611076132;
	mov.b32 	%r2084, 101321734;
	mov.b32 	%r2085, 1239126601;
	st.local.v4.u32 	[%rd7+656], {%r2085, %r2084, %r2083, %r2082};
	mov.b32 	%r2086, 1655096418;
	mov.b32 	%r2087, -1393605716;
	mov.b32 	%r2088, -747717165;
	mov.b32 	%r2089, -1034051646;
	st.local.v4.u32 	[%rd7+672], {%r2089, %r2088, %r2087, %r2086};
	mov.b32 	%r2090, 2039214713;
	mov.b32 	%r2091, -466103324;
	mov.b32 	%r2092, -1784401515;
	mov.b32 	%r2093, -1851246191;
	st.local.v4.u32 	[%rd7+688], {%r2093, %r2092, %r2091, %r2090};
	mov.b32 	%r2094, 1840765549;
	mov.b32 	%r2095, 928607799;
	mov.b32 	%r2096, -935097400;
	mov.b32 	%r2097, -416098841;
	st.local.v4.u32 	[%rd7+704], {%r2097, %r2096, %r2095, %r2094};
	mov.b32 	%r2098, -1444918871;
	mov.b32 	%r2099, 1322425422;
	mov.b32 	%r2100, -714821163;
	mov.b32 	%r2101, -1920204403;
	st.local.v4.u32 	[%rd7+720], {%r2101, %r2100, %r2099, %r2098};
	mov.b32 	%r2102, -366620694;
	mov.b32 	%r2103, -200805388;
	mov.b32 	%r2104, 1459268694;
	mov.b32 	%r2105, 1823791212;
	st.local.v4.u32 	[%rd7+736], {%r2105, %r2104, %r2103, %r2102};
	mov.b32 	%r2106, 135794696;
	mov.b32 	%r2107, -1360443474;
	mov.b32 	%r2108, 2056189050;
	mov.b32 	%r2109, 1706019429;
	st.local.v4.u32 	[%rd7+752], {%r2109, %r2108, %r2107, %r2106};
	mov.b32 	%r2110, 779246638;
	mov.b32 	%r2111, 628050469;
	mov.b32 	%r2112, 2022240376;
	mov.b32 	%r2113, -1160417350;
	st.local.v4.u32 	[%rd7+768], {%r2113, %r2112, %r2111, %r2110};
	mov.b32 	%r2114, -967731258;
	mov.b32 	%r2115, -1261997132;
	mov.b32 	%r2116, -1494132826;
	mov.b32 	%r2117, 472135708;
	st.local.v4.u32 	[%rd7+784], {%r2117, %r2116, %r2115, %r2114};
	mov.b32 	%r2118, 522272287;
	mov.b32 	%r2119, 1956440180;
	mov.b32 	%r2120, -579034659;
	mov.b32 	%r2121, -400307224;
	st.local.v4.u32 	[%rd7+800], {%r2121, %r2120, %r2119, %r2118};
	mov.b32 	%r2122, -1970991222;
	mov.b32 	%r2123, -1954148981;
	mov.b32 	%r2124, -1109630531;
	mov.b32 	%r2125, 1272813131;
	st.local.v4.u32 	[%rd7+816], {%r2125, %r2124, %r2123, %r2122};
	mov.b32 	%r2126, 1722469478;
	mov.b32 	%r2127, -1245417035;
	mov.b32 	%r2128, 1044544574;
	mov.b32 	%r2129, 1888542832;
	st.local.v4.u32 	[%rd7+832], {%r2129, %r2128, %r2127, %r2126};
	mov.b32 	%r2130, 236067854;
	mov.b32 	%r2131, -167643146;
	mov.b32 	%r2132, 50660867;
	mov.b32 	%r2133, 1222152264;
	st.local.v4.u32 	[%rd7+848], {%r2133, %r2132, %r2131, %r2130};
	mov.b32 	%r2134, -1177523783;
	mov.b32 	%r2135, 1475980887;
	mov.b32 	%r2136, 895445557;
	mov.b32 	%r2137, 1638122081;
	st.local.v4.u32 	[%rd7+864], {%r2137, %r2136, %r2135, %r2134};
	mov.b32 	%r2138, -1632032866;
	mov.b32 	%r2139, 489110045;
	mov.b32 	%r2140, -1051158079;
	mov.b32 	%r2141, -2037311610;
	st.local.v4.u32 	[%rd7+880], {%r2141, %r2140, %r2139, %r2138};
	mov.b32 	%r2142, 288563729;
	mov.b32 	%r2143, -1733088360;
	mov.b32 	%r2144, -132912136;
	mov.b32 	%r2145, -516367903;
	st.local.v4.u32 	[%rd7+896], {%r2145, %r2144, %r2143, %r2142};
	mov.b32 	%r2146, -1800981612;
	mov.b32 	%r2147, -1903622258;
	mov.b32 	%r2148, -646927911;
	mov.b32 	%r2149, 1773916777;
	st.local.v4.u32 	[%rd7+912], {%r2149, %r2148, %r2147, %r2146};
	mov.b32 	%r2150, -383727127;
	mov.b32 	%r2151, -2020469369;
	mov.b32 	%r2152, 505560094;
	mov.b32 	%r2153, -1682559589;
	st.local.v4.u32 	[%rd7+928], {%r2153, %r2152, %r2151, %r2150};
	mov.b32 	%r2154, -545610273;
	mov.b32 	%r2155, 678973480;
	mov.b32 	%r2156, 1442818645;
	mov.b32 	%r2157, -834041906;
	st.local.v4.u32 	[%rd7+944], {%r2157, %r2156, %r2155, %r2154};
	mov.b32 	%r2158, 219617805;
	mov.b32 	%r2159, -1988097655;
	mov.b32 	%r2160, -1577559647;
	mov.b32 	%r2161, -1936784500;
	st.local.v4.u32 	[%rd7+960], {%r2161, %r2160, %r2159, %r2158};
	mov.b32 	%r2162, 1756942440;
	mov.b32 	%r2163, 1120306242;
	mov.b32 	%r2164, -432941082;
	mov.b32 	%r2165, -1076206145;
	st.local.v4.u32 	[%rd7+976], {%r2165, %r2164, %r2163, %r2162};
	mov.b32 	%r2166, 252780047;
	mov.b32 	%r2167, 762796589;
	mov.b32 	%r2168, -1716508263;
	mov.b32 	%r2169, 1103331905;
	st.local.v4.u32 	[%rd7+992], {%r2169, %r2168, %r2167, %r2166};
	mov.b32 	%r2170, 372911126;
	mov.b32 	%r2171, -1143575109;
	mov.b32 	%r2172, 1425844308;
	mov.b32 	%r2173, -1328841808;
	st.local.v4.u32 	[%rd7+1008], {%r2173, %r2172, %r2171, %r2170};
	mov.b32 	%r2174, 2071694838;
	mov.b32 	%r2175, 2004326894;
	mov.b32 	%r2176, 2088535288;
	mov.b32 	%r2177, 1667474886;
	st.local.v4.u32 	[%rd8], {%r2177, %r2176, %r2175, %r2174};
	mov.b32 	%r2178, -976923503;
	mov.b32 	%r2179, 1869591006;
	mov.b32 	%r2180, 1802223062;
	mov.b32 	%r2181, -219017729;
	st.local.v4.u32 	[%rd8+16], {%r2181, %r2180, %r2179, %r2178};
	mov.b32 	%r2182, 724270422;
	mov.b32 	%r2183, 1734846926;
	mov.b32 	%r2184, 16843522;
	mov.b32 	%r2185, 808472672;
	st.local.v4.u32 	[%rd8+32], {%r2185, %r2184, %r2183, %r2182};
	mov.b32 	%r2186, 1987484396;
	mov.b32 	%r2187, -1414797747;
	mov.b32 	%r2188, -673750347;
	mov.b32 	%r2189, -16901657;
	st.local.v4.u32 	[%rd8+48], {%r2189, %r2188, %r2187, %r2186};
	mov.b32 	%r2190, 2105378810;
	mov.b32 	%r2191, -909557623;
	mov.b32 	%r2192, -2105369313;
	mov.b32 	%r2193, -892713585;
	st.local.v4.u32 	[%rd8+64], {%r2193, %r2192, %r2191, %r2190};
	mov.b32 	%r2194, -252703749;
	mov.b32 	%r2195, 1195886990;
	mov.b32 	%r2196, 1499065266;
	mov.b32 	%r2197, -84273681;
	st.local.v4.u32 	[%rd8+80], {%r2197, %r2196, %r2195, %r2194};
	mov.b32 	%r2198, -1347425723;
	mov.b32 	%r2199, -1566376609;
	mov.b32 	%r2200, -724277325;
	mov.b32 	%r2201, -1381110719;
	st.local.v4.u32 	[%rd8+96], {%r2201, %r2200, %r2199, %r2198};
	mov.b32 	%r2202, -1061135461;
	mov.b32 	%r2203, 1920112356;
	mov.b32 	%r2204, -1532692653;
	mov.b32 	%r2205, -1667449053;
	st.local.v4.u32 	[%rd8+112], {%r2205, %r2204, %r2203, %r2202};
	mov.b32 	%r2206, 640051788;
	mov.b32 	%r2207, -1819038147;
	mov.b32 	%r2208, -33743647;
	mov.b32 	%r2209, -1212693899;
	st.local.v4.u32 	[%rd8+128], {%r2209, %r2208, %r2207, %r2206};
	mov.b32 	%r2210, -859025533;
	mov.b32 	%r2211, -134806795;
	mov.b32 	%r2212, 1061110142;
	mov.b32 	%r2213, 909531756;
	st.local.v4.u32 	[%rd8+144], {%r2213, %r2212, %r2211, %r2210};
	mov.b32 	%r2214, -235861767;
	mov.b32 	%r2215, -437963567;
	mov.b32 	%r2216, -1515850671;
	mov.b32 	%r2217, 875846760;
	st.local.v4.u32 	[%rd8+160], {%r2217, %r2216, %r2215, %r2214};
	mov.b32 	%r2218, 353713962;
	mov.b32 	%r2219, 825316194;
	mov.b32 	%r2220, -656903253;
	mov.b32 	%r2221, 1903268834;
	st.local.v4.u32 	[%rd8+176], {%r2221, %r2220, %r2219, %r2218};
	mov.b32 	%r2222, -1010606435;
	mov.b32 	%r2223, 589522246;
	mov.b32 	%r2224, -943238507;
	mov.b32 	%r2225, 67374088;
	st.local.v4.u32 	[%rd8+192], {%r2225, %r2224, %r2223, %r2222};
	mov.b32 	%r2226, -1701137105;
	mov.b32 	%r2227, 84217610;
	mov.b32 	%r2228, -1768513225;
	mov.b32 	%r2229, 404236336;
	st.local.v4.u32 	[%rd8+208], {%r2229, %r2228, %r2227, %r2226};
	mov.b32 	%r2230, -488489505;
	mov.b32 	%r2231, -2139055333;
	mov.b32 	%r2232, 303183396;
	mov.b32 	%r2233, 117901582;
	st.local.v4.u32 	[%rd8+224], {%r2233, %r2232, %r2231, %r2230};
	mov.b32 	%r2234, 1970642922;
	mov.b32 	%r2235, -1296904833;
	mov.b32 	%r2236, 656894286;
	mov.b32 	%r2237, -336910643;
	st.local.v4.u32 	[%rd8+240], {%r2237, %r2236, %r2235, %r2234};
	mov.b32 	%r2238, 437923380;
	mov.b32 	%r2239, 741110872;
	mov.b32 	%r2240, -2088526307;
	mov.b32 	%r2241, 151591698;
	st.local.v4.u32 	[%rd8+256], {%r2241, %r2240, %r2239, %r2238};
	mov.b32 	%r2242, -1600062629;
	mov.b32 	%r2243, 1515908788;
	mov.b32 	%r2244, 1852748508;
	mov.b32 	%r2245, 454765878;
	st.local.v4.u32 	[%rd8+272], {%r2245, %r2244, %r2243, %r2242};
	mov.b32 	%r2246, -1280061827;
	mov.b32 	%r2247, -690593353;
	mov.b32 	%r2248, 993742198;
	mov.b32 	%r2249, 1381168804;
	st.local.v4.u32 	[%rd8+288], {%r2249, %r2248, %r2247, %r2246};
	mov.b32 	%r2250, -2071685357;
	mov.b32 	%r2251, 791638366;
	mov.b32 	%r2252, -471646499;
	mov.b32 	%r2253, 690584402;
	st.local.v4.u32 	[%rd8+304], {%r2253, %r2252, %r2251, %r2250};
	mov.b32 	%r2254, -303223615;
	mov.b32 	%r2255, -774805319;
	mov.b32 	%r2256, 1398011302;
	st.local.v4.u32 	[%rd8+320], {%r2256, %r2255, %r1489, %r2254};
	mov.b32 	%r2257, 1532751286;
	mov.b32 	%r2258, -1313748871;
	mov.b32 	%r2259, -50585629;
	mov.b32 	%r2260, 538992704;
	st.local.v4.u32 	[%rd8+336], {%r2260, %r2259, %r2258, %r2257};
	mov.b32 	%r2261, 960056178;
	mov.b32 	%r2262, -1094788761;
	mov.b32 	%r2263, -875870579;
	mov.b32 	%r2264, 1785380564;
	st.local.v4.u32 	[%rd8+352], {%r2264, %r2263, %r2262, %r2261};
	mov.b32 	%r2265, -808498555;
	mov.b32 	%r2266, 1482221744;
	mov.b32 	%r2267, 1280103576;
	mov.b32 	%r2268, 1246420628;
	st.local.v4.u32 	[%rd8+368], {%r2268, %r2267, %r2266, %r2265};
	mov.b32 	%r2269, -67430675;
	mov.b32 	%r2270, -1431640753;
	mov.b32 	%r2271, -269538619;
	mov.b32 	%r2272, -791647301;
	st.local.v4.u32 	[%rd8+384], {%r2272, %r2271, %r2270, %r2269};
	mov.b32 	%r2273, -2054843375;
	mov.b32 	%r2274, 859002214;
	mov.b32 	%r2275, 1296947098;
	mov.b32 	%r2276, 1128514950;
	st.local.v4.u32 	[%rd8+400], {%r2276, %r2275, %r2274, %r2273};
	mov.b32 	%r2277, 2139062782;
	mov.b32 	%r2278, 33687044;
	mov.b32 	%r2279, -101117719;
	mov.b32 	%r2280, 1162203018;
	st.local.v4.u32 	[%rd8+416], {%r2280, %r2279, %r2278, %r2277};
	mov.b32 	%r2281, -1465326773;
	mov.b32 	%r2282, -1616922075;
	mov.b32 	%r2283, 1010582648;
	mov.b32 	%r2284, 1347481760;
	st.local.v4.u32 	[%rd8+432], {%r2284, %r2283, %r2282, %r2281};
	mov.b32 	%r2285, -1886418427;
	mov.b32 	%r2286, 1077985408;
	mov.b32 	%r2287, -1549533603;
	mov.b32 	%r2288, 1364325282;
	st.local.v4.u32 	[%rd8+448], {%r2288, %r2287, %r2286, %r2285};
	mov.b32 	%r2289, -168491791;
	mov.b32 	%r2290, 943212656;
	mov.b32 	%r2291, -1650607071;
	mov.b32 	%r2292, -1835881153;
	st.local.v4.u32 	[%rd8+464], {%r2292, %r2291, %r2290, %r2289};
	mov.b32 	%r2293, 555836226;
	mov.b32 	%r2294, -623217233;
	mov.b32 	%r2295, -1229536905;
	mov.b32 	%r2296, -1128472733;
	st.local.v4.u32 	[%rd8+480], {%r2296, %r2295, %r2294, %r2293};
	mov.b32 	%r2297, -757961281;
	mov.b32 	%r2298, -202174723;
	mov.b32 	%r2299, -58651;
	mov.b32 	%r2300, 269496352;
	st.local.v4.u32 	[%rd8+496], {%r2300, %r2299, %r2298, %r2297};
	mov.b32 	%r2301, -320065597;
	mov.b32 	%r2302, 320025894;
	mov.b32 	%r2303, 202118168;
	mov.b32 	%r2304, -842183551;
	st.local.v4.u32 	[%rd8+512], {%r2304, %r2303, %r2302, %r2301};
	mov.b32 	%r2305, 387397934;
	mov.b32 	%r2306, 1145359496;
	mov.b32 	%r2307, -1751670219;
	mov.b32 	%r2308, 1600119230;
	st.local.v4.u32 	[%rd8+528], {%r2308, %r2307, %r2306, %r2305};
	mov.b32 	%r2309, 1027426170;
	mov.b32 	%r2310, 2122220284;
	mov.b32 	%r2311, -1482165675;
	mov.b32 	%r2312, -993765485;
	st.local.v4.u32 	[%rd8+544], {%r2312, %r2311, %r2310, %r2309};
	mov.b32 	%r2313, 1936954854;
	mov.b32 	%r2314, 421079858;
	mov.b32 	%r2315, 1566435258;
	mov.b32 	%r2316, 1684319432;
	st.local.v4.u32 	[%rd8+560], {%r2316, %r2315, %r2314, %r2313};
	mov.b32 	%r2317, -589529181;
	mov.b32 	%r2318, 1330631070;
	mov.b32 	%r2319, -2122213351;
	mov.b32 	%r2320, 1616945344;
	st.local.v4.u32 	[%rd8+576], {%r2320, %r2319, %r2318, %r2317};
	mov.b32 	%r2321, -2004319477;
	mov.b32 	%r2322, -1869567173;
	mov.b32 	%r2323, 707427924;
	mov.b32 	%r2324, 572679748;
	st.local.v4.u32 	[%rd8+592], {%r2324, %r2323, %r2322, %r2321};
	mov.b32 	%r2325, 336870440;
	mov.b32 	%r2326, -1195846805;
	mov.b32 	%r2327, -286381625;
	mov.b32 	%r2328, 1179044492;
	st.local.v4.u32 	[%rd8+608], {%r2328, %r2327, %r2326, %r2325};
	mov.b32 	%r2329, -606374227;
	mov.b32 	%r2330, 185277718;
	mov.b32 	%r2331, 1583276732;
	mov.b32 	%r2332, -555845209;
	st.local.v4.u32 	[%rd8+624], {%r2332, %r2331, %r2330, %r2329};
	mov.b32 	%r2333, 168435220;
	mov.b32 	%r2334, 976899700;
	mov.b32 	%r2335, 842159716;
	mov.b32 	%r2336, -522175525;
	st.local.v4.u32 	[%rd8+640], {%r2336, %r2335, %r2334, %r2333};
	mov.b32 	%r2337, 1549591736;
	mov.b32 	%r2338, 606366792;
	mov.b32 	%r2339, 101059084;
	mov.b32 	%r2340, 1229577106;
	st.local.v4.u32 	[%rd8+656], {%r2340, %r2339, %r2338, %r2337};
	mov.b32 	%r2341, 1650632388;
	mov.b32 	%r2342, -1397952701;
	mov.b32 	%r2343, -741118275;
	mov.b32 	%r2344, -1027449441;
	st.local.v4.u32 	[%rd8+672], {%r2344, %r2343, %r2342, %r2341};
	mov.b32 	%r2345, 2038008818;
	mov.b32 	%r2346, -454805549;
	mov.b32 	%r2347, -1785355215;
	mov.b32 	%r2348, -1852725191;
	st.local.v4.u32 	[%rd8+688], {%r2348, %r2347, %r2346, %r2345};
	mov.b32 	%r2349, 1835907034;
	mov.b32 	%r2350, 926374254;
	mov.b32 	%r2351, -926399605;
	mov.b32 	%r2352, -404278571;
	st.local.v4.u32 	[%rd8+704], {%r2352, %r2351, %r2350, %r2349};
	mov.b32 	%r2353, -1448484791;
	mov.b32 	%r2354, 1313788572;
	mov.b32 	%r2355, -707435343;
	mov.b32 	%r2356, -1920103423;
	st.local.v4.u32 	[%rd8+720], {%r2356, %r2355, %r2354, %r2353};
	mov.b32 	%r2357, -353753649;
	mov.b32 	%r2358, -185333773;
	mov.b32 	%r2359, 1448540844;
	mov.b32 	%r2360, 1819063512;
	st.local.v4.u32 	[%rd8+736], {%r2360, %r2359, %r2358, %r2357};
	mov.b32 	%r2361, 134748176;
	mov.b32 	%r2362, -1364268729;
	mov.b32 	%r2363, 2054852340;
	mov.b32 	%r2364, 1701162954;
	st.local.v4.u32 	[%rd8+752], {%r2364, %r2363, %r2362, %r2361};
	mov.b32 	%r2365, 774795868;
	mov.b32 	%r2366, 623210314;
	mov.b32 	%r2367, 2021165296;
	mov.b32 	%r2368, -1162160785;
	st.local.v4.u32 	[%rd8+768], {%r2368, %r2367, %r2366, %r2365};
	mov.b32 	%r2369, -960081513;
	mov.b32 	%r2370, -1263220877;
	mov.b32 	%r2371, -1499008681;
	mov.b32 	%r2372, 471606328;
	st.local.v4.u32 	[%rd8+784], {%r2372, %r2371, %r2370, %r2369};
	mov.b32 	%r2373, 522133822;
	mov.b32 	%r2374, 1953799400;
	mov.b32 	%r2375, -572687199;
	mov.b32 	%r2376, -387439669;
	st.local.v4.u32 	[%rd8+800], {%r2376, %r2375, %r2374, %r2373};
	mov.b32 	%r2377, -1970633457;
	mov.b32 	%r2378, -1953790451;
	mov.b32 	%r2379, -1111630751;
	mov.b32 	%r2380, 1263263126;
	st.local.v4.u32 	[%rd8+816], {%r2380, %r2379, %r2378, %r2377};
	mov.b32 	%r2381, 1718004428;
	mov.b32 	%r2382, -1246378895;
	mov.b32 	%r2383, 1044267644;
	mov.b32 	%r2384, 1886425312;
	st.local.v4.u32 	[%rd8+832], {%r2384, %r2383, %r2382, %r2381};
	mov.b32 	%r2385, 235803164;
	mov.b32 	%r2386, -151649801;
	mov.b32 	%r2387, 50529542;
	mov.b32 	%r2388, 1212733584;
	st.local.v4.u32 	[%rd8+848], {%r2388, %r2387, %r2386, %r2385};
	mov.b32 	%r2389, -1179004823;
	mov.b32 	%r2390, 1465383342;
	mov.b32 	%r2391, 892690282;
	mov.b32 	%r2392, 1633788866;
	st.local.v4.u32 	[%rd8+864], {%r2392, %r2391, %r2390, %r2389};
	mov.b32 	%r2393, -1633765081;
	mov.b32 	%r2394, 488449850;
	mov.b32 	%r2395, -1044293479;
	mov.b32 	%r2396, -2038001385;
	st.local.v4.u32 	[%rd8+880], {%r2396, %r2395, %r2394, %r2393};
	mov.b32 	%r2397, 286339874;
	mov.b32 	%r2398, -1734823125;
	mov.b32 	%r2399, -117959701;
	mov.b32 	%r2400, -505333543;
	st.local.v4.u32 	[%rd8+896], {%r2400, %r2399, %r2398, %r2397};
	mov.b32 	%r2401, -1802197197;
	mov.b32 	%r2402, -1903261433;
	mov.b32 	%r2403, -640061271;
	mov.b32 	%r2404, 1768537042;
	st.local.v4.u32 	[%rd8+912], {%r2404, %r2403, %r2402, %r2401};
	mov.b32 	%r2405, -370597687;
	mov.b32 	%r2406, -2021158379;
	mov.b32 	%r2407, 505291324;
	mov.b32 	%r2408, -1684294099;
	st.local.v4.u32 	[%rd8+928], {%r2408, %r2407, %r2406, %r2405};
	mov.b32 	%r2409, -539002203;
	mov.b32 	%r2410, 673740880;
	mov.b32 	%r2411, 1431699370;
	mov.b32 	%r2412, -825341561;
	st.local.v4.u32 	[%rd8+944], {%r2412, %r2411, %r2410, %r2409};
	mov.b32 	%r2413, 218961690;
	mov.b32 	%r2414, -1987477495;
	mov.b32 	%r2415, -1583220647;
	mov.b32 	%r2416, -1936945405;
	st.local.v4.u32 	[%rd8+960], {%r2416, %r2415, %r2414, %r2413};
	mov.b32 	%r2417, 1751693520;
	mov.b32 	%r2418, 1111672452;
	mov.b32 	%r2419, -421121577;
	mov.b32 	%r2420, -1077945755;
	st.local.v4.u32 	[%rd8+976], {%r2420, %r2419, %r2418, %r2417};
	mov.b32 	%r2421, 252645662;
	mov.b32 	%r2422, 757954394;
	mov.b32 	%r2423, -1717981143;
	mov.b32 	%r2424, 1094828930;
	st.local.v4.u32 	[%rd8+992], {%r2424, %r2423, %r2422, %r2421};
	mov.b32 	%r2425, 370555436;
	mov.b32 	%r2426, -1145317779;
	mov.b32 	%r2427, 1414855848;
	mov.b32 	%r2428, -1330590853;
	st.local.v4.u32 	[%rd8+1008], {%r2428, %r2427, %r2426, %r2425};
	mov.u32 	%r2429, _ZZ7AES_128P8aesBlockPjiE11matrizCajaS;
	add.s32 	%r6632, %r2429, 3;
	mov.u32 	%r2430, _ZZ7AES_128P8aesBlockPjiE2T1;
	add.s32 	%r6631, %r2430, 16;
	mov.u32 	%r2431, _ZZ7AES_128P8aesBlockPjiE2T4;
	add.s32 	%r6630, %r2431, 16;
	mov.u32 	%r2432, _ZZ7AES_128P8aesBlockPjiE2T2;
	add.s32 	%r6629, %r2432, 16;
	mov.u32 	%r2433, _ZZ7AES_128P8aesBlockPjiE2T3;
	add.s32 	%r6628, %r2433, 16;
	mov.b32 	%r6633, 7;
$L__BB4_5:
	ld.local.v2.b32 	{%r2434, %r2435}, [%rd270];
	bfe.u32 	%r2436, %r2435, 24, 8;
	bfe.u32 	%r2437, %r2435, 16, 8;
	bfe.u32 	%r2438, %r2435, 8, 8;
	bfe.u32 	%r2439, %r2435, 0, 8;
	bfe.u32 	%r2440, %r2434, 24, 8;
	bfe.u32 	%r2441, %r2434, 16, 8;
	bfe.u32 	%r2442, %r2434, 8, 8;
	bfe.u32 	%r2443, %r2434, 0, 8;
	st.shared.u8 	[%r6632+-3], %r2443;
	ld.local.v4.u32 	{%r2444, %r2445, %r2446, %r2447}, [%rd269+-16];
	st.shared.u32 	[%r6631+-16], %r2444;
	ld.local.v4.u32 	{%r2448, %r2449, %r2450, %r2451}, [%rd268+-16];
	st.shared.u32 	[%r6629+-16], %r2448;
	ld.local.v4.u32 	{%r2452, %r2453, %r2454, %r2455}, [%rd267+-16];
	st.shared.u32 	[%r6628+-16], %r2452;
	ld.local.v4.u32 	{%r2456, %r2457, %r2458, %r2459}, [%rd266+-16];
	st.shared.u32 	[%r6630+-16], %r2456;
	st.shared.u8 	[%r6632+-2], %r2442;
	st.shared.u32 	[%r6631+-12], %r2445;
	st.shared.u32 	[%r6629+-12], %r2449;
	st.shared.u32 	[%r6628+-12], %r2453;
	st.shared.u32 	[%r6630+-12], %r2457;
	st.shared.u8 	[%r6632+-1], %r2441;
	st.shared.u32 	[%r6631+-8], %r2446;
	st.shared.u32 	[%r6629+-8], %r2450;
	st.shared.u32 	[%r6628+-8], %r2454;
	st.shared.u32 	[%r6630+-8], %r2458;
	st.shared.u8 	[%r6632], %r2440;
	st.shared.u32 	[%r6631+-4], %r2447;
	st.shared.u32 	[%r6629+-4], %r2451;
	st.shared.u32 	[%r6628+-4], %r2455;
	st.shared.u32 	[%r6630+-4], %r2459;
	st.shared.u8 	[%r6632+1], %r2439;
	ld.local.v4.u32 	{%r2460, %r2461, %r2462, %r2463}, [%rd269];
	st.shared.u32 	[%r6631], %r2460;
	ld.local.v4.u32 	{%r2464, %r2465, %r2466, %r2467}, [%rd268];
	st.shared.u32 	[%r6629], %r2464;
	ld.local.v4.u32 	{%r2468, %r2469, %r2470, %r2471}, [%rd267];
	st.shared.u32 	[%r6628], %r2468;
	ld.local.v4.u32 	{%r2472, %r2473, %r2474, %r2475}, [%rd266];
	st.shared.u32 	[%r6630], %r2472;
	st.shared.u8 	[%r6632+2], %r2438;
	st.shared.u32 	[%r6631+4], %r2461;
	st.shared.u32 	[%r6629+4], %r2465;
	st.shared.u32 	[%r6628+4], %r2469;
	st.shared.u32 	[%r6630+4], %r2473;
	st.shared.u8 	[%r6632+3], %r2437;
	st.shared.u32 	[%r6631+8], %r2462;
	st.shared.u32 	[%r6629+8], %r2466;
	st.shared.u32 	[%r6628+8], %r2470;
	st.shared.u32 	[%r6630+8], %r2474;
	st.shared.u8 	[%r6632+4], %r2436;
	st.shared.u32 	[%r6631+12], %r2463;
	st.shared.u32 	[%r6629+12], %r2467;
	st.shared.u32 	[%r6628+12], %r2471;
	st.shared.u32 	[%r6630+12], %r2475;
	add.s32 	%r6633, %r6633, 8;
	add.s64 	%rd270, %rd270, 8;
	add.s64 	%rd269, %rd269, 32;
	add.s64 	%rd268, %rd268, 32;
	add.s64 	%rd267, %rd267, 32;
	add.s64 	%rd266, %rd266, 32;
	add.s32 	%r6632, %r6632, 8;
	add.s32 	%r6631, %r6631, 32;
	add.s32 	%r6630, %r6630, 32;
	add.s32 	%r6629, %r6629, 32;
	add.s32 	%r6628, %r6628, 32;
	setp.ne.s32 	%p4, %r6633, 263;
	@%p4 bra 	$L__BB4_5;
	ld.param.u64 	%rd260, [_Z30OCB128DecryptRandomAccesGetTagP8aesBlockS0_S0_byyPj_param_2];
	ld.global.u32 	%r2476, [%rd2];
	xor.b32  	%r2477, %r2476, %r9;
	ld.global.u32 	%r2478, [%rd2+4];
	xor.b32  	%r2479, %r2478, %r10;
	ld.global.u32 	%r2480, [%rd2+8];
	xor.b32  	%r2481, %r2480, %r11;
	ld.global.u32 	%r2482, [%rd2+12];
	xor.b32  	%r2483, %r2482, %r12;
	shr.u32 	%r2484, %r2477, 22;
	and.b32  	%r2485, %r2484, 1020;
	add.s32 	%r2487, %r2430, %r2485;
	ld.shared.u32 	%r2488, [%r2487];
	shr.u32 	%r2489, %r2479, 14;
	and.b32  	%r2490, %r2489, 1020;
	add.s32 	%r2492, %r2432, %r2490;
	ld.shared.u32 	%r2493, [%r2492];
	shr.u32 	%r2494, %r2481, 6;
	and.b32  	%r2495, %r2494, 1020;
	add.s32 	%r2497, %r2433, %r2495;
	ld.shared.u32 	%r2498, [%r2497];
	shl.b32 	%r2499, %r2483, 2;
	and.b32  	%r2500, %r2499, 1020;
	add.s32 	%r2502, %r2431, %r2500;
	ld.shared.u32 	%r2503, [%r2502];
	xor.b32  	%r2504, %r2493, %r2488;
	xor.b32  	%r2505, %r2504, %r2498;
	xor.b32  	%r2506, %r2505, %r2503;
	shr.u32 	%r2507, %r2479, 22;
	and.b32  	%r2508, %r2507, 1020;
	add.s32 	%r2509, %r2430, %r2508;
	ld.shared.u32 	%r2510, [%r2509];
	shr.u32 	%r2511, %r2481, 14;
	and.b32  	%r2512, %r2511, 1020;
	add.s32 	%r2513, %r2432, %r2512;
	ld.shared.u32 	%r2514, [%r2513];
	shr.u32 	%r2515, %r2483, 6;
	and.b32  	%r2516, %r2515, 1020;
	add.s32 	%r2517, %r2433, %r2516;
	ld.shared.u32 	%r2518, [%r2517];
	shl.b32 	%r2519, %r2477, 2;
	and.b32  	%r2520, %r2519, 1020;
	add.s32 	%r2521, %r2431, %r2520;
	ld.shared.u32 	%r2522, [%r2521];
	xor.b32  	%r2523, %r2514, %r2510;
	xor.b32  	%r2524, %r2523, %r2518;
	xor.b32  	%r2525, %r2524, %r2522;
	shr.u32 	%r2526, %r2481, 22;
	and.b32  	%r2527, %r2526, 1020;
	add.s32 	%r2528, %r2430, %r2527;
	ld.shared.u32 	%r2529, [%r2528];
	shr.u32 	%r2530, %r2483, 14;
	and.b32  	%r2531, %r2530, 1020;
	add.s32 	%r2532, %r2432, %r2531;
	ld.shared.u32 	%r2533, [%r2532];
	shr.u32 	%r2534, %r2477, 6;
	and.b32  	%r2535, %r2534, 1020;
	add.s32 	%r2536, %r2433, %r2535;
	ld.shared.u32 	%r2537, [%r2536];
	shl.b32 	%r2538, %r2479, 2;
	and.b32  	%r2539, %r2538, 1020;
	add.s32 	%r2540, %r2431, %r2539;
	ld.shared.u32 	%r2541, [%r2540];
	xor.b32  	%r2542, %r2533, %r2529;
	xor.b32  	%r2543, %r2542, %r2537;
	xor.b32  	%r2544, %r2543, %r2541;
	shr.u32 	%r2545, %r2483, 22;
	and.b32  	%r2546, %r2545, 1020;
	add.s32 	%r2547, %r2430, %r2546;
	ld.shared.u32 	%r2548, [%r2547];
	shr.u32 	%r2549, %r2477, 14;
	and.b32  	%r2550, %r2549, 1020;
	add.s32 	%r2551, %r2432, %r2550;
	ld.shared.u32 	%r2552, [%r2551];
	shr.u32 	%r2553, %r2479, 6;
	and.b32  	%r2554, %r2553, 1020;
	add.s32 	%r2555, %r2433, %r2554;
	ld.shared.u32 	%r2556, [%r2555];
	shl.b32 	%r2557, %r2481, 2;
	and.b32  	%r2558, %r2557, 1020;
	add.s32 	%r2559, %r2431, %r2558;
	ld.shared.u32 	%r2560, [%r2559];
	xor.b32  	%r2561, %r2552, %r2548;
	xor.b32  	%r2562, %r2561, %r2556;
	xor.b32  	%r2563, %r2562, %r2560;
	ld.global.u32 	%r2564, [%rd2+16];
	xor.b32  	%r2565, %r2564, %r2506;
	ld.global.u32 	%r2566, [%rd2+20];
	xor.b32  	%r2567, %r2566, %r2525;
	ld.global.u32 	%r2568, [%rd2+24];
	xor.b32  	%r2569, %r2568, %r2544;
	ld.global.u32 	%r2570, [%rd2+28];
	xor.b32  	%r2571, %r2570, %r2563;
	shr.u32 	%r2572, %r2565, 22;
	and.b32  	%r2573, %r2572, 1020;
	add.s32 	%r2574, %r2430, %r2573;
	ld.shared.u32 	%r2575, [%r2574];
	shr.u32 	%r2576, %r2567, 14;
	and.b32  	%r2577, %r2576, 1020;
	add.s32 	%r2578, %r2432, %r2577;
	ld.shared.u32 	%r2579, [%r2578];
	shr.u32 	%r2580, %r2569, 6;
	and.b32  	%r2581, %r2580, 1020;
	add.s32 	%r2582, %r2433, %r2581;
	ld.shared.u32 	%r2583, [%r2582];
	shl.b32 	%r2584, %r2571, 2;
	and.b32  	%r2585, %r2584, 1020;
	add.s32 	%r2586, %r2431, %r2585;
	ld.shared.u32 	%r2587, [%r2586];
	xor.b32  	%r2588, %r2579, %r2575;
	xor.b32  	%r2589, %r2588, %r2583;
	xor.b32  	%r2590, %r2589, %r2587;
	shr.u32 	%r2591, %r2567, 22;
	and.b32  	%r2592, %r2591, 1020;
	add.s32 	%r2593, %r2430, %r2592;
	ld.shared.u32 	%r2594, [%r2593];
	shr.u32 	%r2595, %r2569, 14;
	and.b32  	%r2596, %r2595, 1020;
	add.s32 	%r2597, %r2432, %r2596;
	ld.shared.u32 	%r2598, [%r2597];
	shr.u32 	%r2599, %r2571, 6;
	and.b32  	%r2600, %r2599, 1020;
	add.s32 	%r2601, %r2433, %r2600;
	ld.shared.u32 	%r2602, [%r2601];
	shl.b32 	%r2603, %r2565, 2;
	and.b32  	%r2604, %r2603, 1020;
	add.s32 	%r2605, %r2431, %r2604;
	ld.shared.u32 	%r2606, [%r2605];
	xor.b32  	%r2607, %r2598, %r2594;
	xor.b32  	%r2608, %r2607, %r2602;
	xor.b32  	%r2609, %r2608, %r2606;
	shr.u32 	%r2610, %r2569, 22;
	and.b32  	%r2611, %r2610, 1020;
	add.s32 	%r2612, %r2430, %r2611;
	ld.shared.u32 	%r2613, [%r2612];
	shr.u32 	%r2614, %r2571, 14;
	and.b32  	%r2615, %r2614, 1020;
	add.s32 	%r2616, %r2432, %r2615;
	ld.shared.u32 	%r2617, [%r2616];
	shr.u32 	%r2618, %r2565, 6;
	and.b32  	%r2619, %r2618, 1020;
	add.s32 	%r2620, %r2433, %r2619;
	ld.shared.u32 	%r2621, [%r2620];
	shl.b32 	%r2622, %r2567, 2;
	and.b32  	%r2623, %r2622, 1020;
	add.s32 	%r2624, %r2431, %r2623;
	ld.shared.u32 	%r2625, [%r2624];
	xor.b32  	%r2626, %r2617, %r2613;
	xor.b32  	%r2627, %r2626, %r2621;
	xor.b32  	%r2628, %r2627, %r2625;
	shr.u32 	%r2629, %r2571, 22;
	and.b32  	%r2630, %r2629, 1020;
	add.s32 	%r2631, %r2430, %r2630;
	ld.shared.u32 	%r2632, [%r2631];
	shr.u32 	%r2633, %r2565, 14;
	and.b32  	%r2634, %r2633, 1020;
	add.s32 	%r2635, %r2432, %r2634;
	ld.shared.u32 	%r2636, [%r2635];
	shr.u32 	%r2637, %r2567, 6;
	and.b32  	%r2638, %r2637, 1020;
	add.s32 	%r2639, %r2433, %r2638;
	ld.shared.u32 	%r2640, [%r2639];
	shl.b32 	%r2641, %r2569, 2;
	and.b32  	%r2642, %r2641, 1020;
	add.s32 	%r2643, %r2431, %r2642;
	ld.shared.u32 	%r2644, [%r2643];
	xor.b32  	%r2645, %r2636, %r2632;
	xor.b32  	%r2646, %r2645, %r2640;
	xor.b32  	%r2647, %r2646, %r2644;
	ld.global.u32 	%r2648, [%rd2+32];
	xor.b32  	%r2649, %r2648, %r2590;
	ld.global.u32 	%r2650, [%rd2+36];
	xor.b32  	%r2651, %r2650, %r2609;
	ld.global.u32 	%r2652, [%rd2+40];
	xor.b32  	%r2653, %r2652, %r2628;
	ld.global.u32 	%r2654, [%rd2+44];
	xor.b32  	%r2655, %r2654, %r2647;
	shr.u32 	%r2656, %r2649, 22;
	and.b32  	%r2657, %r2656, 1020;
	add.s32 	%r2658, %r2430, %r2657;
	ld.shared.u32 	%r2659, [%r2658];
	shr.u32 	%r2660, %r2651, 14;
	and.b32  	%r2661, %r2660, 1020;
	add.s32 	%r2662, %r2432, %r2661;
	ld.shared.u32 	%r2663, [%r2662];
	shr.u32 	%r2664, %r2653, 6;
	and.b32  	%r2665, %r2664, 1020;
	add.s32 	%r2666, %r2433, %r2665;
	ld.shared.u32 	%r2667, [%r2666];
	shl.b32 	%r2668, %r2655, 2;
	and.b32  	%r2669, %r2668, 1020;
	add.s32 	%r2670, %r2431, %r2669;
	ld.shared.u32 	%r2671, [%r2670];
	xor.b32  	%r2672, %r2663, %r2659;
	xor.b32  	%r2673, %r2672, %r2667;
	xor.b32  	%r2674, %r2673, %r2671;
	shr.u32 	%r2675, %r2651, 22;
	and.b32  	%r2676, %r2675, 1020;
	add.s32 	%r2677, %r2430, %r2676;
	ld.shared.u32 	%r2678, [%r2677];
	shr.u32 	%r2679, %r2653, 14;
	and.b32  	%r2680, %r2679, 1020;
	add.s32 	%r2681, %r2432, %r2680;
	ld.shared.u32 	%r2682, [%r2681];
	shr.u32 	%r2683, %r2655, 6;
	and.b32  	%r2684, %r2683, 1020;
	add.s32 	%r2685, %r2433, %r2684;
	ld.shared.u32 	%r2686, [%r2685];
	shl.b32 	%r2687, %r2649, 2;
	and.b32  	%r2688, %r2687, 1020;
	add.s32 	%r2689, %r2431, %r2688;
	ld.shared.u32 	%r2690, [%r2689];
	xor.b32  	%r2691, %r2682, %r2678;
	xor.b32  	%r2692, %r2691, %r2686;
	xor.b32  	%r2693, %r2692, %r2690;
	shr.u32 	%r2694, %r2653, 22;
	and.b32  	%r2695, %r2694, 1020;
	add.s32 	%r2696, %r2430, %r2695;
	ld.shared.u32 	%r2697, [%r2696];
	shr.u32 	%r2698, %r2655, 14;
	and.b32  	%r2699, %r2698, 1020;
	add.s32 	%r2700, %r2432, %r2699;
	ld.shared.u32 	%r2701, [%r2700];
	shr.u32 	%r2702, %r2649, 6;
	and.b32  	%r2703, %r2702, 1020;
	add.s32 	%r2704, %r2433, %r2703;
	ld.shared.u32 	%r2705, [%r2704];
	shl.b32 	%r2706, %r2651, 2;
	and.b32  	%r2707, %r2706, 1020;
	add.s32 	%r2708, %r2431, %r2707;
	ld.shared.u32 	%r2709, [%r2708];
	xor.b32  	%r2710, %r2701, %r2697;
	xor.b32  	%r2711, %r2710, %r2705;
	xor.b32  	%r2712, %r2711, %r2709;
	shr.u32 	%r2713, %r2655, 22;
	and.b32  	%r2714, %r2713, 1020;
	add.s32 	%r2715, %r2430, %r2714;
	ld.shared.u32 	%r2716, [%r2715];
	shr.u32 	%r2717, %r2649, 14;
	and.b32  	%r2718, %r2717, 1020;
	add.s32 	%r2719, %r2432, %r2718;
	ld.shared.u32 	%r2720, [%r2719];
	shr.u32 	%r2721, %r2651, 6;
	and.b32  	%r2722, %r2721, 1020;
	add.s32 	%r2723, %r2433, %r2722;
	ld.shared.u32 	%r2724, [%r2723];
	shl.b32 	%r2725, %r2653, 2;
	and.b32  	%r2726, %r2725, 1020;
	add.s32 	%r2727, %r2431, %r2726;
	ld.shared.u32 	%r2728, [%r2727];
	xor.b32  	%r2729, %r2720, %r2716;
	xor.b32  	%r2730, %r2729, %r2724;
	xor.b32  	%r2731, %r2730, %r2728;
	ld.global.u32 	%r2732, [%rd2+48];
	xor.b32  	%r2733, %r2732, %r2674;
	ld.global.u32 	%r2734, [%rd2+52];
	xor.b32  	%r2735, %r2734, %r2693;
	ld.global.u32 	%r2736, [%rd2+56];
	xor.b32  	%r2737, %r2736, %r2712;
	ld.global.u32 	%r2738, [%rd2+60];
	xor.b32  	%r2739, %r2738, %r2731;
	shr.u32 	%r2740, %r2733, 22;
	and.b32  	%r2741, %r2740, 1020;
	add.s32 	%r2742, %r2430, %r2741;
	ld.shared.u32 	%r2743, [%r2742];
	shr.u32 	%r2744, %r2735, 14;
	and.b32  	%r2745, %r2744, 1020;
	add.s32 	%r2746, %r2432, %r2745;
	ld.shared.u32 	%r2747, [%r2746];
	shr.u32 	%r2748, %r2737, 6;
	and.b32  	%r2749, %r2748, 1020;
	add.s32 	%r2750, %r2433, %r2749;
	ld.shared.u32 	%r2751, [%r2750];
	shl.b32 	%r2752, %r2739, 2;
	and.b32  	%r2753, %r2752, 1020;
	add.s32 	%r2754, %r2431, %r2753;
	ld.shared.u32 	%r2755, [%r2754];
	xor.b32  	%r2756, %r2747, %r2743;
	xor.b32  	%r2757, %r2756, %r2751;
	xor.b32  	%r2758, %r2757, %r2755;
	shr.u32 	%r2759, %r2735, 22;
	and.b32  	%r2760, %r2759, 1020;
	add.s32 	%r2761, %r2430, %r2760;
	ld.shared.u32 	%r2762, [%r2761];
	shr.u32 	%r2763, %r2737, 14;
	and.b32  	%r2764, %r2763, 1020;
	add.s32 	%r2765, %r2432, %r2764;
	ld.shared.u32 	%r2766, [%r2765];
	shr.u32 	%r2767, %r2739, 6;
	and.b32  	%r2768, %r2767, 1020;
	add.s32 	%r2769, %r2433, %r2768;
	ld.shared.u32 	%r2770, [%r2769];
	shl.b32 	%r2771, %r2733, 2;
	and.b32  	%r2772, %r2771, 1020;
	add.s32 	%r2773, %r2431, %r2772;
	ld.shared.u32 	%r2774, [%r2773];
	xor.b32  	%r2775, %r2766, %r2762;
	xor.b32  	%r2776, %r2775, %r2770;
	xor.b32  	%r2777, %r2776, %r2774;
	shr.u32 	%r2778, %r2737, 22;
	and.b32  	%r2779, %r2778, 1020;
	add.s32 	%r2780, %r2430, %r2779;
	ld.shared.u32 	%r2781, [%r2780];
	shr.u32 	%r2782, %r2739, 14;
	and.b32  	%r2783, %r2782, 1020;
	add.s32 	%r2784, %r2432, %r2783;
	ld.shared.u32 	%r2785, [%r2784];
	shr.u32 	%r2786, %r2733, 6;
	and.b32  	%r2787, %r2786, 1020;
	add.s32 	%r2788, %r2433, %r2787;
	ld.shared.u32 	%r2789, [%r2788];
	shl.b32 	%r2790, %r2735, 2;
	and.b32  	%r2791, %r2790, 1020;
	add.s32 	%r2792, %r2431, %r2791;
	ld.shared.u32 	%r2793, [%r2792];
	xor.b32  	%r2794, %r2785, %r2781;
	xor.b32  	%r2795, %r2794, %r2789;
	xor.b32  	%r2796, %r2795, %r2793;
	shr.u32 	%r2797, %r2739, 22;
	and.b32  	%r2798, %r2797, 1020;
	add.s32 	%r2799, %r2430, %r2798;
	ld.shared.u32 	%r2800, [%r2799];
	shr.u32 	%r2801, %r2733, 14;
	and.b32  	%r2802, %r2801, 1020;
	add.s32 	%r2803, %r2432, %r2802;
	ld.shared.u32 	%r2804, [%r2803];
	shr.u32 	%r2805, %r2735, 6;
	and.b32  	%r2806, %r2805, 1020;
	add.s32 	%r2807, %r2433, %r2806;
	ld.shared.u32 	%r2808, [%r2807];
	shl.b32 	%r2809, %r2737, 2;
	and.b32  	%r2810, %r2809, 1020;
	add.s32 	%r2811, %r2431, %r2810;
	ld.shared.u32 	%r2812, [%r2811];
	xor.b32  	%r2813, %r2804, %r2800;
	xor.b32  	%r2814, %r2813, %r2808;
	xor.b32  	%r2815, %r2814, %r2812;
	ld.global.u32 	%r2816, [%rd2+64];
	xor.b32  	%r2817, %r2816, %r2758;
	ld.global.u32 	%r2818, [%rd2+68];
	xor.b32  	%r2819, %r2818, %r2777;
	ld.global.u32 	%r2820, [%rd2+72];
	xor.b32  	%r2821, %r2820, %r2796;
	ld.global.u32 	%r2822, [%rd2+76];
	xor.b32  	%r2823, %r2822, %r2815;
	shr.u32 	%r2824, %r2817, 22;
	and.b32  	%r2825, %r2824, 1020;
	add.s32 	%r2826, %r2430, %r2825;
	ld.shared.u32 	%r2827, [%r2826];
	shr.u32 	%r2828, %r2819, 14;
	and.b32  	%r2829, %r2828, 1020;
	add.s32 	%r2830, %r2432, %r2829;
	ld.shared.u32 	%r2831, [%r2830];
	shr.u32 	%r2832, %r2821, 6;
	and.b32  	%r2833, %r2832, 1020;
	add.s32 	%r2834, %r2433, %r2833;
	ld.shared.u32 	%r2835, [%r2834];
	shl.b32 	%r2836, %r2823, 2;
	and.b32  	%r2837, %r2836, 1020;
	add.s32 	%r2838, %r2431, %r2837;
	ld.shared.u32 	%r2839, [%r2838];
	xor.b32  	%r2840, %r2831, %r2827;
	xor.b32  	%r2841, %r2840, %r2835;
	xor.b32  	%r2842, %r2841, %r2839;
	shr.u32 	%r2843, %r2819, 22;
	and.b32  	%r2844, %r2843, 1020;
	add.s32 	%r2845, %r2430, %r2844;
	ld.shared.u32 	%r2846, [%r2845];
	shr.u32 	%r2847, %r2821, 14;
	and.b32  	%r2848, %r2847, 1020;
	add.s32 	%r2849, %r2432, %r2848;
	ld.shared.u32 	%r2850, [%r2849];
	shr.u32 	%r2851, %r2823, 6;
	and.b32  	%r2852, %r2851, 1020;
	add.s32 	%r2853, %r2433, %r2852;
	ld.shared.u32 	%r2854, [%r2853];
	shl.b32 	%r2855, %r2817, 2;
	and.b32  	%r2856, %r2855, 1020;
	add.s32 	%r2857, %r2431, %r2856;
	ld.shared.u32 	%r2858, [%r2857];
	xor.b32  	%r2859, %r2850, %r2846;
	xor.b32  	%r2860, %r2859, %r2854;
	xor.b32  	%r2861, %r2860, %r2858;
	shr.u32 	%r2862, %r2821, 22;
	and.b32  	%r2863, %r2862, 1020;
	add.s32 	%r2864, %r2430, %r2863;
	ld.shared.u32 	%r2865, [%r2864];
	shr.u32 	%r2866, %r2823, 14;
	and.b32  	%r2867, %r2866, 1020;
	add.s32 	%r2868, %r2432, %r2867;
	ld.shared.u32 	%r2869, [%r2868];
	shr.u32 	%r2870, %r2817, 6;
	and.b32  	%r2871, %r2870, 1020;
	add.s32 	%r2872, %r2433, %r2871;
	ld.shared.u32 	%r2873, [%r2872];
	shl.b32 	%r2874, %r2819, 2;
	and.b32  	%r2875, %r2874, 1020;
	add.s32 	%r2876, %r2431, %r2875;
	ld.shared.u32 	%r2877, [%r2876];
	xor.b32  	%r2878, %r2869, %r2865;
	xor.b32  	%r2879, %r2878, %r2873;
	xor.b32  	%r2880, %r2879, %r2877;
	shr.u32 	%r2881, %r2823, 22;
	and.b32  	%r2882, %r2881, 1020;
	add.s32 	%r2883, %r2430, %r2882;
	ld.shared.u32 	%r2884, [%r2883];
	shr.u32 	%r2885, %r2817, 14;
	and.b32  	%r2886, %r2885, 1020;
	add.s32 	%r2887, %r2432, %r2886;
	ld.shared.u32 	%r2888, [%r2887];
	shr.u32 	%r2889, %r2819, 6;
	and.b32  	%r2890, %r2889, 1020;
	add.s32 	%r2891, %r2433, %r2890;
	ld.shared.u32 	%r2892, [%r2891];
	shl.b32 	%r2893, %r2821, 2;
	and.b32  	%r2894, %r2893, 1020;
	add.s32 	%r2895, %r2431, %r2894;
	ld.shared.u32 	%r2896, [%r2895];
	xor.b32  	%r2897, %r2888, %r2884;
	xor.b32  	%r2898, %r2897, %r2892;
	xor.b32  	%r2899, %r2898, %r2896;
	ld.global.u32 	%r2900, [%rd2+80];
	xor.b32  	%r2901, %r2900, %r2842;
	ld.global.u32 	%r2902, [%rd2+84];
	xor.b32  	%r2903, %r2902, %r2861;
	ld.global.u32 	%r2904, [%rd2+88];
	xor.b32  	%r2905, %r2904, %r2880;
	ld.global.u32 	%r2906, [%rd2+92];
	xor.b32  	%r2907, %r2906, %r2899;
	shr.u32 	%r2908, %r2901, 22;
	and.b32  	%r2909, %r2908, 1020;
	add.s32 	%r2910, %r2430, %r2909;
	ld.shared.u32 	%r2911, [%r2910];
	shr.u32 	%r2912, %r2903, 14;
	and.b32  	%r2913, %r2912, 1020;
	add.s32 	%r2914, %r2432, %r2913;
	ld.shared.u32 	%r2915, [%r2914];
	shr.u32 	%r2916, %r2905, 6;
	and.b32  	%r2917, %r2916, 1020;
	add.s32 	%r2918, %r2433, %r2917;
	ld.shared.u32 	%r2919, [%r2918];
	shl.b32 	%r2920, %r2907, 2;
	and.b32  	%r2921, %r2920, 1020;
	add.s32 	%r2922, %r2431, %r2921;
	ld.shared.u32 	%r2923, [%r2922];
	xor.b32  	%r2924, %r2915, %r2911;
	xor.b32  	%r2925, %r2924, %r2919;
	xor.b32  	%r2926, %r2925, %r2923;
	shr.u32 	%r2927, %r2903, 22;
	and.b32  	%r2928, %r2927, 1020;
	add.s32 	%r2929, %r2430, %r2928;
	ld.shared.u32 	%r2930, [%r2929];
	shr.u32 	%r2931, %r2905, 14;
	and.b32  	%r2932, %r2931, 1020;
	add.s32 	%r2933, %r2432, %r2932;
	ld.shared.u32 	%r2934, [%r2933];
	shr.u32 	%r2935, %r2907, 6;
	and.b32  	%r2936, %r2935, 1020;
	add.s32 	%r2937, %r2433, %r2936;
	ld.shared.u32 	%r2938, [%r2937];
	shl.b32 	%r2939, %r2901, 2;
	and.b32  	%r2940, %r2939, 1020;
	add.s32 	%r2941, %r2431, %r2940;
	ld.shared.u32 	%r2942, [%r2941];
	xor.b32  	%r2943, %r2934, %r2930;
	xor.b32  	%r2944, %r2943, %r2938;
	xor.b32  	%r2945, %r2944, %r2942;
	shr.u32 	%r2946, %r2905, 22;
	and.b32  	%r2947, %r2946, 1020;
	add.s32 	%r2948, %r2430, %r2947;
	ld.shared.u32 	%r2949, [%r2948];
	shr.u32 	%r2950, %r2907, 14;
	and.b32  	%r2951, %r2950, 1020;
	add.s32 	%r2952, %r2432, %r2951;
	ld.shared.u32 	%r2953, [%r2952];
	shr.u32 	%r2954, %r2901, 6;
	and.b32  	%r2955, %r2954, 1020;
	add.s32 	%r2956, %r2433, %r2955;
	ld.shared.u32 	%r2957, [%r2956];
	shl.b32 	%r2958, %r2903, 2;
	and.b32  	%r2959, %r2958, 1020;
	add.s32 	%r2960, %r2431, %r2959;
	ld.shared.u32 	%r2961, [%r2960];
	xor.b32  	%r2962, %r2953, %r2949;
	xor.b32  	%r2963, %r2962, %r2957;
	xor.b32  	%r2964, %r2963, %r2961;
	shr.u32 	%r2965, %r2907, 22;
	and.b32  	%r2966, %r2965, 1020;
	add.s32 	%r2967, %r2430, %r2966;
	ld.shared.u32 	%r2968, [%r2967];
	shr.u32 	%r2969, %r2901, 14;
	and.b32  	%r2970, %r2969, 1020;
	add.s32 	%r2971, %r2432, %r2970;
	ld.shared.u32 	%r2972, [%r2971];
	shr.u32 	%r2973, %r2903, 6;
	and.b32  	%r2974, %r2973, 1020;
	add.s32 	%r2975, %r2433, %r2974;
	ld.shared.u32 	%r2976, [%r2975];
	shl.b32 	%r2977, %r2905, 2;
	and.b32  	%r2978, %r2977, 1020;
	add.s32 	%r2979, %r2431, %r2978;
	ld.shared.u32 	%r2980, [%r2979];
	xor.b32  	%r2981, %r2972, %r2968;
	xor.b32  	%r2982, %r2981, %r2976;
	xor.b32  	%r2983, %r2982, %r2980;
	ld.global.u32 	%r2984, [%rd2+96];
	xor.b32  	%r2985, %r2984, %r2926;
	ld.global.u32 	%r2986, [%rd2+100];
	xor.b32  	%r2987, %r2986, %r2945;
	ld.global.u32 	%r2988, [%rd2+104];
	xor.b32  	%r2989, %r2988, %r2964;
	ld.global.u32 	%r2990, [%rd2+108];
	xor.b32  	%r2991, %r2990, %r2983;
	shr.u32 	%r2992, %r2985, 22;
	and.b32  	%r2993, %r2992, 1020;
	add.s32 	%r2994, %r2430, %r2993;
	ld.shared.u32 	%r2995, [%r2994];
	shr.u32 	%r2996, %r2987, 14;
	and.b32  	%r2997, %r2996, 1020;
	add.s32 	%r2998, %r2432, %r2997;
	ld.shared.u32 	%r2999, [%r2998];
	shr.u32 	%r3000, %r2989, 6;
	and.b32  	%r3001, %r3000, 1020;
	add.s32 	%r3002, %r2433, %r3001;
	ld.shared.u32 	%r3003, [%r3002];
	shl.b32 	%r3004, %r2991, 2;
	and.b32  	%r3005, %r3004, 1020;
	add.s32 	%r3006, %r2431, %r3005;
	ld.shared.u32 	%r3007, [%r3006];
	xor.b32  	%r3008, %r2999, %r2995;
	xor.b32  	%r3009, %r3008, %r3003;
	xor.b32  	%r3010, %r3009, %r3007;
	shr.u32 	%r3011, %r2987, 22;
	and.b32  	%r3012, %r3011, 1020;
	add.s32 	%r3013, %r2430, %r3012;
	ld.shared.u32 	%r3014, [%r3013];
	shr.u32 	%r3015, %r2989, 14;
	and.b32  	%r3016, %r3015, 1020;
	add.s32 	%r3017, %r2432, %r3016;
	ld.shared.u32 	%r3018, [%r3017];
	shr.u32 	%r3019, %r2991, 6;
	and.b32  	%r3020, %r3019, 1020;
	add.s32 	%r3021, %r2433, %r3020;
	ld.shared.u32 	%r3022, [%r3021];
	shl.b32 	%r3023, %r2985, 2;
	and.b32  	%r3024, %r3023, 1020;
	add.s32 	%r3025, %r2431, %r3024;
	ld.shared.u32 	%r3026, [%r3025];
	xor.b32  	%r3027, %r3018, %r3014;
	xor.b32  	%r3028, %r3027, %r3022;
	xor.b32  	%r3029, %r3028, %r3026;
	shr.u32 	%r3030, %r2989, 22;
	and.b32  	%r3031, %r3030, 1020;
	add.s32 	%r3032, %r2430, %r3031;
	ld.shared.u32 	%r3033, [%r3032];
	shr.u32 	%r3034, %r2991, 14;
	and.b32  	%r3035, %r3034, 1020;
	add.s32 	%r3036, %r2432, %r3035;
	ld.shared.u32 	%r3037, [%r3036];
	shr.u32 	%r3038, %r2985, 6;
	and.b32  	%r3039, %r3038, 1020;
	add.s32 	%r3040, %r2433, %r3039;
	ld.shared.u32 	%r3041, [%r3040];
	shl.b32 	%r3042, %r2987, 2;
	and.b32  	%r3043, %r3042, 1020;
	add.s32 	%r3044, %r2431, %r3043;
	ld.shared.u32 	%r3045, [%r3044];
	xor.b32  	%r3046, %r3037, %r3033;
	xor.b32  	%r3047, %r3046, %r3041;
	xor.b32  	%r3048, %r3047, %r3045;
	shr.u32 	%r3049, %r2991, 22;
	and.b32  	%r3050, %r3049, 1020;
	add.s32 	%r3051, %r2430, %r3050;
	ld.shared.u32 	%r3052, [%r3051];
	shr.u32 	%r3053, %r2985, 14;
	and.b32  	%r3054, %r3053, 1020;
	add.s32 	%r3055, %r2432, %r3054;
	ld.shared.u32 	%r3056, [%r3055];
	shr.u32 	%r3057, %r2987, 6;
	and.b32  	%r3058, %r3057, 1020;
	add.s32 	%r3059, %r2433, %r3058;
	ld.shared.u32 	%r3060, [%r3059];
	shl.b32 	%r3061, %r2989, 2;
	and.b32  	%r3062, %r3061, 1020;
	add.s32 	%r3063, %r2431, %r3062;
	ld.shared.u32 	%r3064, [%r3063];
	xor.b32  	%r3065, %r3056, %r3052;
	xor.b32  	%r3066, %r3065, %r3060;
	xor.b32  	%r3067, %r3066, %r3064;
	ld.global.u32 	%r3068, [%rd2+112];
	xor.b32  	%r3069, %r3068, %r3010;
	ld.global.u32 	%r3070, [%rd2+116];
	xor.b32  	%r3071, %r3070, %r3029;
	ld.global.u32 	%r3072, [%rd2+120];
	xor.b32  	%r3073, %r3072, %r3048;
	ld.global.u32 	%r3074, [%rd2+124];
	xor.b32  	%r3075, %r3074, %r3067;
	shr.u32 	%r3076, %r3069, 22;
	and.b32  	%r3077, %r3076, 1020;
	add.s32 	%r3078, %r2430, %r3077;
	ld.shared.u32 	%r3079, [%r3078];
	shr.u32 	%r3080, %r3071, 14;
	and.b32  	%r3081, %r3080, 1020;
	add.s32 	%r3082, %r2432, %r3081;
	ld.shared.u32 	%r3083, [%r3082];
	shr.u32 	%r3084, %r3073, 6;
	and.b32  	%r3085, %r3084, 1020;
	add.s32 	%r3086, %r2433, %r3085;
	ld.shared.u32 	%r3087, [%r3086];
	shl.b32 	%r3088, %r3075, 2;
	and.b32  	%r3089, %r3088, 1020;
	add.s32 	%r3090, %r2431, %r3089;
	ld.shared.u32 	%r3091, [%r3090];
	xor.b32  	%r3092, %r3083, %r3079;
	xor.b32  	%r3093, %r3092, %r3087;
	xor.b32  	%r3094, %r3093, %r3091;
	shr.u32 	%r3095, %r3071, 22;
	and.b32  	%r3096, %r3095, 1020;
	add.s32 	%r3097, %r2430, %r3096;
	ld.shared.u32 	%r3098, [%r3097];
	shr.u32 	%r3099, %r3073, 14;
	and.b32  	%r3100, %r3099, 1020;
	add.s32 	%r3101, %r2432, %r3100;
	ld.shared.u32 	%r3102, [%r3101];
	shr.u32 	%r3103, %r3075, 6;
	and.b32  	%r3104, %r3103, 1020;
	add.s32 	%r3105, %r2433, %r3104;
	ld.shared.u32 	%r3106, [%r3105];
	shl.b32 	%r3107, %r3069, 2;
	and.b32  	%r3108, %r3107, 1020;
	add.s32 	%r3109, %r2431, %r3108;
	ld.shared.u32 	%r3110, [%r3109];
	xor.b32  	%r3111, %r3102, %r3098;
	xor.b32  	%r3112, %r3111, %r3106;
	xor.b32  	%r3113, %r3112, %r3110;
	shr.u32 	%r3114, %r3073, 22;
	and.b32  	%r3115, %r3114, 1020;
	add.s32 	%r3116, %r2430, %r3115;
	ld.shared.u32 	%r3117, [%r3116];
	shr.u32 	%r3118, %r3075, 14;
	and.b32  	%r3119, %r3118, 1020;
	add.s32 	%r3120, %r2432, %r3119;
	ld.shared.u32 	%r3121, [%r3120];
	shr.u32 	%r3122, %r3069, 6;
	and.b32  	%r3123, %r3122, 1020;
	add.s32 	%r3124, %r2433, %r3123;
	ld.shared.u32 	%r3125, [%r3124];
	shl.b32 	%r3126, %r3071, 2;
	and.b32  	%r3127, %r3126, 1020;
	add.s32 	%r3128, %r2431, %r3127;
	ld.shared.u32 	%r3129, [%r3128];
	xor.b32  	%r3130, %r3121, %r3117;
	xor.b32  	%r3131, %r3130, %r3125;
	xor.b32  	%r3132, %r3131, %r3129;
	shr.u32 	%r3133, %r3075, 22;
	and.b32  	%r3134, %r3133, 1020;
	add.s32 	%r3135, %r2430, %r3134;
	ld.shared.u32 	%r3136, [%r3135];
	shr.u32 	%r3137, %r3069, 14;
	and.b32  	%r3138, %r3137, 1020;
	add.s32 	%r3139, %r2432, %r3138;
	ld.shared.u32 	%r3140, [%r3139];
	shr.u32 	%r3141, %r3071, 6;
	and.b32  	%r3142, %r3141, 1020;
	add.s32 	%r3143, %r2433, %r3142;
	ld.shared.u32 	%r3144, [%r3143];
	shl.b32 	%r3145, %r3073, 2;
	and.b32  	%r3146, %r3145, 1020;
	add.s32 	%r3147, %r2431, %r3146;
	ld.shared.u32 	%r3148, [%r3147];
	xor.b32  	%r3149, %r3140, %r3136;
	xor.b32  	%r3150, %r3149, %r3144;
	xor.b32  	%r3151, %r3150, %r3148;
	ld.global.u32 	%r3152, [%rd2+128];
	xor.b32  	%r3153, %r3152, %r3094;
	ld.global.u32 	%r3154, [%rd2+132];
	xor.b32  	%r3155, %r3154, %r3113;
	ld.global.u32 	%r3156, [%rd2+136];
	xor.b32  	%r3157, %r3156, %r3132;
	ld.global.u32 	%r3158, [%rd2+140];
	xor.b32  	%r3159, %r3158, %r3151;
	shr.u32 	%r3160, %r3153, 22;
	and.b32  	%r3161, %r3160, 1020;
	add.s32 	%r3162, %r2430, %r3161;
	ld.shared.u32 	%r3163, [%r3162];
	shr.u32 	%r3164, %r3155, 14;
	and.b32  	%r3165, %r3164, 1020;
	add.s32 	%r3166, %r2432, %r3165;
	ld.shared.u32 	%r3167, [%r3166];
	shr.u32 	%r3168, %r3157, 6;
	and.b32  	%r3169, %r3168, 1020;
	add.s32 	%r3170, %r2433, %r3169;
	ld.shared.u32 	%r3171, [%r3170];
	shl.b32 	%r3172, %r3159, 2;
	and.b32  	%r3173, %r3172, 1020;
	add.s32 	%r3174, %r2431, %r3173;
	ld.shared.u32 	%r3175, [%r3174];
	xor.b32  	%r3176, %r3167, %r3163;
	xor.b32  	%r3177, %r3176, %r3171;
	xor.b32  	%r3178, %r3177, %r3175;
	shr.u32 	%r3179, %r3155, 22;
	and.b32  	%r3180, %r3179, 1020;
	add.s32 	%r3181, %r2430, %r3180;
	ld.shared.u32 	%r3182, [%r3181];
	shr.u32 	%r3183, %r3157, 14;
	and.b32  	%r3184, %r3183, 1020;
	add.s32 	%r3185, %r2432, %r3184;
	ld.shared.u32 	%r3186, [%r3185];
	shr.u32 	%r3187, %r3159, 6;
	and.b32  	%r3188, %r3187, 1020;
	add.s32 	%r3189, %r2433, %r3188;
	ld.shared.u32 	%r3190, [%r3189];
	shl.b32 	%r3191, %r3153, 2;
	and.b32  	%r3192, %r3191, 1020;
	add.s32 	%r3193, %r2431, %r3192;
	ld.shared.u32 	%r3194, [%r3193];
	xor.b32  	%r3195, %r3186, %r3182;
	xor.b32  	%r3196, %r3195, %r3190;
	xor.b32  	%r3197, %r3196, %r3194;
	shr.u32 	%r3198, %r3157, 22;
	and.b32  	%r3199, %r3198, 1020;
	add.s32 	%r3200, %r2430, %r3199;
	ld.shared.u32 	%r3201, [%r3200];
	shr.u32 	%r3202, %r3159, 14;
	and.b32  	%r3203, %r3202, 1020;
	add.s32 	%r3204, %r2432, %r3203;
	ld.shared.u32 	%r3205, [%r3204];
	shr.u32 	%r3206, %r3153, 6;
	and.b32  	%r3207, %r3206, 1020;
	add.s32 	%r3208, %r2433, %r3207;
	ld.shared.u32 	%r3209, [%r3208];
	shl.b32 	%r3210, %r3155, 2;
	and.b32  	%r3211, %r3210, 1020;
	add.s32 	%r3212, %r2431, %r3211;
	ld.shared.u32 	%r3213, [%r3212];
	xor.b32  	%r3214, %r3205, %r3201;
	xor.b32  	%r3215, %r3214, %r3209;
	xor.b32  	%r3216, %r3215, %r3213;
	shr.u32 	%r3217, %r3159, 22;
	and.b32  	%r3218, %r3217, 1020;
	add.s32 	%r3219, %r2430, %r3218;
	ld.shared.u32 	%r3220, [%r3219];
	shr.u32 	%r3221, %r3153, 14;
	and.b32  	%r3222, %r3221, 1020;
	add.s32 	%r3223, %r2432, %r3222;
	ld.shared.u32 	%r3224, [%r3223];
	shr.u32 	%r3225, %r3155, 6;
	and.b32  	%r3226, %r3225, 1020;
	add.s32 	%r3227, %r2433, %r3226;
	ld.shared.u32 	%r3228, [%r3227];
	shl.b32 	%r3229, %r3157, 2;
	and.b32  	%r3230, %r3229, 1020;
	add.s32 	%r3231, %r2431, %r3230;
	ld.shared.u32 	%r3232, [%r3231];
	xor.b32  	%r3233, %r3224, %r3220;
	xor.b32  	%r3234, %r3233, %r3228;
	xor.b32  	%r3235, %r3234, %r3232;
	ld.global.u32 	%r3236, [%rd2+144];
	xor.b32  	%r3237, %r3236, %r3178;
	shr.u32 	%r3238, %r3237, 8;
	shr.u32 	%r3239, %r3237, 16;
	shr.u32 	%r3240, %r3237, 24;
	ld.global.u32 	%r3241, [%rd2+148];
	xor.b32  	%r3242, %r3241, %r3197;
	shr.u32 	%r3243, %r3242, 8;
	shr.u32 	%r3244, %r3242, 16;
	shr.u32 	%r3245, %r3242, 24;
	ld.global.u32 	%r3246, [%rd2+152];
	xor.b32  	%r3247, %r3246, %r3216;
	shr.u32 	%r3248, %r3247, 8;
	shr.u32 	%r3249, %r3247, 16;
	shr.u32 	%r3250, %r3247, 24;
	ld.global.u32 	%r3251, [%rd2+156];
	xor.b32  	%r3252, %r3251, %r3235;
	and.b32  	%r3253, %r3237, 255;
	add.s32 	%r3255, %r2429, %r3253;
	ld.shared.u8 	%r3256, [%r3255];
	and.b32  	%r3257, %r3238, 255;
	add.s32 	%r3258, %r2429, %r3257;
	ld.shared.u8 	%rs6, [%r3258];
	and.b32  	%r3259, %r3239, 255;
	add.s32 	%r3260, %r2429, %r3259;
	ld.shared.u8 	%r3261, [%r3260];
	add.s32 	%r3262, %r2429, %r3240;
	and.b32  	%r3263, %r3242, 255;
	add.s32 	%r3264, %r2429, %r3263;
	ld.shared.u8 	%r3265, [%r3264];
	and.b32  	%r3266, %r3243, 255;
	add.s32 	%r3267, %r2429, %r3266;
	ld.shared.u8 	%rs7, [%r3267];
	and.b32  	%r3268, %r3244, 255;
	add.s32 	%r3269, %r2429, %r3268;
	ld.shared.u8 	%r3270, [%r3269];
	add.s32 	%r3271, %r2429, %r3245;
	and.b32  	%r3272, %r3247, 255;
	add.s32 	%r3273, %r2429, %r3272;
	ld.shared.u8 	%r3274, [%r3273];
	and.b32  	%r3275, %r3248, 255;
	add.s32 	%r3276, %r2429, %r3275;
	ld.shared.u8 	%rs8, [%r3276];
	and.b32  	%r3277, %r3249, 255;
	add.s32 	%r3278, %r2429, %r3277;
	ld.shared.u8 	%r3279, [%r3278];
	add.s32 	%r3280, %r2429, %r3250;
	and.b32  	%r3281, %r3252, 255;
	add.s32 	%r3282, %r2429, %r3281;
	ld.shared.u8 	%r3283, [%r3282];
	shr.u32 	%r3284, %r3252, 8;
	and.b32  	%r3285, %r3284, 255;
	add.s32 	%r3286, %r2429, %r3285;
	ld.shared.u8 	%rs9, [%r3286];
	shr.u32 	%r3287, %r3252, 16;
	and.b32  	%r3288, %r3287, 255;
	add.s32 	%r3289, %r2429, %r3288;
	ld.shared.u8 	%r3290, [%r3289];
	shr.u32 	%r3291, %r3252, 24;
	add.s32 	%r3292, %r2429, %r3291;
	ld.shared.u8 	%r3293, [%r3292];
	shl.b32 	%r3294, %r3293, 24;
	mul.wide.u16 	%r3295, %rs7, 256;
	or.b32  	%r3296, %r3295, %r3274;
	shl.b32 	%r3297, %r3261, 16;
	or.b32  	%r3298, %r3296, %r3297;
	or.b32  	%r3299, %r3298, %r3294;
	ld.shared.u8 	%r3300, [%r3262];
	shl.b32 	%r3301, %r3300, 24;
	shl.b32 	%r3302, %r3270, 16;
	or.b32  	%r3303, %r3301, %r3302;
	mul.wide.u16 	%r3304, %rs8, 256;
	or.b32  	%r3305, %r3303, %r3304;
	or.b32  	%r3306, %r3305, %r3283;
	ld.global.u32 	%r3307, [%rd2+160];
	xor.b32  	%r3308, %r3307, %r3306;
	ld.shared.u8 	%r3309, [%r3271];
	shl.b32 	%r3310, %r3309, 24;
	shl.b32 	%r3311, %r3279, 16;
	or.b32  	%r3312, %r3310, %r3311;
	mul.wide.u16 	%r3313, %rs9, 256;
	or.b32  	%r3314, %r3312, %r3313;
	or.b32  	%r3315, %r3314, %r3256;
	ld.global.u32 	%r3316, [%rd2+164];
	xor.b32  	%r3317, %r3316, %r3315;
	ld.shared.u8 	%r3318, [%r3280];
	shl.b32 	%r3319, %r3318, 24;
	shl.b32 	%r3320, %r3290, 16;
	or.b32  	%r3321, %r3319, %r3320;
	mul.wide.u16 	%r3322, %rs6, 256;
	or.b32  	%r3323, %r3321, %r3322;
	or.b32  	%r3324, %r3323, %r3265;
	ld.global.u32 	%r3325, [%rd2+168];
	xor.b32  	%r3326, %r3325, %r3324;
	ld.global.u32 	%r3327, [%rd2+172];
	xor.b32  	%r3328, %r3327, %r3299;
	st.global.u32 	[%rd3], %r3308;
	st.global.u32 	[%rd3+4], %r3317;
	st.global.u32 	[%rd3+8], %r3326;
	st.global.u32 	[%rd3+12], %r3328;
	cvta.to.global.u64 	%rd169, %rd260;
	ld.global.u32 	%r3329, [%rd169];
	xor.b32  	%r3330, %r3329, %r3308;
	st.global.u32 	[%rd3], %r3330;
	ld.global.u32 	%r3331, [%rd169+4];
	xor.b32  	%r3332, %r3331, %r3317;
	st.global.u32 	[%rd3+4], %r3332;
	ld.global.u32 	%r3333, [%rd169+8];
	xor.b32  	%r3334, %r3333, %r3326;
	st.global.u32 	[%rd3+8], %r3334;
	ld.global.u32 	%r3335, [%rd169+12];
	xor.b32  	%r3336, %r3335, %r3328;
	st.global.u32 	[%rd3+12], %r3336;
	bra.uni 	$L__BB4_12;
$L__BB4_7:
	shl.b64 	%rd171, %rd14, 4;
	add.s64 	%rd172, %rd1, %rd171;
	add.s64 	%rd173, %rd64, 68719476720;
	shr.u64 	%rd174, %rd173, 4;
	cvt.u32.u64 	%r3337, %rd174;
	add.s32 	%r3338, %r3337, 3;
	ld.global.u32 	%r3339, [%rd172];
	add.s32 	%r5, %r3338, %r3339;
	ld.global.u32 	%r3340, [%rd172+4];
	add.s32 	%r6, %r3338, %r3340;
	ld.global.u32 	%r3341, [%rd172+8];
	add.s32 	%r7, %r3338, %r3341;
	ld.global.u32 	%r3342, [%rd172+12];
	add.s32 	%r8, %r3338, %r3342;
	mov.b32 	%r3343, 1990973438;
	mov.b32 	%r3344, 728170800;
	mov.b32 	%r3345, -982553614;
	mov.b32 	%r3346, 2071428195;
	st.local.v4.b32 	[%rd270], {%r3346, %r3345, %r3344, %r3343};
	mov.b32 	%r3347, -1066228580;
	mov.b32 	%r3348, -1348283219;
	mov.b32 	%r3349, -263759366;
	mov.b32 	%r3350, 2110358218;
	st.local.v4.b32 	[%rd270+16], {%r3350, %r3349, %r3348, %r3347};
	mov.b32 	%r3351, 355588209;
	mov.b32 	%r3352, -236608204;
	mov.b32 	%r3353, -856211658;
	mov.b32 	%r3354, 647232951;
	st.local.v4.b32 	[%rd270+32], {%r3354, %r3353, %r3352, %r3351};
	mov.b32 	%r3355, 1974609899;
	mov.b32 	%r3356, -494923257;
	mov.b32 	%r3357, -1710909928;
	mov.b32 	%r3358, -1021065468;
	st.local.v4.b32 	[%rd270+48], {%r3358, %r3357, %r3356, %r3355};
	mov.b32 	%r3359, -2077236439;
	mov.b32 	%r3360, -1277805742;
	mov.b32 	%r3361, -1604686309;
	mov.b32 	%r3362, 439124745;
	st.local.v4.b32 	[%rd270+64], {%r3362, %r3361, %r3360, %r3359};
	mov.b32 	%r3363, -816296886;
	mov.b32 	%r3364, 968805226;
	mov.b32 	%r3365, 1538391072;
	mov.b32 	%r3366, -318713517;
	st.local.v4.b32 	[%rd270+80], {%r3366, %r3365, %r3364, %r3363};
	mov.b32 	%r3367, -1465959344;
	mov.b32 	%r3368, 2130901317;
	mov.b32 	%r3369, -2060235453;
	mov.b32 	%r3370, -72683568;
	st.local.v4.b32 	[%rd270+96], {%r3370, %r3369, %r3368, %r3367};
	mov.b32 	%r3371, -755761392;
	mov.b32 	%r3372, 567981756;
	mov.b32 	%r3373, -180839022;
	mov.b32 	%r3374, -1891589295;
	st.local.v4.b32 	[%rd270+112], {%r3374, %r3373, %r3372, %r3371};
	mov.b32 	%r3375, 1931042148;
	mov.b32 	%r3376, 1031710660;
	mov.b32 	%r3377, 390371167;
	mov.b32 	%r3378, -334295859;
	st.local.v4.b32 	[%rd270+128], {%r3378, %r3377, %r3376, %r3375};
	mov.b32 	%r3379, -620011810;
	mov.b32 	%r3380, 347663942;
	mov.b32 	%r3381, -2003817950;
	mov.b32 	%r3382, -598769312;
	st.local.v4.b32 	[%rd270+144], {%r3382, %r3381, %r3380, %r3379};
	mov.b32 	%r3383, 2045023633;
	mov.b32 	%r3384, 1655493570;
	mov.b32 	%r3385, 1545864777;
	mov.b32 	%r3386, 171586272;
	st.local.v4.b32 	[%rd270+160], {%r3386, %r3385, %r3384, %r3383};
	mov.b32 	%r3387, 145652325;
	mov.b32 	%r3388, -353085844;
	mov.b32 	%r3389, -1454451315;
	mov.b32 	%r3390, 1832372455;
	st.local.v4.b32 	[%rd270+176], {%r3390, %r3389, %r3388, %r3387};
	mov.b32 	%r3391, -1970553525;
	mov.b32 	%r3392, 527752680;
	mov.b32 	%r3393, -961239524;
	mov.b32 	%r3394, 774207674;
	st.local.v4.b32 	[%rd270+192], {%r3394, %r3393, %r3392, %r3391};
	mov.b32 	%r3395, -1642217082;
	mov.b32 	%r3396, -1185467039;
	mov.b32 	%r3397, 251003720;
	mov.b32 	%r3398, 1723154032;
	st.local.v4.b32 	[%rd270+208], {%r3398, %r3397, %r3396, %r3395};
	mov.b32 	%r3399, -551004722;
	mov.b32 	%r3400, -377020773;
	mov.b32 	%r3401, -1802577559;
	mov.b32 	%r3402, 295237857;
	st.local.v4.b32 	[%rd270+224], {%r3402, %r3401, %r3400, %r3399};
	mov.b32 	%r3403, 381375664;
	mov.b32 	%r3404, 254646593;
	mov.b32 	%r3405, 1749214911;
	mov.b32 	%r3406, 227123596;
	st.local.v4.b32 	[%rd270+240], {%r3406, %r3405, %r3404, %r3403};
	mov.b32 	%r3407, -159679603;
	mov.b32 	%r3408, -294160487;
	mov.b32 	%r3409, -126059388;
	mov.b32 	%r3410, -966564955;
	st.local.v4.u32 	[%rd5], {%r3410, %r3409, %r3408, %r3407};
	add.s64 	%rd278, %rd5, 16;
	mov.b32 	%r3411, -1849309868;
	mov.b32 	%r3412, -563122255;
	mov.b32 	%r3413, -697603139;
	mov.b32 	%r3414, -855539;
	st.local.v4.u32 	[%rd5+16], {%r3414, %r3413, %r3412, %r3411};
	mov.b32 	%r3415, 1445669757;
	mov.b32 	%r3416, -832084055;
	mov.b32 	%r3417, 33620227;
	mov.b32 	%r3418, 1613770832;
	st.local.v4.u32 	[%rd5+32], {%r3418, %r3417, %r3416, %r3415};
	mov.b32 	%r3419, -327780710;
	mov.b32 	%r3420, 1303096294;
	mov.b32 	%r3421, -1244145822;
	mov.b32 	%r3422, -402719207;
	st.local.v4.u32 	[%rd5+48], {%r3422, %r3421, %r3420, %r3419};
	mov.b32 	%r3423, -92439161;
	mov.b32 	%r3424, -1983264448;
	mov.b32 	%r3425, 528646813;
	mov.b32 	%r3426, -1882535355;
	st.local.v4.u32 	[%rd5+64], {%r3426, %r3425, %r3424, %r3423};
	mov.b32 	%r3427, -68095989;
	mov.b32 	%r3428, -1907931191;
	mov.b32 	%r3429, -1302767125;
	mov.b32 	%r3430, -268764651;
	st.local.v4.u32 	[%rd5+80], {%r3430, %r3429, %r3428, %r3427};
	mov.b32 	%r3431, 1169141738;
	mov.b32 	%r3432, 1604494077;
	mov.b32 	%r3433, -1277897625;
	mov.b32 	%r3434, 1101901292;
	st.local.v4.u32 	[%rd5+96], {%r3434, %r3433, %r3432, %r3431};
	mov.b32 	%r3435, -1681866661;
	mov.b32 	%r3436, -462261610;
	mov.b32 	%r3437, 1403299063;
	mov.b32 	%r3438, 597466303;
	st.local.v4.u32 	[%rd5+112], {%r3438, %r3437, %r3436, %r3435};
	mov.b32 	%r3439, 1277568618;
	mov.b32 	%r3440, 1033081774;
	mov.b32 	%r3441, -503448292;
	mov.b32 	%r3442, 1974974402;
	st.local.v4.u32 	[%rd5+128], {%r3442, %r3441, %r3440, %r3439};
	mov.b32 	%r3443, -2083730353;
	mov.b32 	%r3444, -168298750;
	mov.b32 	%r3445, 2118074177;
	mov.b32 	%r3446, 1815492186;
	st.local.v4.u32 	[%rd5+144], {%r3446, %r3445, %r3444, %r3443};
	mov.b32 	%r3447, -101584632;
	mov.b32 	%r3448, -773462732;
	mov.b32 	%r3449, 1369810420;
	mov.b32 	%r3450, 1748251740;
	st.local.v4.u32 	[%rd5+160], {%r3450, %r3449, %r3448, %r3447};
	mov.b32 	%r3451, 706024767;
	mov.b32 	%r3452, 1647391059;
	mov.b32 	%r3453, -1411852173;
	mov.b32 	%r3454, -495881837;
	st.local.v4.u32 	[%rd5+176], {%r3454, %r3453, %r3452, %r3451};
	mov.b32 	%r3455, -1648114850;
	mov.b32 	%r3456, 1176707941;
	mov.b32 	%r3457, -1782069422;
	mov.b32 	%r3458, 134480908;
	st.local.v4.u32 	[%rd5+192], {%r3458, %r3457, %r3456, %r3455};
	mov.b32 	%r3459, 798661301;
	mov.b32 	%r3460, 168101135;
	mov.b32 	%r3461, 932615841;
	mov.b32 	%r3462, 806885416;
	st.local.v4.u32 	[%rd5+208], {%r3462, %r3461, %r3460, %r3459};
	mov.b32 	%r3463, -538779075;
	mov.b32 	%r3464, 461406363;
	mov.b32 	%r3465, 605164086;
	mov.b32 	%r3466, 235341577;
	st.local.v4.u32 	[%rd5+224], {%r3466, %r3465, %r3464, %r3463};
	mov.b32 	%r3467, -361400929;
	mov.b32 	%r3468, 2142417613;
	mov.b32 	%r3469, 1311188841;
	mov.b32 	%r3470, -840176858;
	st.local.v4.u32 	[%rd5+240], {%r3470, %r3469, %r3468, %r3467};
	mov.b32 	%r3471, 874125870;
	mov.b32 	%r3472, 1479289972;
	mov.b32 	%r3473, 495158174;
	mov.b32 	%r3474, 302582043;
	st.local.v4.u32 	[%rd5+256], {%r3474, %r3473, %r3472, %r3471};
	mov.b32 	%r3475, 1537253627;
	mov.b32 	%r3476, -1269146898;
	mov.b32 	%r3477, -596742478;
	mov.b32 	%r3478, 907746093;
	st.local.v4.u32 	[%rd5+272], {%r3478, %r3477, %r3476, %r3475};
	mov.b32 	%r3479, 2108928974;
	mov.b32 	%r3480, -1210657183;
	mov.b32 	%r3481, 1983593293;
	mov.b32 	%r3482, -1538108682;
	st.local.v4.u32 	[%rd5+288], {%r3482, %r3481, %r3480, %r3479};
	mov.b32 	%r3483, 327451799;
	mov.b32 	%r3484, 1580150641;
	mov.b32 	%r3485, -572267714;
	mov.b32 	%r3486, 1378429307;
	st.local.v4.u32 	[%rd5+304], {%r3486, %r3485, %r3484, %r3483};
	mov.b32 	%r3487, -1041371860;
	mov.b32 	%r3488, 0;
	mov.b32 	%r3489, -1177431704;
	mov.b32 	%r3490, -1504488459;
	st.local.v4.u32 	[%rd5+320], {%r3490, %r3489, %r3488, %r3487};
	mov.b32 	%r3491, -1235526675;
	mov.b32 	%r3492, 2041688520;
	mov.b32 	%r3493, -469959649;
	mov.b32 	%r3494, 1075847264;
	st.local.v4.u32 	[%rd5+336], {%r3494, %r3493, %r3492, %r3491};
	mov.b32 	%r3495, 1916352843;
	mov.b32 	%r3496, 1740553945;
	mov.b32 	%r3497, -1916023994;
	mov.b32 	%r3498, -731223362;
	st.local.v4.u32 	[%rd5+352], {%r3498, %r3497, %r3496, %r3495};
	mov.b32 	%r3499, -2049978550;
	mov.b32 	%r3500, -1336387352;
	mov.b32 	%r3501, -1739830060;
	mov.b32 	%r3502, -1807070498;
	st.local.v4.u32 	[%rd5+368], {%r3502, %r3501, %r3500, %r3499};
	mov.b32 	%r3503, -302253290;
	mov.b32 	%r3504, 1336584933;
	mov.b32 	%r3505, -974131414;
	mov.b32 	%r3506, -1143943061;
	st.local.v4.u32 	[%rd5+384], {%r3506, %r3505, %r3504, %r3503};
	mov.b32 	%r3507, 293963156;
	mov.b32 	%r3508, 1714631509;
	mov.b32 	%r3509, -1706209833;
	mov.b32 	%r3510, -2042412091;
	st.local.v4.u32 	[%rd5+400], {%r3510, %r3509, %r3508, %r3507};
	mov.b32 	%r3511, -25198719;
	mov.b32 	%r3512, 67240454;
	mov.b32 	%r3513, -369493744;
	mov.b32 	%r3514, -1975171633;
	st.local.v4.u32 	[%rd5+416], {%r3514, %r3513, %r3512, %r3511};
	mov.b32 	%r3515, 1269344483;
	mov.b32 	%r3516, 631218106;
	mov.b32 	%r3517, 2017213508;
	mov.b32 	%r3518, -1605349136;
	st.local.v4.u32 	[%rd5+432], {%r3518, %r3517, %r3516, %r3515};
	mov.b32 	%r3519, 93294474;
	mov.b32 	%r3520, -2143272768;
	mov.b32 	%r3521, 1571005438;
	mov.b32 	%r3522, -1571728909;
	st.local.v4.u32 	[%rd5+448], {%r3522, %r3521, %r3520, %r3519};
	mov.b32 	%r3523, -235539196;
	mov.b32 	%r3524, 1882732616;
	mov.b32 	%r3525, 563977660;
	mov.b32 	%r3526, 1066570413;
	st.local.v4.u32 	[%rd5+464], {%r3526, %r3525, %r3524, %r3523};
	mov.b32 	%r3527, 1109467491;
	mov.b32 	%r3528, -1344611723;
	mov.b32 	%r3529, 2008463041;
	mov.b32 	%r3530, 1673313503;
	st.local.v4.u32 	[%rd5+480], {%r3530, %r3529, %r3528, %r3527};
	mov.b32 	%r3531, -1076702611;
	mov.b32 	%r3532, -34344178;
	mov.b32 	%r3533, -436207846;
	mov.b32 	%r3534, 537923632;
	st.local.v4.u32 	[%rd5+496], {%r3534, %r3533, %r3532, %r3531};
	mov.b32 	%r3535, -1007883217;
	mov.b32 	%r3536, 638784309;
	mov.b32 	%r3537, 403442708;
	mov.b32 	%r3538, -2117218996;
	st.local.v4.u32 	[%rd5+512], {%r3538, %r3537, %r3536, %r3535};
	mov.b32 	%r3539, 773265209;
	mov.b32 	%r3540, -2008791860;
	mov.b32 	%r3541, 899127202;
	mov.b32 	%r3542, -1101045791;
	st.local.v4.u32 	[%rd5+528], {%r3542, %r3541, %r3540, %r3539};
	mov.b32 	%r3543, 2050833735;
	mov.b32 	%r3544, -58818942;
	mov.b32 	%r3545, 1437050866;
	mov.b32 	%r3546, -1815821225;
	st.local.v4.u32 	[%rd5+544], {%r3546, %r3545, %r3544, %r3543};
	mov.b32 	%r3547, -428641387;
	mov.b32 	%r3548, 840505643;
	mov.b32 	%r3549, -1168286233;
	mov.b32 	%r3550, -932944724;
	st.local.v4.u32 	[%rd5+560], {%r3550, %r3549, %r3548, %r3547};
	mov.b32 	%r3551, -1545806721;
	mov.b32 	%r3552, -1638969391;
	mov.b32 	%r3553, 427917720;
	mov.b32 	%r3554, -1067425632;
	st.local.v4.u32 	[%rd5+576], {%r3554, %r3553, %r3552, %r3551};
	mov.b32 	%r3555, 193497219;
	mov.b32 	%r3556, 999329963;
	mov.b32 	%r3557, 1412049534;
	mov.b32 	%r3558, 1143087718;
	st.local.v4.u32 	[%rd5+592], {%r3558, %r3557, %r3556, %r3555};
	mov.b32 	%r3559, 672404540;
	mov.b32 	%r3560, 1807268051;
	mov.b32 	%r3561, -940642775;
	mov.b32 	%r3562, -1941551414;
	st.local.v4.u32 	[%rd5+608], {%r3562, %r3561, %r3560, %r3559};
	mov.b32 	%r3563, -1378100362;
	mov.b32 	%r3564, 369822493;
	mov.b32 	%r3565, -1134666014;
	mov.b32 	%r3566, -1478566279;
	st.local.v4.u32 	[%rd5+624], {%r3566, %r3565, %r3564, %r3563};
	mov.b32 	%r3567, 336202270;
	mov.b32 	%r3568, 1949973070;
	mov.b32 	%r3569, 1681011286;
	mov.b32 	%r3570, -606019525;
	st.local.v4.u32 	[%rd5+640], {%r3570, %r3569, %r3568, %r3567};
	mov.b32 	%r3571, -1201906460;
	mov.b32 	%r3572, 1210328172;
	mov.b32 	%r3573, 201721354;
	mov.b32 	%r3574, -1840690725;
	st.local.v4.u32 	[%rd5+656], {%r3574, %r3573, %r3572, %r3571};
	mov.b32 	%r3575, -1000185178;
	mov.b32 	%r3576, 1135389935;
	mov.b32 	%r3577, -1110191250;
	mov.b32 	%r3578, -1614626211;
	st.local.v4.u32 	[%rd5+672], {%r3578, %r3577, %r3576, %r3575};
	mov.b32 	%r3579, -226920053;
	mov.b32 	%r3580, -739974089;
	mov.b32 	%r3581, 831886756;
	mov.b32 	%r3582, 965841320;
	st.local.v4.u32 	[%rd5+688], {%r3582, %r3581, %r3580, %r3579};
	mov.b32 	%r3583, -630362697;
	mov.b32 	%r3584, 1849112409;
	mov.b32 	%r3585, -1949775805;
	mov.b32 	%r3586, -706222286;
	st.local.v4.u32 	[%rd5+704], {%r3586, %r3585, %r3584, %r3583};
	mov.b32 	%r3587, 1235855840;
	mov.b32 	%r3588, -1672589614;
	mov.b32 	%r3589, -1311386268;
	mov.b32 	%r3590, 26054028;
	st.local.v4.u32 	[%rd5+720], {%r3590, %r3589, %r3588, %r3587};
	mov.b32 	%r3591, -806688219;
	mov.b32 	%r3592, -202050553;
	mov.b32 	%r3593, -1403627782;
	mov.b32 	%r3594, -663982924;
	st.local.v4.u32 	[%rd5+736], {%r3594, %r3593, %r3592, %r3591};
	mov.b32 	%r3595, 268961816;
	mov.b32 	%r3596, 1202630377;
	mov.b32 	%r3597, -193299826;
	mov.b32 	%r3598, -899324497;
	st.local.v4.u32 	[%rd5+752], {%r3598, %r3597, %r3596, %r3595};
	mov.b32 	%r3599, 1546530418;
	mov.b32 	%r3600, 1243948399;
	mov.b32 	%r3601, -260540280;
	mov.b32 	%r3602, 1874508501;
	st.local.v4.u32 	[%rd5+768], {%r3602, %r3601, %r3600, %r3599};
	mov.b32 	%r3603, -1748580783;
	mov.b32 	%r3604, 1941222599;
	mov.b32 	%r3605, 1470539505;
	mov.b32 	%r3606, 941366308;
	st.local.v4.u32 	[%rd5+784], {%r3606, %r3605, %r3604, %r3603};
	mov.b32 	%r3607, 1042226977;
	mov.b32 	%r3608, -395021156;
	mov.b32 	%r3609, -1579295364;
	mov.b32 	%r3610, -873928669;
	st.local.v4.u32 	[%rd5+800], {%r3610, %r3609, %r3608, %r3607};
	mov.b32 	%r3611, 260737669;
	mov.b32 	%r3612, 227249030;
	mov.b32 	%r3613, 1639824860;
	mov.b32 	%r3614, -1773450275;
	st.local.v4.u32 	[%rd5+816], {%r3614, %r3613, %r3612, %r3611};
	mov.b32 	%r3615, -865704278;
	mov.b32 	%r3616, 1907733956;
	mov.b32 	%r3617, 2084453954;
	mov.b32 	%r3618, -529502064;
	st.local.v4.u32 	[%rd5+832], {%r3618, %r3617, %r3616, %r3615};
	mov.b32 	%r3619, 470683154;
	mov.b32 	%r3620, -134810111;
	mov.b32 	%r3621, 100860677;
	mov.b32 	%r3622, -1874310952;
	st.local.v4.u32 	[%rd5+848], {%r3622, %r3621, %r3620, %r3619};
	mov.b32 	%r3623, 1773779408;
	mov.b32 	%r3624, -1370007559;
	mov.b32 	%r3625, 1781871967;
	mov.b32 	%r3626, -1033805405;
	st.local.v4.u32 	[%rd5+864], {%r3626, %r3625, %r3624, %r3623};
	mov.b32 	%r3627, 664706745;
	mov.b32 	%r3628, 974986535;
	mov.b32 	%r3629, -1715355304;
	mov.b32 	%r3630, 394692241;
	st.local.v4.u32 	[%rd5+880], {%r3630, %r3629, %r3628, %r3627};
	mov.b32 	%r3631, 571543859;
	mov.b32 	%r3632, 731420851;
	mov.b32 	%r3633, -336005101;
	mov.b32 	%r3634, -639508168;
	st.local.v4.u32 	[%rd5+896], {%r3634, %r3633, %r3632, %r3631};
	mov.b32 	%r3635, 865375399;
	mov.b32 	%r3636, 126783113;
	mov.b32 	%r3637, -1445340816;
	mov.b32 	%r3638, -764843589;
	st.local.v4.u32 	[%rd5+912], {%r3638, %r3637, %r3636, %r3635};
	mov.b32 	%r3639, -907417312;
	mov.b32 	%r3640, 361203602;
	mov.b32 	%r3641, 1008606754;
	mov.b32 	%r3642, 765172662;
	st.local.v4.u32 	[%rd5+928], {%r3642, %r3641, %r3640, %r3639};
	mov.b32 	%r3643, -1512054918;
	mov.b32 	%r3644, 1344809080;
	mov.b32 	%r3645, -1437248001;
	mov.b32 	%r3646, -2016489911;
	st.local.v4.u32 	[%rd5+944], {%r3646, %r3645, %r3644, %r3643};
	mov.b32 	%r3647, 437062935;
	mov.b32 	%r3648, 160008576;
	mov.b32 	%r3649, 1503764984;
	mov.b32 	%r3650, 59542671;
	st.local.v4.u32 	[%rd5+960], {%r3650, %r3649, %r3648, %r3647};
	mov.b32 	%r3651, -798463816;
	mov.b32 	%r3652, -2076032314;
	mov.b32 	%r3653, -672733647;
	mov.b32 	%r3654, 1707065306;
	st.local.v4.u32 	[%rd5+976], {%r3654, %r3653, %r3652, %r3651};
	mov.b32 	%r3655, 504303377;
	mov.b32 	%r3656, 1512910199;
	mov.b32 	%r3657, 697932208;
	mov.b32 	%r3658, -2109652541;
	st.local.v4.u32 	[%rd5+992], {%r3658, %r3657, %r3656, %r3655};
	mov.b32 	%r3659, 739644986;
	mov.b32 	%r3660, 1841019862;
	mov.b32 	%r3661, -1470868228;
	mov.b32 	%r3662, 2075177163;
	st.local.v4.u32 	[%rd5+1008], {%r3662, %r3661, %r3660, %r3659};
	mov.b32 	%r3663, -1913226373;
	mov.b32 	%r3664, -1712425097;
	mov.b32 	%r3665, -2064089988;
	mov.b32 	%r3666, -1513725085;
	st.local.v4.u32 	[%rd6], {%r3666, %r3665, %r3664, %r3663};
	mov.b32 	%r3667, 1418839493;
	mov.b32 	%r3668, -1310822545;
	mov.b32 	%r3669, -1110021269;
	mov.b32 	%r3670, 234877682;
	st.local.v4.u32 	[%rd6+16], {%r3670, %r3669, %r3668, %r3667};
	mov.b32 	%r3671, 2102799147;
	mov.b32 	%r3672, -1446090905;
	mov.b32 	%r3673, 50462977;
	mov.b32 	%r3674, 1348481072;
	st.local.v4.u32 	[%rd6+32], {%r3674, %r3673, %r3672, %r3671};
	mov.b32 	%r3675, -1695779210;
	mov.b32 	%r3676, -431117397;
	mov.b32 	%r3677, 1656084439;
	mov.b32 	%r3678, 434634494;
	st.local.v4.u32 	[%rd6+48], {%r3678, %r3677, %r3676, %r3675};
	mov.b32 	%r3679, -2013627011;
	mov.b32 	%r3680, 1082771913;
	mov.b32 	%r3681, -1658879358;
	mov.b32 	%r3682, 1167051466;
	st.local.v4.u32 	[%rd6+64], {%r3682, %r3681, %r3680, %r3679};
	mov.b32 	%r3683, 201060592;
	mov.b32 	%r3684, -913422521;
	mov.b32 	%r3685, -340633255;
	mov.b32 	%r3686, 368048890;
	st.local.v4.u32 	[%rd6+80], {%r3686, %r3685, %r3684, %r3683};
	mov.b32 	%r3687, -364531793;
	mov.b32 	%r3688, -44064094;
	mov.b32 	%r3689, 1739838676;
	mov.b32 	%r3690, -331240019;
	st.local.v4.u32 	[%rd6+96], {%r3690, %r3689, %r3688, %r3687};
	mov.b32 	%r3691, 1536934080;
	mov.b32 	%r3692, -1763413390;
	mov.b32 	%r3693, -145513308;
	mov.b32 	%r3694, -1088185188;
	st.local.v4.u32 	[%rd6+112], {%r3694, %r3693, %r3692, %r3691};
	mov.b32 	%r3695, 1783375398;
	mov.b32 	%r3696, -1371696237;
	mov.b32 	%r3697, 484572669;
	mov.b32 	%r3698, -1032472649;
	st.local.v4.u32 	[%rd6+128], {%r3698, %r3697, %r3696, %r3695};
	mov.b32 	%r3699, 1334037708;
	mov.b32 	%r3700, 49674231;
	mov.b32 	%r3701, 1098792767;
	mov.b32 	%r3702, 1517041206;
	st.local.v4.u32 	[%rd6+144], {%r3702, %r3701, %r3700, %r3699};
	mov.b32 	%r3703, 150598129;
	mov.b32 	%r3704, 886171109;
	mov.b32 	%r3705, -195975771;
	mov.b32 	%r3706, 1550332980;
	st.local.v4.u32 	[%rd6+160], {%r3706, %r3705, %r3704, %r3703};
	mov.b32 	%r3707, 1059722517;
	mov.b32 	%r3708, 1398944049;
	mov.b32 	%r3709, 1940642008;
	mov.b32 	%r3710, -1813876367;
	st.local.v4.u32 	[%rd6+176], {%r3710, %r3709, %r3708, %r3707};
	mov.b32 	%r3711, 1587397571;
	mov.b32 	%r3712, 1699095331;
	mov.b32 	%r3713, 1385547719;
	mov.b32 	%r3714, 201851908;
	st.local.v4.u32 	[%rd6+192], {%r3714, %r3713, %r3712, %r3711};
	mov.b32 	%r3715, -1255171430;
	mov.b32 	%r3716, 252314885;
	mov.b32 	%r3717, -1590192490;
	mov.b32 	%r3718, 674240536;
	st.local.v4.u32 	[%rd6+208], {%r3718, %r3717, %r3716, %r3715};
	mov.b32 	%r3719, 1038082786;
	mov.b32 	%r3720, -1692696448;
	mov.b32 	%r3721, 908333586;
	mov.b32 	%r3722, 151914247;
	st.local.v4.u32 	[%rd6+224], {%r3722, %r3721, %r3720, %r3719};
	mov.b32 	%r3723, -1612024459;
	mov.b32 	%r3724, -847269198;
	mov.b32 	%r3725, 1766729511;
	mov.b32 	%r3726, 651029483;
	st.local.v4.u32 	[%rd6+240], {%r3726, %r3725, %r3724, %r3723};
	mov.b32 	%r3727, 775166490;
	mov.b32 	%r3728, 1951935532;
	mov.b32 	%r3729, -1642232957;
	mov.b32 	%r3730, 454166793;
	st.local.v4.u32 	[%rd6+256], {%r3730, %r3729, %r3728, %r3727};
	mov.b32 	%r3731, -77881184;
	mov.b32 	%r3732, -290170278;
	mov.b32 	%r3733, -1294176658;
	mov.b32 	%r3734, 758520603;
	st.local.v4.u32 	[%rd6+272], {%r3734, %r3733, %r3732, %r3731};
	mov.b32 	%r3735, -830622797;
	mov.b32 	%r3736, 1639438038;
	mov.b32 	%r3737, 1299594043;
	mov.b32 	%r3738, -157003182;
	st.local.v4.u32 	[%rd6+288], {%r3738, %r3737, %r3736, %r3735};
	mov.b32 	%r3739, -1760328572;
	mov.b32 	%r3740, 1901997871;
	mov.b32 	%r3741, 1054729187;
	mov.b32 	%r3742, 2068982057;
	st.local.v4.u32 	[%rd6+304], {%r3742, %r3741, %r3740, %r3739};
	mov.b32 	%r3743, 750906861;
	mov.b32 	%r3744, 1757008337;
	mov.b32 	%r3745, -173649069;
	st.local.v4.u32 	[%rd6+320], {%r3745, %r3744, %r3488, %r3743};
	mov.b32 	%r3746, -306816165;
	mov.b32 	%r3747, -931548751;
	mov.b32 	%r3748, 535035132;
	mov.b32 	%r3749, 1614815264;
	st.local.v4.u32 	[%rd6+336], {%r3749, %r3748, %r3747, %r3746};
	mov.b32 	%r3750, 1265776953;
	mov.b32 	%r3751, -647512386;
	mov.b32 	%r3752, 1183697867;
	mov.b32 	%r3753, -1093375382;
	st.local.v4.u32 	[%rd6+352], {%r3753, %r3752, %r3751, %r3750};
	mov.b32 	%r3754, 1250283471;
	mov.b32 	%r3755, -391096232;
	mov.b32 	%r3756, -728216500;
	mov.b32 	%r3757, -560706998;
	st.local.v4.u32 	[%rd6+368], {%r3757, %r3756, %r3755, %r3754};
	mov.b32 	%r3758, 384695291;
	mov.b32 	%r3759, -447763798;
	mov.b32 	%r3760, 717615087;
	mov.b32 	%r3761, 1807470800;
	st.local.v4.u32 	[%rd6+384], {%r3761, %r3760, %r3759, %r3758};
	mov.b32 	%r3762, -1810791035;
	mov.b32 	%r3763, 1432761139;
	mov.b32 	%r3764, -677753523;
	mov.b32 	%r3765, -981056701;
	st.local.v4.u32 	[%rd6+400], {%r3765, %r3764, %r3763, %r3762};
	mov.b32 	%r3766, -2114027649;
	mov.b32 	%r3767, 100925954;
	mov.b32 	%r3768, 283769337;
	mov.b32 	%r3769, -813021883;
	st.local.v4.u32 	[%rd6+416], {%r3769, %r3768, %r3767, %r3766};
	mov.b32 	%r3770, -481580888;
	mov.b32 	%r3771, -1171939425;
	mov.b32 	%r3772, 1148730428;
	mov.b32 	%r3773, -257929136;
	st.local.v4.u32 	[%rd6+432], {%r3773, %r3772, %r3771, %r3770};
	mov.b32 	%r3774, -1979347057;
	mov.b32 	%r3775, -1065336768;
	mov.b32 	%r3776, -27417693;
	mov.b32 	%r3777, -207466159;
	st.local.v4.u32 	[%rd6+448], {%r3777, %r3776, %r3775, %r3774};
	mov.b32 	%r3778, 82966005;
	mov.b32 	%r3779, 1215313976;
	mov.b32 	%r3780, -1138647651;
	mov.b32 	%r3781, -1388342638;
	st.local.v4.u32 	[%rd6+464], {%r3781, %r3780, %r3779, %r3778};
	mov.b32 	%r3782, 1665278241;
	mov.b32 	%r3783, 1974459098;
	mov.b32 	%r3784, -1049119050;
	mov.b32 	%r3785, -547111748;
	st.local.v4.u32 	[%rd6+480], {%r3785, %r3784, %r3783, %r3782};
	mov.b32 	%r3786, 1841287890;
	mov.b32 	%r3787, 251524083;
	mov.b32 	%r3788, 451280895;
	mov.b32 	%r3789, 807407632;
	st.local.v4.u32 	[%rd6+496], {%r3789, %r3788, %r3787, %r3786};
	mov.b32 	%r3790, 801369324;
	mov.b32 	%r3791, 891687699;
	mov.b32 	%r3792, 337120268;
	mov.b32 	%r3793, 1283575245;
	st.local.v4.u32 	[%rd6+512], {%r3793, %r3792, %r3791, %r3790};
	mov.b32 	%r3794, 959321879;
	mov.b32 	%r3795, -863484860;
	mov.b32 	%r3796, -1573546089;
	mov.b32 	%r3797, -507617441;
	st.local.v4.u32 	[%rd6+528], {%r3797, %r3796, %r3795, %r3794};
	mov.b32 	%r3798, 1199193405;
	mov.b32 	%r3799, -2097381762;
	mov.b32 	%r3800, -229267545;
	mov.b32 	%r3801, 1469301956;
	st.local.v4.u32 	[%rd6+544], {%r3801, %r3800, %r3799, %r3798};
	mov.b32 	%r3802, -1780059277;
	mov.b32 	%r3803, 724703513;
	mov.b32 	%r3804, -407216803;
	mov.b32 	%r3805, -1396153244;
	st.local.v4.u32 	[%rd6+560], {%r3805, %r3804, %r3803, %r3802};
	mov.b32 	%r3806, 2141445340;
	mov.b32 	%r3807, -778154161;
	mov.b32 	%r3808, -1743158911;
	mov.b32 	%r3809, -1598005152;
	st.local.v4.u32 	[%rd6+576], {%r3809, %r3808, %r3807, %r3806};
	mov.b32 	%r3810, -2096396152;
	mov.b32 	%r3811, -1422159728;
	mov.b32 	%r3812, 2119445034;
	mov.b32 	%r3813, 1715741218;
	st.local.v4.u32 	[%rd6+592], {%r3813, %r3812, %r3811, %r3810};
	mov.b32 	%r3814, 1009259540;
	mov.b32 	%r3815, -747915080;
	mov.b32 	%r3816, 700968686;
	mov.b32 	%r3817, -896776634;
	st.local.v4.u32 	[%rd6+608], {%r3817, %r3816, %r3815, %r3814};
	mov.b32 	%r3818, 1991105499;
	mov.b32 	%r3819, 487983883;
	mov.b32 	%r3820, -490971554;
	mov.b32 	%r3821, 2041044702;
	st.local.v4.u32 	[%rd6+624], {%r3821, %r3820, %r3819, %r3818};
	mov.b32 	%r3822, 504629770;
	mov.b32 	%r3823, 1316239930;
	mov.b32 	%r3824, 1449407026;
	mov.b32 	%r3825, 1004265696;
	st.local.v4.u32 	[%rd6+640], {%r3825, %r3824, %r3823, %r3822};
	mov.b32 	%r3826, -457679780;
	mov.b32 	%r3827, 1816667172;
	mov.b32 	%r3828, 168560134;
	mov.b32 	%r3829, -611169975;
	st.local.v4.u32 	[%rd6+656], {%r3829, %r3828, %r3827, %r3826};
	mov.b32 	%r3830, -1497079198;
	mov.b32 	%r3831, -280777556;
	mov.b32 	%r3832, 1857934291;
	mov.b32 	%r3833, 1570751170;
	st.local.v4.u32 	[%rd6+672], {%r3833, %r3832, %r3831, %r3830};
	mov.b32 	%r3834, -1947043463;
	mov.b32 	%r3835, 936633572;
	mov.b32 	%r3836, -1540254315;
	mov.b32 	%r3837, -1472622191;
	st.local.v4.u32 	[%rd6+688], {%r3837, %r3836, %r3835, %r3834};
	mov.b32 	%r3838, -1210421907;
	mov.b32 	%r3839, 1500395319;
	mov.b32 	%r3840, 1133234376;
	mov.b32 	%r3841, 852879335;
	st.local.v4.u32 	[%rd6+704], {%r3841, %r3840, %r3839, %r3838};
	mov.b32 	%r3842, -532043351;
	mov.b32 	%r3843, -761508274;
	mov.b32 	%r3844, 1689376213;
	mov.b32 	%r3845, -1946055283;
	st.local.v4.u32 	[%rd6+720], {%r3845, %r3844, %r3843, %r3842};
	mov.b32 	%r3846, 634383082;
	mov.b32 	%r3847, 133428468;
	mov.b32 	%r3848, -89369002;
	mov.b32 	%r3849, -1260884884;
	st.local.v4.u32 	[%rd6+736], {%r3849, %r3848, %r3847, %r3846};
	mov.b32 	%r3850, 403703816;
	mov.b32 	%r3851, -381178194;
	mov.b32 	%r3852, -1896580486;
	mov.b32 	%r3853, -1345690267;
	st.local.v4.u32 	[%rd6+752], {%r3853, %r3852, %r3851, %r3850};
	mov.b32 	%r3854, 1918643758;
	mov.b32 	%r3855, 1867130149;
	mov.b32 	%r3856, -1997506440;
	mov.b32 	%r3857, -714097990;
	st.local.v4.u32 	[%rd6+768], {%r3857, %r3856, %r3855, %r3854};
	mov.b32 	%r3858, 1368901318;
	mov.b32 	%r3859, -948718412;
	mov.b32 	%r3860, -245913946;
	mov.b32 	%r3861, 607656988;
	st.local.v4.u32 	[%rd6+784], {%r3861, %r3860, %r3859, %r3858};
	mov.b32 	%r3862, 557719327;
	mov.b32 	%r3863, -1662487436;
	mov.b32 	%r3864, 2090982877;
	mov.b32 	%r3865, 600565992;
	st.local.v4.u32 	[%rd6+800], {%r3865, %r3864, %r3863, %r3862};
	mov.b32 	%r3866, -2062579062;
	mov.b32 	%r3867, -2045932661;
	mov.b32 	%r3868, -597574211;
	mov.b32 	%r3869, -577352885;
	st.local.v4.u32 	[%rd6+816], {%r3869, %r3868, %r3867, %r3866};
	mov.b32 	%r3870, -1429445018;
	mov.b32 	%r3871, -999180875;
	mov.b32 	%r3872, 1115438654;
	mov.b32 	%r3873, -1864339344;
	st.local.v4.u32 	[%rd6+832], {%r3873, %r3872, %r3871, %r3870};
	mov.b32 	%r3874, 303828494;
	mov.b32 	%r3875, 33027830;
	mov.b32 	%r3876, 84280067;
	mov.b32 	%r3877, -661632952;
	st.local.v4.u32 	[%rd6+848], {%r3877, %r3876, %r3875, %r3874};
	mov.b32 	%r3878, -798377543;
	mov.b32 	%r3879, -106014889;
	mov.b32 	%r3880, 1600795957;
	mov.b32 	%r3881, -1547542175;
	st.local.v4.u32 	[%rd6+864], {%r3881, %r3880, %r3879, %r3878};
	mov.b32 	%r3882, -1188585826;
	mov.b32 	%r3883, 658119965;
	mov.b32 	%r3884, 1486471617;
	mov.b32 	%r3885, -1860729210;
	st.local.v4.u32 	[%rd6+880], {%r3885, %r3884, %r3883, %r3882};
	mov.b32 	%r3886, 857870609;
	mov.b32 	%r3887, -1288988520;
	mov.b32 	%r3888, 334231800;
	mov.b32 	%r3889, 953803233;
	st.local.v4.u32 	[%rd6+896], {%r3889, %r3888, %r3887, %r3886};
	mov.b32 	%r3890, -1489791852;
	mov.b32 	%r3891, -1995993458;
	mov.b32 	%r3892, 1890179545;
	mov.b32 	%r3893, -1143838359;
	st.local.v4.u32 	[%rd6+912], {%r3893, %r3892, %r3891, %r3890};
	mov.b32 	%r3894, 550103529;
	mov.b32 	%r3895, -1844082809;
	mov.b32 	%r3896, 574365214;
	mov.b32 	%r3897, -1238525029;
	st.local.v4.u32 	[%rd6+928], {%r3897, %r3896, %r3895, %r3894};
	mov.b32 	%r3898, 2057691103;
	mov.b32 	%r3899, 2018519080;
	mov.b32 	%r3900, -5614251;
	mov.b32 	%r3901, 1233637070;
	st.local.v4.u32 	[%rd6+944], {%r3901, %r3900, %r3899, %r3898};
	mov.b32 	%r3902, 387583245;
	mov.b32 	%r3903, -2146858615;
	mov.b32 	%r3904, -128343647;
	mov.b32 	%r3905, -1895592820;
	st.local.v4.u32 	[%rd6+960], {%r3905, %r3904, %r3903, %r3902};
	mov.b32 	%r3906, -1194301336;
	mov.b32 	%r3907, -964410814;
	mov.b32 	%r3908, 836232934;
	mov.b32 	%r3909, -630865985;
	st.local.v4.u32 	[%rd6+976], {%r3909, %r3908, %r3907, %r3906};
	mov.b32 	%r3910, 287182607;
	mov.b32 	%r3911, 2002398509;
	mov.b32 	%r3912, -1339450983;
	mov.b32 	%r3913, -1014873791;
	st.local.v4.u32 	[%rd6+992], {%r3913, %r3912, %r3911, %r3910};
	mov.b32 	%r3914, 975967766;
	mov.b32 	%r3915, -697451589;
	mov.b32 	%r3916, -56077228;
	mov.b32 	%r3917, -881086288;
	st.local.v4.u32 	[%rd6+1008], {%r3917, %r3916, %r3915, %r3914};
	mov.b32 	%r3918, 2072901243;
	mov.b32 	%r3919, 2006576759;
	mov.b32 	%r3920, 2089089148;
	mov.b32 	%r3921, 1671808611;
	st.local.v4.u32 	[%rd7], {%r3921, %r3920, %r3919, %r3918};
	add.s64 	%rd276, %rd7, 16;
	mov.b32 	%r3922, -984313403;
	mov.b32 	%r3923, 1873927791;
	mov.b32 	%r3924, 1807603307;
	mov.b32 	%r3925, -233963534;
	st.local.v4.u32 	[%rd7+16], {%r3925, %r3924, %r3923, %r3922};
	mov.b32 	%r3926, 729634347;
	mov.b32 	%r3927, 1739181671;
	mov.b32 	%r3928, 16974337;
	mov.b32 	%r3929, 810573872;
	st.local.v4.u32 	[%rd7+32], {%r3929, %r3928, %r3927, %r3926};
	mov.b32 	%r3930, 1989864566;
	mov.b32 	%r3931, -1410970197;
	mov.b32 	%r3932, -681396777;
	mov.b32 	%r3933, -31856642;
	st.local.v4.u32 	[%rd7+48], {%r3933, %r3932, %r3931, %r3930};
	mov.b32 	%r3934, 2106063485;
	mov.b32 	%r3935, -918517303;
	mov.b32 	%r3936, -2103631998;
	mov.b32 	%r3937, -901410870;
	st.local.v4.u32 	[%rd7+64], {%r3937, %r3936, %r3935, %r3934};
	mov.b32 	%r3938, -267650064;
	mov.b32 	%r3939, 1204391495;
	mov.b32 	%r3940, 1508618841;
	mov.b32 	%r3941, -99225606;
	st.local.v4.u32 	[%rd7+80], {%r3941, %r3940, %r3939, %r3938};
	mov.b32 	%r3942, -1343601233;
	mov.b32 	%r3943, -1560453214;
	mov.b32 	%r3944, -731401260;
	mov.b32 	%r3945, -1377025619;
	st.local.v4.u32 	[%rd7+96], {%r3945, %r3944, %r3943, %r3942};
	mov.b32 	%r3946, -1067738176;
	mov.b32 	%r3947, 1922491506;
	mov.b32 	%r3948, -1527295068;
	mov.b32 	%r3949, -1665195108;
	st.local.v4.u32 	[%rd7+112], {%r3949, %r3948, %r3947, %r3946};
	mov.b32 	%r3950, 644500518;
	mov.b32 	%r3951, -1817297517;
	mov.b32 	%r3952, -48438787;
	mov.b32 	%r3953, -1211992649;
	st.local.v4.u32 	[%rd7+128], {%r3953, %r3952, %r3951, %r3950};
	mov.b32 	%r3954, -867204148;
	mov.b32 	%r3955, -150800905;
	mov.b32 	%r3956, 1061256767;
	mov.b32 	%r3957, 911895606;
	st.local.v4.u32 	[%rd7+144], {%r3957, %r3956, %r3955, %r3954};
	mov.b32 	%r3958, -251069967;
	mov.b32 	%r3959, -449523227;
	mov.b32 	%r3960, -1510714971;
	mov.b32 	%r3961, 878471220;
	st.local.v4.u32 	[%rd7+160], {%r3961, %r3960, %r3959, %r3958};
	mov.b32 	%r3962, 356461077;
	mov.b32 	%r3963, 827548209;
	mov.b32 	%r3964, -663508008;
	mov.b32 	%r3965, 1905517169;
	st.local.v4.u32 	[%rd7+176], {%r3965, %r3964, %r3963, %r3962};
	mov.b32 	%r3966, -1017209405;
	mov.b32 	%r3967, 593839651;
	mov.b32 	%r3968, -950889017;
	mov.b32 	%r3969, 67897348;
	st.local.v4.u32 	[%rd7+192], {%r3969, %r3968, %r3967, %r3966};
	mov.b32 	%r3970, -1699401830;
	mov.b32 	%r3971, 84871685;
	mov.b32 	%r3972, -1767819370;
	mov.b32 	%r3973, 405286936;
	st.local.v4.u32 	[%rd7+208], {%r3973, %r3972, %r3971, %r3970};
	mov.b32 	%r3974, -499261470;
	mov.b32 	%r3975, -2137318528;
	mov.b32 	%r3976, 305538066;
	mov.b32 	%r3977, 118033927;
	st.local.v4.u32 	[%rd7+224], {%r3977, %r3976, %r3975, %r3974};
	mov.b32 	%r3978, 1973414517;
	mov.b32 	%r3979, -1295155278;
	mov.b32 	%r3980, 661212711;
	mov.b32 	%r3981, -349778453;
	st.local.v4.u32 	[%rd7+240], {%r3981, %r3980, %r3979, %r3978};
	mov.b32 	%r3982, 439235610;
	mov.b32 	%r3983, 745822252;
	mov.b32 	%r3984, -2086789757;
	mov.b32 	%r3985, 152769033;
	st.local.v4.u32 	[%rd7+256], {%r3985, %r3984, %r3983, %r3982};
	mov.b32 	%r3986, -1594139744;
	mov.b32 	%r3987, 1525593178;
	mov.b32 	%r3988, 1857215598;
	mov.b32 	%r3989, 455947803;
	st.local.v4.u32 	[%rd7+272], {%r3989, %r3988, %r3987, %r3986};
	mov.b32 	%r3990, -1278313037;
	mov.b32 	%r3991, -698239018;
	mov.b32 	%r3992, 994932283;
	mov.b32 	%r3993, 1391895634;
	st.local.v4.u32 	[%rd7+288], {%r3993, %r3992, %r3991, %r3990};
	mov.b32 	%r3994, -2070473852;
	mov.b32 	%r3995, 795958831;
	mov.b32 	%r3996, -482419229;
	mov.b32 	%r3997, 695947817;
	st.local.v4.u32 	[%rd7+304], {%r3997, %r3996, %r3995, %r3994};
	mov.b32 	%r3998, -315833875;
	mov.b32 	%r3999, -781665839;
	mov.b32 	%r4000, 1408607827;
	st.local.v4.u32 	[%rd7+320], {%r4000, %r3999, %r3488, %r3998};
	mov.b32 	%r4001, 1542305371;
	mov.b32 	%r4002, -1312261711;
	mov.b32 	%r4003, -65018884;
	mov.b32 	%r4004, 543178784;
	st.local.v4.u32 	[%rd7+336], {%r4004, %r4003, %r4002, %r4001};
	mov.b32 	%r4005, 961245753;
	mov.b32 	%r4006, -1093048386;
	mov.b32 	%r4007, -884568629;
	mov.b32 	%r4008, 1790891114;
	st.local.v4.u32 	[%rd7+352], {%r4008, %r4007, %r4006, %r4005};
	mov.b32 	%r4009, -817199665;
	mov.b32 	%r4010, 1491644504;
	mov.b32 	%r4011, 1289001036;
	mov.b32 	%r4012, 1256100938;
	st.local.v4.u32 	[%rd7+368], {%r4012, %r4011, %r4010, %r4009};
	mov.b32 	%r4013, -82383365;
	mov.b32 	%r4014, -1427812438;
	mov.b32 	%r4015, -282409489;
	mov.b32 	%r4016, -798245936;
	st.local.v4.u32 	[%rd7+384], {%r4016, %r4015, %r4014, %r4013};
	mov.b32 	%r4017, -2053893755;
	mov.b32 	%r4018, 861234739;
	mov.b32 	%r4019, 1305975373;
	mov.b32 	%r4020, 1137018435;
	st.local.v4.u32 	[%rd7+400], {%r4020, %r4019, %r4018, %r4017};
	mov.b32 	%r4021, 2139225727;
	mov.b32 	%r4022, 33948674;
	mov.b32 	%r4023, -116332039;
	mov.b32 	%r4024, 1171229253;
	st.local.v4.u32 	[%rd7+416], {%r4024, %r4023, %r4022, %r4021};
	mov.b32 	%r4025, -1461498968;
	mov.b32 	%r4026, -1615190625;
	mov.b32 	%r4027, 1011120188;
	mov.b32 	%r4028, 1357946960;
	st.local.v4.u32 	[%rd7+432], {%r4028, %r4027, %r4026, %r4025};
	mov.b32 	%r4029, -1886780017;
	mov.b32 	%r4030, 1086357568;
	mov.b32 	%r4031, -1543610973;
	mov.b32 	%r4032, 1374921297;
	st.local.v4.u32 	[%rd7+448], {%r4032, %r4031, %r4030, %r4029};
	mov.b32 	%r4033, -184225291;
	mov.b32 	%r4034, 944271416;
	mov.b32 	%r4035, -1648615011;
	mov.b32 	%r4036, -1834139758;
	st.local.v4.u32 	[%rd7+464], {%r4036, %r4035, %r4034, %r4033};
	mov.b32 	%r4037, 560153121;
	mov.b32 	%r4038, -629821478;
	mov.b32 	%r4039, -1228834890;
	mov.b32 	%r4040, -1126210628;
	st.local.v4.u32 	[%rd7+480], {%r4040, %r4039, %r4038, %r4037};
	mov.b32 	%r4041, -764559406;
	mov.b32 	%r4042, -217121293;
	mov.b32 	%r4043, -15014401;
	mov.b32 	%r4044, 271589392;
	st.local.v4.u32 	[%rd7+496], {%r4044, %r4043, %r4042, %r4041};
	mov.b32 	%r4045, -332413972;
	mov.b32 	%r4046, 322250259;
	mov.b32 	%r4047, 202643468;
	mov.b32 	%r4048, -850624051;
	st.local.v4.u32 	[%rd7+512], {%r4048, %r4047, %r4046, %r4045};
	mov.b32 	%r4049, 389623319;
	mov.b32 	%r4050, 1154254916;
	mov.b32 	%r4051, -1750977129;
	mov.b32 	%r4052, 1608629855;
	st.local.v4.u32 	[%rd7+528], {%r4052, %r4051, %r4050, %r4049};
	mov.b32 	%r4053, 1028094525;
	mov.b32 	%r4054, 2122513534;
	mov.b32 	%r4055, -1477290585;
	mov.b32 	%r4056, -1000893500;
	st.local.v4.u32 	[%rd7+544], {%r4056, %r4055, %r4054, %r4053};
	mov.b32 	%r4057, 1939203699;
	mov.b32 	%r4058, 422261273;
	mov.b32 	%r4059, 1575467613;
	mov.b32 	%r4060, 1689045092;
	st.local.v4.u32 	[%rd7+560], {%r4060, %r4059, %r4058, %r4057};
	mov.b32 	%r4061, -595614756;
	mov.b32 	%r4062, 1339137615;
	mov.b32 	%r4063, -2120738431;
	mov.b32 	%r4064, 1621147744;
	st.local.v4.u32 	[%rd7+576], {%r4064, %r4063, %r4062, %r4061};
	mov.b32 	%r4065, -2004677752;
	mov.b32 	%r4066, -1867826288;
	mov.b32 	%r4067, 712922154;
	mov.b32 	%r4068, 577127458;
	st.local.v4.u32 	[%rd7+592], {%r4068, %r4067, %r4066, %r4065};
	mov.b32 	%r4069, 339486740;
	mov.b32 	%r4070, -1194103880;
	mov.b32 	%r4071, -299251730;
	mov.b32 	%r4072, 1187679302;
	st.local.v4.u32 	[%rd7+608], {%r4072, %r4071, %r4070, %r4069};
	mov.b32 	%r4073, -612979237;
	mov.b32 	%r4074, 186455563;
	mov.b32 	%r4075, 1591917662;
	mov.b32 	%r4076, -562452514;
	st.local.v4.u32 	[%rd7+624], {%r4076, %r4075, %r4074, %r4073};
	mov.b32 	%r4077, 169743370;
	mov.b32 	%r4078, 978220090;
	mov.b32 	%r4079, 844522546;
	mov.b32 	%r4080, -532948000;
	st.local.v4.u32 	[%rd7+640], {%r4080, %r4079, %r4078, %r4077};
	mov.b32 	%r4081, 1558493276;
	mov.b32 	%r4082, 611076132;
	mov.b32 	%r4083, 101321734;
	mov.b32 	%r4084, 1239126601;
	st.local.v4.u32 	[%rd7+656], {%r4084, %r4083, %r4082, %r4081};
	mov.b32 	%r4085, 1655096418;
	mov.b32 	%r4086, -1393605716;
	mov.b32 	%r4087, -747717165;
	mov.b32 	%r4088, -1034051646;
	st.local.v4.u32 	[%rd7+672], {%r4088, %r4087, %r4086, %r4085};
	mov.b32 	%r4089, 2039214713;
	mov.b32 	%r4090, -466103324;
	mov.b32 	%r4091, -1784401515;
	mov.b32 	%r4092, -1851246191;
	st.local.v4.u32 	[%rd7+688], {%r4092, %r4091, %r4090, %r4089};
	mov.b32 	%r4093, 1840765549;
	mov.b32 	%r4094, 928607799;
	mov.b32 	%r4095, -935097400;
	mov.b32 	%r4096, -416098841;
	st.local.v4.u32 	[%rd7+704], {%r4096, %r4095, %r4094, %r4093};
	mov.b32 	%r4097, -1444918871;
	mov.b32 	%r4098, 1322425422;
	mov.b32 	%r4099, -714821163;
	mov.b32 	%r4100, -1920204403;
	st.local.v4.u32 	[%rd7+720], {%r4100, %r4099, %r4098, %r4097};
	mov.b32 	%r4101, -366620694;
	mov.b32 	%r4102, -200805388;
	mov.b32 	%r4103, 1459268694;
	mov.b32 	%r4104, 1823791212;
	st.local.v4.u32 	[%rd7+736], {%r4104, %r4103, %r4102, %r4101};
	mov.b32 	%r4105, 135794696;
	mov.b32 	%r4106, -1360443474;
	mov.b32 	%r4107, 2056189050;
	mov.b32 	%r4108, 1706019429;
	st.local.v4.u32 	[%rd7+752], {%r4108, %r4107, %r4106, %r4105};
	mov.b32 	%r4109, 779246638;
	mov.b32 	%r4110, 628050469;
	mov.b32 	%r4111, 2022240376;
	mov.b32 	%r4112, -1160417350;
	st.local.v4.u32 	[%rd7+768], {%r4112, %r4111, %r4110, %r4109};
	mov.b32 	%r4113, -967731258;
	mov.b32 	%r4114, -1261997132;
	mov.b32 	%r4115, -1494132826;
	mov.b32 	%r4116, 472135708;
	st.local.v4.u32 	[%rd7+784], {%r4116, %r4115, %r4114, %r4113};
	mov.b32 	%r4117, 522272287;
	mov.b32 	%r4118, 1956440180;
	mov.b32 	%r4119, -579034659;
	mov.b32 	%r4120, -400307224;
	st.local.v4.u32 	[%rd7+800], {%r4120, %r4119, %r4118, %r4117};
	mov.b32 	%r4121, -1970991222;
	mov.b32 	%r4122, -1954148981;
	mov.b32 	%r4123, -1109630531;
	mov.b32 	%r4124, 1272813131;
	st.local.v4.u32 	[%rd7+816], {%r4124, %r4123, %r4122, %r4121};
	mov.b32 	%r4125, 1722469478;
	mov.b32 	%r4126, -1245417035;
	mov.b32 	%r4127, 1044544574;
	mov.b32 	%r4128, 1888542832;
	st.local.v4.u32 	[%rd7+832], {%r4128, %r4127, %r4126, %r4125};
	mov.b32 	%r4129, 236067854;
	mov.b32 	%r4130, -167643146;
	mov.b32 	%r4131, 50660867;
	mov.b32 	%r4132, 1222152264;
	st.local.v4.u32 	[%rd7+848], {%r4132, %r4131, %r4130, %r4129};
	mov.b32 	%r4133, -1177523783;
	mov.b32 	%r4134, 1475980887;
	mov.b32 	%r4135, 895445557;
	mov.b32 	%r4136, 1638122081;
	st.local.v4.u32 	[%rd7+864], {%r4136, %r4135, %r4134, %r4133};
	mov.b32 	%r4137, -1632032866;
	mov.b32 	%r4138, 489110045;
	mov.b32 	%r4139, -1051158079;
	mov.b32 	%r4140, -2037311610;
	st.local.v4.u32 	[%rd7+880], {%r4140, %r4139, %r4138, %r4137};
	mov.b32 	%r4141, 288563729;
	mov.b32 	%r4142, -1733088360;
	mov.b32 	%r4143, -132912136;
	mov.b32 	%r4144, -516367903;
	st.local.v4.u32 	[%rd7+896], {%r4144, %r4143, %r4142, %r4141};
	mov.b32 	%r4145, -1800981612;
	mov.b32 	%r4146, -1903622258;
	mov.b32 	%r4147, -646927911;
	mov.b32 	%r4148, 1773916777;
	st.local.v4.u32 	[%rd7+912], {%r4148, %r4147, %r4146, %r4145};
	mov.b32 	%r4149, -383727127;
	mov.b32 	%r4150, -2020469369;
	mov.b32 	%r4151, 505560094;
	mov.b32 	%r4152, -1682559589;
	st.local.v4.u32 	[%rd7+928], {%r4152, %r4151, %r4150, %r4149};
	mov.b32 	%r4153, -545610273;
	mov.b32 	%r4154, 678973480;
	mov.b32 	%r4155, 1442818645;
	mov.b32 	%r4156, -834041906;
	st.local.v4.u32 	[%rd7+944], {%r4156, %r4155, %r4154, %r4153};
	mov.b32 	%r4157, 219617805;
	mov.b32 	%r4158, -1988097655;
	mov.b32 	%r4159, -1577559647;
	mov.b32 	%r4160, -1936784500;
	st.local.v4.u32 	[%rd7+960], {%r4160, %r4159, %r4158, %r4157};
	mov.b32 	%r4161, 1756942440;
	mov.b32 	%r4162, 1120306242;
	mov.b32 	%r4163, -432941082;
	mov.b32 	%r4164, -1076206145;
	st.local.v4.u32 	[%rd7+976], {%r4164, %r4163, %r4162, %r4161};
	mov.b32 	%r4165, 252780047;
	mov.b32 	%r4166, 762796589;
	mov.b32 	%r4167, -1716508263;
	mov.b32 	%r4168, 1103331905;
	st.local.v4.u32 	[%rd7+992], {%r4168, %r4167, %r4166, %r4165};
	mov.b32 	%r4169, 372911126;
	mov.b32 	%r4170, -1143575109;
	mov.b32 	%r4171, 1425844308;
	mov.b32 	%r4172, -1328841808;
	st.local.v4.u32 	[%rd7+1008], {%r4172, %r4171, %r4170, %r4169};
	mov.b32 	%r4173, 2071694838;
	mov.b32 	%r4174, 2004326894;
	mov.b32 	%r4175, 2088535288;
	mov.b32 	%r4176, 1667474886;
	st.local.v4.u32 	[%rd8], {%r4176, %r4175, %r4174, %r4173};
	add.s64 	%rd275, %rd8, 16;
	mov.b32 	%r4177, -976923503;
	mov.b32 	%r4178, 1869591006;
	mov.b32 	%r4179, 1802223062;
	mov.b32 	%r4180, -219017729;
	st.local.v4.u32 	[%rd8+16], {%r4180, %r4179, %r4178, %r4177};
	add.s64 	%rd272, %rd8, 32;
	mov.b32 	%r4181, 724270422;
	mov.b32 	%r4182, 1734846926;
	mov.b32 	%r4183, 16843522;
	mov.b32 	%r4184, 808472672;
	st.local.v4.u32 	[%rd8+32], {%r4184, %r4183, %r4182, %r4181};
	mov.b32 	%r4185, 1987484396;
	mov.b32 	%r4186, -1414797747;
	mov.b32 	%r4187, -673750347;
	mov.b32 	%r4188, -16901657;
	st.local.v4.u32 	[%rd8+48], {%r4188, %r4187, %r4186, %r4185};
	mov.b32 	%r4189, 2105378810;
	mov.b32 	%r4190, -909557623;
	mov.b32 	%r4191, -2105369313;
	mov.b32 	%r4192, -892713585;
	st.local.v4.u32 	[%rd8+64], {%r4192, %r4191, %r4190, %r4189};
	mov.b32 	%r4193, -252703749;
	mov.b32 	%r4194, 1195886990;
	mov.b32 	%r4195, 1499065266;
	mov.b32 	%r4196, -84273681;
	st.local.v4.u32 	[%rd8+80], {%r4196, %r4195, %r4194, %r4193};
	mov.b32 	%r4197, -1347425723;
	mov.b32 	%r4198, -1566376609;
	mov.b32 	%r4199, -724277325;
	mov.b32 	%r4200, -1381110719;
	st.local.v4.u32 	[%rd8+96], {%r4200, %r4199, %r4198, %r4197};
	mov.b32 	%r4201, -1061135461;
	mov.b32 	%r4202, 1920112356;
	mov.b32 	%r4203, -1532692653;
	mov.b32 	%r4204, -1667449053;
	st.local.v4.u32 	[%rd8+112], {%r4204, %r4203, %r4202, %r4201};
	mov.b32 	%r4205, 640051788;
	mov.b32 	%r4206, -1819038147;
	mov.b32 	%r4207, -33743647;
	mov.b32 	%r4208, -1212693899;
	st.local.v4.u32 	[%rd8+128], {%r4208, %r4207, %r4206, %r4205};
	mov.b32 	%r4209, -859025533;
	mov.b32 	%r4210, -134806795;
	mov.b32 	%r4211, 1061110142;
	mov.b32 	%r4212, 909531756;
	st.local.v4.u32 	[%rd8+144], {%r4212, %r4211, %r4210, %r4209};
	mov.b32 	%r4213, -235861767;
	mov.b32 	%r4214, -437963567;
	mov.b32 	%r4215, -1515850671;
	mov.b32 	%r4216, 875846760;
	st.local.v4.u32 	[%rd8+160], {%r4216, %r4215, %r4214, %r4213};
	mov.b32 	%r4217, 353713962;
	mov.b32 	%r4218, 825316194;
	mov.b32 	%r4219, -656903253;
	mov.b32 	%r4220, 1903268834;
	st.local.v4.u32 	[%rd8+176], {%r4220, %r4219, %r4218, %r4217};
	mov.b32 	%r4221, -1010606435;
	mov.b32 	%r4222, 589522246;
	mov.b32 	%r4223, -943238507;
	mov.b32 	%r4224, 67374088;
	st.local.v4.u32 	[%rd8+192], {%r4224, %r4223, %r4222, %r4221};
	mov.b32 	%r4225, -1701137105;
	mov.b32 	%r4226, 84217610;
	mov.b32 	%r4227, -1768513225;
	mov.b32 	%r4228, 404236336;
	st.local.v4.u32 	[%rd8+208], {%r4228, %r4227, %r4226, %r4225};
	mov.b32 	%r4229, -488489505;
	mov.b32 	%r4230, -2139055333;
	mov.b32 	%r4231, 303183396;
	mov.b32 	%r4232, 117901582;
	st.local.v4.u32 	[%rd8+224], {%r4232, %r4231, %r4230, %r4229};
	mov.b32 	%r4233, 1970642922;
	mov.b32 	%r4234, -1296904833;
	mov.b32 	%r4235, 656894286;
	mov.b32 	%r4236, -336910643;
	st.local.v4.u32 	[%rd8+240], {%r4236, %r4235, %r4234, %r4233};
	mov.b32 	%r4237, 437923380;
	mov.b32 	%r4238, 741110872;
	mov.b32 	%r4239, -2088526307;
	mov.b32 	%r4240, 151591698;
	st.local.v4.u32 	[%rd8+256], {%r4240, %r4239, %r4238, %r4237};
	mov.b32 	%r4241, -1600062629;
	mov.b32 	%r4242, 1515908788;
	mov.b32 	%r4243, 1852748508;
	mov.b32 	%r4244, 454765878;
	st.local.v4.u32 	[%rd8+272], {%r4244, %r4243, %r4242, %r4241};
	mov.b32 	%r4245, -1280061827;
	mov.b32 	%r4246, -690593353;
	mov.b32 	%r4247, 993742198;
	mov.b32 	%r4248, 1381168804;
	st.local.v4.u32 	[%rd8+288], {%r4248, %r4247, %r4246, %r4245};
	mov.b32 	%r4249, -2071685357;
	mov.b32 	%r4250, 791638366;
	mov.b32 	%r4251, -471646499;
	mov.b32 	%r4252, 690584402;
	st.local.v4.u32 	[%rd8+304], {%r4252, %r4251, %r4250, %r4249};
	mov.b32 	%r4253, -303223615;
	mov.b32 	%r4254, -774805319;
	mov.b32 	%r4255, 1398011302;
	st.local.v4.u32 	[%rd8+320], {%r4255, %r4254, %r3488, %r4253};
	mov.b32 	%r4256, 1532751286;
	mov.b32 	%r4257, -1313748871;
	mov.b32 	%r4258, -50585629;
	mov.b32 	%r4259, 538992704;
	st.local.v4.u32 	[%rd8+336], {%r4259, %r4258, %r4257, %r4256};
	mov.b32 	%r4260, 960056178;
	mov.b32 	%r4261, -1094788761;
	mov.b32 	%r4262, -875870579;
	mov.b32 	%r4263, 1785380564;
	st.local.v4.u32 	[%rd8+352], {%r4263, %r4262, %r4261, %r4260};
	mov.b32 	%r4264, -808498555;
	mov.b32 	%r4265, 1482221744;
	mov.b32 	%r4266, 1280103576;
	mov.b32 	%r4267, 1246420628;
	st.local.v4.u32 	[%rd8+368], {%r4267, %r4266, %r4265, %r4264};
	mov.b32 	%r4268, -67430675;
	mov.b32 	%r4269, -1431640753;
	mov.b32 	%r4270, -269538619;
	mov.b32 	%r4271, -791647301;
	st.local.v4.u32 	[%rd8+384], {%r4271, %r4270, %r4269, %r4268};
	mov.b32 	%r4272, -2054843375;
	mov.b32 	%r4273, 859002214;
	mov.b32 	%r4274, 1296947098;
	mov.b32 	%r4275, 1128514950;
	st.local.v4.u32 	[%rd8+400], {%r4275, %r4274, %r4273, %r4272};
	mov.b32 	%r4276, 2139062782;
	mov.b32 	%r4277, 33687044;
	mov.b32 	%r4278, -101117719;
	mov.b32 	%r4279, 1162203018;
	st.local.v4.u32 	[%rd8+416], {%r4279, %r4278, %r4277, %r4276};
	mov.b32 	%r4280, -1465326773;
	mov.b32 	%r4281, -1616922075;
	mov.b32 	%r4282, 1010582648;
	mov.b32 	%r4283, 1347481760;
	st.local.v4.u32 	[%rd8+432], {%r4283, %r4282, %r4281, %r4280};
	mov.b32 	%r4284, -1886418427;
	mov.b32 	%r4285, 1077985408;
	mov.b32 	%r4286, -1549533603;
	mov.b32 	%r4287, 1364325282;
	st.local.v4.u32 	[%rd8+448], {%r4287, %r4286, %r4285, %r4284};
	mov.b32 	%r4288, -168491791;
	mov.b32 	%r4289, 943212656;
	mov.b32 	%r4290, -1650607071;
	mov.b32 	%r4291, -1835881153;
	st.local.v4.u32 	[%rd8+464], {%r4291, %r4290, %r4289, %r4288};
	mov.b32 	%r4292, 555836226;
	mov.b32 	%r4293, -623217233;
	mov.b32 	%r4294, -1229536905;
	mov.b32 	%r4295, -1128472733;
	st.local.v4.u32 	[%rd8+480], {%r4295, %r4294, %r4293, %r4292};
	mov.b32 	%r4296, -757961281;
	mov.b32 	%r4297, -202174723;
	mov.b32 	%r4298, -58651;
	mov.b32 	%r4299, 269496352;
	st.local.v4.u32 	[%rd8+496], {%r4299, %r4298, %r4297, %r4296};
	mov.b32 	%r4300, -320065597;
	mov.b32 	%r4301, 320025894;
	mov.b32 	%r4302, 202118168;
	mov.b32 	%r4303, -842183551;
	st.local.v4.u32 	[%rd8+512], {%r4303, %r4302, %r4301, %r4300};
	mov.b32 	%r4304, 387397934;
	mov.b32 	%r4305, 1145359496;
	mov.b32 	%r4306, -1751670219;
	mov.b32 	%r4307, 1600119230;
	st.local.v4.u32 	[%rd8+528], {%r4307, %r4306, %r4305, %r4304};
	mov.b32 	%r4308, 1027426170;
	mov.b32 	%r4309, 2122220284;
	mov.b32 	%r4310, -1482165675;
	mov.b32 	%r4311, -993765485;
	st.local.v4.u32 	[%rd8+544], {%r4311, %r4310, %r4309, %r4308};
	mov.b32 	%r4312, 1936954854;
	mov.b32 	%r4313, 421079858;
	mov.b32 	%r4314, 1566435258;
	mov.b32 	%r4315, 1684319432;
	st.local.v4.u32 	[%rd8+560], {%r4315, %r4314, %r4313, %r4312};
	mov.b32 	%r4316, -589529181;
	mov.b32 	%r4317, 1330631070;
	mov.b32 	%r4318, -2122213351;
	mov.b32 	%r4319, 1616945344;
	st.local.v4.u32 	[%rd8+576], {%r4319, %r4318, %r4317, %r4316};
	mov.b32 	%r4320, -2004319477;
	mov.b32 	%r4321, -1869567173;
	mov.b32 	%r4322, 707427924;
	mov.b32 	%r4323, 572679748;
	st.local.v4.u32 	[%rd8+592], {%r4323, %r4322, %r4321, %r4320};
	mov.b32 	%r4324, 336870440;
	mov.b32 	%r4325, -1195846805;
	mov.b32 	%r4326, -286381625;
	mov.b32 	%r4327, 1179044492;
	st.local.v4.u32 	[%rd8+608], {%r4327, %r4326, %r4325, %r4324};
	mov.b32 	%r4328, -606374227;
	mov.b32 	%r4329, 185277718;
	mov.b32 	%r4330, 1583276732;
	mov.b32 	%r4331, -555845209;
	st.local.v4.u32 	[%rd8+624], {%r4331, %r4330, %r4329, %r4328};
	mov.b32 	%r4332, 168435220;
	mov.b32 	%r4333, 976899700;
	mov.b32 	%r4334, 842159716;
	mov.b32 	%r4335, -522175525;
	st.local.v4.u32 	[%rd8+640], {%r4335, %r4334, %r4333, %r4332};
	mov.b32 	%r4336, 1549591736;
	mov.b32 	%r4337, 606366792;
	mov.b32 	%r4338, 101059084;
	mov.b32 	%r4339, 1229577106;
	st.local.v4.u32 	[%rd8+656], {%r4339, %r4338, %r4337, %r4336};
	mov.b32 	%r4340, 1650632388;
	mov.b32 	%r4341, -1397952701;
	mov.b32 	%r4342, -741118275;
	mov.b32 	%r4343, -1027449441;
	st.local.v4.u32 	[%rd8+672], {%r4343, %r4342, %r4341, %r4340};
	mov.b32 	%r4344, 2038008818;
	mov.b32 	%r4345, -454805549;
	mov.b32 	%r4346, -1785355215;
	mov.b32 	%r4347, -1852725191;
	st.local.v4.u32 	[%rd8+688], {%r4347, %r4346, %r4345, %r4344};
	mov.b32 	%r4348, 1835907034;
	mov.b32 	%r4349, 926374254;
	mov.b32 	%r4350, -926399605;
	mov.b32 	%r4351, -404278571;
	st.local.v4.u32 	[%rd8+704], {%r4351, %r4350, %r4349, %r4348};
	mov.b32 	%r4352, -1448484791;
	mov.b32 	%r4353, 1313788572;
	mov.b32 	%r4354, -707435343;
	mov.b32 	%r4355, -1920103423;
	st.local.v4.u32 	[%rd8+720], {%r4355, %r4354, %r4353, %r4352};
	mov.b32 	%r4356, -353753649;
	mov.b32 	%r4357, -185333773;
	mov.b32 	%r4358, 1448540844;
	mov.b32 	%r4359, 1819063512;
	st.local.v4.u32 	[%rd8+736], {%r4359, %r4358, %r4357, %r4356};
	mov.b32 	%r4360, 134748176;
	mov.b32 	%r4361, -1364268729;
	mov.b32 	%r4362, 2054852340;
	mov.b32 	%r4363, 1701162954;
	st.local.v4.u32 	[%rd8+752], {%r4363, %r4362, %r4361, %r4360};
	mov.b32 	%r4364, 774795868;
	mov.b32 	%r4365, 623210314;
	mov.b32 	%r4366, 2021165296;
	mov.b32 	%r4367, -1162160785;
	st.local.v4.u32 	[%rd8+768], {%r4367, %r4366, %r4365, %r4364};
	mov.b32 	%r4368, -960081513;
	mov.b32 	%r4369, -1263220877;
	mov.b32 	%r4370, -1499008681;
	mov.b32 	%r4371, 471606328;
	st.local.v4.u32 	[%rd8+784], {%r4371, %r4370, %r4369, %r4368};
	mov.b32 	%r4372, 522133822;
	mov.b32 	%r4373, 1953799400;
	mov.b32 	%r4374, -572687199;
	mov.b32 	%r4375, -387439669;
	st.local.v4.u32 	[%rd8+800], {%r4375, %r4374, %r4373, %r4372};
	mov.b32 	%r4376, -1970633457;
	mov.b32 	%r4377, -1953790451;
	mov.b32 	%r4378, -1111630751;
	mov.b32 	%r4379, 1263263126;
	st.local.v4.u32 	[%rd8+816], {%r4379, %r4378, %r4377, %r4376};
	mov.b32 	%r4380, 1718004428;
	mov.b32 	%r4381, -1246378895;
	mov.b32 	%r4382, 1044267644;
	mov.b32 	%r4383, 1886425312;
	st.local.v4.u32 	[%rd8+832], {%r4383, %r4382, %r4381, %r4380};
	mov.b32 	%r4384, 235803164;
	mov.b32 	%r4385, -151649801;
	mov.b32 	%r4386, 50529542;
	mov.b32 	%r4387, 1212733584;
	st.local.v4.u32 	[%rd8+848], {%r4387, %r4386, %r4385, %r4384};
	mov.b32 	%r4388, -1179004823;
	mov.b32 	%r4389, 1465383342;
	mov.b32 	%r4390, 892690282;
	mov.b32 	%r4391, 1633788866;
	st.local.v4.u32 	[%rd8+864], {%r4391, %r4390, %r4389, %r4388};
	mov.b32 	%r4392, -1633765081;
	mov.b32 	%r4393, 488449850;
	mov.b32 	%r4394, -1044293479;
	mov.b32 	%r4395, -2038001385;
	st.local.v4.u32 	[%rd8+880], {%r4395, %r4394, %r4393, %r4392};
	mov.b32 	%r4396, 286339874;
	mov.b32 	%r4397, -1734823125;
	mov.b32 	%r4398, -117959701;
	mov.b32 	%r4399, -505333543;
	st.local.v4.u32 	[%rd8+896], {%r4399, %r4398, %r4397, %r4396};
	mov.b32 	%r4400, -1802197197;
	mov.b32 	%r4401, -1903261433;
	mov.b32 	%r4402, -640061271;
	mov.b32 	%r4403, 1768537042;
	st.local.v4.u32 	[%rd8+912], {%r4403, %r4402, %r4401, %r4400};
	mov.b32 	%r4404, -370597687;
	mov.b32 	%r4405, -2021158379;
	mov.b32 	%r4406, 505291324;
	mov.b32 	%r4407, -1684294099;
	st.local.v4.u32 	[%rd8+928], {%r4407, %r4406, %r4405, %r4404};
	mov.b32 	%r4408, -539002203;
	mov.b32 	%r4409, 673740880;
	mov.b32 	%r4410, 1431699370;
	mov.b32 	%r4411, -825341561;
	st.local.v4.u32 	[%rd8+944], {%r4411, %r4410, %r4409, %r4408};
	mov.b32 	%r4412, 218961690;
	mov.b32 	%r4413, -1987477495;
	mov.b32 	%r4414, -1583220647;
	mov.b32 	%r4415, -1936945405;
	st.local.v4.u32 	[%rd8+960], {%r4415, %r4414, %r4413, %r4412};
	mov.b32 	%r4416, 1751693520;
	mov.b32 	%r4417, 1111672452;
	mov.b32 	%r4418, -421121577;
	mov.b32 	%r4419, -1077945755;
	st.local.v4.u32 	[%rd8+976], {%r4419, %r4418, %r4417, %r4416};
	mov.b32 	%r4420, 252645662;
	mov.b32 	%r4421, 757954394;
	mov.b32 	%r4422, -1717981143;
	mov.b32 	%r4423, 1094828930;
	st.local.v4.u32 	[%rd8+992], {%r4423, %r4422, %r4421, %r4420};
	mov.b32 	%r4424, 370555436;
	mov.b32 	%r4425, -1145317779;
	mov.b32 	%r4426, 1414855848;
	mov.b32 	%r4427, -1330590853;
	st.local.v4.u32 	[%rd8+1008], {%r4427, %r4426, %r4425, %r4424};
	add.s64 	%rd274, %rd13, 32;
	mov.b64 	%rd271, 0;
	mov.u64 	%rd273, %rd271;
$L__BB4_8:
	add.s64 	%rd175, %rd270, %rd273;
	ld.local.v4.b32 	{%r4428, %r4429, %r4430, %r4431}, [%rd175];
	add.s64 	%rd176, %rd9, %rd273;
	add.s64 	%rd177, %rd5, %rd271;
	ld.local.v4.u32 	{%r4432, %r4433, %r4434, %r4435}, [%rd177];
	add.s64 	%rd178, %rd10, %rd271;
	add.s64 	%rd179, %rd6, %rd271;
	ld.local.v4.u32 	{%r4436, %r4437, %r4438, %r4439}, [%rd179];
	add.s64 	%rd180, %rd11, %rd271;
	add.s64 	%rd181, %rd7, %rd271;
	ld.local.v4.u32 	{%r4440, %r4441, %r4442, %r4443}, [%rd181];
	add.s64 	%rd182, %rd12, %rd271;
	ld.local.v4.u32 	{%r4444, %r4445, %r4446, %r4447}, [%rd272+-32];
	st.local.v4.u32 	[%rd178], {%r4432, %r4433, %r4434, %r4435};
	st.local.v4.u32 	[%rd180], {%r4436, %r4437, %r4438, %r4439};
	st.local.v4.u32 	[%rd182], {%r4440, %r4441, %r4442, %r4443};
	st.local.v4.u32 	[%rd274+-32], {%r4444, %r4445, %r4446, %r4447};
	ld.local.v4.u32 	{%r4448, %r4449, %r4450, %r4451}, [%rd177+16];
	ld.local.v4.u32 	{%r4452, %r4453, %r4454, %r4455}, [%rd179+16];
	ld.local.v4.u32 	{%r4456, %r4457, %r4458, %r4459}, [%rd181+16];
	ld.local.v4.u32 	{%r4460, %r4461, %r4462, %r4463}, [%rd272+-16];
	st.local.v4.u32 	[%rd178+16], {%r4448, %r4449, %r4450, %r4451};
	st.local.v4.u32 	[%rd180+16], {%r4452, %r4453, %r4454, %r4455};
	st.local.v4.u32 	[%rd182+16], {%r4456, %r4457, %r4458, %r4459};
	st.local.v4.u32 	[%rd274+-16], {%r4460, %r4461, %r4462, %r4463};
	ld.local.v4.u32 	{%r4464, %r4465, %r4466, %r4467}, [%rd177+32];
	ld.local.v4.u32 	{%r4468, %r4469, %r4470, %r4471}, [%rd179+32];
	ld.local.v4.u32 	{%r4472, %r4473, %r4474, %r4475}, [%rd181+32];
	ld.local.v4.u32 	{%r4476, %r4477, %r4478, %r4479}, [%rd272];
	st.local.v4.u32 	[%rd178+32], {%r4464, %r4465, %r4466, %r4467};
	st.local.v4.u32 	[%rd180+32], {%r4468, %r4469, %r4470, %r4471};
	st.local.v4.u32 	[%rd182+32], {%r4472, %r4473, %r4474, %r4475};
	st.local.v4.u32 	[%rd274], {%r4476, %r4477, %r4478, %r4479};
	ld.local.v4.u32 	{%r4480, %r4481, %r4482, %r4483}, [%rd177+48];
	ld.local.v4.u32 	{%r4484, %r4485, %r4486, %r4487}, [%rd179+48];
	ld.local.v4.u32 	{%r4488, %r4489, %r4490, %r4491}, [%rd181+48];
	ld.local.v4.u32 	{%r4492, %r4493, %r4494, %r4495}, [%rd272+16];
	st.local.v4.b32 	[%rd176], {%r4428, %r4429, %r4430, %r4431};
	st.local.v4.u32 	[%rd178+48], {%r4480, %r4481, %r4482, %r4483};
	st.local.v4.u32 	[%rd180+48], {%r4484, %r4485, %r4486, %r4487};
	st.local.v4.u32 	[%rd182+48], {%r4488, %r4489, %r4490, %r4491};
	st.local.v4.u32 	[%rd274+16], {%r4492, %r4493, %r4494, %r4495};
	add.s64 	%rd273, %rd273, 16;
	cvt.u32.u64 	%r4496, %rd273;
	add.s64 	%rd274, %rd274, 64;
	add.s64 	%rd272, %rd272, 64;
	add.s64 	%rd271, %rd271, 64;
	setp.ne.s32 	%p5, %r4496, 256;
	@%p5 bra 	$L__BB4_8;
	add.s64 	%rd277, %rd6, 16;
	ld.global.u32 	%r4503, [%rd2];
	xor.b32  	%r4504, %r4503, %r5;
	ld.global.u32 	%r4505, [%rd2+4];
	xor.b32  	%r4506, %r4505, %r6;
	ld.global.u32 	%r4507, [%rd2+8];
	xor.b32  	%r4508, %r4507, %r7;
	ld.global.u32 	%r4509, [%rd2+12];
	xor.b32  	%r4510, %r4509, %r8;
	shr.u32 	%r4511, %r4504, 24;
	shr.u32 	%r4512, %r4506, 24;
	shr.u32 	%r4513, %r4508, 24;
	shr.u32 	%r4514, %r4510, 24;
	mul.wide.u32 	%rd183, %r4511, 4;
	add.s64 	%rd184, %rd10, %rd183;
	ld.local.u32 	%r4515, [%rd184];
	shr.u32 	%r4516, %r4506, 14;
	cvt.u64.u32 	%rd185, %r4516;
	and.b64  	%rd186, %rd185, 1020;
	add.s64 	%rd187, %rd11, %rd186;
	ld.local.u32 	%r4517, [%rd187];
	shr.u32 	%r4518, %r4508, 6;
	cvt.u64.u32 	%rd188, %r4518;
	and.b64  	%rd189, %rd188, 1020;
	add.s64 	%rd190, %rd12, %rd189;
	ld.local.u32 	%r4519, [%rd190];
	shl.b32 	%r4520, %r4510, 2;
	cvt.u64.u32 	%rd191, %r4520;
	and.b64  	%rd192, %rd191, 1020;
	add.s64 	%rd193, %rd13, %rd192;
	ld.local.u32 	%r4521, [%rd193];
	xor.b32  	%r4522, %r4517, %r4515;
	xor.b32  	%r4523, %r4522, %r4519;
	xor.b32  	%r4524, %r4523, %r4521;
	mul.wide.u32 	%rd194, %r4512, 4;
	add.s64 	%rd195, %rd10, %rd194;
	ld.local.u32 	%r4525, [%rd195];
	shr.u32 	%r4526, %r4508, 14;
	cvt.u64.u32 	%rd196, %r4526;
	and.b64  	%rd197, %rd196, 1020;
	add.s64 	%rd198, %rd11, %rd197;
	ld.local.u32 	%r4527, [%rd198];
	shr.u32 	%r4528, %r4510, 6;
	cvt.u64.u32 	%rd199, %r4528;
	and.b64  	%rd200, %rd199, 1020;
	add.s64 	%rd201, %rd12, %rd200;
	ld.local.u32 	%r4529, [%rd201];
	shl.b32 	%r4530, %r4504, 2;
	cvt.u64.u32 	%rd202, %r4530;
	and.b64  	%rd203, %rd202, 1020;
	add.s64 	%rd204, %rd13, %rd203;
	ld.local.u32 	%r4531, [%rd204];
	xor.b32  	%r4532, %r4527, %r4525;
	xor.b32  	%r4533, %r4532, %r4529;
	xor.b32  	%r4534, %r4533, %r4531;
	mul.wide.u32 	%rd205, %r4513, 4;
	add.s64 	%rd206, %rd10, %rd205;
	ld.local.u32 	%r4535, [%rd206];
	shr.u32 	%r4536, %r4510, 14;
	cvt.u64.u32 	%rd207, %r4536;
	and.b64  	%rd208, %rd207, 1020;
	add.s64 	%rd209, %rd11, %rd208;
	ld.local.u32 	%r4537, [%rd209];
	shr.u32 	%r4538, %r4504, 6;
	cvt.u64.u32 	%rd210, %r4538;
	and.b64  	%rd211, %rd210, 1020;
	add.s64 	%rd212, %rd12, %rd211;
	ld.local.u32 	%r4539, [%rd212];
	shl.b32 	%r4540, %r4506, 2;
	cvt.u64.u32 	%rd213, %r4540;
	and.b64  	%rd214, %rd213, 1020;
	add.s64 	%rd215, %rd13, %rd214;
	ld.local.u32 	%r4541, [%rd215];
	xor.b32  	%r4542, %r4537, %r4535;
	xor.b32  	%r4543, %r4542, %r4539;
	xor.b32  	%r4544, %r4543, %r4541;
	mul.wide.u32 	%rd216, %r4514, 4;
	add.s64 	%rd217, %rd10, %rd216;
	ld.local.u32 	%r4545, [%rd217];
	shr.u32 	%r4546, %r4504, 14;
	cvt.u64.u32 	%rd218, %r4546;
	and.b64  	%rd219, %rd218, 1020;
	add.s64 	%rd220, %rd11, %rd219;
	ld.local.u32 	%r4547, [%rd220];
	shr.u32 	%r4548, %r4506, 6;
	cvt.u64.u32 	%rd221, %r4548;
	and.b64  	%rd222, %rd221, 1020;
	add.s64 	%rd223, %rd12, %rd222;
	ld.local.u32 	%r4549, [%rd223];
	shl.b32 	%r4550, %r4508, 2;
	cvt.u64.u32 	%rd224, %r4550;
	and.b64  	%rd225, %rd224, 1020;
	add.s64 	%rd226, %rd13, %rd225;
	ld.local.u32 	%r4551, [%rd226];
	xor.b32  	%r4552, %r4547, %r4545;
	xor.b32  	%r4553, %r4552, %r4549;
	xor.b32  	%r4554, %r4553, %r4551;
	ld.global.u32 	%r4555, [%rd2+16];
	xor.b32  	%r4556, %r4555, %r4524;
	shr.u32 	%r4557, %r4556, 8;
	shr.u32 	%r4558, %r4556, 16;
	shr.u32 	%r4559, %r4556, 24;
	cvt.u64.u32 	%rd227, %r4559;
	ld.global.u32 	%r4560, [%rd2+20];
	xor.b32  	%r4561, %r4560, %r4534;
	shr.u32 	%r4562, %r4561, 8;
	shr.u32 	%r4563, %r4561, 16;
	shr.u32 	%r4564, %r4561, 24;
	cvt.u64.u32 	%rd228, %r4564;
	ld.global.u32 	%r4565, [%rd2+24];
	xor.b32  	%r4566, %r4565, %r4544;
	shr.u32 	%r4567, %r4566, 8;
	shr.u32 	%r4568, %r4566, 16;
	shr.u32 	%r4569, %r4566, 24;
	cvt.u64.u32 	%rd229, %r4569;
	ld.global.u32 	%r4570, [%rd2+28];
	xor.b32  	%r4571, %r4570, %r4554;
	and.b32  	%r4572, %r4556, 255;
	cvt.u64.u32 	%rd230, %r4572;
	add.s64 	%rd231, %rd9, %rd230;
	ld.local.u8 	%r4573, [%rd231];
	and.b32  	%r4574, %r4557, 255;
	cvt.u64.u32 	%rd232, %r4574;
	add.s64 	%rd233, %rd9, %rd232;
	ld.local.u8 	%rs10, [%rd233];
	and.b32  	%r4575, %r4558, 255;
	cvt.u64.u32 	%rd234, %r4575;
	add.s64 	%rd235, %rd9, %rd234;
	ld.local.u8 	%r4576, [%rd235];
	add.s64 	%rd236, %rd9, %rd227;
	and.b32  	%r4577, %r4561, 255;
	cvt.u64.u32 	%rd237, %r4577;
	add.s64 	%rd238, %rd9, %rd237;
	ld.local.u8 	%r4578, [%rd238];
	and.b32  	%r4579, %r4562, 255;
	cvt.u64.u32 	%rd239, %r4579;
	add.s64 	%rd240, %rd9, %rd239;
	ld.local.u8 	%rs11, [%rd240];
	and.b32  	%r4580, %r4563, 255;
	cvt.u64.u32 	%rd241, %r4580;
	add.s64 	%rd242, %rd9, %rd241;
	ld.local.u8 	%r4581, [%rd242];
	add.s64 	%rd243, %rd9, %rd228;
	and.b32  	%r4582, %r4566, 255;
	cvt.u64.u32 	%rd244, %r4582;
	add.s64 	%rd245, %rd9, %rd244;
	ld.local.u8 	%r4583, [%rd245];
	and.b32  	%r4584, %r4567, 255;
	cvt.u64.u32 	%rd246, %r4584;
	add.s64 	%rd247, %rd9, %rd246;
	ld.local.u8 	%rs12, [%rd247];
	and.b32  	%r4585, %r4568, 255;
	cvt.u64.u32 	%rd248, %r4585;
	add.s64 	%rd249, %rd9, %rd248;
	ld.local.u8 	%r4586, [%rd249];
	add.s64 	%rd250, %rd9, %rd229;
	and.b32  	%r4587, %r4571, 255;
	cvt.u64.u32 	%rd251, %r4587;
	add.s64 	%rd252, %rd9, %rd251;
	ld.local.u8 	%r4588, [%rd252];
	shr.u32 	%r4589, %r4571, 8;
	and.b32  	%r4590, %r4589, 255;
	cvt.u64.u32 	%rd253, %r4590;
	add.s64 	%rd254, %rd9, %rd253;
	ld.local.u8 	%rs13, [%rd254];
	shr.u32 	%r4591, %r4571, 16;
	and.b32  	%r4592, %r4591, 255;
	cvt.u64.u32 	%rd255, %r4592;
	add.s64 	%rd256, %rd9, %rd255;
	ld.local.u8 	%r4593, [%rd256];
	shr.u32 	%r4594, %r4571, 24;
	cvt.u64.u32 	%rd257, %r4594;
	add.s64 	%rd258, %rd9, %rd257;
	ld.local.u8 	%r4595, [%rd258];
	shl.b32 	%r4596, %r4595, 24;
	mul.wide.u16 	%r4597, %rs11, 256;
	or.b32  	%r4598, %r4597, %r4583;
	shl.b32 	%r4599, %r4576, 16;
	or.b32  	%r4600, %r4598, %r4599;
	or.b32  	%r4601, %r4600, %r4596;
	ld.local.u8 	%r4602, [%rd236];
	shl.b32 	%r4603, %r4602, 24;
	shl.b32 	%r4604, %r4581, 16;
	or.b32  	%r4605, %r4603, %r4604;
	mul.wide.u16 	%r4606, %rs12, 256;
	or.b32  	%r4607, %r4605, %r4606;
	or.b32  	%r4608, %r4607, %r4588;
	ld.global.u32 	%r4609, [%rd2+160];
	xor.b32  	%r4610, %r4609, %r4608;
	ld.local.u8 	%r4611, [%rd243];
	shl.b32 	%r4612, %r4611, 24;
	shl.b32 	%r4613, %r4586, 16;
	or.b32  	%r4614, %r4612, %r4613;
	mul.wide.u16 	%r4615, %rs13, 256;
	or.b32  	%r4616, %r4614, %r4615;
	or.b32  	%r4617, %r4616, %r4573;
	ld.global.u32 	%r4618, [%rd2+164];
	xor.b32  	%r4619, %r4618, %r4617;
	ld.local.u8 	%r4620, [%rd250];
	shl.b32 	%r4621, %r4620, 24;
	shl.b32 	%r4622, %r4593, 16;
	or.b32  	%r4623, %r4621, %r4622;
	mul.wide.u16 	%r4624, %rs10, 256;
	or.b32  	%r4625, %r4623, %r4624;
	or.b32  	%r4626, %r4625, %r4578;
	ld.global.u32 	%r4627, [%rd2+168];
	xor.b32  	%r4628, %r4627, %r4626;
	ld.global.u32 	%r4629, [%rd2+172];
	xor.b32  	%r4630, %r4629, %r4601;
	ld.global.u32 	%r4631, [%rd3];
	xor.b32  	%r25, %r4610, %r4631;
	st.global.u32 	[%rd3], %r25;
	ld.global.u32 	%r4632, [%rd3+4];
	xor.b32  	%r26, %r4619, %r4632;
	st.global.u32 	[%rd3+4], %r26;
	ld.global.u32 	%r4633, [%rd3+8];
	xor.b32  	%r27, %r4628, %r4633;
	st.global.u32 	[%rd3+8], %r27;
	ld.global.u32 	%r4634, [%rd3+12];
	xor.b32  	%r28, %r4630, %r4634;
	st.global.u32 	[%rd3+12], %r28;
	mov.b32 	%r4635, 1990973438;
	mov.b32 	%r4636, 728170800;
	mov.b32 	%r4637, -982553614;
	mov.b32 	%r4638, 2071428195;
	st.local.v4.b32 	[%rd270], {%r4638, %r4637, %r4636, %r4635};
	mov.b32 	%r4639, -1066228580;
	mov.b32 	%r4640, -1348283219;
	mov.b32 	%r4641, -263759366;
	mov.b32 	%r4642, 2110358218;
	st.local.v4.b32 	[%rd270+16], {%r4642, %r4641, %r4640, %r4639};
	mov.b32 	%r4643, 355588209;
	mov.b32 	%r4644, -236608204;
	mov.b32 	%r4645, -856211658;
	mov.b32 	%r4646, 647232951;
	st.local.v4.b32 	[%rd270+32], {%r4646, %r4645, %r4644, %r4643};
	mov.b32 	%r4647, 1974609899;
	mov.b32 	%r4648, -494923257;
	mov.b32 	%r4649, -1710909928;
	mov.b32 	%r4650, -1021065468;
	st.local.v4.b32 	[%rd270+48], {%r4650, %r4649, %r4648, %r4647};
	mov.b32 	%r4651, -2077236439;
	mov.b32 	%r4652, -1277805742;
	mov.b32 	%r4653, -1604686309;
	mov.b32 	%r4654, 439124745;
	st.local.v4.b32 	[%rd270+64], {%r4654, %r4653, %r4652, %r4651};
	mov.b32 	%r4655, -816296886;
	mov.b32 	%r4656, 968805226;
	mov.b32 	%r4657, 1538391072;
	mov.b32 	%r4658, -318713517;
	st.local.v4.b32 	[%rd270+80], {%r4658, %r4657, %r4656, %r4655};
	mov.b32 	%r4659, -1465959344;
	mov.b32 	%r4660, 2130901317;
	mov.b32 	%r4661, -2060235453;
	mov.b32 	%r4662, -72683568;
	st.local.v4.b32 	[%rd270+96], {%r4662, %r4661, %r4660, %r4659};
	mov.b32 	%r4663, -755761392;
	mov.b32 	%r4664, 567981756;
	mov.b32 	%r4665, -180839022;
	mov.b32 	%r4666, -1891589295;
	st.local.v4.b32 	[%rd270+112], {%r4666, %r4665, %r4664, %r4663};
	mov.b32 	%r4667, 1931042148;
	mov.b32 	%r4668, 1031710660;
	mov.b32 	%r4669, 390371167;
	mov.b32 	%r4670, -334295859;
	st.local.v4.b32 	[%rd270+128], {%r4670, %r4669, %r4668, %r4667};
	mov.b32 	%r4671, -620011810;
	mov.b32 	%r4672, 347663942;
	mov.b32 	%r4673, -2003817950;
	mov.b32 	%r4674, -598769312;
	st.local.v4.b32 	[%rd270+144], {%r4674, %r4673, %r4672, %r4671};
	mov.b32 	%r4675, 2045023633;
	mov.b32 	%r4676, 1655493570;
	mov.b32 	%r4677, 1545864777;
	mov.b32 	%r4678, 171586272;
	st.local.v4.b32 	[%rd270+160], {%r4678, %r4677, %r4676, %r4675};
	mov.b32 	%r4679, 145652325;
	mov.b32 	%r4680, -353085844;
	mov.b32 	%r4681, -1454451315;
	mov.b32 	%r4682, 1832372455;
	st.local.v4.b32 	[%rd270+176], {%r4682, %r4681, %r4680, %r4679};
	mov.b32 	%r4683, -1970553525;
	mov.b32 	%r4684, 527752680;
	mov.b32 	%r4685, -961239524;
	mov.b32 	%r4686, 774207674;
	st.local.v4.b32 	[%rd270+192], {%r4686, %r4685, %r4684, %r4683};
	mov.b32 	%r4687, -1642217082;
	mov.b32 	%r4688, -1185467039;
	mov.b32 	%r4689, 251003720;
	mov.b32 	%r4690, 1723154032;
	st.local.v4.b32 	[%rd270+208], {%r4690, %r4689, %r4688, %r4687};
	mov.b32 	%r4691, -551004722;
	mov.b32 	%r4692, -377020773;
	mov.b32 	%r4693, -1802577559;
	mov.b32 	%r4694, 295237857;
	st.local.v4.b32 	[%rd270+224], {%r4694, %r4693, %r4692, %r4691};
	mov.b32 	%r4695, 381375664;
	mov.b32 	%r4696, 254646593;
	mov.b32 	%r4697, 1749214911;
	mov.b32 	%r4698, 227123596;
	st.local.v4.b32 	[%rd270+240], {%r4698, %r4697, %r4696, %r4695};
	mov.b32 	%r4699, -159679603;
	mov.b32 	%r4700, -294160487;
	mov.b32 	%r4701, -126059388;
	mov.b32 	%r4702, -966564955;
	st.local.v4.u32 	[%rd5], {%r4702, %r4701, %r4700, %r4699};
	mov.b32 	%r4703, -1849309868;
	mov.b32 	%r4704, -563122255;
	mov.b32 	%r4705, -697603139;
	mov.b32 	%r4706, -855539;
	st.local.v4.u32 	[%rd5+16], {%r4706, %r4705, %r4704, %r4703};
	mov.b32 	%r4707, 1445669757;
	mov.b32 	%r4708, -832084055;
	mov.b32 	%r4709, 33620227;
	mov.b32 	%r4710, 1613770832;
	st.local.v4.u32 	[%rd5+32], {%r4710, %r4709, %r4708, %r4707};
	mov.b32 	%r4711, -327780710;
	mov.b32 	%r4712, 1303096294;
	mov.b32 	%r4713, -1244145822;
	mov.b32 	%r4714, -402719207;
	st.local.v4.u32 	[%rd5+48], {%r4714, %r4713, %r4712, %r4711};
	mov.b32 	%r4715, -92439161;
	mov.b32 	%r4716, -1983264448;
	mov.b32 	%r4717, 528646813;
	mov.b32 	%r4718, -1882535355;
	st.local.v4.u32 	[%rd5+64], {%r4718, %r4717, %r4716, %r4715};
	mov.b32 	%r4719, -68095989;
	mov.b32 	%r4720, -1907931191;
	mov.b32 	%r4721, -1302767125;
	mov.b32 	%r4722, -268764651;
	st.local.v4.u32 	[%rd5+80], {%r4722, %r4721, %r4720, %r4719};
	mov.b32 	%r4723, 1169141738;
	mov.b32 	%r4724, 1604494077;
	mov.b32 	%r4725, -1277897625;
	mov.b32 	%r4726, 1101901292;
	st.local.v4.u32 	[%rd5+96], {%r4726, %r4725, %r4724, %r4723};
	mov.b32 	%r4727, -1681866661;
	mov.b32 	%r4728, -462261610;
	mov.b32 	%r4729, 1403299063;
	mov.b32 	%r4730, 597466303;
	st.local.v4.u32 	[%rd5+112], {%r4730, %r4729, %r4728, %r4727};
	mov.b32 	%r4731, 1277568618;
	mov.b32 	%r4732, 1033081774;
	mov.b32 	%r4733, -503448292;
	mov.b32 	%r4734, 1974974402;
	st.local.v4.u32 	[%rd5+128], {%r4734, %r4733, %r4732, %r4731};
	mov.b32 	%r4735, -2083730353;
	mov.b32 	%r4736, -168298750;
	mov.b32 	%r4737, 2118074177;
	mov.b32 	%r4738, 1815492186;
	st.local.v4.u32 	[%rd5+144], {%r4738, %r4737, %r4736, %r4735};
	mov.b32 	%r4739, -101584632;
	mov.b32 	%r4740, -773462732;
	mov.b32 	%r4741, 1369810420;
	mov.b32 	%r4742, 1748251740;
	st.local.v4.u32 	[%rd5+160], {%r4742, %r4741, %r4740, %r4739};
	mov.b32 	%r4743, 706024767;
	mov.b32 	%r4744, 1647391059;
	mov.b32 	%r4745, -1411852173;
	mov.b32 	%r4746, -495881837;
	st.local.v4.u32 	[%rd5+176], {%r4746, %r4745, %r4744, %r4743};
	mov.b32 	%r4747, -1648114850;
	mov.b32 	%r4748, 1176707941;
	mov.b32 	%r4749, -1782069422;
	mov.b32 	%r4750, 134480908;
	st.local.v4.u32 	[%rd5+192], {%r4750, %r4749, %r4748, %r4747};
	mov.b32 	%r4751, 798661301;
	mov.b32 	%r4752, 168101135;
	mov.b32 	%r4753, 932615841;
	mov.b32 	%r4754, 806885416;
	st.local.v4.u32 	[%rd5+208], {%r4754, %r4753, %r4752, %r4751};
	mov.b32 	%r4755, -538779075;
	mov.b32 	%r4756, 461406363;
	mov.b32 	%r4757, 605164086;
	mov.b32 	%r4758, 235341577;
	st.local.v4.u32 	[%rd5+224], {%r4758, %r4757, %r4756, %r4755};
	mov.b32 	%r4759, -361400929;
	mov.b32 	%r4760, 2142417613;
	mov.b32 	%r4761, 1311188841;
	mov.b32 	%r4762, -840176858;
	st.local.v4.u32 	[%rd5+240], {%r4762, %r4761, %r4760, %r4759};
	mov.b32 	%r4763, 874125870;
	mov.b32 	%r4764, 1479289972;
	mov.b32 	%r4765, 495158174;
	mov.b32 	%r4766, 302582043;
	st.local.v4.u32 	[%rd5+256], {%r4766, %r4765, %r4764, %r4763};
	mov.b32 	%r4767, 1537253627;
	mov.b32 	%r4768, -1269146898;
	mov.b32 	%r4769, -596742478;
	mov.b32 	%r4770, 907746093;
	st.local.v4.u32 	[%rd5+272], {%r4770, %r4769, %r4768, %r4767};
	mov.b32 	%r4771, 2108928974;
	mov.b32 	%r4772, -1210657183;
	mov.b32 	%r4773, 1983593293;
	mov.b32 	%r4774, -1538108682;
	st.local.v4.u32 	[%rd5+288], {%r4774, %r4773, %r4772, %r4771};
	mov.b32 	%r4775, 327451799;
	mov.b32 	%r4776, 1580150641;
	mov.b32 	%r4777, -572267714;
	mov.b32 	%r4778, 1378429307;
	st.local.v4.u32 	[%rd5+304], {%r4778, %r4777, %r4776, %r4775};
	mov.b32 	%r4779, -1041371860;
	mov.b32 	%r4780, 0;
	mov.b32 	%r4781, -1177431704;
	mov.b32 	%r4782, -1504488459;
	st.local.v4.u32 	[%rd5+320], {%r4782, %r4781, %r4780, %r4779};
	mov.b32 	%r4783, -1235526675;
	mov.b32 	%r4784, 2041688520;
	mov.b32 	%r4785, -469959649;
	mov.b32 	%r4786, 1075847264;
	st.local.v4.u32 	[%rd5+336], {%r4786, %r4785, %r4784, %r4783};
	mov.b32 	%r4787, 1916352843;
	mov.b32 	%r4788, 1740553945;
	mov.b32 	%r4789, -1916023994;
	mov.b32 	%r4790, -731223362;
	st.local.v4.u32 	[%rd5+352], {%r4790, %r4789, %r4788, %r4787};
	mov.b32 	%r4791, -2049978550;
	mov.b32 	%r4792, -1336387352;
	mov.b32 	%r4793, -1739830060;
	mov.b32 	%r4794, -1807070498;
	st.local.v4.u32 	[%rd5+368], {%r4794, %r4793, %r4792, %r4791};
	mov.b32 	%r4795, -302253290;
	mov.b32 	%r4796, 1336584933;
	mov.b32 	%r4797, -974131414;
	mov.b32 	%r4798, -1143943061;
	st.local.v4.u32 	[%rd5+384], {%r4798, %r4797, %r4796, %r4795};
	mov.b32 	%r4799, 293963156;
	mov.b32 	%r4800, 1714631509;
	mov.b32 	%r4801, -1706209833;
	mov.b32 	%r4802, -2042412091;
	st.local.v4.u32 	[%rd5+400], {%r4802, %r4801, %r4800, %r4799};
	mov.b32 	%r4803, -25198719;
	mov.b32 	%r4804, 67240454;
	mov.b32 	%r4805, -369493744;
	mov.b32 	%r4806, -1975171633;
	st.local.v4.u32 	[%rd5+416], {%r4806, %r4805, %r4804, %r4803};
	mov.b32 	%r4807, 1269344483;
	mov.b32 	%r4808, 631218106;
	mov.b32 	%r4809, 2017213508;
	mov.b32 	%r4810, -1605349136;
	st.local.v4.u32 	[%rd5+432], {%r4810, %r4809, %r4808, %r4807};
	mov.b32 	%r4811, 93294474;
	mov.b32 	%r4812, -2143272768;
	mov.b32 	%r4813, 1571005438;
	mov.b32 	%r4814, -1571728909;
	st.local.v4.u32 	[%rd5+448], {%r4814, %r4813, %r4812, %r4811};
	mov.b32 	%r4815, -235539196;
	mov.b32 	%r4816, 1882732616;
	mov.b32 	%r4817, 563977660;
	mov.b32 	%r4818, 1066570413;
	st.local.v4.u32 	[%rd5+464], {%r4818, %r4817, %r4816, %r4815};
	mov.b32 	%r4819, 1109467491;
	mov.b32 	%r4820, -1344611723;
	mov.b32 	%r4821, 2008463041;
	mov.b32 	%r4822, 1673313503;
	st.local.v4.u32 	[%rd5+480], {%r4822, %r4821, %r4820, %r4819};
	mov.b32 	%r4823, -1076702611;
	mov.b32 	%r4824, -34344178;
	mov.b32 	%r4825, -436207846;
	mov.b32 	%r4826, 537923632;
	st.local.v4.u32 	[%rd5+496], {%r4826, %r4825, %r4824, %r4823};
	mov.b32 	%r4827, -1007883217;
	mov.b32 	%r4828, 638784309;
	mov.b32 	%r4829, 403442708;
	mov.b32 	%r4830, -2117218996;
	st.local.v4.u32 	[%rd5+512], {%r4830, %r4829, %r4828, %r4827};
	mov.b32 	%r4831, 773265209;
	mov.b32 	%r4832, -2008791860;
	mov.b32 	%r4833, 899127202;
	mov.b32 	%r4834, -1101045791;
	st.local.v4.u32 	[%rd5+528], {%r4834, %r4833, %r4832, %r4831};
	mov.b32 	%r4835, 2050833735;
	mov.b32 	%r4836, -58818942;
	mov.b32 	%r4837, 1437050866;
	mov.b32 	%r4838, -1815821225;
	st.local.v4.u32 	[%rd5+544], {%r4838, %r4837, %r4836, %r4835};
	mov.b32 	%r4839, -428641387;
	mov.b32 	%r4840, 840505643;
	mov.b32 	%r4841, -1168286233;
	mov.b32 	%r4842, -932944724;
	st.local.v4.u32 	[%rd5+560], {%r4842, %r4841, %r4840, %r4839};
	mov.b32 	%r4843, -1545806721;
	mov.b32 	%r4844, -1638969391;
	mov.b32 	%r4845, 427917720;
	mov.b32 	%r4846, -1067425632;
	st.local.v4.u32 	[%rd5+576], {%r4846, %r4845, %r4844, %r4843};
	mov.b32 	%r4847, 193497219;
	mov.b32 	%r4848, 999329963;
	mov.b32 	%r4849, 1412049534;
	mov.b32 	%r4850, 1143087718;
	st.local.v4.u32 	[%rd5+592], {%r4850, %r4849, %r4848, %r4847};
	mov.b32 	%r4851, 672404540;
	mov.b32 	%r4852, 1807268051;
	mov.b32 	%r4853, -940642775;
	mov.b32 	%r4854, -1941551414;
	st.local.v4.u32 	[%rd5+608], {%r4854, %r4853, %r4852, %r4851};
	mov.b32 	%r4855, -1378100362;
	mov.b32 	%r4856, 369822493;
	mov.b32 	%r4857, -1134666014;
	mov.b32 	%r4858, -1478566279;
	st.local.v4.u32 	[%rd5+624], {%r4858, %r4857, %r4856, %r4855};
	mov.b32 	%r4859, 336202270;
	mov.b32 	%r4860, 1949973070;
	mov.b32 	%r4861, 1681011286;
	mov.b32 	%r4862, -606019525;
	st.local.v4.u32 	[%rd5+640], {%r4862, %r4861, %r4860, %r4859};
	mov.b32 	%r4863, -1201906460;
	mov.b32 	%r4864, 1210328172;
	mov.b32 	%r4865, 201721354;
	mov.b32 	%r4866, -1840690725;
	st.local.v4.u32 	[%rd5+656], {%r4866, %r4865, %r4864, %r4863};
	mov.b32 	%r4867, -1000185178;
	mov.b32 	%r4868, 1135389935;
	mov.b32 	%r4869, -1110191250;
	mov.b32 	%r4870, -1614626211;
	st.local.v4.u32 	[%rd5+672], {%r4870, %r4869, %r4868, %r4867};
	mov.b32 	%r4871, -226920053;
	mov.b32 	%r4872, -739974089;
	mov.b32 	%r4873, 831886756;
	mov.b32 	%r4874, 965841320;
	st.local.v4.u32 	[%rd5+688], {%r4874, %r4873, %r4872, %r4871};
	mov.b32 	%r4875, -630362697;
	mov.b32 	%r4876, 1849112409;
	mov.b32 	%r4877, -1949775805;
	mov.b32 	%r4878, -706222286;
	st.local.v4.u32 	[%rd5+704], {%r4878, %r4877, %r4876, %r4875};
	mov.b32 	%r4879, 1235855840;
	mov.b32 	%r4880, -1672589614;
	mov.b32 	%r4881, -1311386268;
	mov.b32 	%r4882, 26054028;
	st.local.v4.u32 	[%rd5+720], {%r4882, %r4881, %r4880, %r4879};
	mov.b32 	%r4883, -806688219;
	mov.b32 	%r4884, -202050553;
	mov.b32 	%r4885, -1403627782;
	mov.b32 	%r4886, -663982924;
	st.local.v4.u32 	[%rd5+736], {%r4886, %r4885, %r4884, %r4883};
	mov.b32 	%r4887, 268961816;
	mov.b32 	%r4888, 1202630377;
	mov.b32 	%r4889, -193299826;
	mov.b32 	%r4890, -899324497;
	st.local.v4.u32 	[%rd5+752], {%r4890, %r4889, %r4888, %r4887};
	mov.b32 	%r4891, 1546530418;
	mov.b32 	%r4892, 1243948399;
	mov.b32 	%r4893, -260540280;
	mov.b32 	%r4894, 1874508501;
	st.local.v4.u32 	[%rd5+768], {%r4894, %r4893, %r4892, %r4891};
	mov.b32 	%r4895, -1748580783;
	mov.b32 	%r4896, 1941222599;
	mov.b32 	%r4897, 1470539505;
	mov.b32 	%r4898, 941366308;
	st.local.v4.u32 	[%rd5+784], {%r4898, %r4897, %r4896, %r4895};
	mov.b32 	%r4899, 1042226977;
	mov.b32 	%r4900, -395021156;
	mov.b32 	%r4901, -1579295364;
	mov.b32 	%r4902, -873928669;
	st.local.v4.u32 	[%rd5+800], {%r4902, %r4901, %r4900, %r4899};
	mov.b32 	%r4903, 260737669;
	mov.b32 	%r4904, 227249030;
	mov.b32 	%r4905, 1639824860;
	mov.b32 	%r4906, -1773450275;
	st.local.v4.u32 	[%rd5+816], {%r4906, %r4905, %r4904, %r4903};
	mov.b32 	%r4907, -865704278;
	mov.b32 	%r4908, 1907733956;
	mov.b32 	%r4909, 2084453954;
	mov.b32 	%r4910, -529502064;
	st.local.v4.u32 	[%rd5+832], {%r4910, %r4909, %r4908, %r4907};
	mov.b32 	%r4911, 470683154;
	mov.b32 	%r4912, -134810111;
	mov.b32 	%r4913, 100860677;
	mov.b32 	%r4914, -1874310952;
	st.local.v4.u32 	[%rd5+848], {%r4914, %r4913, %r4912, %r4911};
	mov.b32 	%r4915, 1773779408;
	mov.b32 	%r4916, -1370007559;
	mov.b32 	%r4917, 1781871967;
	mov.b32 	%r4918, -1033805405;
	st.local.v4.u32 	[%rd5+864], {%r4918, %r4917, %r4916, %r4915};
	mov.b32 	%r4919, 664706745;
	mov.b32 	%r4920, 974986535;
	mov.b32 	%r4921, -1715355304;
	mov.b32 	%r4922, 394692241;
	st.local.v4.u32 	[%rd5+880], {%r4922, %r4921, %r4920, %r4919};
	mov.b32 	%r4923, 571543859;
	mov.b32 	%r4924, 731420851;
	mov.b32 	%r4925, -336005101;
	mov.b32 	%r4926, -639508168;
	st.local.v4.u32 	[%rd5+896], {%r4926, %r4925, %r4924, %r4923};
	mov.b32 	%r4927, 865375399;
	mov.b32 	%r4928, 126783113;
	mov.b32 	%r4929, -1445340816;
	mov.b32 	%r4930, -764843589;
	st.local.v4.u32 	[%rd5+912], {%r4930, %r4929, %r4928, %r4927};
	mov.b32 	%r4931, -907417312;
	mov.b32 	%r4932, 361203602;
	mov.b32 	%r4933, 1008606754;
	mov.b32 	%r4934, 765172662;
	st.local.v4.u32 	[%rd5+928], {%r4934, %r4933, %r4932, %r4931};
	mov.b32 	%r4935, -1512054918;
	mov.b32 	%r4936, 1344809080;
	mov.b32 	%r4937, -1437248001;
	mov.b32 	%r4938, -2016489911;
	st.local.v4.u32 	[%rd5+944], {%r4938, %r4937, %r4936, %r4935};
	mov.b32 	%r4939, 437062935;
	mov.b32 	%r4940, 160008576;
	mov.b32 	%r4941, 1503764984;
	mov.b32 	%r4942, 59542671;
	st.local.v4.u32 	[%rd5+960], {%r4942, %r4941, %r4940, %r4939};
	mov.b32 	%r4943, -798463816;
	mov.b32 	%r4944, -2076032314;
	mov.b32 	%r4945, -672733647;
	mov.b32 	%r4946, 1707065306;
	st.local.v4.u32 	[%rd5+976], {%r4946, %r4945, %r4944, %r4943};
	mov.b32 	%r4947, 504303377;
	mov.b32 	%r4948, 1512910199;
	mov.b32 	%r4949, 697932208;
	mov.b32 	%r4950, -2109652541;
	st.local.v4.u32 	[%rd5+992], {%r4950, %r4949, %r4948, %r4947};
	mov.b32 	%r4951, 739644986;
	mov.b32 	%r4952, 1841019862;
	mov.b32 	%r4953, -1470868228;
	mov.b32 	%r4954, 2075177163;
	st.local.v4.u32 	[%rd5+1008], {%r4954, %r4953, %r4952, %r4951};
	mov.b32 	%r4955, -1913226373;
	mov.b32 	%r4956, -1712425097;
	mov.b32 	%r4957, -2064089988;
	mov.b32 	%r4958, -1513725085;
	st.local.v4.u32 	[%rd6], {%r4958, %r4957, %r4956, %r4955};
	mov.b32 	%r4959, 1418839493;
	mov.b32 	%r4960, -1310822545;
	mov.b32 	%r4961, -1110021269;
	mov.b32 	%r4962, 234877682;
	st.local.v4.u32 	[%rd6+16], {%r4962, %r4961, %r4960, %r4959};
	mov.b32 	%r4963, 2102799147;
	mov.b32 	%r4964, -1446090905;
	mov.b32 	%r4965, 50462977;
	mov.b32 	%r4966, 1348481072;
	st.local.v4.u32 	[%rd6+32], {%r4966, %r4965, %r4964, %r4963};
	mov.b32 	%r4967, -1695779210;
	mov.b32 	%r4968, -431117397;
	mov.b32 	%r4969, 1656084439;
	mov.b32 	%r4970, 434634494;
	st.local.v4.u32 	[%rd6+48], {%r4970, %r4969, %r4968, %r4967};
	mov.b32 	%r4971, -2013627011;
	mov.b32 	%r4972, 1082771913;
	mov.b32 	%r4973, -1658879358;
	mov.b32 	%r4974, 1167051466;
	st.local.v4.u32 	[%rd6+64], {%r4974, %r4973, %r4972, %r4971};
	mov.b32 	%r4975, 201060592;
	mov.b32 	%r4976, -913422521;
	mov.b32 	%r4977, -340633255;
	mov.b32 	%r4978, 368048890;
	st.local.v4.u32 	[%rd6+80], {%r4978, %r4977, %r4976, %r4975};
	mov.b32 	%r4979, -364531793;
	mov.b32 	%r4980, -44064094;
	mov.b32 	%r4981, 1739838676;
	mov.b32 	%r4982, -331240019;
	st.local.v4.u32 	[%rd6+96], {%r4982, %r4981, %r4980, %r4979};
	mov.b32 	%r4983, 1536934080;
	mov.b32 	%r4984, -1763413390;
	mov.b32 	%r4985, -145513308;
	mov.b32 	%r4986, -1088185188;
	st.local.v4.u32 	[%rd6+112], {%r4986, %r4985, %r4984, %r4983};
	mov.b32 	%r4987, 1783375398;
	mov.b32 	%r4988, -1371696237;
	mov.b32 	%r4989, 484572669;
	mov.b32 	%r4990, -1032472649;
	st.local.v4.u32 	[%rd6+128], {%r4990, %r4989, %r4988, %r4987};
	mov.b32 	%r4991, 1334037708;
	mov.b32 	%r4992, 49674231;
	mov.b32 	%r4993, 1098792767;
	mov.b32 	%r4994, 1517041206;
	st.local.v4.u32 	[%rd6+144], {%r4994, %r4993, %r4992, %r4991};
	mov.b32 	%r4995, 150598129;
	mov.b32 	%r4996, 886171109;
	mov.b32 	%r4997, -195975771;
	mov.b32 	%r4998, 1550332980;
	st.local.v4.u32 	[%rd6+160], {%r4998, %r4997, %r4996, %r4995};
	mov.b32 	%r4999, 1059722517;
	mov.b32 	%r5000, 1398944049;
	mov.b32 	%r5001, 1940642008;
	mov.b32 	%r5002, -1813876367;
	st.local.v4.u32 	[%rd6+176], {%r5002, %r5001, %r5000, %r4999};
	mov.b32 	%r5003, 1587397571;
	mov.b32 	%r5004, 1699095331;
	mov.b32 	%r5005, 1385547719;
	mov.b32 	%r5006, 201851908;
	st.local.v4.u32 	[%rd6+192], {%r5006, %r5005, %r5004, %r5003};
	mov.b32 	%r5007, -1255171430;
	mov.b32 	%r5008, 252314885;
	mov.b32 	%r5009, -1590192490;
	mov.b32 	%r5010, 674240536;
	st.local.v4.u32 	[%rd6+208], {%r5010, %r5009, %r5008, %r5007};
	mov.b32 	%r5011, 1038082786;
	mov.b32 	%r5012, -1692696448;
	mov.b32 	%r5013, 908333586;
	mov.b32 	%r5014, 151914247;
	st.local.v4.u32 	[%rd6+224], {%r5014, %r5013, %r5012, %r5011};
	mov.b32 	%r5015, -1612024459;
	mov.b32 	%r5016, -847269198;
	mov.b32 	%r5017, 1766729511;
	mov.b32 	%r5018, 651029483;
	st.local.v4.u32 	[%rd6+240], {%r5018, %r5017, %r5016, %r5015};
	mov.b32 	%r5019, 775166490;
	mov.b32 	%r5020, 1951935532;
	mov.b32 	%r5021, -1642232957;
	mov.b32 	%r5022, 454166793;
	st.local.v4.u32 	[%rd6+256], {%r5022, %r5021, %r5020, %r5019};
	mov.b32 	%r5023, -77881184;
	mov.b32 	%r5024, -290170278;
	mov.b32 	%r5025, -1294176658;
	mov.b32 	%r5026, 758520603;
	st.local.v4.u32 	[%rd6+272], {%r5026, %r5025, %r5024, %r5023};
	mov.b32 	%r5027, -830622797;
	mov.b32 	%r5028, 1639438038;
	mov.b32 	%r5029, 1299594043;
	mov.b32 	%r5030, -157003182;
	st.local.v4.u32 	[%rd6+288], {%r5030, %r5029, %r5028, %r5027};
	mov.b32 	%r5031, -1760328572;
	mov.b32 	%r5032, 1901997871;
	mov.b32 	%r5033, 1054729187;
	mov.b32 	%r5034, 2068982057;
	st.local.v4.u32 	[%rd6+304], {%r5034, %r5033, %r5032, %r5031};
	mov.b32 	%r5035, 750906861;
	mov.b32 	%r5036, 1757008337;
	mov.b32 	%r5037, -173649069;
	st.local.v4.u32 	[%rd6+320], {%r5037, %r5036, %r4780, %r5035};
	mov.b32 	%r5038, -306816165;
	mov.b32 	%r5039, -931548751;
	mov.b32 	%r5040, 535035132;
	mov.b32 	%r5041, 1614815264;
	st.local.v4.u32 	[%rd6+336], {%r5041, %r5040, %r5039, %r5038};
	mov.b32 	%r5042, 1265776953;
	mov.b32 	%r5043, -647512386;
	mov.b32 	%r5044, 1183697867;
	mov.b32 	%r5045, -1093375382;
	st.local.v4.u32 	[%rd6+352], {%r5045, %r5044, %r5043, %r5042};
	mov.b32 	%r5046, 1250283471;
	mov.b32 	%r5047, -391096232;
	mov.b32 	%r5048, -728216500;
	mov.b32 	%r5049, -560706998;
	st.local.v4.u32 	[%rd6+368], {%r5049, %r5048, %r5047, %r5046};
	mov.b32 	%r5050, 384695291;
	mov.b32 	%r5051, -447763798;
	mov.b32 	%r5052, 717615087;
	mov.b32 	%r5053, 1807470800;
	st.local.v4.u32 	[%rd6+384], {%r5053, %r5052, %r5051, %r5050};
	mov.b32 	%r5054, -1810791035;
	mov.b32 	%r5055, 1432761139;
	mov.b32 	%r5056, -677753523;
	mov.b32 	%r5057, -981056701;
	st.local.v4.u32 	[%rd6+400], {%r5057, %r5056, %r5055, %r5054};
	mov.b32 	%r5058, -2114027649;
	mov.b32 	%r5059, 100925954;
	mov.b32 	%r5060, 283769337;
	mov.b32 	%r5061, -813021883;
	st.local.v4.u32 	[%rd6+416], {%r5061, %r5060, %r5059, %r5058};
	mov.b32 	%r5062, -481580888;
	mov.b32 	%r5063, -1171939425;
	mov.b32 	%r5064, 1148730428;
	mov.b32 	%r5065, -257929136;
	st.local.v4.u32 	[%rd6+432], {%r5065, %r5064, %r5063, %r5062};
	mov.b32 	%r5066, -1979347057;
	mov.b32 	%r5067, -1065336768;
	mov.b32 	%r5068, -27417693;
	mov.b32 	%r5069, -207466159;
	st.local.v4.u32 	[%rd6+448], {%r5069, %r5068, %r5067, %r5066};
	mov.b32 	%r5070, 82966005;
	mov.b32 	%r5071, 1215313976;
	mov.b32 	%r5072, -1138647651;
	mov.b32 	%r5073, -1388342638;
	st.local.v4.u32 	[%rd6+464], {%r5073, %r5072, %r5071, %r5070};
	mov.b32 	%r5074, 1665278241;
	mov.b32 	%r5075, 1974459098;
	mov.b32 	%r5076, -1049119050;
	mov.b32 	%r5077, -547111748;
	st.local.v4.u32 	[%rd6+480], {%r5077, %r5076, %r5075, %r5074};
	mov.b32 	%r5078, 1841287890;
	mov.b32 	%r5079, 251524083;
	mov.b32 	%r5080, 451280895;
	mov.b32 	%r5081, 807407632;
	st.local.v4.u32 	[%rd6+496], {%r5081, %r5080, %r5079, %r5078};
	mov.b32 	%r5082, 801369324;
	mov.b32 	%r5083, 891687699;
	mov.b32 	%r5084, 337120268;
	mov.b32 	%r5085, 1283575245;
	st.local.v4.u32 	[%rd6+512], {%r5085, %r5084, %r5083, %r5082};
	mov.b32 	%r5086, 959321879;
	mov.b32 	%r5087, -863484860;
	mov.b32 	%r5088, -1573546089;
	mov.b32 	%r5089, -507617441;
	st.local.v4.u32 	[%rd6+528], {%r5089, %r5088, %r5087, %r5086};
	mov.b32 	%r5090, 1199193405;
	mov.b32 	%r5091, -2097381762;
	mov.b32 	%r5092, -229267545;
	mov.b32 	%r5093, 1469301956;
	st.local.v4.u32 	[%rd6+544], {%r5093, %r5092, %r5091, %r5090};
	mov.b32 	%r5094, -1780059277;
	mov.b32 	%r5095, 724703513;
	mov.b32 	%r5096, -407216803;
	mov.b32 	%r5097, -1396153244;
	st.local.v4.u32 	[%rd6+560], {%r5097, %r5096, %r5095, %r5094};
	mov.b32 	%r5098, 2141445340;
	mov.b32 	%r5099, -778154161;
	mov.b32 	%r5100, -1743158911;
	mov.b32 	%r5101, -1598005152;
	st.local.v4.u32 	[%rd6+576], {%r5101, %r5100, %r5099, %r5098};
	mov.b32 	%r5102, -2096396152;
	mov.b32 	%r5103, -1422159728;
	mov.b32 	%r5104, 2119445034;
	mov.b32 	%r5105, 1715741218;
	st.local.v4.u32 	[%rd6+592], {%r5105, %r5104, %r5103, %r5102};
	mov.b32 	%r5106, 1009259540;
	mov.b32 	%r5107, -747915080;
	mov.b32 	%r5108, 700968686;
	mov.b32 	%r5109, -896776634;
	st.local.v4.u32 	[%rd6+608], {%r5109, %r5108, %r5107, %r5106};
	mov.b32 	%r5110, 1991105499;
	mov.b32 	%r5111, 487983883;
	mov.b32 	%r5112, -490971554;
	mov.b32 	%r5113, 2041044702;
	st.local.v4.u32 	[%rd6+624], {%r5113, %r5112, %r5111, %r5110};
	mov.b32 	%r5114, 504629770;
	mov.b32 	%r5115, 1316239930;
	mov.b32 	%r5116, 1449407026;
	mov.b32 	%r5117, 1004265696;
	st.local.v4.u32 	[%rd6+640], {%r5117, %r5116, %r5115, %r5114};
	mov.b32 	%r5118, -457679780;
	mov.b32 	%r5119, 1816667172;
	mov.b32 	%r5120, 168560134;
	mov.b32 	%r5121, -611169975;
	st.local.v4.u32 	[%rd6+656], {%r5121, %r5120, %r5119, %r5118};
	mov.b32 	%r5122, -1497079198;
	mov.b32 	%r5123, -280777556;
	mov.b32 	%r5124, 1857934291;
	mov.b32 	%r5125, 1570751170;
	st.local.v4.u32 	[%rd6+672], {%r5125, %r5124, %r5123, %r5122};
	mov.b32 	%r5126, -1947043463;
	mov.b32 	%r5127, 936633572;
	mov.b32 	%r5128, -1540254315;
	mov.b32 	%r5129, -1472622191;
	st.local.v4.u32 	[%rd6+688], {%r5129, %r5128, %r5127, %r5126};
	mov.b32 	%r5130, -1210421907;
	mov.b32 	%r5131, 1500395319;
	mov.b32 	%r5132, 1133234376;
	mov.b32 	%r5133, 852879335;
	st.local.v4.u32 	[%rd6+704], {%r5133, %r5132, %r5131, %r5130};
	mov.b32 	%r5134, -532043351;
	mov.b32 	%r5135, -761508274;
	mov.b32 	%r5136, 1689376213;
	mov.b32 	%r5137, -1946055283;
	st.local.v4.u32 	[%rd6+720], {%r5137, %r5136, %r5135, %r5134};
	mov.b32 	%r5138, 634383082;
	mov.b32 	%r5139, 133428468;
	mov.b32 	%r5140, -89369002;
	mov.b32 	%r5141, -1260884884;
	st.local.v4.u32 	[%rd6+736], {%r5141, %r5140, %r5139, %r5138};
	mov.b32 	%r5142, 403703816;
	mov.b32 	%r5143, -381178194;
	mov.b32 	%r5144, -1896580486;
	mov.b32 	%r5145, -1345690267;
	st.local.v4.u32 	[%rd6+752], {%r5145, %r5144, %r5143, %r5142};
	mov.b32 	%r5146, 1918643758;
	mov.b32 	%r5147, 1867130149;
	mov.b32 	%r5148, -1997506440;
	mov.b32 	%r5149, -714097990;
	st.local.v4.u32 	[%rd6+768], {%r5149, %r5148, %r5147, %r5146};
	mov.b32 	%r5150, 1368901318;
	mov.b32 	%r5151, -948718412;
	mov.b32 	%r5152, -245913946;
	mov.b32 	%r5153, 607656988;
	st.local.v4.u32 	[%rd6+784], {%r5153, %r5152, %r5151, %r5150};
	mov.b32 	%r5154, 557719327;
	mov.b32 	%r5155, -1662487436;
	mov.b32 	%r5156, 2090982877;
	mov.b32 	%r5157, 600565992;
	st.local.v4.u32 	[%rd6+800], {%r5157, %r5156, %r5155, %r5154};
	mov.b32 	%r5158, -2062579062;
	mov.b32 	%r5159, -2045932661;
	mov.b32 	%r5160, -597574211;
	mov.b32 	%r5161, -577352885;
	st.local.v4.u32 	[%rd6+816], {%r5161, %r5160, %r5159, %r5158};
	mov.b32 	%r5162, -1429445018;
	mov.b32 	%r5163, -999180875;
	mov.b32 	%r5164, 1115438654;
	mov.b32 	%r5165, -1864339344;
	st.local.v4.u32 	[%rd6+832], {%r5165, %r5164, %r5163, %r5162};
	mov.b32 	%r5166, 303828494;
	mov.b32 	%r5167, 33027830;
	mov.b32 	%r5168, 84280067;
	mov.b32 	%r5169, -661632952;
	st.local.v4.u32 	[%rd6+848], {%r5169, %r5168, %r5167, %r5166};
	mov.b32 	%r5170, -798377543;
	mov.b32 	%r5171, -106014889;
	mov.b32 	%r5172, 1600795957;
	mov.b32 	%r5173, -1547542175;
	st.local.v4.u32 	[%rd6+864], {%r5173, %r5172, %r5171, %r5170};
	mov.b32 	%r5174, -1188585826;
	mov.b32 	%r5175, 658119965;
	mov.b32 	%r5176, 1486471617;
	mov.b32 	%r5177, -1860729210;
	st.local.v4.u32 	[%rd6+880], {%r5177, %r5176, %r5175, %r5174};
	mov.b32 	%r5178, 857870609;
	mov.b32 	%r5179, -1288988520;
	mov.b32 	%r5180, 334231800;
	mov.b32 	%r5181, 953803233;
	st.local.v4.u32 	[%rd6+896], {%r5181, %r5180, %r5179, %r5178};
	mov.b32 	%r5182, -1489791852;
	mov.b32 	%r5183, -1995993458;
	mov.b32 	%r5184, 1890179545;
	mov.b32 	%r5185, -1143838359;
	st.local.v4.u32 	[%rd6+912], {%r5185, %r5184, %r5183, %r5182};
	mov.b32 	%r5186, 550103529;
	mov.b32 	%r5187, -1844082809;
	mov.b32 	%r5188, 574365214;
	mov.b32 	%r5189, -1238525029;
	st.local.v4.u32 	[%rd6+928], {%r5189, %r5188, %r5187, %r5186};
	mov.b32 	%r5190, 2057691103;
	mov.b32 	%r5191, 2018519080;
	mov.b32 	%r5192, -5614251;
	mov.b32 	%r5193, 1233637070;
	st.local.v4.u32 	[%rd6+944], {%r5193, %r5192, %r5191, %r5190};
	mov.b32 	%r5194, 387583245;
	mov.b32 	%r5195, -2146858615;
	mov.b32 	%r5196, -128343647;
	mov.b32 	%r5197, -1895592820;
	st.local.v4.u32 	[%rd6+960], {%r5197, %r5196, %r5195, %r5194};
	mov.b32 	%r5198, -1194301336;
	mov.b32 	%r5199, -964410814;
	mov.b32 	%r5200, 836232934;
	mov.b32 	%r5201, -630865985;
	st.local.v4.u32 	[%rd6+976], {%r5201, %r5200, %r5199, %r5198};
	mov.b32 	%r5202, 287182607;
	mov.b32 	%r5203, 2002398509;
	mov.b32 	%r5204, -1339450983;
	mov.b32 	%r5205, -1014873791;
	st.local.v4.u32 	[%rd6+992], {%r5205, %r5204, %r5203, %r5202};
	mov.b32 	%r5206, 975967766;
	mov.b32 	%r5207, -697451589;
	mov.b32 	%r5208, -56077228;
	mov.b32 	%r5209, -881086288;
	st.local.v4.u32 	[%rd6+1008], {%r5209, %r5208, %r5207, %r5206};
	mov.b32 	%r5210, 2072901243;
	mov.b32 	%r5211, 2006576759;
	mov.b32 	%r5212, 2089089148;
	mov.b32 	%r5213, 1671808611;
	st.local.v4.u32 	[%rd7], {%r5213, %r5212, %r5211, %r5210};
	mov.b32 	%r5214, -984313403;
	mov.b32 	%r5215, 1873927791;
	mov.b32 	%r5216, 1807603307;
	mov.b32 	%r5217, -233963534;
	st.local.v4.u32 	[%rd7+16], {%r5217, %r5216, %r5215, %r5214};
	mov.b32 	%r5218, 729634347;
	mov.b32 	%r5219, 1739181671;
	mov.b32 	%r5220, 16974337;
	mov.b32 	%r5221, 810573872;
	st.local.v4.u32 	[%rd7+32], {%r5221, %r5220, %r5219, %r5218};
	mov.b32 	%r5222, 1989864566;
	mov.b32 	%r5223, -1410970197;
	mov.b32 	%r5224, -681396777;
	mov.b32 	%r5225, -31856642;
	st.local.v4.u32 	[%rd7+48], {%r5225, %r5224, %r5223, %r5222};
	mov.b32 	%r5226, 2106063485;
	mov.b32 	%r5227, -918517303;
	mov.b32 	%r5228, -2103631998;
	mov.b32 	%r5229, -901410870;
	st.local.v4.u32 	[%rd7+64], {%r5229, %r5228, %r5227, %r5226};
	mov.b32 	%r5230, -267650064;
	mov.b32 	%r5231, 1204391495;
	mov.b32 	%r5232, 1508618841;
	mov.b32 	%r5233, -99225606;
	st.local.v4.u32 	[%rd7+80], {%r5233, %r5232, %r5231, %r5230};
	mov.b32 	%r5234, -1343601233;
	mov.b32 	%r5235, -1560453214;
	mov.b32 	%r5236, -731401260;
	mov.b32 	%r5237, -1377025619;
	st.local.v4.u32 	[%rd7+96], {%r5237, %r5236, %r5235, %r5234};
	mov.b32 	%r5238, -1067738176;
	mov.b32 	%r5239, 1922491506;
	mov.b32 	%r5240, -1527295068;
	mov.b32 	%r5241, -1665195108;
	st.local.v4.u32 	[%rd7+112], {%r5241, %r5240, %r5239, %r5238};
	mov.b32 	%r5242, 644500518;
	mov.b32 	%r5243, -1817297517;
	mov.b32 	%r5244, -48438787;
	mov.b32 	%r5245, -1211992649;
	st.local.v4.u32 	[%rd7+128], {%r5245, %r5244, %r5243, %r5242};
	mov.b32 	%r5246, -867204148;
	mov.b32 	%r5247, -150800905;
	mov.b32 	%r5248, 1061256767;
	mov.b32 	%r5249, 911895606;
	st.local.v4.u32 	[%rd7+144], {%r5249, %r5248, %r5247, %r5246};
	mov.b32 	%r5250, -251069967;
	mov.b32 	%r5251, -449523227;
	mov.b32 	%r5252, -1510714971;
	mov.b32 	%r5253, 878471220;
	st.local.v4.u32 	[%rd7+160], {%r5253, %r5252, %r5251, %r5250};
	mov.b32 	%r5254, 356461077;
	mov.b32 	%r5255, 827548209;
	mov.b32 	%r5256, -663508008;
	mov.b32 	%r5257, 1905517169;
	st.local.v4.u32 	[%rd7+176], {%r5257, %r5256, %r5255, %r5254};
	mov.b32 	%r5258, -1017209405;
	mov.b32 	%r5259, 593839651;
	mov.b32 	%r5260, -950889017;
	mov.b32 	%r5261, 67897348;
	st.local.v4.u32 	[%rd7+192], {%r5261, %r5260, %r5259, %r5258};
	mov.b32 	%r5262, -1699401830;
	mov.b32 	%r5263, 84871685;
	mov.b32 	%r5264, -1767819370;
	mov.b32 	%r5265, 405286936;
	st.local.v4.u32 	[%rd7+208], {%r5265, %r5264, %r5263, %r5262};
	mov.b32 	%r5266, -499261470;
	mov.b32 	%r5267, -2137318528;
	mov.b32 	%r5268, 305538066;
	mov.b32 	%r5269, 118033927;
	st.local.v4.u32 	[%rd7+224], {%r5269, %r5268, %r5267, %r5266};
	mov.b32 	%r5270, 1973414517;
	mov.b32 	%r5271, -1295155278;
	mov.b32 	%r5272, 661212711;
	mov.b32 	%r5273, -349778453;
	st.local.v4.u32 	[%rd7+240], {%r5273, %r5272, %r5271, %r5270};
	mov.b32 	%r5274, 439235610;
	mov.b32 	%r5275, 745822252;
	mov.b32 	%r5276, -2086789757;
	mov.b32 	%r5277, 152769033;
	st.local.v4.u32 	[%rd7+256], {%r5277, %r5276, %r5275, %r5274};
	mov.b32 	%r5278, -1594139744;
	mov.b32 	%r5279, 1525593178;
	mov.b32 	%r5280, 1857215598;
	mov.b32 	%r5281, 455947803;
	st.local.v4.u32 	[%rd7+272], {%r5281, %r5280, %r5279, %r5278};
	mov.b32 	%r5282, -1278313037;
	mov.b32 	%r5283, -698239018;
	mov.b32 	%r5284, 994932283;
	mov.b32 	%r5285, 1391895634;
	st.local.v4.u32 	[%rd7+288], {%r5285, %r5284, %r5283, %r5282};
	mov.b32 	%r5286, -2070473852;
	mov.b32 	%r5287, 795958831;
	mov.b32 	%r5288, -482419229;
	mov.b32 	%r5289, 695947817;
	st.local.v4.u32 	[%rd7+304], {%r5289, %r5288, %r5287, %r5286};
	mov.b32 	%r5290, -315833875;
	mov.b32 	%r5291, -781665839;
	mov.b32 	%r5292, 1408607827;
	st.local.v4.u32 	[%rd7+320], {%r5292, %r5291, %r4780, %r5290};
	mov.b32 	%r5293, 1542305371;
	mov.b32 	%r5294, -1312261711;
	mov.b32 	%r5295, -65018884;
	mov.b32 	%r5296, 543178784;
	st.local.v4.u32 	[%rd7+336], {%r5296, %r5295, %r5294, %r5293};
	mov.b32 	%r5297, 961245753;
	mov.b32 	%r5298, -1093048386;
	mov.b32 	%r5299, -884568629;
	mov.b32 	%r5300, 1790891114;
	st.local.v4.u32 	[%rd7+352], {%r5300, %r5299, %r5298, %r5297};
	mov.b32 	%r5301, -817199665;
	mov.b32 	%r5302, 1491644504;
	mov.b32 	%r5303, 1289001036;
	mov.b32 	%r5304, 1256100938;
	st.local.v4.u32 	[%rd7+368], {%r5304, %r5303, %r5302, %r5301};
	mov.b32 	%r5305, -82383365;
	mov.b32 	%r5306, -1427812438;
	mov.b32 	%r5307, -282409489;
	mov.b32 	%r5308, -798245936;
	st.local.v4.u32 	[%rd7+384], {%r5308, %r5307, %r5306, %r5305};
	mov.b32 	%r5309, -2053893755;
	mov.b32 	%r5310, 861234739;
	mov.b32 	%r5311, 1305975373;
	mov.b32 	%r5312, 1137018435;
	st.local.v4.u32 	[%rd7+400], {%r5312, %r5311, %r5310, %r5309};
	mov.b32 	%r5313, 2139225727;
	mov.b32 	%r5314, 33948674;
	mov.b32 	%r5315, -116332039;
	mov.b32 	%r5316, 1171229253;
	st.local.v4.u32 	[%rd7+416], {%r5316, %r5315, %r5314, %r5313};
	mov.b32 	%r5317, -1461498968;
	mov.b32 	%r5318, -1615190625;
	mov.b32 	%r5319, 1011120188;
	mov.b32 	%r5320, 1357946960;
	st.local.v4.u32 	[%rd7+432], {%r5320, %r5319, %r5318, %r5317};
	mov.b32 	%r5321, -1886780017;
	mov.b32 	%r5322, 1086357568;
	mov.b32 	%r5323, -1543610973;
	mov.b32 	%r5324, 1374921297;
	st.local.v4.u32 	[%rd7+448], {%r5324, %r5323, %r5322, %r5321};
	mov.b32 	%r5325, -184225291;
	mov.b32 	%r5326, 944271416;
	mov.b32 	%r5327, -1648615011;
	mov.b32 	%r5328, -1834139758;
	st.local.v4.u32 	[%rd7+464], {%r5328, %r5327, %r5326, %r5325};
	mov.b32 	%r5329, 560153121;
	mov.b32 	%r5330, -629821478;
	mov.b32 	%r5331, -1228834890;
	mov.b32 	%r5332, -1126210628;
	st.local.v4.u32 	[%rd7+480], {%r5332, %r5331, %r5330, %r5329};
	mov.b32 	%r5333, -764559406;
	mov.b32 	%r5334, -217121293;
	mov.b32 	%r5335, -15014401;
	mov.b32 	%r5336, 271589392;
	st.local.v4.u32 	[%rd7+496], {%r5336, %r5335, %r5334, %r5333};
	mov.b32 	%r5337, -332413972;
	mov.b32 	%r5338, 322250259;
	mov.b32 	%r5339, 202643468;
	mov.b32 	%r5340, -850624051;
	st.local.v4.u32 	[%rd7+512], {%r5340, %r5339, %r5338, %r5337};
	mov.b32 	%r5341, 389623319;
	mov.b32 	%r5342, 1154254916;
	mov.b32 	%r5343, -1750977129;
	mov.b32 	%r5344, 1608629855;
	st.local.v4.u32 	[%rd7+528], {%r5344, %r5343, %r5342, %r5341};
	mov.b32 	%r5345, 1028094525;
	mov.b32 	%r5346, 2122513534;
	mov.b32 	%r5347, -1477290585;
	mov.b32 	%r5348, -1000893500;
	st.local.v4.u32 	[%rd7+544], {%r5348, %r5347, %r5346, %r5345};
	mov.b32 	%r5349, 1939203699;
	mov.b32 	%r5350, 422261273;
	mov.b32 	%r5351, 1575467613;
	mov.b32 	%r5352, 1689045092;
	st.local.v4.u32 	[%rd7+560], {%r5352, %r5351, %r5350, %r5349};
	mov.b32 	%r5353, -595614756;
	mov.b32 	%r5354, 1339137615;
	mov.b32 	%r5355, -2120738431;
	mov.b32 	%r5356, 1621147744;
	st.local.v4.u32 	[%rd7+576], {%r5356, %r5355, %r5354, %r5353};
	mov.b32 	%r5357, -2004677752;
	mov.b32 	%r5358, -1867826288;
	mov.b32 	%r5359, 712922154;
	mov.b32 	%r5360, 577127458;
	st.local.v4.u32 	[%rd7+592], {%r5360, %r5359, %r5358, %r5357};
	mov.b32 	%r5361, 339486740;
	mov.b32 	%r5362, -1194103880;
	mov.b32 	%r5363, -299251730;
	mov.b32 	%r5364, 1187679302;
	st.local.v4.u32 	[%rd7+608], {%r5364, %r5363, %r5362, %r5361};
	mov.b32 	%r5365, -612979237;
	mov.b32 	%r5366, 186455563;
	mov.b32 	%r5367, 1591917662;
	mov.b32 	%r5368, -562452514;
	st.local.v4.u32 	[%rd7+624], {%r5368, %r5367, %r5366, %r5365};
	mov.b32 	%r5369, 169743370;
	mov.b32 	%r5370, 978220090;
	mov.b32 	%r5371, 844522546;
	mov.b32 	%r5372, -532948000;
	st.local.v4.u32 	[%rd7+640], {%r5372, %r5371, %r5370, %r5369};
	mov.b32 	%r5373, 1558493276;
	mov.b32 	%r5374, 611076132;
	mov.b32 	%r5375, 101321734;
	mov.b32 	%r5376, 1239126601;
	st.local.v4.u32 	[%rd7+656], {%r5376, %r5375, %r5374, %r5373};
	mov.b32 	%r5377, 1655096418;
	mov.b32 	%r5378, -1393605716;
	mov.b32 	%r5379, -747717165;
	mov.b32 	%r5380, -1034051646;
	st.local.v4.u32 	[%rd7+672], {%r5380, %r5379, %r5378, %r5377};
	mov.b32 	%r5381, 2039214713;
	mov.b32 	%r5382, -466103324;
	mov.b32 	%r5383, -1784401515;
	mov.b32 	%r5384, -1851246191;
	st.local.v4.u32 	[%rd7+688], {%r5384, %r5383, %r5382, %r5381};
	mov.b32 	%r5385, 1840765549;
	mov.b32 	%r5386, 928607799;
	mov.b32 	%r5387, -935097400;
	mov.b32 	%r5388, -416098841;
	st.local.v4.u32 	[%rd7+704], {%r5388, %r5387, %r5386, %r5385};
	mov.b32 	%r5389, -1444918871;
	mov.b32 	%r5390, 1322425422;
	mov.b32 	%r5391, -714821163;
	mov.b32 	%r5392, -1920204403;
	st.local.v4.u32 	[%rd7+720], {%r5392, %r5391, %r5390, %r5389};
	mov.b32 	%r5393, -366620694;
	mov.b32 	%r5394, -200805388;
	mov.b32 	%r5395, 1459268694;
	mov.b32 	%r5396, 1823791212;
	st.local.v4.u32 	[%rd7+736], {%r5396, %r5395, %r5394, %r5393};
	mov.b32 	%r5397, 135794696;
	mov.b32 	%r5398, -1360443474;
	mov.b32 	%r5399, 2056189050;
	mov.b32 	%r5400, 1706019429;
	st.local.v4.u32 	[%rd7+752], {%r5400, %r5399, %r5398, %r5397};
	mov.b32 	%r5401, 779246638;
	mov.b32 	%r5402, 628050469;
	mov.b32 	%r5403, 2022240376;
	mov.b32 	%r5404, -1160417350;
	st.local.v4.u32 	[%rd7+768], {%r5404, %r5403, %r5402, %r5401};
	mov.b32 	%r5405, -967731258;
	mov.b32 	%r5406, -1261997132;
	mov.b32 	%r5407, -1494132826;
	mov.b32 	%r5408, 472135708;
	st.local.v4.u32 	[%rd7+784], {%r5408, %r5407, %r5406, %r5405};
	mov.b32 	%r5409, 522272287;
	mov.b32 	%r5410, 1956440180;
	mov.b32 	%r5411, -579034659;
	mov.b32 	%r5412, -400307224;
	st.local.v4.u32 	[%rd7+800], {%r5412, %r5411, %r5410, %r5409};
	mov.b32 	%r5413, -1970991222;
	mov.b32 	%r5414, -1954148981;
	mov.b32 	%r5415, -1109630531;
	mov.b32 	%r5416, 1272813131;
	st.local.v4.u32 	[%rd7+816], {%r5416, %r5415, %r5414, %r5413};
	mov.b32 	%r5417, 1722469478;
	mov.b32 	%r5418, -1245417035;
	mov.b32 	%r5419, 1044544574;
	mov.b32 	%r5420, 1888542832;
	st.local.v4.u32 	[%rd7+832], {%r5420, %r5419, %r5418, %r5417};
	mov.b32 	%r5421, 236067854;
	mov.b32 	%r5422, -167643146;
	mov.b32 	%r5423, 50660867;
	mov.b32 	%r5424, 1222152264;
	st.local.v4.u32 	[%rd7+848], {%r5424, %r5423, %r5422, %r5421};
	mov.b32 	%r5425, -1177523783;
	mov.b32 	%r5426, 1475980887;
	mov.b32 	%r5427, 895445557;
	mov.b32 	%r5428, 1638122081;
	st.local.v4.u32 	[%rd7+864], {%r5428, %r5427, %r5426, %r5425};
	mov.b32 	%r5429, -1632032866;
	mov.b32 	%r5430, 489110045;
	mov.b32 	%r5431, -1051158079;
	mov.b32 	%r5432, -2037311610;
	st.local.v4.u32 	[%rd7+880], {%r5432, %r5431, %r5430, %r5429};
	mov.b32 	%r5433, 288563729;
	mov.b32 	%r5434, -1733088360;
	mov.b32 	%r5435, -132912136;
	mov.b32 	%r5436, -516367903;
	st.local.v4.u32 	[%rd7+896], {%r5436, %r5435, %r5434, %r5433};
	mov.b32 	%r5437, -1800981612;
	mov.b32 	%r5438, -1903622258;
	mov.b32 	%r5439, -646927911;
	mov.b32 	%r5440, 1773916777;
	st.local.v4.u32 	[%rd7+912], {%r5440, %r5439, %r5438, %r5437};
	mov.b32 	%r5441, -383727127;
	mov.b32 	%r5442, -2020469369;
	mov.b32 	%r5443, 505560094;
	mov.b32 	%r5444, -1682559589;
	st.local.v4.u32 	[%rd7+928], {%r5444, %r5443, %r5442, %r5441};
	mov.b32 	%r5445, -545610273;
	mov.b32 	%r5446, 678973480;
	mov.b32 	%r5447, 1442818645;
	mov.b32 	%r5448, -834041906;
	st.local.v4.u32 	[%rd7+944], {%r5448, %r5447, %r5446, %r5445};
	mov.b32 	%r5449, 219617805;
	mov.b32 	%r5450, -1988097655;
	mov.b32 	%r5451, -1577559647;
	mov.b32 	%r5452, -1936784500;
	st.local.v4.u32 	[%rd7+960], {%r5452, %r5451, %r5450, %r5449};
	mov.b32 	%r5453, 1756942440;
	mov.b32 	%r5454, 1120306242;
	mov.b32 	%r5455, -432941082;
	mov.b32 	%r5456, -1076206145;
	st.local.v4.u32 	[%rd7+976], {%r5456, %r5455, %r5454, %r5453};
	mov.b32 	%r5457, 252780047;
	mov.b32 	%r5458, 762796589;
	mov.b32 	%r5459, -1716508263;
	mov.b32 	%r5460, 1103331905;
	st.local.v4.u32 	[%rd7+992], {%r5460, %r5459, %r5458, %r5457};
	mov.b32 	%r5461, 372911126;
	mov.b32 	%r5462, -1143575109;
	mov.b32 	%r5463, 1425844308;
	mov.b32 	%r5464, -1328841808;
	st.local.v4.u32 	[%rd7+1008], {%r5464, %r5463, %r5462, %r5461};
	mov.b32 	%r5465, 2071694838;
	mov.b32 	%r5466, 2004326894;
	mov.b32 	%r5467, 2088535288;
	mov.b32 	%r5468, 1667474886;
	st.local.v4.u32 	[%rd8], {%r5468, %r5467, %r5466, %r5465};
	mov.b32 	%r5469, -976923503;
	mov.b32 	%r5470, 1869591006;
	mov.b32 	%r5471, 1802223062;
	mov.b32 	%r5472, -219017729;
	st.local.v4.u32 	[%rd8+16], {%r5472, %r5471, %r5470, %r5469};
	mov.b32 	%r5473, 724270422;
	mov.b32 	%r5474, 1734846926;
	mov.b32 	%r5475, 16843522;
	mov.b32 	%r5476, 808472672;
	st.local.v4.u32 	[%rd8+32], {%r5476, %r5475, %r5474, %r5473};
	mov.b32 	%r5477, 1987484396;
	mov.b32 	%r5478, -1414797747;
	mov.b32 	%r5479, -673750347;
	mov.b32 	%r5480, -16901657;
	st.local.v4.u32 	[%rd8+48], {%r5480, %r5479, %r5478, %r5477};
	mov.b32 	%r5481, 2105378810;
	mov.b32 	%r5482, -909557623;
	mov.b32 	%r5483, -2105369313;
	mov.b32 	%r5484, -892713585;
	st.local.v4.u32 	[%rd8+64], {%r5484, %r5483, %r5482, %r5481};
	mov.b32 	%r5485, -252703749;
	mov.b32 	%r5486, 1195886990;
	mov.b32 	%r5487, 1499065266;
	mov.b32 	%r5488, -84273681;
	st.local.v4.u32 	[%rd8+80], {%r5488, %r5487, %r5486, %r5485};
	mov.b32 	%r5489, -1347425723;
	mov.b32 	%r5490, -1566376609;
	mov.b32 	%r5491, -724277325;
	mov.b32 	%r5492, -1381110719;
	st.local.v4.u32 	[%rd8+96], {%r5492, %r5491, %r5490, %r5489};
	mov.b32 	%r5493, -1061135461;
	mov.b32 	%r5494, 1920112356;
	mov.b32 	%r5495, -1532692653;
	mov.b32 	%r5496, -1667449053;
	st.local.v4.u32 	[%rd8+112], {%r5496, %r5495, %r5494, %r5493};
	mov.b32 	%r5497, 640051788;
	mov.b32 	%r5498, -1819038147;
	mov.b32 	%r5499, -33743647;
	mov.b32 	%r5500, -1212693899;
	st.local.v4.u32 	[%rd8+128], {%r5500, %r5499, %r5498, %r5497};
	mov.b32 	%r5501, -859025533;
	mov.b32 	%r5502, -134806795;
	mov.b32 	%r5503, 1061110142;
	mov.b32 	%r5504, 909531756;
	st.local.v4.u32 	[%rd8+144], {%r5504, %r5503, %r5502, %r5501};
	mov.b32 	%r5505, -235861767;
	mov.b32 	%r5506, -437963567;
	mov.b32 	%r5507, -1515850671;
	mov.b32 	%r5508, 875846760;
	st.local.v4.u32 	[%rd8+160], {%r5508, %r5507, %r5506, %r5505};
	mov.b32 	%r5509, 353713962;
	mov.b32 	%r5510, 825316194;
	mov.b32 	%r5511, -656903253;
	mov.b32 	%r5512, 1903268834;
	st.local.v4.u32 	[%rd8+176], {%r5512, %r5511, %r5510, %r5509};
	mov.b32 	%r5513, -1010606435;
	mov.b32 	%r5514, 589522246;
	mov.b32 	%r5515, -943238507;
	mov.b32 	%r5516, 67374088;
	st.local.v4.u32 	[%rd8+192], {%r5516, %r5515, %r5514, %r5513};
	mov.b32 	%r5517, -1701137105;
	mov.b32 	%r5518, 84217610;
	mov.b32 	%r5519, -1768513225;
	mov.b32 	%r5520, 404236336;
	st.local.v4.u32 	[%rd8+208], {%r5520, %r5519, %r5518, %r5517};
	mov.b32 	%r5521, -488489505;
	mov.b32 	%r5522, -2139055333;
	mov.b32 	%r5523, 303183396;
	mov.b32 	%r5524, 117901582;
	st.local.v4.u32 	[%rd8+224], {%r5524, %r5523, %r5522, %r5521};
	mov.b32 	%r5525, 1970642922;
	mov.b32 	%r5526, -1296904833;
	mov.b32 	%r5527, 656894286;
	mov.b32 	%r5528, -336910643;
	st.local.v4.u32 	[%rd8+240], {%r5528, %r5527, %r5526, %r5525};
	mov.b32 	%r5529, 437923380;
	mov.b32 	%r5530, 741110872;
	mov.b32 	%r5531, -2088526307;
	mov.b32 	%r5532, 151591698;
	st.local.v4.u32 	[%rd8+256], {%r5532, %r5531, %r5530, %r5529};
	mov.b32 	%r5533, -1600062629;
	mov.b32 	%r5534, 1515908788;
	mov.b32 	%r5535, 1852748508;
	mov.b32 	%r5536, 454765878;
	st.local.v4.u32 	[%rd8+272], {%r5536, %r5535, %r5534, %r5533};
	mov.b32 	%r5537, -1280061827;
	mov.b32 	%r5538, -690593353;
	mov.b32 	%r5539, 993742198;
	mov.b32 	%r5540, 1381168804;
	st.local.v4.u32 	[%rd8+288], {%r5540, %r5539, %r5538, %r5537};
	mov.b32 	%r5541, -2071685357;
	mov.b32 	%r5542, 791638366;
	mov.b32 	%r5543, -471646499;
	mov.b32 	%r5544, 690584402;
	st.local.v4.u32 	[%rd8+304], {%r5544, %r5543, %r5542, %r5541};
	mov.b32 	%r5545, -303223615;
	mov.b32 	%r5546, -774805319;
	mov.b32 	%r5547, 1398011302;
	st.local.v4.u32 	[%rd8+320], {%r5547, %r5546, %r4780, %r5545};
	mov.b32 	%r5548, 1532751286;
	mov.b32 	%r5549, -1313748871;
	mov.b32 	%r5550, -50585629;
	mov.b32 	%r5551, 538992704;
	st.local.v4.u32 	[%rd8+336], {%r5551, %r5550, %r5549, %r5548};
	mov.b32 	%r5552, 960056178;
	mov.b32 	%r5553, -1094788761;
	mov.b32 	%r5554, -875870579;
	mov.b32 	%r5555, 1785380564;
	st.local.v4.u32 	[%rd8+352], {%r5555, %r5554, %r5553, %r5552};
	mov.b32 	%r5556, -808498555;
	mov.b32 	%r5557, 1482221744;
	mov.b32 	%r5558, 1280103576;
	mov.b32 	%r5559, 1246420628;
	st.local.v4.u32 	[%rd8+368], {%r5559, %r5558, %r5557, %r5556};
	mov.b32 	%r5560, -67430675;
	mov.b32 	%r5561, -1431640753;
	mov.b32 	%r5562, -269538619;
	mov.b32 	%r5563, -791647301;
	st.local.v4.u32 	[%rd8+384], {%r5563, %r5562, %r5561, %r5560};
	mov.b32 	%r5564, -2054843375;
	mov.b32 	%r5565, 859002214;
	mov.b32 	%r5566, 1296947098;
	mov.b32 	%r5567, 1128514950;
	st.local.v4.u32 	[%rd8+400], {%r5567, %r5566, %r5565, %r5564};
	mov.b32 	%r5568, 2139062782;
	mov.b32 	%r5569, 33687044;
	mov.b32 	%r5570, -101117719;
	mov.b32 	%r5571, 1162203018;
	st.local.v4.u32 	[%rd8+416], {%r5571, %r5570, %r5569, %r5568};
	mov.b32 	%r5572, -1465326773;
	mov.b32 	%r5573, -1616922075;
	mov.b32 	%r5574, 1010582648;
	mov.b32 	%r5575, 1347481760;
	st.local.v4.u32 	[%rd8+432], {%r5575, %r5574, %r5573, %r5572};
	mov.b32 	%r5576, -1886418427;
	mov.b32 	%r5577, 1077985408;
	mov.b32 	%r5578, -1549533603;
	mov.b32 	%r5579, 1364325282;
	st.local.v4.u32 	[%rd8+448], {%r5579, %r5578, %r5577, %r5576};
	mov.b32 	%r5580, -168491791;
	mov.b32 	%r5581, 943212656;
	mov.b32 	%r5582, -1650607071;
	mov.b32 	%r5583, -1835881153;
	st.local.v4.u32 	[%rd8+464], {%r5583, %r5582, %r5581, %r5580};
	mov.b32 	%r5584, 555836226;
	mov.b32 	%r5585, -623217233;
	mov.b32 	%r5586, -1229536905;
	mov.b32 	%r5587, -1128472733;
	st.local.v4.u32 	[%rd8+480], {%r5587, %r5586, %r5585, %r5584};
	mov.b32 	%r5588, -757961281;
	mov.b32 	%r5589, -202174723;
	mov.b32 	%r5590, -58651;
	mov.b32 	%r5591, 269496352;
	st.local.v4.u32 	[%rd8+496], {%r5591, %r5590, %r5589, %r5588};
	mov.b32 	%r5592, -320065597;
	mov.b32 	%r5593, 320025894;
	mov.b32 	%r5594, 202118168;
	mov.b32 	%r5595, -842183551;
	st.local.v4.u32 	[%rd8+512], {%r5595, %r5594, %r5593, %r5592};
	mov.b32 	%r5596, 387397934;
	mov.b32 	%r5597, 1145359496;
	mov.b32 	%r5598, -1751670219;
	mov.b32 	%r5599, 1600119230;
	st.local.v4.u32 	[%rd8+528], {%r5599, %r5598, %r5597, %r5596};
	mov.b32 	%r5600, 1027426170;
	mov.b32 	%r5601, 2122220284;
	mov.b32 	%r5602, -1482165675;
	mov.b32 	%r5603, -993765485;
	st.local.v4.u32 	[%rd8+544], {%r5603, %r5602, %r5601, %r5600};
	mov.b32 	%r5604, 1936954854;
	mov.b32 	%r5605, 421079858;
	mov.b32 	%r5606, 1566435258;
	mov.b32 	%r5607, 1684319432;
	st.local.v4.u32 	[%rd8+560], {%r5607, %r5606, %r5605, %r5604};
	mov.b32 	%r5608, -589529181;
	mov.b32 	%r5609, 1330631070;
	mov.b32 	%r5610, -2122213351;
	mov.b32 	%r5611, 1616945344;
	st.local.v4.u32 	[%rd8+576], {%r5611, %r5610, %r5609, %r5608};
	mov.b32 	%r5612, -2004319477;
	mov.b32 	%r5613, -1869567173;
	mov.b32 	%r5614, 707427924;
	mov.b32 	%r5615, 572679748;
	st.local.v4.u32 	[%rd8+592], {%r5615, %r5614, %r5613, %r5612};
	mov.b32 	%r5616, 336870440;
	mov.b32 	%r5617, -1195846805;
	mov.b32 	%r5618, -286381625;
	mov.b32 	%r5619, 1179044492;
	st.local.v4.u32 	[%rd8+608], {%r5619, %r5618, %r5617, %r5616};
	mov.b32 	%r5620, -606374227;
	mov.b32 	%r5621, 185277718;
	mov.b32 	%r5622, 1583276732;
	mov.b32 	%r5623, -555845209;
	st.local.v4.u32 	[%rd8+624], {%r5623, %r5622, %r5621, %r5620};
	mov.b32 	%r5624, 168435220;
	mov.b32 	%r5625, 976899700;
	mov.b32 	%r5626, 842159716;
	mov.b32 	%r5627, -522175525;
	st.local.v4.u32 	[%rd8+640], {%r5627, %r5626, %r5625, %r5624};
	mov.b32 	%r5628, 1549591736;
	mov.b32 	%r5629, 606366792;
	mov.b32 	%r5630, 101059084;
	mov.b32 	%r5631, 1229577106;
	st.local.v4.u32 	[%rd8+656], {%r5631, %r5630, %r5629, %r5628};
	mov.b32 	%r5632, 1650632388;
	mov.b32 	%r5633, -1397952701;
	mov.b32 	%r5634, -741118275;
	mov.b32 	%r5635, -1027449441;
	st.local.v4.u32 	[%rd8+672], {%r5635, %r5634, %r5633, %r5632};
	mov.b32 	%r5636, 2038008818;
	mov.b32 	%r5637, -454805549;
	mov.b32 	%r5638, -1785355215;
	mov.b32 	%r5639, -1852725191;
	st.local.v4.u32 	[%rd8+688], {%r5639, %r5638, %r5637, %r5636};
	mov.b32 	%r5640, 1835907034;
	mov.b32 	%r5641, 926374254;
	mov.b32 	%r5642, -926399605;
	mov.b32 	%r5643, -404278571;
	st.local.v4.u32 	[%rd8+704], {%r5643, %r5642, %r5641, %r5640};
	mov.b32 	%r5644, -1448484791;
	mov.b32 	%r5645, 1313788572;
	mov.b32 	%r5646, -707435343;
	mov.b32 	%r5647, -1920103423;
	st.local.v4.u32 	[%rd8+720], {%r5647, %r5646, %r5645, %r5644};
	mov.b32 	%r5648, -353753649;
	mov.b32 	%r5649, -185333773;
	mov.b32 	%r5650, 1448540844;
	mov.b32 	%r5651, 1819063512;
	st.local.v4.u32 	[%rd8+736], {%r5651, %r5650, %r5649, %r5648};
	mov.b32 	%r5652, 134748176;
	mov.b32 	%r5653, -1364268729;
	mov.b32 	%r5654, 2054852340;
	mov.b32 	%r5655, 1701162954;
	st.local.v4.u32 	[%rd8+752], {%r5655, %r5654, %r5653, %r5652};
	mov.b32 	%r5656, 774795868;
	mov.b32 	%r5657, 623210314;
	mov.b32 	%r5658, 2021165296;
	mov.b32 	%r5659, -1162160785;
	st.local.v4.u32 	[%rd8+768], {%r5659, %r5658, %r5657, %r5656};
	mov.b32 	%r5660, -960081513;
	mov.b32 	%r5661, -1263220877;
	mov.b32 	%r5662, -1499008681;
	mov.b32 	%r5663, 471606328;
	st.local.v4.u32 	[%rd8+784], {%r5663, %r5662, %r5661, %r5660};
	mov.b32 	%r5664, 522133822;
	mov.b32 	%r5665, 1953799400;
	mov.b32 	%r5666, -572687199;
	mov.b32 	%r5667, -387439669;
	st.local.v4.u32 	[%rd8+800], {%r5667, %r5666, %r5665, %r5664};
	mov.b32 	%r5668, -1970633457;
	mov.b32 	%r5669, -1953790451;
	mov.b32 	%r5670, -1111630751;
	mov.b32 	%r5671, 1263263126;
	st.local.v4.u32 	[%rd8+816], {%r5671, %r5670, %r5669, %r5668};
	mov.b32 	%r5672, 1718004428;
	mov.b32 	%r5673, -1246378895;
	mov.b32 	%r5674, 1044267644;
	mov.b32 	%r5675, 1886425312;
	st.local.v4.u32 	[%rd8+832], {%r5675, %r5674, %r5673, %r5672};
	mov.b32 	%r5676, 235803164;
	mov.b32 	%r5677, -151649801;
	mov.b32 	%r5678, 50529542;
	mov.b32 	%r5679, 1212733584;
	st.local.v4.u32 	[%rd8+848], {%r5679, %r5678, %r5677, %r5676};
	mov.b32 	%r5680, -1179004823;
	mov.b32 	%r5681, 1465383342;
	mov.b32 	%r5682, 892690282;
	mov.b32 	%r5683, 1633788866;
	st.local.v4.u32 	[%rd8+864], {%r5683, %r5682, %r5681, %r5680};
	mov.b32 	%r5684, -1633765081;
	mov.b32 	%r5685, 488449850;
	mov.b32 	%r5686, -1044293479;
	mov.b32 	%r5687, -2038001385;
	st.local.v4.u32 	[%rd8+880], {%r5687, %r5686, %r5685, %r5684};
	mov.b32 	%r5688, 286339874;
	mov.b32 	%r5689, -1734823125;
	mov.b32 	%r5690, -117959701;
	mov.b32 	%r5691, -505333543;
	st.local.v4.u32 	[%rd8+896], {%r5691, %r5690, %r5689, %r5688};
	mov.b32 	%r5692, -1802197197;
	mov.b32 	%r5693, -1903261433;
	mov.b32 	%r5694, -640061271;
	mov.b32 	%r5695, 1768537042;
	st.local.v4.u32 	[%rd8+912], {%r5695, %r5694, %r5693, %r5692};
	mov.b32 	%r5696, -370597687;
	mov.b32 	%r5697, -2021158379;
	mov.b32 	%r5698, 505291324;
	mov.b32 	%r5699, -1684294099;
	st.local.v4.u32 	[%rd8+928], {%r5699, %r5698, %r5697, %r5696};
	mov.b32 	%r5700, -539002203;
	mov.b32 	%r5701, 673740880;
	mov.b32 	%r5702, 1431699370;
	mov.b32 	%r5703, -825341561;
	st.local.v4.u32 	[%rd8+944], {%r5703, %r5702, %r5701, %r5700};
	mov.b32 	%r5704, 218961690;
	mov.b32 	%r5705, -1987477495;
	mov.b32 	%r5706, -1583220647;
	mov.b32 	%r5707, -1936945405;
	st.local.v4.u32 	[%rd8+960], {%r5707, %r5706, %r5705, %r5704};
	mov.b32 	%r5708, 1751693520;
	mov.b32 	%r5709, 1111672452;
	mov.b32 	%r5710, -421121577;
	mov.b32 	%r5711, -1077945755;
	st.local.v4.u32 	[%rd8+976], {%r5711, %r5710, %r5709, %r5708};
	mov.b32 	%r5712, 252645662;
	mov.b32 	%r5713, 757954394;
	mov.b32 	%r5714, -1717981143;
	mov.b32 	%r5715, 1094828930;
	st.local.v4.u32 	[%rd8+992], {%r5715, %r5714, %r5713, %r5712};
	mov.b32 	%r5716, 370555436;
	mov.b32 	%r5717, -1145317779;
	mov.b32 	%r5718, 1414855848;
	mov.b32 	%r5719, -1330590853;
	st.local.v4.u32 	[%rd8+1008], {%r5719, %r5718, %r5717, %r5716};
	mov.u32 	%r5720, _ZZ7AES_128P8aesBlockPjiE11matrizCajaS;
	add.s32 	%r6638, %r5720, 3;
	mov.u32 	%r5721, _ZZ7AES_128P8aesBlockPjiE2T1;
	add.s32 	%r6637, %r5721, 16;
	mov.u32 	%r5722, _ZZ7AES_128P8aesBlockPjiE2T4;
	add.s32 	%r6636, %r5722, 16;
	mov.u32 	%r5723, _ZZ7AES_128P8aesBlockPjiE2T2;
	add.s32 	%r6635, %r5723, 16;
	mov.u32 	%r5724, _ZZ7AES_128P8aesBlockPjiE2T3;
	add.s32 	%r6634, %r5724, 16;
	mov.b32 	%r6639, 7;
$L__BB4_10:
	ld.local.v2.b32 	{%r5725, %r5726}, [%rd270];
	bfe.u32 	%r5727, %r5726, 24, 8;
	bfe.u32 	%r5728, %r5726, 16, 8;
	bfe.u32 	%r5729, %r5726, 8, 8;
	bfe.u32 	%r5730, %r5726, 0, 8;
	bfe.u32 	%r5731, %r5725, 24, 8;
	bfe.u32 	%r5732, %r5725, 16, 8;
	bfe.u32 	%r5733, %r5725, 8, 8;
	bfe.u32 	%r5734, %r5725, 0, 8;
	st.shared.u8 	[%r6638+-3], %r5734;
	ld.local.v4.u32 	{%r5735, %r5736, %r5737, %r5738}, [%rd278+-16];
	st.shared.u32 	[%r6637+-16], %r5735;
	ld.local.v4.u32 	{%r5739, %r5740, %r5741, %r5742}, [%rd277+-16];
	st.shared.u32 	[%r6635+-16], %r5739;
	ld.local.v4.u32 	{%r5743, %r5744, %r5745, %r5746}, [%rd276+-16];
	st.shared.u32 	[%r6634+-16], %r5743;
	ld.local.v4.u32 	{%r5747, %r5748, %r5749, %r5750}, [%rd275+-16];
	st.shared.u32 	[%r6636+-16], %r5747;
	st.shared.u8 	[%r6638+-2], %r5733;
	st.shared.u32 	[%r6637+-12], %r5736;
	st.shared.u32 	[%r6635+-12], %r5740;
	st.shared.u32 	[%r6634+-12], %r5744;
	st.shared.u32 	[%r6636+-12], %r5748;
	st.shared.u8 	[%r6638+-1], %r5732;
	st.shared.u32 	[%r6637+-8], %r5737;
	st.shared.u32 	[%r6635+-8], %r5741;
	st.shared.u32 	[%r6634+-8], %r5745;
	st.shared.u32 	[%r6636+-8], %r5749;
	st.shared.u8 	[%r6638], %r5731;
	st.shared.u32 	[%r6637+-4], %r5738;
	st.shared.u32 	[%r6635+-4], %r5742;
	st.shared.u32 	[%r6634+-4], %r5746;
	st.shared.u32 	[%r6636+-4], %r5750;
	st.shared.u8 	[%r6638+1], %r5730;
	ld.local.v4.u32 	{%r5751, %r5752, %r5753, %r5754}, [%rd278];
	st.shared.u32 	[%r6637], %r5751;
	ld.local.v4.u32 	{%r5755, %r5756, %r5757, %r5758}, [%rd277];
	st.shared.u32 	[%r6635], %r5755;
	ld.local.v4.u32 	{%r5759, %r5760, %r5761, %r5762}, [%rd276];
	st.shared.u32 	[%r6634], %r5759;
	ld.local.v4.u32 	{%r5763, %r5764, %r5765, %r5766}, [%rd275];
	st.shared.u32 	[%r6636], %r5763;
	st.shared.u8 	[%r6638+2], %r5729;
	st.shared.u32 	[%r6637+4], %r5752;
	st.shared.u32 	[%r6635+4], %r5756;
	st.shared.u32 	[%r6634+4], %r5760;
	st.shared.u32 	[%r6636+4], %r5764;
	st.shared.u8 	[%r6638+3], %r5728;
	st.shared.u32 	[%r6637+8], %r5753;
	st.shared.u32 	[%r6635+8], %r5757;
	st.shared.u32 	[%r6634+8], %r5761;
	st.shared.u32 	[%r6636+8], %r5765;
	st.shared.u8 	[%r6638+4], %r5727;
	st.shared.u32 	[%r6637+12], %r5754;
	st.shared.u32 	[%r6635+12], %r5758;
	st.shared.u32 	[%r6634+12], %r5762;
	st.shared.u32 	[%r6636+12], %r5766;
	add.s32 	%r6639, %r6639, 8;
	add.s64 	%rd270, %rd270, 8;
	add.s64 	%rd278, %rd278, 32;
	add.s64 	%rd277, %rd277, 32;
	add.s64 	%rd276, %rd276, 32;
	add.s64 	%rd275, %rd275, 32;
	add.s32 	%r6638, %r6638, 8;
	add.s32 	%r6637, %r6637, 32;
	add.s32 	%r6636, %r6636, 32;
	add.s32 	%r6635, %r6635, 32;
	add.s32 	%r6634, %r6634, 32;
	setp.ne.s32 	%p6, %r6639, 263;
	@%p6 bra 	$L__BB4_10;
	ld.param.u64 	%rd261, [_Z30OCB128DecryptRandomAccesGetTagP8aesBlockS0_S0_byyPj_param_2];
	ld.global.u32 	%r5767, [%rd2];
	xor.b32  	%r5768, %r5767, %r25;
	ld.global.u32 	%r5769, [%rd2+4];
	xor.b32  	%r5770, %r5769, %r26;
	ld.global.u32 	%r5771, [%rd2+8];
	xor.b32  	%r5772, %r5771, %r27;
	ld.global.u32 	%r5773, [%rd2+12];
	xor.b32  	%r5774, %r5773, %r28;
	shr.u32 	%r5775, %r5768, 22;
	and.b32  	%r5776, %r5775, 1020;
	add.s32 	%r5778, %r5721, %r5776;
	ld.shared.u32 	%r5779, [%r5778];
	shr.u32 	%r5780, %r5770, 14;
	and.b32  	%r5781, %r5780, 1020;
	add.s32 	%r5783, %r5723, %r5781;
	ld.shared.u32 	%r5784, [%r5783];
	shr.u32 	%r5785, %r5772, 6;
	and.b32  	%r5786, %r5785, 1020;
	add.s32 	%r5788, %r5724, %r5786;
	ld.shared.u32 	%r5789, [%r5788];
	shl.b32 	%r5790, %r5774, 2;
	and.b32  	%r5791, %r5790, 1020;
	add.s32 	%r5793, %r5722, %r5791;
	ld.shared.u32 	%r5794, [%r5793];
	xor.b32  	%r5795, %r5784, %r5779;
	xor.b32  	%r5796, %r5795, %r5789;
	xor.b32  	%r5797, %r5796, %r5794;
	shr.u32 	%r5798, %r5770, 22;
	and.b32  	%r5799, %r5798, 1020;
	add.s32 	%r5800, %r5721, %r5799;
	ld.shared.u32 	%r5801, [%r5800];
	shr.u32 	%r5802, %r5772, 14;
	and.b32  	%r5803, %r5802, 1020;
	add.s32 	%r5804, %r5723, %r5803;
	ld.shared.u32 	%r5805, [%r5804];
	shr.u32 	%r5806, %r5774, 6;
	and.b32  	%r5807, %r5806, 1020;
	add.s32 	%r5808, %r5724, %r5807;
	ld.shared.u32 	%r5809, [%r5808];
	shl.b32 	%r5810, %r5768, 2;
	and.b32  	%r5811, %r5810, 1020;
	add.s32 	%r5812, %r5722, %r5811;
	ld.shared.u32 	%r5813, [%r5812];
	xor.b32  	%r5814, %r5805, %r5801;
	xor.b32  	%r5815, %r5814, %r5809;
	xor.b32  	%r5816, %r5815, %r5813;
	shr.u32 	%r5817, %r5772, 22;
	and.b32  	%r5818, %r5817, 1020;
	add.s32 	%r5819, %r5721, %r5818;
	ld.shared.u32 	%r5820, [%r5819];
	shr.u32 	%r5821, %r5774, 14;
	and.b32  	%r5822, %r5821, 1020;
	add.s32 	%r5823, %r5723, %r5822;
	ld.shared.u32 	%r5824, [%r5823];
	shr.u32 	%r5825, %r5768, 6;
	and.b32  	%r5826, %r5825, 1020;
	add.s32 	%r5827, %r5724, %r5826;
	ld.shared.u32 	%r5828, [%r5827];
	shl.b32 	%r5829, %r5770, 2;
	and.b32  	%r5830, %r5829, 1020;
	add.s32 	%r5831, %r5722, %r5830;
	ld.shared.u32 	%r5832, [%r5831];
	xor.b32  	%r5833, %r5824, %r5820;
	xor.b32  	%r5834, %r5833, %r5828;
	xor.b32  	%r5835, %r5834, %r5832;
	shr.u32 	%r5836, %r5774, 22;
	and.b32  	%r5837, %r5836, 1020;
	add.s32 	%r5838, %r5721, %r5837;
	ld.shared.u32 	%r5839, [%r5838];
	shr.u32 	%r5840, %r5768, 14;
	and.b32  	%r5841, %r5840, 1020;
	add.s32 	%r5842, %r5723, %r5841;
	ld.shared.u32 	%r5843, [%r5842];
	shr.u32 	%r5844, %r5770, 6;
	and.b32  	%r5845, %r5844, 1020;
	add.s32 	%r5846, %r5724, %r5845;
	ld.shared.u32 	%r5847, [%r5846];
	shl.b32 	%r5848, %r5772, 2;
	and.b32  	%r5849, %r5848, 1020;
	add.s32 	%r5850, %r5722, %r5849;
	ld.shared.u32 	%r5851, [%r5850];
	xor.b32  	%r5852, %r5843, %r5839;
	xor.b32  	%r5853, %r5852, %r5847;
	xor.b32  	%r5854, %r5853, %r5851;
	ld.global.u32 	%r5855, [%rd2+16];
	xor.b32  	%r5856, %r5855, %r5797;
	ld.global.u32 	%r5857, [%rd2+20];
	xor.b32  	%r5858, %r5857, %r5816;
	ld.global.u32 	%r5859, [%rd2+24];
	xor.b32  	%r5860, %r5859, %r5835;
	ld.global.u32 	%r5861, [%rd2+28];
	xor.b32  	%r5862, %r5861, %r5854;
	shr.u32 	%r5863, %r5856, 22;
	and.b32  	%r5864, %r5863, 1020;
	add.s32 	%r5865, %r5721, %r5864;
	ld.shared.u32 	%r5866, [%r5865];
	shr.u32 	%r5867, %r5858, 14;
	and.b32  	%r5868, %r5867, 1020;
	add.s32 	%r5869, %r5723, %r5868;
	ld.shared.u32 	%r5870, [%r5869];
	shr.u32 	%r5871, %r5860, 6;
	and.b32  	%r5872, %r5871, 1020;
	add.s32 	%r5873, %r5724, %r5872;
	ld.shared.u32 	%r5874, [%r5873];
	shl.b32 	%r5875, %r5862, 2;
	and.b32  	%r5876, %r5875, 1020;
	add.s32 	%r5877, %r5722, %r5876;
	ld.shared.u32 	%r5878, [%r5877];
	xor.b32  	%r5879, %r5870, %r5866;
	xor.b32  	%r5880, %r5879, %r5874;
	xor.b32  	%r5881, %r5880, %r5878;
	shr.u32 	%r5882, %r5858, 22;
	and.b32  	%r5883, %r5882, 1020;
	add.s32 	%r5884, %r5721, %r5883;
	ld.shared.u32 	%r5885, [%r5884];
	shr.u32 	%r5886, %r5860, 14;
	and.b32  	%r5887, %r5886, 1020;
	add.s32 	%r5888, %r5723, %r5887;
	ld.shared.u32 	%r5889, [%r5888];
	shr.u32 	%r5890, %r5862, 6;
	and.b32  	%r5891, %r5890, 1020;
	add.s32 	%r5892, %r5724, %r5891;
	ld.shared.u32 	%r5893, [%r5892];
	shl.b32 	%r5894, %r5856, 2;
	and.b32  	%r5895, %r5894, 1020;
	add.s32 	%r5896, %r5722, %r5895;
	ld.shared.u32 	%r5897, [%r5896];
	xor.b32  	%r5898, %r5889, %r5885;
	xor.b32  	%r5899, %r5898, %r5893;
	xor.b32  	%r5900, %r5899, %r5897;
	shr.u32 	%r5901, %r5860, 22;
	and.b32  	%r5902, %r5901, 1020;
	add.s32 	%r5903, %r5721, %r5902;
	ld.shared.u32 	%r5904, [%r5903];
	shr.u32 	%r5905, %r5862, 14;
	and.b32  	%r5906, %r5905, 1020;
	add.s32 	%r5907, %r5723, %r5906;
	ld.shared.u32 	%r5908, [%r5907];
	shr.u32 	%r5909, %r5856, 6;
	and.b32  	%r5910, %r5909, 1020;
	add.s32 	%r5911, %r5724, %r5910;
	ld.shared.u32 	%r5912, [%r5911];
	shl.b32 	%r5913, %r5858, 2;
	and.b32  	%r5914, %r5913, 1020;
	add.s32 	%r5915, %r5722, %r5914;
	ld.shared.u32 	%r5916, [%r5915];
	xor.b32  	%r5917, %r5908, %r5904;
	xor.b32  	%r5918, %r5917, %r5912;
	xor.b32  	%r5919, %r5918, %r5916;
	shr.u32 	%r5920, %r5862, 22;
	and.b32  	%r5921, %r5920, 1020;
	add.s32 	%r5922, %r5721, %r5921;
	ld.shared.u32 	%r5923, [%r5922];
	shr.u32 	%r5924, %r5856, 14;
	and.b32  	%r5925, %r5924, 1020;
	add.s32 	%r5926, %r5723, %r5925;
	ld.shared.u32 	%r5927, [%r5926];
	shr.u32 	%r5928, %r5858, 6;
	and.b32  	%r5929, %r5928, 1020;
	add.s32 	%r5930, %r5724, %r5929;
	ld.shared.u32 	%r5931, [%r5930];
	shl.b32 	%r5932, %r5860, 2;
	and.b32  	%r5933, %r5932, 1020;
	add.s32 	%r5934, %r5722, %r5933;
	ld.shared.u32 	%r5935, [%r5934];
	xor.b32  	%r5936, %r5927, %r5923;
	xor.b32  	%r5937, %r5936, %r5931;
	xor.b32  	%r5938, %r5937, %r5935;
	ld.global.u32 	%r5939, [%rd2+32];
	xor.b32  	%r5940, %r5939, %r5881;
	ld.global.u32 	%r5941, [%rd2+36];
	xor.b32  	%r5942, %r5941, %r5900;
	ld.global.u32 	%r5943, [%rd2+40];
	xor.b32  	%r5944, %r5943, %r5919;
	ld.global.u32 	%r5945, [%rd2+44];
	xor.b32  	%r5946, %r5945, %r5938;
	shr.u32 	%r5947, %r5940, 22;
	and.b32  	%r5948, %r5947, 1020;
	add.s32 	%r5949, %r5721, %r5948;
	ld.shared.u32 	%r5950, [%r5949];
	shr.u32 	%r5951, %r5942, 14;
	and.b32  	%r5952, %r5951, 1020;
	add.s32 	%r5953, %r5723, %r5952;
	ld.shared.u32 	%r5954, [%r5953];
	shr.u32 	%r5955, %r5944, 6;
	and.b32  	%r5956, %r5955, 1020;
	add.s32 	%r5957, %r5724, %r5956;
	ld.shared.u32 	%r5958, [%r5957];
	shl.b32 	%r5959, %r5946, 2;
	and.b32  	%r5960, %r5959, 1020;
	add.s32 	%r5961, %r5722, %r5960;
	ld.shared.u32 	%r5962, [%r5961];
	xor.b32  	%r5963, %r5954, %r5950;
	xor.b32  	%r5964, %r5963, %r5958;
	xor.b32  	%r5965, %r5964, %r5962;
	shr.u32 	%r5966, %r5942, 22;
	and.b32  	%r5967, %r5966, 1020;
	add.s32 	%r5968, %r5721, %r5967;
	ld.shared.u32 	%r5969, [%r5968];
	shr.u32 	%r5970, %r5944, 14;
	and.b32  	%r5971, %r5970, 1020;
	add.s32 	%r5972, %r5723, %r5971;
	ld.shared.u32 	%r5973, [%r5972];
	shr.u32 	%r5974, %r5946, 6;
	and.b32  	%r5975, %r5974, 1020;
	add.s32 	%r5976, %r5724, %r5975;
	ld.shared.u32 	%r5977, [%r5976];
	shl.b32 	%r5978, %r5940, 2;
	and.b32  	%r5979, %r5978, 1020;
	add.s32 	%r5980, %r5722, %r5979;
	ld.shared.u32 	%r5981, [%r5980];
	xor.b32  	%r5982, %r5973, %r5969;
	xor.b32  	%r5983, %r5982, %r5977;
	xor.b32  	%r5984, %r5983, %r5981;
	shr.u32 	%r5985, %r5944, 22;
	and.b32  	%r5986, %r5985, 1020;
	add.s32 	%r5987, %r5721, %r5986;
	ld.shared.u32 	%r5988, [%r5987];
	shr.u32 	%r5989, %r5946, 14;
	and.b32  	%r5990, %r5989, 1020;
	add.s32 	%r5991, %r5723, %r5990;
	ld.shared.u32 	%r5992, [%r5991];
	shr.u32 	%r5993, %r5940, 6;
	and.b32  	%r5994, %r5993, 1020;
	add.s32 	%r5995, %r5724, %r5994;
	ld.shared.u32 	%r5996, [%r5995];
	shl.b32 	%r5997, %r5942, 2;
	and.b32  	%r5998, %r5997, 1020;
	add.s32 	%r5999, %r5722, %r5998;
	ld.shared.u32 	%r6000, [%r5999];
	xor.b32  	%r6001, %r5992, %r5988;
	xor.b32  	%r6002, %r6001, %r5996;
	xor.b32  	%r6003, %r6002, %r6000;
	shr.u32 	%r6004, %r5946, 22;
	and.b32  	%r6005, %r6004, 1020;
	add.s32 	%r6006, %r5721, %r6005;
	ld.shared.u32 	%r6007, [%r6006];
	shr.u32 	%r6008, %r5940, 14;
	and.b32  	%r6009, %r6008, 1020;
	add.s32 	%r6010, %r5723, %r6009;
	ld.shared.u32 	%r6011, [%r6010];
	shr.u32 	%r6012, %r5942, 6;
	and.b32  	%r6013, %r6012, 1020;
	add.s32 	%r6014, %r5724, %r6013;
	ld.shared.u32 	%r6015, [%r6014];
	shl.b32 	%r6016, %r5944, 2;
	and.b32  	%r6017, %r6016, 1020;
	add.s32 	%r6018, %r5722, %r6017;
	ld.shared.u32 	%r6019, [%r6018];
	xor.b32  	%r6020, %r6011, %r6007;
	xor.b32  	%r6021, %r6020, %r6015;
	xor.b32  	%r6022, %r6021, %r6019;
	ld.global.u32 	%r6023, [%rd2+48];
	xor.b32  	%r6024, %r6023, %r5965;
	ld.global.u32 	%r6025, [%rd2+52];
	xor.b32  	%r6026, %r6025, %r5984;
	ld.global.u32 	%r6027, [%rd2+56];
	xor.b32  	%r6028, %r6027, %r6003;
	ld.global.u32 	%r6029, [%rd2+60];
	xor.b32  	%r6030, %r6029, %r6022;
	shr.u32 	%r6031, %r6024, 22;
	and.b32  	%r6032, %r6031, 1020;
	add.s32 	%r6033, %r5721, %r6032;
	ld.shared.u32 	%r6034, [%r6033];
	shr.u32 	%r6035, %r6026, 14;
	and.b32  	%r6036, %r6035, 1020;
	add.s32 	%r6037, %r5723, %r6036;
	ld.shared.u32 	%r6038, [%r6037];
	shr.u32 	%r6039, %r6028, 6;
	and.b32  	%r6040, %r6039, 1020;
	add.s32 	%r6041, %r5724, %r6040;
	ld.shared.u32 	%r6042, [%r6041];
	shl.b32 	%r6043, %r6030, 2;
	and.b32  	%r6044, %r6043, 1020;
	add.s32 	%r6045, %r5722, %r6044;
	ld.shared.u32 	%r6046, [%r6045];
	xor.b32  	%r6047, %r6038, %r6034;
	xor.b32  	%r6048, %r6047, %r6042;
	xor.b32  	%r6049, %r6048, %r6046;
	shr.u32 	%r6050, %r6026, 22;
	and.b32  	%r6051, %r6050, 1020;
	add.s32 	%r6052, %r5721, %r6051;
	ld.shared.u32 	%r6053, [%r6052];
	shr.u32 	%r6054, %r6028, 14;
	and.b32  	%r6055, %r6054, 1020;
	add.s32 	%r6056, %r5723, %r6055;
	ld.shared.u32 	%r6057, [%r6056];
	shr.u32 	%r6058, %r6030, 6;
	and.b32  	%r6059, %r6058, 1020;
	add.s32 	%r6060, %r5724, %r6059;
	ld.shared.u32 	%r6061, [%r6060];
	shl.b32 	%r6062, %r6024, 2;
	and.b32  	%r6063, %r6062, 1020;
	add.s32 	%r6064, %r5722, %r6063;
	ld.shared.u32 	%r6065, [%r6064];
	xor.b32  	%r6066, %r6057, %r6053;
	xor.b32  	%r6067, %r6066, %r6061;
	xor.b32  	%r6068, %r6067, %r6065;
	shr.u32 	%r6069, %r6028, 22;
	and.b32  	%r6070, %r6069, 1020;
	add.s32 	%r6071, %r5721, %r6070;
	ld.shared.u32 	%r6072, [%r6071];
	shr.u32 	%r6073, %r6030, 14;
	and.b32  	%r6074, %r6073, 1020;
	add.s32 	%r6075, %r5723, %r6074;
	ld.shared.u32 	%r6076, [%r6075];
	shr.u32 	%r6077, %r6024, 6;
	and.b32  	%r6078, %r6077, 1020;
	add.s32 	%r6079, %r5724, %r6078;
	ld.shared.u32 	%r6080, [%r6079];
	shl.b32 	%r6081, %r6026, 2;
	and.b32  	%r6082, %r6081, 1020;
	add.s32 	%r6083, %r5722, %r6082;
	ld.shared.u32 	%r6084, [%r6083];
	xor.b32  	%r6085, %r6076, %r6072;
	xor.b32  	%r6086, %r6085, %r6080;
	xor.b32  	%r6087, %r6086, %r6084;
	shr.u32 	%r6088, %r6030, 22;
	and.b32  	%r6089, %r6088, 1020;
	add.s32 	%r6090, %r5721, %r6089;
	ld.shared.u32 	%r6091, [%r6090];
	shr.u32 	%r6092, %r6024, 14;
	and.b32  	%r6093, %r6092, 1020;
	add.s32 	%r6094, %r5723, %r6093;
	ld.shared.u32 	%r6095, [%r6094];
	shr.u32 	%r6096, %r6026, 6;
	and.b32  	%r6097, %r6096, 1020;
	add.s32 	%r6098, %r5724, %r6097;
	ld.shared.u32 	%r6099, [%r6098];
	shl.b32 	%r6100, %r6028, 2;
	and.b32  	%r6101, %r6100, 1020;
	add.s32 	%r6102, %r5722, %r6101;
	ld.shared.u32 	%r6103, [%r6102];
	xor.b32  	%r6104, %r6095, %r6091;
	xor.b32  	%r6105, %r6104, %r6099;
	xor.b32  	%r6106, %r6105, %r6103;
	ld.global.u32 	%r6107, [%rd2+64];
	xor.b32  	%r6108, %r6107, %r6049;
	ld.global.u32 	%r6109, [%rd2+68];
	xor.b32  	%r6110, %r6109, %r6068;
	ld.global.u32 	%r6111, [%rd2+72];
	xor.b32  	%r6112, %r6111, %r6087;
	ld.global.u32 	%r6113, [%rd2+76];
	xor.b32  	%r6114, %r6113, %r6106;
	shr.u32 	%r6115, %r6108, 22;
	and.b32  	%r6116, %r6115, 1020;
	add.s32 	%r6117, %r5721, %r6116;
	ld.shared.u32 	%r6118, [%r6117];
	shr.u32 	%r6119, %r6110, 14;
	and.b32  	%r6120, %r6119, 1020;
	add.s32 	%r6121, %r5723, %r6120;
	ld.shared.u32 	%r6122, [%r6121];
	shr.u32 	%r6123, %r6112, 6;
	and.b32  	%r6124, %r6123, 1020;
	add.s32 	%r6125, %r5724, %r6124;
	ld.shared.u32 	%r6126, [%r6125];
	shl.b32 	%r6127, %r6114, 2;
	and.b32  	%r6128, %r6127, 1020;
	add.s32 	%r6129, %r5722, %r6128;
	ld.shared.u32 	%r6130, [%r6129];
	xor.b32  	%r6131, %r6122, %r6118;
	xor.b32  	%r6132, %r6131, %r6126;
	xor.b32  	%r6133, %r6132, %r6130;
	shr.u32 	%r6134, %r6110, 22;
	and.b32  	%r6135, %r6134, 1020;
	add.s32 	%r6136, %r5721, %r6135;
	ld.shared.u32 	%r6137, [%r6136];
	shr.u32 	%r6138, %r6112, 14;
	and.b32  	%r6139, %r6138, 1020;
	add.s32 	%r6140, %r5723, %r6139;
	ld.shared.u32 	%r6141, [%r6140];
	shr.u32 	%r6142, %r6114, 6;
	and.b32  	%r6143, %r6142, 1020;
	add.s32 	%r6144, %r5724, %r6143;
	ld.shared.u32 	%r6145, [%r6144];
	shl.b32 	%r6146, %r6108, 2;
	and.b32  	%r6147, %r6146, 1020;
	add.s32 	%r6148, %r5722, %r6147;
	ld.shared.u32 	%r6149, [%r6148];
	xor.b32  	%r6150, %r6141, %r6137;
	xor.b32  	%r6151, %r6150, %r6145;
	xor.b32  	%r6152, %r6151, %r6149;
	shr.u32 	%r6153, %r6112, 22;
	and.b32  	%r6154, %r6153, 1020;
	add.s32 	%r6155, %r5721, %r6154;
	ld.shared.u32 	%r6156, [%r6155];
	shr.u32 	%r6157, %r6114, 14;
	and.b32  	%r6158, %r6157, 1020;
	add.s32 	%r6159, %r5723, %r6158;
	ld.shared.u32 	%r6160, [%r6159];
	shr.u32 	%r6161, %r6108, 6;
	and.b32  	%r6162, %r6161, 1020;
	add.s32 	%r6163, %r5724, %r6162;
	ld.shared.u32 	%r6164, [%r6163];
	shl.b32 	%r6165, %r6110, 2;
	and.b32  	%r6166, %r6165, 1020;
	add.s32 	%r6167, %r5722, %r6166;
	ld.shared.u32 	%r6168, [%r6167];
	xor.b32  	%r6169, %r6160, %r6156;
	xor.b32  	%r6170, %r6169, %r6164;
	xor.b32  	%r6171, %r6170, %r6168;
	shr.u32 	%r6172, %r6114, 22;
	and.b32  	%r6173, %r6172, 1020;
	add.s32 	%r6174, %r5721, %r6173;
	ld.shared.u32 	%r6175, [%r6174];
	shr.u32 	%r6176, %r6108, 14;
	and.b32  	%r6177, %r6176, 1020;
	add.s32 	%r6178, %r5723, %r6177;
	ld.shared.u32 	%r6179, [%r6178];
	shr.u32 	%r6180, %r6110, 6;
	and.b32  	%r6181, %r6180, 1020;
	add.s32 	%r6182, %r5724, %r6181;
	ld.shared.u32 	%r6183, [%r6182];
	shl.b32 	%r6184, %r6112, 2;
	and.b32  	%r6185, %r6184, 1020;
	add.s32 	%r6186, %r5722, %r6185;
	ld.shared.u32 	%r6187, [%r6186];
	xor.b32  	%r6188, %r6179, %r6175;
	xor.b32  	%r6189, %r6188, %r6183;
	xor.b32  	%r6190, %r6189, %r6187;
	ld.global.u32 	%r6191, [%rd2+80];
	xor.b32  	%r6192, %r6191, %r6133;
	ld.global.u32 	%r6193, [%rd2+84];
	xor.b32  	%r6194, %r6193, %r6152;
	ld.global.u32 	%r6195, [%rd2+88];
	xor.b32  	%r6196, %r6195, %r6171;
	ld.global.u32 	%r6197, [%rd2+92];
	xor.b32  	%r6198, %r6197, %r6190;
	shr.u32 	%r6199, %r6192, 22;
	and.b32  	%r6200, %r6199, 1020;
	add.s32 	%r6201, %r5721, %r6200;
	ld.shared.u32 	%r6202, [%r6201];
	shr.u32 	%r6203, %r6194, 14;
	and.b32  	%r6204, %r6203, 1020;
	add.s32 	%r6205, %r5723, %r6204;
	ld.shared.u32 	%r6206, [%r6205];
	shr.u32 	%r6207, %r6196, 6;
	and.b32  	%r6208, %r6207, 1020;
	add.s32 	%r6209, %r5724, %r6208;
	ld.shared.u32 	%r6210, [%r6209];
	shl.b32 	%r6211, %r6198, 2;
	and.b32  	%r6212, %r6211, 1020;
	add.s32 	%r6213, %r5722, %r6212;
	ld.shared.u32 	%r6214, [%r6213];
	xor.b32  	%r6215, %r6206, %r6202;
	xor.b32  	%r6216, %r6215, %r6210;
	xor.b32  	%r6217, %r6216, %r6214;
	shr.u32 	%r6218, %r6194, 22;
	and.b32  	%r6219, %r6218, 1020;
	add.s32 	%r6220, %r5721, %r6219;
	ld.shared.u32 	%r6221, [%r6220];
	shr.u32 	%r6222, %r6196, 14;
	and.b32  	%r6223, %r6222, 1020;
	add.s32 	%r6224, %r5723, %r6223;
	ld.shared.u32 	%r6225, [%r6224];
	shr.u32 	%r6226, %r6198, 6;
	and.b32  	%r6227, %r6226, 1020;
	add.s32 	%r6228, %r5724, %r6227;
	ld.shared.u32 	%r6229, [%r6228];
	shl.b32 	%r6230, %r6192, 2;
	and.b32  	%r6231, %r6230, 1020;
	add.s32 	%r6232, %r5722, %r6231;
	ld.shared.u32 	%r6233, [%r6232];
	xor.b32  	%r6234, %r6225, %r6221;
	xor.b32  	%r6235, %r6234, %r6229;
	xor.b32  	%r6236, %r6235, %r6233;
	shr.u32 	%r6237, %r6196, 22;
	and.b32  	%r6238, %r6237, 1020;
	add.s32 	%r6239, %r5721, %r6238;
	ld.shared.u32 	%r6240, [%r6239];
	shr.u32 	%r6241, %r6198, 14;
	and.b32  	%r6242, %r6241, 1020;
	add.s32 	%r6243, %r5723, %r6242;
	ld.shared.u32 	%r6244, [%r6243];
	shr.u32 	%r6245, %r6192, 6;
	and.b32  	%r6246, %r6245, 1020;
	add.s32 	%r6247, %r5724, %r6246;
	ld.shared.u32 	%r6248, [%r6247];
	shl.b32 	%r6249, %r6194, 2;
	and.b32  	%r6250, %r6249, 1020;
	add.s32 	%r6251, %r5722, %r6250;
	ld.shared.u32 	%r6252, [%r6251];
	xor.b32  	%r6253, %r6244, %r6240;
	xor.b32  	%r6254, %r6253, %r6248;
	xor.b32  	%r6255, %r6254, %r6252;
	shr.u32 	%r6256, %r6198, 22;
	and.b32  	%r6257, %r6256, 1020;
	add.s32 	%r6258, %r5721, %r6257;
	ld.shared.u32 	%r6259, [%r6258];
	shr.u32 	%r6260, %r6192, 14;
	and.b32  	%r6261, %r6260, 1020;
	add.s32 	%r6262, %r5723, %r6261;
	ld.shared.u32 	%r6263, [%r6262];
	shr.u32 	%r6264, %r6194, 6;
	and.b32  	%r6265, %r6264, 1020;
	add.s32 	%r6266, %r5724, %r6265;
	ld.shared.u32 	%r6267, [%r6266];
	shl.b32 	%r6268, %r6196, 2;
	and.b32  	%r6269, %r6268, 1020;
	add.s32 	%r6270, %r5722, %r6269;
	ld.shared.u32 	%r6271, [%r6270];
	xor.b32  	%r6272, %r6263, %r6259;
	xor.b32  	%r6273, %r6272, %r6267;
	xor.b32  	%r6274, %r6273, %r6271;
	ld.global.u32 	%r6275, [%rd2+96];
	xor.b32  	%r6276, %r6275, %r6217;
	ld.global.u32 	%r6277, [%rd2+100];
	xor.b32  	%r6278, %r6277, %r6236;
	ld.global.u32 	%r6279, [%rd2+104];
	xor.b32  	%r6280, %r6279, %r6255;
	ld.global.u32 	%r6281, [%rd2+108];
	xor.b32  	%r6282, %r6281, %r6274;
	shr.u32 	%r6283, %r6276, 22;
	and.b32  	%r6284, %r6283, 1020;
	add.s32 	%r6285, %r5721, %r6284;
	ld.shared.u32 	%r6286, [%r6285];
	shr.u32 	%r6287, %r6278, 14;
	and.b32  	%r6288, %r6287, 1020;
	add.s32 	%r6289, %r5723, %r6288;
	ld.shared.u32 	%r6290, [%r6289];
	shr.u32 	%r6291, %r6280, 6;
	and.b32  	%r6292, %r6291, 1020;
	add.s32 	%r6293, %r5724, %r6292;
	ld.shared.u32 	%r6294, [%r6293];
	shl.b32 	%r6295, %r6282, 2;
	and.b32  	%r6296, %r6295, 1020;
	add.s32 	%r6297, %r5722, %r6296;
	ld.shared.u32 	%r6298, [%r6297];
	xor.b32  	%r6299, %r6290, %r6286;
	xor.b32  	%r6300, %r6299, %r6294;
	xor.b32  	%r6301, %r6300, %r6298;
	shr.u32 	%r6302, %r6278, 22;
	and.b32  	%r6303, %r6302, 1020;
	add.s32 	%r6304, %r5721, %r6303;
	ld.shared.u32 	%r6305, [%r6304];
	shr.u32 	%r6306, %r6280, 14;
	and.b32  	%r6307, %r6306, 1020;
	add.s32 	%r6308, %r5723, %r6307;
	ld.shared.u32 	%r6309, [%r6308];
	shr.u32 	%r6310, %r6282, 6;
	and.b32  	%r6311, %r6310, 1020;
	add.s32 	%r6312, %r5724, %r6311;
	ld.shared.u32 	%r6313, [%r6312];
	shl.b32 	%r6314, %r6276, 2;
	and.b32  	%r6315, %r6314, 1020;
	add.s32 	%r6316, %r5722, %r6315;
	ld.shared.u32 	%r6317, [%r6316];
	xor.b32  	%r6318, %r6309, %r6305;
	xor.b32  	%r6319, %r6318, %r6313;
	xor.b32  	%r6320, %r6319, %r6317;
	shr.u32 	%r6321, %r6280, 22;
	and.b32  	%r6322, %r6321, 1020;
	add.s32 	%r6323, %r5721, %r6322;
	ld.shared.u32 	%r6324, [%r6323];
	shr.u32 	%r6325, %r6282, 14;
	and.b32  	%r6326, %r6325, 1020;
	add.s32 	%r6327, %r5723, %r6326;
	ld.shared.u32 	%r6328, [%r6327];
	shr.u32 	%r6329, %r6276, 6;
	and.b32  	%r6330, %r6329, 1020;
	add.s32 	%r6331, %r5724, %r6330;
	ld.shared.u32 	%r6332, [%r6331];
	shl.b32 	%r6333, %r6278, 2;
	and.b32  	%r6334, %r6333, 1020;
	add.s32 	%r6335, %r5722, %r6334;
	ld.shared.u32 	%r6336, [%r6335];
	xor.b32  	%r6337, %r6328, %r6324;
	xor.b32  	%r6338, %r6337, %r6332;
	xor.b32  	%r6339, %r6338, %r6336;
	shr.u32 	%r6340, %r6282, 22;
	and.b32  	%r6341, %r6340, 1020;
	add.s32 	%r6342, %r5721, %r6341;
	ld.shared.u32 	%r6343, [%r6342];
	shr.u32 	%r6344, %r6276, 14;
	and.b32  	%r6345, %r6344, 1020;
	add.s32 	%r6346, %r5723, %r6345;
	ld.shared.u32 	%r6347, [%r6346];
	shr.u32 	%r6348, %r6278, 6;
	and.b32  	%r6349, %r6348, 1020;
	add.s32 	%r6350, %r5724, %r6349;
	ld.shared.u32 	%r6351, [%r6350];
	shl.b32 	%r6352, %r6280, 2;
	and.b32  	%r6353, %r6352, 1020;
	add.s32 	%r6354, %r5722, %r6353;
	ld.shared.u32 	%r6355, [%r6354];
	xor.b32  	%r6356, %r6347, %r6343;
	xor.b32  	%r6357, %r6356, %r6351;
	xor.b32  	%r6358, %r6357, %r6355;
	ld.global.u32 	%r6359, [%rd2+112];
	xor.b32  	%r6360, %r6359, %r6301;
	ld.global.u32 	%r6361, [%rd2+116];
	xor.b32  	%r6362, %r6361, %r6320;
	ld.global.u32 	%r6363, [%rd2+120];
	xor.b32  	%r6364, %r6363, %r6339;
	ld.global.u32 	%r6365, [%rd2+124];
	xor.b32  	%r6366, %r6365, %r6358;
	shr.u32 	%r6367, %r6360, 22;
	and.b32  	%r6368, %r6367, 1020;
	add.s32 	%r6369, %r5721, %r6368;
	ld.shared.u32 	%r6370, [%r6369];
	shr.u32 	%r6371, %r6362, 14;
	and.b32  	%r6372, %r6371, 1020;
	add.s32 	%r6373, %r5723, %r6372;
	ld.shared.u32 	%r6374, [%r6373];
	shr.u32 	%r6375, %r6364, 6;
	and.b32  	%r6376, %r6375, 1020;
	add.s32 	%r6377, %r5724, %r6376;
	ld.shared.u32 	%r6378, [%r6377];
	shl.b32 	%r6379, %r6366, 2;
	and.b32  	%r6380, %r6379, 1020;
	add.s32 	%r6381, %r5722, %r6380;
	ld.shared.u32 	%r6382, [%r6381];
	xor.b32  	%r6383, %r6374, %r6370;
	xor.b32  	%r6384, %r6383, %r6378;
	xor.b32  	%r6385, %r6384, %r6382;
	shr.u32 	%r6386, %r6362, 22;
	and.b32  	%r6387, %r6386, 1020;
	add.s32 	%r6388, %r5721, %r6387;
	ld.shared.u32 	%r6389, [%r6388];
	shr.u32 	%r6390, %r6364, 14;
	and.b32  	%r6391, %r6390, 1020;
	add.s32 	%r6392, %r5723, %r6391;
	ld.shared.u32 	%r6393, [%r6392];
	shr.u32 	%r6394, %r6366, 6;
	and.b32  	%r6395, %r6394, 1020;
	add.s32 	%r6396, %r5724, %r6395;
	ld.shared.u32 	%r6397, [%r6396];
	shl.b32 	%r6398, %r6360, 2;
	and.b32  	%r6399, %r6398, 1020;
	add.s32 	%r6400, %r5722, %r6399;
	ld.shared.u32 	%r6401, [%r6400];
	xor.b32  	%r6402, %r6393, %r6389;
	xor.b32  	%r6403, %r6402, %r6397;
	xor.b32  	%r6404, %r6403, %r6401;
	shr.u32 	%r6405, %r6364, 22;
	and.b32  	%r6406, %r6405, 1020;
	add.s32 	%r6407, %r5721, %r6406;
	ld.shared.u32 	%r6408, [%r6407];
	shr.u32 	%r6409, %r6366, 14;
	and.b32  	%r6410, %r6409, 1020;
	add.s32 	%r6411, %r5723, %r6410;
	ld.shared.u32 	%r6412, [%r6411];
	shr.u32 	%r6413, %r6360, 6;
	and.b32  	%r6414, %r6413, 1020;
	add.s32 	%r6415, %r5724, %r6414;
	ld.shared.u32 	%r6416, [%r6415];
	shl.b32 	%r6417, %r6362, 2;
	and.b32  	%r6418, %r6417, 1020;
	add.s32 	%r6419, %r5722, %r6418;
	ld.shared.u32 	%r6420, [%r6419];
	xor.b32  	%r6421, %r6412, %r6408;
	xor.b32  	%r6422, %r6421, %r6416;
	xor.b32  	%r6423, %r6422, %r6420;
	shr.u32 	%r6424, %r6366, 22;
	and.b32  	%r6425, %r6424, 1020;
	add.s32 	%r6426, %r5721, %r6425;
	ld.shared.u32 	%r6427, [%r6426];
	shr.u32 	%r6428, %r6360, 14;
	and.b32  	%r6429, %r6428, 1020;
	add.s32 	%r6430, %r5723, %r6429;
	ld.shared.u32 	%r6431, [%r6430];
	shr.u32 	%r6432, %r6362, 6;
	and.b32  	%r6433, %r6432, 1020;
	add.s32 	%r6434, %r5724, %r6433;
	ld.shared.u32 	%r6435, [%r6434];
	shl.b32 	%r6436, %r6364, 2;
	and.b32  	%r6437, %r6436, 1020;
	add.s32 	%r6438, %r5722, %r6437;
	ld.shared.u32 	%r6439, [%r6438];
	xor.b32  	%r6440, %r6431, %r6427;
	xor.b32  	%r6441, %r6440, %r6435;
	xor.b32  	%r6442, %r6441, %r6439;
	ld.global.u32 	%r6443, [%rd2+128];
	xor.b32  	%r6444, %r6443, %r6385;
	ld.global.u32 	%r6445, [%rd2+132];
	xor.b32  	%r6446, %r6445, %r6404;
	ld.global.u32 	%r6447, [%rd2+136];
	xor.b32  	%r6448, %r6447, %r6423;
	ld.global.u32 	%r6449, [%rd2+140];
	xor.b32  	%r6450, %r6449, %r6442;
	shr.u32 	%r6451, %r6444, 22;
	and.b32  	%r6452, %r6451, 1020;
	add.s32 	%r6453, %r5721, %r6452;
	ld.shared.u32 	%r6454, [%r6453];
	shr.u32 	%r6455, %r6446, 14;
	and.b32  	%r6456, %r6455, 1020;
	add.s32 	%r6457, %r5723, %r6456;
	ld.shared.u32 	%r6458, [%r6457];
	shr.u32 	%r6459, %r6448, 6;
	and.b32  	%r6460, %r6459, 1020;
	add.s32 	%r6461, %r5724, %r6460;
	ld.shared.u32 	%r6462, [%r6461];
	shl.b32 	%r6463, %r6450, 2;
	and.b32  	%r6464, %r6463, 1020;
	add.s32 	%r6465, %r5722, %r6464;
	ld.shared.u32 	%r6466, [%r6465];
	xor.b32  	%r6467, %r6458, %r6454;
	xor.b32  	%r6468, %r6467, %r6462;
	xor.b32  	%r6469, %r6468, %r6466;
	shr.u32 	%r6470, %r6446, 22;
	and.b32  	%r6471, %r6470, 1020;
	add.s32 	%r6472, %r5721, %r6471;
	ld.shared.u32 	%r6473, [%r6472];
	shr.u32 	%r6474, %r6448, 14;
	and.b32  	%r6475, %r6474, 1020;
	add.s32 	%r6476, %r5723, %r6475;
	ld.shared.u32 	%r6477, [%r6476];
	shr.u32 	%r6478, %r6450, 6;
	and.b32  	%r6479, %r6478, 1020;
	add.s32 	%r6480, %r5724, %r6479;
	ld.shared.u32 	%r6481, [%r6480];
	shl.b32 	%r6482, %r6444, 2;
	and.b32  	%r6483, %r6482, 1020;
	add.s32 	%r6484, %r5722, %r6483;
	ld.shared.u32 	%r6485, [%r6484];
	xor.b32  	%r6486, %r6477, %r6473;
	xor.b32  	%r6487, %r6486, %r6481;
	xor.b32  	%r6488, %r6487, %r6485;
	shr.u32 	%r6489, %r6448, 22;
	and.b32  	%r6490, %r6489, 1020;
	add.s32 	%r6491, %r5721, %r6490;
	ld.shared.u32 	%r6492, [%r6491];
	shr.u32 	%r6493, %r6450, 14;
	and.b32  	%r6494, %r6493, 1020;
	add.s32 	%r6495, %r5723, %r6494;
	ld.shared.u32 	%r6496, [%r6495];
	shr.u32 	%r6497, %r6444, 6;
	and.b32  	%r6498, %r6497, 1020;
	add.s32 	%r6499, %r5724, %r6498;
	ld.shared.u32 	%r6500, [%r6499];
	shl.b32 	%r6501, %r6446, 2;
	and.b32  	%r6502, %r6501, 1020;
	add.s32 	%r6503, %r5722, %r6502;
	ld.shared.u32 	%r6504, [%r6503];
	xor.b32  	%r6505, %r6496, %r6492;
	xor.b32  	%r6506, %r6505, %r6500;
	xor.b32  	%r6507, %r6506, %r6504;
	shr.u32 	%r6508, %r6450, 22;
	and.b32  	%r6509, %r6508, 1020;
	add.s32 	%r6510, %r5721, %r6509;
	ld.shared.u32 	%r6511, [%r6510];
	shr.u32 	%r6512, %r6444, 14;
	and.b32  	%r6513, %r6512, 1020;
	add.s32 	%r6514, %r5723, %r6513;
	ld.shared.u32 	%r6515, [%r6514];
	shr.u32 	%r6516, %r6446, 6;
	and.b32  	%r6517, %r6516, 1020;
	add.s32 	%r6518, %r5724, %r6517;
	ld.shared.u32 	%r6519, [%r6518];
	shl.b32 	%r6520, %r6448, 2;
	and.b32  	%r6521, %r6520, 1020;
	add.s32 	%r6522, %r5722, %r6521;
	ld.shared.u32 	%r6523, [%r6522];
	xor.b32  	%r6524, %r6515, %r6511;
	xor.b32  	%r6525, %r6524, %r6519;
	xor.b32  	%r6526, %r6525, %r6523;
	ld.global.u32 	%r6527, [%rd2+144];
	xor.b32  	%r6528, %r6527, %r6469;
	shr.u32 	%r6529, %r6528, 8;
	shr.u32 	%r6530, %r6528, 16;
	shr.u32 	%r6531, %r6528, 24;
	ld.global.u32 	%r6532, [%rd2+148];
	xor.b32  	%r6533, %r6532, %r6488;
	shr.u32 	%r6534, %r6533, 8;
	shr.u32 	%r6535, %r6533, 16;
	shr.u32 	%r6536, %r6533, 24;
	ld.global.u32 	%r6537, [%rd2+152];
	xor.b32  	%r6538, %r6537, %r6507;
	shr.u32 	%r6539, %r6538, 8;
	shr.u32 	%r6540, %r6538, 16;
	shr.u32 	%r6541, %r6538, 24;
	ld.global.u32 	%r6542, [%rd2+156];
	xor.b32  	%r6543, %r6542, %r6526;
	and.b32  	%r6544, %r6528, 255;
	add.s32 	%r6546, %r5720, %r6544;
	ld.shared.u8 	%r6547, [%r6546];
	and.b32  	%r6548, %r6529, 255;
	add.s32 	%r6549, %r5720, %r6548;
	ld.shared.u8 	%rs14, [%r6549];
	and.b32  	%r6550, %r6530, 255;
	add.s32 	%r6551, %r5720, %r6550;
	ld.shared.u8 	%r6552, [%r6551];
	add.s32 	%r6553, %r5720, %r6531;
	and.b32  	%r6554, %r6533, 255;
	add.s32 	%r6555, %r5720, %r6554;
	ld.shared.u8 	%r6556, [%r6555];
	and.b32  	%r6557, %r6534, 255;
	add.s32 	%r6558, %r5720, %r6557;
	ld.shared.u8 	%rs15, [%r6558];
	and.b32  	%r6559, %r6535, 255;
	add.s32 	%r6560, %r5720, %r6559;
	ld.shared.u8 	%r6561, [%r6560];
	add.s32 	%r6562, %r5720, %r6536;
	and.b32  	%r6563, %r6538, 255;
	add.s32 	%r6564, %r5720, %r6563;
	ld.shared.u8 	%r6565, [%r6564];
	and.b32  	%r6566, %r6539, 255;
	add.s32 	%r6567, %r5720, %r6566;
	ld.shared.u8 	%rs16, [%r6567];
	and.b32  	%r6568, %r6540, 255;
	add.s32 	%r6569, %r5720, %r6568;
	ld.shared.u8 	%r6570, [%r6569];
	add.s32 	%r6571, %r5720, %r6541;
	and.b32  	%r6572, %r6543, 255;
	add.s32 	%r6573, %r5720, %r6572;
	ld.shared.u8 	%r6574, [%r6573];
	shr.u32 	%r6575, %r6543, 8;
	and.b32  	%r6576, %r6575, 255;
	add.s32 	%r6577, %r5720, %r6576;
	ld.shared.u8 	%rs17, [%r6577];
	shr.u32 	%r6578, %r6543, 16;
	and.b32  	%r6579, %r6578, 255;
	add.s32 	%r6580, %r5720, %r6579;
	ld.shared.u8 	%r6581, [%r6580];
	shr.u32 	%r6582, %r6543, 24;
	add.s32 	%r6583, %r5720, %r6582;
	ld.shared.u8 	%r6584, [%r6583];
	shl.b32 	%r6585, %r6584, 24;
	mul.wide.u16 	%r6586, %rs15, 256;
	or.b32  	%r6587, %r6586, %r6565;
	shl.b32 	%r6588, %r6552, 16;
	or.b32  	%r6589, %r6587, %r6588;
	or.b32  	%r6590, %r6589, %r6585;
	ld.shared.u8 	%r6591, [%r6553];
	shl.b32 	%r6592, %r6591, 24;
	shl.b32 	%r6593, %r6561, 16;
	or.b32  	%r6594, %r6592, %r6593;
	mul.wide.u16 	%r6595, %rs16, 256;
	or.b32  	%r6596, %r6594, %r6595;
	or.b32  	%r6597, %r6596, %r6574;
	ld.global.u32 	%r6598, [%rd2+160];
	xor.b32  	%r6599, %r6598, %r6597;
	ld.shared.u8 	%r6600, [%r6562];
	shl.b32 	%r6601, %r6600, 24;
	shl.b32 	%r6602, %r6570, 16;
	or.b32  	%r6603, %r6601, %r6602;
	mul.wide.u16 	%r6604, %rs17, 256;
	or.b32  	%r6605, %r6603, %r6604;
	or.b32  	%r6606, %r6605, %r6547;
	ld.global.u32 	%r6607, [%rd2+164];
	xor.b32  	%r6608, %r6607, %r6606;
	ld.shared.u8 	%r6609, [%r6571];
	shl.b32 	%r6610, %r6609, 24;
	shl.b32 	%r6611, %r6581, 16;
	or.b32  	%r6612, %r6610, %r6611;
	mul.wide.u16 	%r6613, %rs14, 256;
	or.b32  	%r6614, %r6612, %r6613;
	or.b32  	%r6615, %r6614, %r6556;
	ld.global.u32 	%r6616, [%rd2+168];
	xor.b32  	%r6617, %r6616, %r6615;
	ld.global.u32 	%r6618, [%rd2+172];
	xor.b32  	%r6619, %r6618, %r6590;
	st.global.u32 	[%rd3], %r6599;
	st.global.u32 	[%rd3+4], %r6608;
	st.global.u32 	[%rd3+8], %r6617;
	st.global.u32 	[%rd3+12], %r6619;
	cvta.to.global.u64 	%rd259, %rd261;
	ld.global.u32 	%r6620, [%rd259];
	xor.b32  	%r6621, %r6620, %r6599;
	st.global.u32 	[%rd3], %r6621;
	ld.global.u32 	%r6622, [%rd259+4];
	xor.b32  	%r6623, %r6622, %r6608;
	st.global.u32 	[%rd3+4], %r6623;
	ld.global.u32 	%r6624, [%rd259+8];
	xor.b32  	%r6625, %r6624, %r6617;
	st.global.u32 	[%rd3+8], %r6625;
	ld.global.u32 	%r6626, [%rd259+12];
	xor.b32  	%r6627, %r6626, %r6619;
	st.global.u32 	[%rd3+12], %r6627;
$L__BB4_12:
	ret;

}


// ===== COMPILED SASS (sm_100) =====

	.target	sm_100

	.elftype	@"ET_EXEC"


//--------------------- .note.nv.tkinfo           --------------------------
	.section	.note.nv.tkinfo,"",@"SHT_NOTE"
	.sectionflags	@"SHF_NOTE_NV_TKINFO"
	.tkinfo
        /*0018*/ 	.word	0x00000002
        /*0030*/ 	.string	""
        /*0030*/ 	.string	"ptxas"
        /*0030*/ 	.string	"Cuda compilation tools, release 13.0, V13.0.88"
        /*0030*/ 	.string	"Build cuda_13.0.r13.0/compiler.36424714_0"
        /*0030*/ 	.string	"-arch sm_100 -m 64 "



//--------------------- .note.nv.cuinfo           --------------------------
	.section	.note.nv.cuinfo,"",@"SHT_NOTE"
	.sectionflags	@"SHF_NOTE_NV_CUINFO"
        /*0018*/ 	.short	0x0002
        /*001a*/ 	.short	0x0064
        /*001c*/ 	.short	0x0082
	.zero		2


//--------------------- .nv.info                  --------------------------
	.section	.nv.info,"",@"SHT_CUDA_INFO"
	.align	4


	//----- nvinfo : EIATTR_REGCOUNT
	.align		4
        /*0000*/ 	.byte	0x04, 0x2f
        /*0002*/ 	.short	(.L_1 - .L_0)
	.align		4
.L_0:
        /*0004*/ 	.word	index@(_Z7EncryptP8aesBlockyPj)
        /*0008*/ 	.word	0x00000028


	//----- nvinfo : EIATTR_FRAME_SIZE
	.align		4
.L_1:
        /*000c*/ 	.byte	0x04, 0x11
        /*000e*/ 	.short	(.L_3 - .L_2)
	.align		4
.L_2:
        /*0010*/ 	.word	index@(_Z7EncryptP8aesBlockyPj)
        /*0014*/ 	.word	0x00001100


	//----- nvinfo : EIATTR_REGCOUNT
	.align		4
.L_3:
        /*0018*/ 	.byte	0x04, 0x2f
        /*001a*/ 	.short	(.L_5 - .L_4)
	.align		4
.L_4:
        /*001c*/ 	.word	index@(_Z24OCB128EncryptRandomAccesP8aesBlockS0_S0_yyyPj)
        /*0020*/ 	.word	0x00000038


	//----- nvinfo : EIATTR_FRAME_SIZE
	.align		4
.L_5:
        /*0024*/ 	.byte	0x04, 0x11
        /*0026*/ 	.short	(.L_7 - .L_6)
	.align		4
.L_6:
        /*0028*/ 	.word	index@(_Z24OCB128EncryptRandomAccesP8aesBlockS0_S0_yyyPj)
        /*002c*/ 	.word	0x00002200


	//----- nvinfo : EIATTR_REGCOUNT
	.align		4
.L_7:
        /*0030*/ 	.byte	0x04, 0x2f
        /*0032*/ 	.short	(.L_9 - .L_8)
	.align		4
.L_8:
        /*0034*/ 	.word	index@(_Z37OCB128EncryptRandomAccesAsociatedDataP8aesBlockS0_S0_yyyPj)
        /*0038*/ 	.word	0x0000002e


	//----- nvinfo : EIATTR_FRAME_SIZE
	.align		4
.L_9:
        /*003c*/ 	.byte	0x04, 0x11
        /*003e*/ 	.short	(.L_11 - .L_10)
	.align		4
.L_10:
        /*0040*/ 	.word	index@(_Z37OCB128EncryptRandomAccesAsociatedDataP8aesBlockS0_S0_yyyPj)
        /*0044*/ 	.word	0x00002200


	//----- nvinfo : EIATTR_REGCOUNT
	.align		4
.L_11:
        /*0048*/ 	.byte	0x04, 0x2f
        /*004a*/ 	.short	(.L_13 - .L_12)
	.align		4
.L_12:
        /*004c*/ 	.word	index@(_Z24OCB128DecryptRandomAccesP8aesBlockS0_yyyPj)
        /*0050*/ 	.word	0x00000040


	//----- nvinfo : EIATTR_FRAME_SIZE
	.align		4
.L_13:
        /*0054*/ 	.byte	0x04, 0x11
        /*0056*/ 	.short	(.L_15 - .L_14)
	.align		4
.L_14:
        /*0058*/ 	.word	index@(_Z24OCB128DecryptRandomAccesP8aesBlockS0_yyyPj)
        /*005c*/ 	.word	0x00002200


	//----- nvinfo : EIATTR_REGCOUNT
	.align		4
.L_15:
        /*0060*/ 	.byte	0x04, 0x2f
        /*0062*/ 	.short	(.L_17 - .L_16)
	.align		4
.L_16:
        /*0064*/ 	.word	index@(_Z30OCB128DecryptRandomAccesGetTagP8aesBlockS0_S0_byyPj)
        /*0068*/ 	.word	0x0000002c


	//----- nvinfo : EIATTR_FRAME_SIZE
	.align		4
.L_17:
        /*006c*/ 	.byte	0x04, 0x11
        /*006e*/ 	.short	(.L_19 - .L_18)
	.align		4
.L_18:
        /*0070*/ 	.word	index@(_Z30OCB128DecryptRandomAccesGetTagP8aesBlockS0_S0_byyPj)
        /*0074*/ 	.word	0x00002200


	//----- nvinfo : EIATTR_MIN_STACK_SIZE
	.align		4
.L_19:
        /*0078*/ 	.byte	0x04, 0x12
        /*007a*/ 	.short	(.L_21 - .L_20)
	.align		4
.L_20:
        /*007c*/ 	.word	index@(_Z30OCB128DecryptRandomAccesGetTagP8aesBlockS0_S0_byyPj)
        /*0080*/ 	.word	0x00002200


	//----- nvinfo : EIATTR_MIN_STACK_SIZE
	.align		4
.L_21:
        /*0084*/ 	.byte	0x04, 0x12
        /*0086*/ 	.short	(.L_23 - .L_22)
	.align		4
.L_22:
        /*0088*/ 	.word	index@(_Z24OCB128DecryptRandomAccesP8aesBlockS0_yyyPj)
        /*008c*/ 	.word	0x00002200


	//----- nvinfo : EIATTR_MIN_STACK_SIZE
	.align		4
.L_23:
        /*0090*/ 	.byte	0x04, 0x12
        /*0092*/ 	.short	(.L_25 - .L_24)
	.align		4
.L_24:
        /*0094*/ 	.word	index@(_Z37OCB128EncryptRandomAccesAsociatedDataP8aesBlockS0_S0_yyyPj)
        /*0098*/ 	.word	0x00002200


	//----- nvinfo : EIATTR_MIN_STACK_SIZE
	.align		4
.L_25:
        /*009c*/ 	.byte	0x04, 0x12
        /*009e*/ 	.short	(.L_27 - .L_26)
	.align		4
.L_26:
        /*00a0*/ 	.word	index@(_Z24OCB128EncryptRandomAccesP8aesBlockS0_S0_yyyPj)
        /*00a4*/ 	.word	0x00002200


	//----- nvinfo : EIATTR_MIN_STACK_SIZE
	.align		4
.L_27:
        /*00a8*/ 	.byte	0x04, 0x12
        /*00aa*/ 	.short	(.L_29 - .L_28)
	.align		4
.L_28:
        /*00ac*/ 	.word	index@(_Z7EncryptP8aesBlockyPj)
        /*00b0*/ 	.word	0x00001100
.L_29:


//--------------------- .nv.compat                --------------------------
	.section	.nv.compat,"",@"SHT_CUDA_COMPAT_INFO"
	.align	4
        /*0000*/ 	.byte	0x02, 0x09, 0x00, 0x00, 0x02, 0x02, 0x01, 0x00, 0x02, 0x05, 0x05, 0x00, 0x03, 0x07, 0x01, 0x01
        /*0010*/ 	.byte	0x02, 0x03, 0x00, 0x00, 0x02, 0x06, 0x01, 0x00, 0x04, 0x0b, 0x08, 0x00, 0x01, 0x00, 0x00, 0x00
        /*0020*/ 	.byte	0x00, 0x00, 0x00, 0x00


//--------------------- .nv.info._Z30OCB128DecryptRandomAccesGetTagP8aesBlockS0_S0_byyPj --------------------------
	.section	.nv.info._Z30OCB128DecryptRandomAccesGetTagP8aesBlockS0_S0_byyPj,"",@"SHT_CUDA_INFO"
	.sectionflags	@""
	.align	4


	//----- nvinfo : EIATTR_CUDA_API_VERSION
	.align		4
        /*0000*/ 	.byte	0x04, 0x37
        /*0002*/ 	.short	(.L_31 - .L_30)
.L_30:
        /*0004*/ 	.word	0x00000082


	//----- nvinfo : EIATTR_KPARAM_INFO
	.align		4
.L_31:
        /*0008*/ 	.byte	0x04, 0x17
        /*000a*/ 	.short	(.L_33 - .L_32)
.L_32:
        /*000c*/ 	.word	0x00000000
        /*0010*/ 	.short	0x0006
        /*0012*/ 	.short	0x0030
        /*0014*/ 	.byte	0x00, 0xf5, 0x21, 0x00


	//----- nvinfo : EIATTR_KPARAM_INFO
	.align		4
.L_33:
        /*0018*/ 	.byte	0x04, 0x17
        /*001a*/ 	.short	(.L_35 - .L_34)
.L_34:
        /*001c*/ 	.word	0x00000000
        /*0020*/ 	.short	0x0005
        /*0022*/ 	.short	0x0028
        /*0024*/ 	.byte	0x00, 0xf0, 0x21, 0x00


	//----- nvinfo : EIATTR_KPARAM_INFO
	.align		4
.L_35:
        /*0028*/ 	.byte	0x04, 0x17
        /*002a*/ 	.short	(.L_37 - .L_36)
.L_36:
        /*002c*/ 	.word	0x00000000
        /*0030*/ 	.short	0x0004
        /*0032*/ 	.short	0x0020
        /*0034*/ 	.byte	0x00, 0xf0, 0x21, 0x00


	//----- nvinfo : EIATTR_KPARAM_INFO
	.align		4
.L_37:
        /*0038*/ 	.byte	0x04, 0x17
        /*003a*/ 	.short	(.L_39 - .L_38)
.L_38:
        /*003c*/ 	.word	0x00000000
        /*0040*/ 	.short	0x0003
        /*0042*/ 	.short	0x0018
        /*0044*/ 	.byte	0x00, 0xf0, 0x05, 0x00


	//----- nvinfo : EIATTR_KPARAM_INFO
	.align		4
.L_39:
        /*0048*/ 	.byte	0x04, 0x17
        /*004a*/ 	.short	(.L_41 - .L_40)
.L_40:
        /*004c*/ 	.word	0x00000000
        /*0050*/ 	.short	0x0002
        /*0052*/ 	.short	0x0010
        /*0054*/ 	.byte	0x00, 0xf5, 0x21, 0x00


	//----- nvinfo : EIATTR_KPARAM_INFO
	.align		4
.L_41:
        /*0058*/ 	.byte	0x04, 0x17
        /*005a*/ 	.short	(.L_43 - .L_42)
.L_42:
        /*005c*/ 	.word	0x00000000
        /*0060*/ 	.short	0x0001
        /*0062*/ 	.short	0x0008
        /*0064*/ 	.byte	0x00, 0xf5, 0x21, 0x00


	//----- nvinfo : EIATTR_KPARAM_INFO
	.align		4
.L_43:
        /*0068*/ 	.byte	0x04, 0x17
        /*006a*/ 	.short	(.L_45 - .L_44)
.L_44:
        /*006c*/ 	.word	0x00000000
        /*0070*/ 	.short	0x0000
        /*0072*/ 	.short	0x0000
        /*0074*/ 	.byte	0x00, 0xf5, 0x21, 0x00


	//----- nvinfo : EIATTR_SPARSE_MMA_MASK
	.align		4
.L_45:
        /*0078*/ 	.byte	0x03, 0x50
        /*007a*/ 	.short	0x0000


	//----- nvinfo : EIATTR_MAXREG_COUNT
	.align		4
        /*007c*/ 	.byte	0x03, 0x1b
        /*007e*/ 	.short	0x00ff


	//----- nvinfo : EIATTR_NUM_BARRIERS
	.align		4
        /*0080*/ 	.byte	0x02, 0x4c
        /*0082*/ 	.byte	0x01
	.zero		1


	//----- nvinfo : EIATTR_MERCURY_ISA_VERSION
	.align		4
        /*0084*/ 	.byte	0x03, 0x5f
        /*0086*/ 	.short	0x0101


	//----- nvinfo : EIATTR_VRC_CTA_INIT_COUNT
	.align		4
        /*0088*/ 	.byte	0x02, 0x4a
	.zero		1
	.zero		1


	//----- nvinfo : EIATTR_EXIT_INSTR_OFFSETS
	.align		4
        /*008c*/ 	.byte	0x04, 0x1c
        /*008e*/ 	.short	(.L_47 - .L_46)


	//   ....[0]....
.L_46:
        /*0090*/ 	.word	0x000000b0


	//   ....[1]....
        /*0094*/ 	.word	0x0000e710


	//   ....[2]....
        /*0098*/ 	.word	0x0001cc70


	//----- nvinfo : EIATTR_CBANK_PARAM_SIZE
	.align		4
.L_47:
        /*009c*/ 	.byte	0x03, 0x19
        /*009e*/ 	.short	0x0038


	//----- nvinfo : EIATTR_PARAM_CBANK
	.align		4
        /*00a0*/ 	.byte	0x04, 0x0a
        /*00a2*/ 	.short	(.L_49 - .L_48)
	.align		4
.L_48:
        /*00a4*/ 	.word	index@(.nv.constant0._Z30OCB128DecryptRandomAccesGetTagP8aesBlockS0_S0_byyPj)
        /*00a8*/ 	.short	0x0380
        /*00aa*/ 	.short	0x0038


	//----- nvinfo : EIATTR_SW_WAR
	.align		4
.L_49:
        /*00ac*/ 	.byte	0x04, 0x36
        /*00ae*/ 	.short	(.L_51 - .L_50)
.L_50:
        /*00b0*/ 	.word	0x00000008
.L_51:


//--------------------- .nv.info._Z24OCB128DecryptRandomAccesP8aesBlockS0_yyyPj --------------------------
	.section	.nv.info._Z24OCB128DecryptRandomAccesP8aesBlockS0_yyyPj,"",@"SHT_CUDA_INFO"
	.sectionflags	@""
	.align	4


	//----- nvinfo : EIATTR_CUDA_API_VERSION
	.align		4
        /*0000*/ 	.byte	0x04, 0x37
        /*0002*/ 	.short	(.L_53 - .L_52)
.L_52:
        /*0004*/ 	.word	0x00000082


	//----- nvinfo : EIATTR_KPARAM_INFO
	.align		4
.L_53:
        /*0008*/ 	.byte	0x04, 0x17
        /*000a*/ 	.short	(.L_55 - .L_54)
.L_54:
        /*000c*/ 	.word	0x00000000
        /*0010*/ 	.short	0x0005
        /*0012*/ 	.short	0x0028
        /*0014*/ 	.byte	0x00, 0xf5, 0x21, 0x00


	//----- nvinfo : EIATTR_KPARAM_INFO
	.align		4
.L_55:
        /*0018*/ 	.byte	0x04, 0x17
        /*001a*/ 	.short	(.L_57 - .L_56)
.L_56:
        /*001c*/ 	.word	0x00000000
        /*0020*/ 	.short	0x0004
        /*0022*/ 	.short	0x0020
        /*0024*/ 	.byte	0x00, 0xf0, 0x21, 0x00


	//----- nvinfo : EIATTR_KPARAM_INFO
	.align		4
.L_57:
        /*0028*/ 	.byte	0x04, 0x17
        /*002a*/ 	.short	(.L_59 - .L_58)
.L_58:
        /*002c*/ 	.word	0x00000000
        /*0030*/ 	.short	0x0003
        /*0032*/ 	.short	0x0018
        /*0034*/ 	.byte	0x00, 0xf0, 0x21, 0x00


	//----- nvinfo : EIATTR_KPARAM_INFO
	.align		4
.L_59:
        /*0038*/ 	.byte	0x04, 0x17
        /*003a*/ 	.short	(.L_61 - .L_60)
.L_60:
        /*003c*/ 	.word	0x00000000
        /*0040*/ 	.short	0x0002
        /*0042*/ 	.short	0x0010
        /*0044*/ 	.byte	0x00, 0xf0, 0x21, 0x00


	//----- nvinfo : EIATTR_KPARAM_INFO
	.align		4
.L_61:
        /*0048*/ 	.byte	0x04, 0x17
        /*004a*/ 	.short	(.L_63 - .L_62)
.L_62:
        /*004c*/ 	.word	0x00000000
        /*0050*/ 	.short	0x0001
        /*0052*/ 	.short	0x0008
        /*0054*/ 	.byte	0x00, 0xf5, 0x21, 0x00


	//----- nvinfo : EIATTR_KPARAM_INFO
	.align		4
.L_63:
        /*0058*/ 	.byte	0x04, 0x17
        /*005a*/ 	.short	(.L_65 - .L_64)
.L_64:
        /*005c*/ 	.word	0x00000000
        /*0060*/ 	.short	0x0000
        /*0062*/ 	.short	0x0000
        /*0064*/ 	.byte	0x00, 0xf5, 0x21, 0x00


	//----- nvinfo : EIATTR_SPARSE_MMA_MASK
	.align		4
.L_65:
        /*0068*/ 	.byte	0x03, 0x50
        /*006a*/ 	.short	0x0000


	//----- nvinfo : EIATTR_MAXREG_COUNT
	.align		4
        /*006c*/ 	.byte	0x03, 0x1b
        /*006e*/ 	.short	0x00ff


	//----- nvinfo : EIATTR_NUM_BARRIERS
	.align		4
        /*0070*/ 	.byte	0x02, 0x4c
        /*0072*/ 	.byte	0x01
	.zero		1


	//----- nvinfo : EIATTR_EXTERNS
	.align		4
        /*0074*/ 	.byte	0x04, 0x0f
        /*0076*/ 	.short	(.L_67 - .L_66)


	//   ....[0]....
	.align		4
.L_66:
        /*0078*/ 	.word	index@(malloc)


	//----- nvinfo : EIATTR_MERCURY_ISA_VERSION
	.align		4
.L_67:
        /*007c*/ 	.byte	0x03, 0x5f
        /*007e*/ 	.short	0x0101


	//----- nvinfo : EIATTR_VRC_CTA_INIT_COUNT
	.align		4
        /*0080*/ 	.byte	0x02, 0x4a
	.zero		1
	.zero		1


	//----- nvinfo : EIATTR_SYSCALL_OFFSETS
	.align		4
        /*0084*/ 	.byte	0x04, 0x46
        /*0086*/ 	.short	(.L_69 - .L_68)


	//   ....[0]....
.L_68:
        /*0088*/ 	.word	0x0001c120


	//----- nvinfo : EIATTR_EXIT_INSTR_OFFSETS
	.align		4
.L_69:
        /*008c*/ 	.byte	0x04, 0x1c
        /*008e*/ 	.short	(.L_71 - .L_70)


	//   ....[0]....
.L_70:
        /*0090*/ 	.word	0x000000f0


	//   ....[1]....
        /*0094*/ 	.word	0x0000e120


	//   ....[2]....
        /*0098*/ 	.word	0x0001c0c0


	//   ....[3]....
        /*009c*/ 	.word	0x0002b660


	//----- nvinfo : EIATTR_CRS_STACK_SIZE
	.align		4
.L_71:
        /*00a0*/ 	.byte	0x04, 0x1e
        /*00a2*/ 	.short	(.L_73 - .L_72)
.L_72:
        /*00a4*/ 	.word	0x00000000


	//----- nvinfo : EIATTR_CBANK_PARAM_SIZE
	.align		4
.L_73:
        /*00a8*/ 	.byte	0x03, 0x19
        /*00aa*/ 	.short	0x0030


	//----- nvinfo : EIATTR_PARAM_CBANK
	.align		4
        /*00ac*/ 	.byte	0x04, 0x0a
        /*00ae*/ 	.short	(.L_75 - .L_74)
	.align		4
.L_74:
        /*00b0*/ 	.word	index@(.nv.constant0._Z24OCB128DecryptRandomAccesP8aesBlockS0_yyyPj)
        /*00b4*/ 	.short	0x0380
        /*00b6*/ 	.short	0x0030


	//----- nvinfo : EIATTR_SW_WAR
	.align		4
.L_75:
        /*00b8*/ 	.byte	0x04, 0x36
        /*00ba*/ 	.short	(.L_77 - .L_76)
.L_76:
        /*00bc*/ 	.word	0x00000008
.L_77:


//--------------------- .nv.info._Z37OCB128EncryptRandomAccesAsociatedDataP8aesBlockS0_S0_yyyPj --------------------------
	.section	.nv.info._Z37OCB128EncryptRandomAccesAsociatedDataP8aesBlockS0_S0_yyyPj,"",@"SHT_CUDA_INFO"
	.sectionflags	@""
	.align	4


	//----- nvinfo : EIATTR_CUDA_API_VERSION
	.align		4
        /*0000*/ 	.byte	0x04, 0x37
        /*0002*/ 	.short	(.L_79 - .L_78)
.L_78:
        /*0004*/ 	.word	0x00000082


	//----- nvinfo : EIATTR_KPARAM_INFO
	.align		4
.L_79:
        /*0008*/ 	.byte	0x04, 0x17
        /*000a*/ 	.short	(.L_81 - .L_80)
.L_80:
        /*000c*/ 	.word	0x00000000
        /*0010*/ 	.short	0x0006
        /*0012*/ 	.short	0x0030
        /*0014*/ 	.byte	0x00, 0xf5, 0x21, 0x00


	//----- nvinfo : EIATTR_KPARAM_INFO
	.align		4
.L_81:
        /*0018*/ 	.byte	0x04, 0x17
        /*001a*/ 	.short	(.L_83 - .L_82)
.L_82:
        /*001c*/ 	.word	0x00000000
        /*0020*/ 	.short	0x0005
        /*0022*/ 	.short	0x0028
        /*0024*/ 	.byte	0x00, 0xf0, 0x21, 0x00


	//----- nvinfo : EIATTR_KPARAM_INFO
	.align		4
.L_83:
        /*0028*/ 	.byte	0x04, 0x17
        /*002a*/ 	.short	(.L_85 - .L_84)
.L_84:
        /*002c*/ 	.word	0x00000000
        /*0030*/ 	.short	0x0004
        /*0032*/ 	.short	0x0020
        /*0034*/ 	.byte	0x00, 0xf0, 0x21, 0x00


	//----- nvinfo : EIATTR_KPARAM_INFO
	.align		4
.L_85:
        /*0038*/ 	.byte	0x04, 0x17
        /*003a*/ 	.short	(.L_87 - .L_86)
.L_86:
        /*003c*/ 	.word	0x00000000
        /*0040*/ 	.short	0x0003
        /*0042*/ 	.short	0x0018
        /*0044*/ 	.byte	0x00, 0xf0, 0x21, 0x00


	//----- nvinfo : EIATTR_KPARAM_INFO
	.align		4
.L_87:
        /*0048*/ 	.byte	0x04, 0x17
        /*004a*/ 	.short	(.L_89 - .L_88)
.L_88:
        /*004c*/ 	.word	0x00000000
        /*0050*/ 	.short	0x0002
        /*0052*/ 	.short	0x0010
        /*0054*/ 	.byte	0x00, 0xf5, 0x21, 0x00


	//----- nvinfo : EIATTR_KPARAM_INFO
	.align		4
.L_89:
        /*0058*/ 	.byte	0x04, 0x17
        /*005a*/ 	.short	(.L_91 - .L_90)
.L_90:
        /*005c*/ 	.word	0x00000000
        /*0060*/ 	.short	0x0001
        /*0062*/ 	.short	0x0008
        /*0064*/ 	.byte	0x00, 0xf5, 0x21, 0x00


	//----- nvinfo : EIATTR_KPARAM_INFO
	.align		4
.L_91:
        /*0068*/ 	.byte	0x04, 0x17
        /*006a*/ 	.short	(.L_93 - .L_92)
.L_92:
        /*006c*/ 	.word	0x00000000
        /*0070*/ 	.short	0x0000
        /*0072*/ 	.short	0x0000
        /*0074*/ 	.byte	0x00, 0xf5, 0x21, 0x00


	//----- nvinfo : EIATTR_SPARSE_MMA_MASK
	.align		4
.L_93:
        /*0078*/ 	.byte	0x03, 0x50
        /*007a*/ 	.short	0x0000


	//----- nvinfo : EIATTR_MAXREG_COUNT
	.align		4
        /*007c*/ 	.byte	0x03, 0x1b
        /*007e*/ 	.short	0x00ff


	//----- nvinfo : EIATTR_NUM_BARRIERS
	.align		4
        /*0080*/ 	.byte	0x02, 0x4c
        /*0082*/ 	.byte	0x01
	.zero		1


	//----- nvinfo : EIATTR_MERCURY_ISA_VERSION
	.align		4
        /*0084*/ 	.byte	0x03, 0x5f
        /*0086*/ 	.short	0x0101


	//----- nvinfo : EIATTR_VRC_CTA_INIT_COUNT
	.align		4
        /*0088*/ 	.byte	0x02, 0x4a
	.zero		1
	.zero		1


	//----- nvinfo : EIATTR_EXIT_INSTR_OFFSETS
	.align		4
        /*008c*/ 	.byte	0x04, 0x1c
        /*008e*/ 	.short	(.L_95 - .L_94)


	//   ....[0]....
.L_94:
        /*0090*/ 	.word	0x000000d0


	//   ....[1]....
        /*0094*/ 	.word	0x0000e7b0


	//   ....[2]....
        /*0098*/ 	.word	0x0001cca0


	//----- nvinfo : EIATTR_CRS_STACK_SIZE
	.align		4
.L_95:
        /*009c*/ 	.byte	0x04, 0x1e
        /*009e*/ 	.short	(.L_97 - .L_96)
.L_96:
        /*00a0*/ 	.word	0x00000000


	//----- nvinfo : EIATTR_CBANK_PARAM_SIZE
	.align		4
.L_97:
        /*00a4*/ 	.byte	0x03, 0x19
        /*00a6*/ 	.short	0x0038


	//----- nvinfo : EIATTR_PARAM_CBANK
	.align		4
        /*00a8*/ 	.byte	0x04, 0x0a
        /*00aa*/ 	.short	(.L_99 - .L_98)
	.align		4
.L_98:
        /*00ac*/ 	.word	index@(.nv.constant0._Z37OCB128EncryptRandomAccesAsociatedDataP8aesBlockS0_S0_yyyPj)
        /*00b0*/ 	.short	0x0380
        /*00b2*/ 	.short	0x0038


	//----- nvinfo : EIATTR_SW_WAR
	.align		4
.L_99:
        /*00b4*/ 	.byte	0x04, 0x36
        /*00b6*/ 	.short	(.L_101 - .L_100)
.L_100:
        /*00b8*/ 	.word	0x00000008
.L_101:


//--------------------- .nv.info._Z24OCB128EncryptRandomAccesP8aesBlockS0_S0_yyyPj --------------------------
	.section	.nv.info._Z24OCB128EncryptRandomAccesP8aesBlockS0_S0_yyyPj,"",@"SHT_CUDA_INFO"
	.sectionflags	@""
	.align	4


	//----- nvinfo : EIATTR_CUDA_API_VERSION
	.align		4
        /*0000*/ 	.byte	0x04, 0x37
        /*0002*/ 	.short	(.L_103 - .L_102)
.L_102:
        /*0004*/ 	.word	0x00000082


	//----- nvinfo : EIATTR_KPARAM_INFO
	.align		4
.L_103:
        /*0008*/ 	.byte	0x04, 0x17
        /*000a*/ 	.short	(.L_105 - .L_104)
.L_104:
        /*000c*/ 	.word	0x00000000
        /*0010*/ 	.short	0x0006
        /*0012*/ 	.short	0x0030
        /*0014*/ 	.byte	0x00, 0xf5, 0x21, 0x00


	//----- nvinfo : EIATTR_KPARAM_INFO
	.align		4
.L_105:
        /*0018*/ 	.byte	0x04, 0x17
        /*001a*/ 	.short	(.L_107 - .L_106)
.L_106:
        /*001c*/ 	.word	0x00000000
        /*0020*/ 	.short	0x0005
        /*0022*/ 	.short	0x0028
        /*0024*/ 	.byte	0x00, 0xf0, 0x21, 0x00


	//----- nvinfo : EIATTR_KPARAM_INFO
	.align		4
.L_107:
        /*0028*/ 	.byte	0x04, 0x17
        /*002a*/ 	.short	(.L_109 - .L_108)
.L_108:
        /*002c*/ 	.word	0x00000000
        /*0030*/ 	.short	0x0004
        /*0032*/ 	.short	0x0020
        /*0034*/ 	.byte	0x00, 0xf0, 0x21, 0x00


	//----- nvinfo : EIATTR_KPARAM_INFO
	.align		4
.L_109:
        /*0038*/ 	.byte	0x04, 0x17
        /*003a*/ 	.short	(.L_111 - .L_110)
.L_110:
        /*003c*/ 	.word	0x00000000
        /*0040*/ 	.short	0x0003
        /*0042*/ 	.short	0x0018
        /*0044*/ 	.byte	0x00, 0xf0, 0x21, 0x00


	//----- nvinfo : EIATTR_KPARAM_INFO
	.align		4
.L_111:
        /*0048*/ 	.byte	0x04, 0x17
        /*004a*/ 	.short	(.L_113 - .L_112)
.L_112:
        /*004c*/ 	.word	0x00000000
        /*0050*/ 	.short	0x0002
        /*0052*/ 	.short	0x0010
        /*0054*/ 	.byte	0x00, 0xf5, 0x21, 0x00


	//----- nvinfo : EIATTR_KPARAM_INFO
	.align		4
.L_113:
        /*0058*/ 	.byte	0x04, 0x17
        /*005a*/ 	.short	(.L_115 - .L_114)
.L_114:
        /*005c*/ 	.word	0x00000000
        /*0060*/ 	.short	0x0001
        /*0062*/ 	.short	0x0008
        /*0064*/ 	.byte	0x00, 0xf5, 0x21, 0x00


	//----- nvinfo : EIATTR_KPARAM_INFO
	.align		4
.L_115:
        /*0068*/ 	.byte	0x04, 0x17
        /*006a*/ 	.short	(.L_117 - .L_116)
.L_116:
        /*006c*/ 	.word	0x00000000
        /*0070*/ 	.short	0x0000
        /*0072*/ 	.short	0x0000
        /*0074*/ 	.byte	0x00, 0xf5, 0x21, 0x00


	//----- nvinfo : EIATTR_SPARSE_MMA_MASK
	.align		4
.L_117:
        /*0078*/ 	.byte	0x03, 0x50
        /*007a*/ 	.short	0x0000


	//----- nvinfo : EIATTR_MAXREG_COUNT
	.align		4
        /*007c*/ 	.byte	0x03, 0x1b
        /*007e*/ 	.short	0x00ff


	//----- nvinfo : EIATTR_NUM_BARRIERS
	.align		4
        /*0080*/ 	.byte	0x02, 0x4c
        /*0082*/ 	.byte	0x01
	.zero		1


	//----- nvinfo : EIATTR_EXTERNS
	.align		4
        /*0084*/ 	.byte	0x04, 0x0f
        /*0086*/ 	.short	(.L_119 - .L_118)


	//   ....[0]....
	.align		4
.L_118:
        /*0088*/ 	.word	index@(malloc)


	//----- nvinfo : EIATTR_MERCURY_ISA_VERSION
	.align		4
.L_119:
        /*008c*/ 	.byte	0x03, 0x5f
        /*008e*/ 	.short	0x0101


	//----- nvinfo : EIATTR_VRC_CTA_INIT_COUNT
	.align		4
        /*0090*/ 	.byte	0x02, 0x4a
	.zero		1
	.zero		1


	//----- nvinfo : EIATTR_SYSCALL_OFFSETS
	.align		4
        /*0094*/ 	.byte	0x04, 0x46
        /*0096*/ 	.short	(.L_121 - .L_120)


	//   ....[0]....
.L_120:
        /*0098*/ 	.word	0x0002b1d0


	//----- nvinfo : EIATTR_EXIT_INSTR_OFFSETS
	.align		4
.L_121:
        /*009c*/ 	.byte	0x04, 0x1c
        /*009e*/ 	.short	(.L_123 - .L_122)


	//   ....[0]....
.L_122:
        /*00a0*/ 	.word	0x000000d0


	//   ....[1]....
        /*00a4*/ 	.word	0x0000e750


	//   ....[2]....
        /*00a8*/ 	.word	0x0001cc80


	//   ....[3]....
        /*00ac*/ 	.word	0x0002b170


	//   ....[4]....
        /*00b0*/ 	.word	0x0003a870


	//----- nvinfo : EIATTR_CRS_STACK_SIZE
	.align		4
.L_123:
        /*00b4*/ 	.byte	0x04, 0x1e
        /*00b6*/ 	.short	(.L_125 - .L_124)
.L_124:
        /*00b8*/ 	.word	0x00000000


	//----- nvinfo : EIATTR_CBANK_PARAM_SIZE
	.align		4
.L_125:
        /*00bc*/ 	.byte	0x03, 0x19
        /*00be*/ 	.short	0x0038


	//----- nvinfo : EIATTR_PARAM_CBANK
	.align		4
        /*00c0*/ 	.byte	0x04, 0x0a
        /*00c2*/ 	.short	(.L_127 - .L_126)
	.align		4
.L_126:
        /*00c4*/ 	.word	index@(.nv.constant0._Z24OCB128EncryptRandomAccesP8aesBlockS0_S0_yyyPj)
        /*00c8*/ 	.short	0x0380
        /*00ca*/ 	.short	0x0038


	//----- nvinfo : EIATTR_SW_WAR
	.align		4
.L_127:
        /*00cc*/ 	.byte	0x04, 0x36
        /*00ce*/ 	.short	(.L_129 - .L_128)
.L_128:
        /*00d0*/ 	.word	0x00000008
.L_129:


//--------------------- .nv.info._Z7EncryptP8aesBlockyPj --------------------------
	.section	.nv.info._Z7EncryptP8aesBlockyPj,"",@"SHT_CUDA_INFO"
	.sectionflags	@""
	.align	4


	//----- nvinfo : EIATTR_CUDA_API_VERSION
	.align		4
        /*0000*/ 	.byte	0x04, 0x37
        /*0002*/ 	.short	(.L_131 - .L_130)
.L_130:
        /*0004*/ 	.word	0x00000082


	//----- nvinfo : EIATTR_KPARAM_INFO
	.align		4
.L_131:
        /*0008*/ 	.byte	0x04, 0x17
        /*000a*/ 	.short	(.L_133 - .L_132)
.L_132:
        /*000c*/ 	.word	0x00000000
        /*0010*/ 	.short	0x0002
        /*0012*/ 	.short	0x0010
        /*0014*/ 	.byte	0x00, 0xf5, 0x21, 0x00


	//----- nvinfo : EIATTR_KPARAM_INFO
	.align		4
.L_133:
        /*0018*/ 	.byte	0x04, 0x17
        /*001a*/ 	.short	(.L_135 - .L_134)
.L_134:
        /*001c*/ 	.word	0x00000000
        /*0020*/ 	.short	0x0001
        /*0022*/ 	.short	0x0008
        /*0024*/ 	.byte	0x00, 0xf0, 0x21, 0x00


	//----- nvinfo : EIATTR_KPARAM_INFO
	.align		4
.L_135:
        /*0028*/ 	.byte	0x04, 0x17
        /*002a*/ 	.short	(.L_137 - .L_136)
.L_136:
        /*002c*/ 	.word	0x00000000
        /*0030*/ 	.short	0x0000
        /*0032*/ 	.short	0x0000
        /*0034*/ 	.byte	0x00, 0xf5, 0x21, 0x00


	//----- nvinfo : EIATTR_SPARSE_MMA_MASK
	.align		4
.L_137:
        /*0038*/ 	.byte	0x03, 0x50
        /*003a*/ 	.short	0x0000


	//----- nvinfo : EIATTR_MAXREG_COUNT
	.align		4
        /*003c*/ 	.byte	0x03, 0x1b
        /*003e*/ 	.short	0x00ff


	//----- nvinfo : EIATTR_MERCURY_ISA_VERSION
	.align		4
        /*0040*/ 	.byte	0x03, 0x5f
        /*0042*/ 	.short	0x0101


	//----- nvinfo : EIATTR_VRC_CTA_INIT_COUNT
	.align		4
        /*0044*/ 	.byte	0x02, 0x4a
	.zero		1
	.zero		1


	//----- nvinfo : EIATTR_EXIT_INSTR_OFFSETS
	.align		4
        /*0048*/ 	.byte	0x04, 0x1c
        /*004a*/ 	.short	(.L_139 - .L_138)


	//   ....[0]....
.L_138:
        /*004c*/ 	.word	0x000000d0


	//   ....[1]....
        /*0050*/ 	.word	0x00008380


	//----- nvinfo : EIATTR_CRS_STACK_SIZE
	.align		4
.L_139:
        /*0054*/ 	.byte	0x04, 0x1e
        /*0056*/ 	.short	(.L_141 - .L_140)
.L_140:
        /*0058*/ 	.word	0x00000000


	//----- nvinfo : EIATTR_CBANK_PARAM_SIZE
	.align		4
.L_141:
        /*005c*/ 	.byte	0x03, 0x19
        /*005e*/ 	.short	0x0018


	//----- nvinfo : EIATTR_PARAM_CBANK
	.align		4
        /*0060*/ 	.byte	0x04, 0x0a
        /*0062*/ 	.short	(.L_143 - .L_142)
	.align		4
.L_142:
        /*0064*/ 	.word	index@(.nv.constant0._Z7EncryptP8aesBlockyPj)
        /*0068*/ 	.short	0x0380
        /*006a*/ 	.short	0x0018


	//----- nvinfo : EIATTR_SW_WAR
	.align		4
.L_143:
        /*006c*/ 	.byte	0x04, 0x36
        /*006e*/ 	.short	(.L_145 - .L_144)
.L_144:
        /*0070*/ 	.word	0x00000008
.L_145:


//--------------------- .nv.callgraph             --------------------------
	.section	.nv.callgraph,"",@"SHT_CUDA_CALLGRAPH"
	.align	4
	.sectionentsize	8
	.align		4
        /*0000*/ 	.word	0x00000000
	.align		4
        /*0004*/ 	.word	0xffffffff
	.align		4
        /*0008*/ 	.word	index@(_Z24OCB128DecryptRandomAccesP8aesBlockS0_yyyPj)
	.align		4
        /*000c*/ 	.word	index@(malloc)
	.align		4
        /*0010*/ 	.word	index@(_Z24OCB128EncryptRandomAccesP8aesBlockS0_S0_yyyPj)
	.align		4
        /*0014*/ 	.word	index@(malloc)
	.align		4
        /*0018*/ 	.word	0x00000000
	.align		4
        /*001c*/ 	.word	0xfffffffe
	.align		4
        /*0020*/ 	.word	0x00000000
	.align		4
        /*0024*/ 	.word	0xfffffffd
	.align		4
        /*0028*/ 	.word	0x00000000
	.align		4
        /*002c*/ 	.word	0xfffffffc


//--------------------- .nv.constant4             --------------------------
	.section	.nv.constant4,"a",@progbits
	.align	8
	.align		8
.nv.constant4:
        /*0000*/ 	.dword	malloc


//--------------------- .text._Z30OCB128DecryptRandomAccesGetTagP8aesBlockS0_S0_byyPj --------------------------
	.section	.text._Z30OCB128DecryptRandomAccesGetTagP8aesBlockS0_S0_byyPj,"ax",@progbits
	.align	128
        .global         _Z30OCB128DecryptRandomAccesGetTagP8aesBlockS0_S0_byyPj
        .type           _Z30OCB128DecryptRandomAccesGetTagP8aesBlockS0_S0_byyPj,@function
        .size           _Z30OCB128DecryptRandomAccesGetTagP8aesBlockS0_S0_byyPj,(.L_x_107 - _Z30OCB128DecryptRandomAccesGetTagP8aesBlockS0_S0_byyPj)
        .other          _Z30OCB128DecryptRandomAccesGetTagP8aesBlockS0_S0_byyPj,@"STO_CUDA_ENTRY STV_DEFAULT"
_Z30OCB128DecryptRandomAccesGetTagP8aesBlockS0_S0_byyPj:
.text._Z30OCB128DecryptRandomAccesGetTagP8aesBlockS0_S0_byyPj:
[----:B------:R-:W0:Y:S01]  /*0000*/  LDC R1, c[0x0][0x37c] ;  /* 0x0000df00ff017b82 */ /* 0x000e220000000800 */
[----:B------:R-:W1:Y:S07]  /*0010*/  S2R R0, SR_TID.X ;  /* 0x0000000000007919 */ /* 0x000e6e0000002100 */
[----:B------:R-:W2:Y:S01]  /*0020*/  S2UR UR5, SR_CTAID.X ;  /* 0x00000000000579c3 */ /* 0x000ea20000002500 */
[----:B------:R-:W2:Y:S01]  /*0030*/  LDCU UR4, c[0x0][0x360] ;  /* 0x00006c00ff0477ac */ /* 0x000ea20008000800 */
[----:B0-----:R-:W-:-:S05]  /*0040*/  VIADD R1, R1, 0xffffde00 ;  /* 0xffffde0001017836 */ /* 0x001fca0000000000 */
[C---:B------:R-:W-:Y:S02]  /*0050*/  R2UR UR10, R1.reuse ;  /* 0x00000000010a72ca */ /* 0x040fe400000e0000 */
[----:B------:R-:W-:-:S11]  /*0060*/  R2UR UR7, R1 ;  /* 0x00000000010772ca */ /* 0x000fd600000e0000 */
[----:B------:R-:W-:Y:S02]  /*0070*/  UIADD3 UR14, UPT, UPT, UR10, 0x100, URZ ;  /* 0x000001000a0e7890 */ /* 0x000fe4000fffe0ff */
[----:B--2---:R-:W-:Y:S01]  /*0080*/  UIMAD UR4, UR4, UR5, URZ ;  /* 0x00000005040472a4 */ /* 0x004fe2000f8e02ff */
[----:B-1----:R-:W-:-:S05]  /*0090*/  IMAD.MOV R0, RZ, RZ, -R0 ;  /* 0x000000ffff007224 */ /* 0x002fca00078e0a00 */
[----:B------:R-:W-:-:S13]  /*00a0*/  ISETP.NE.AND P0, PT, R0, UR4, PT ;  /* 0x0000000400007c0c */ /* 0x000fda000bf05270 */
[----:B------:R-:W-:Y:S05]  /*00b0*/  @P0 EXIT ;  /* 0x000000000000094d */ /* 0x000fea0003800000 */
[----:B------:R-:W0:Y:S01]  /*00c0*/  LDCU.64 UR8, c[0x0][0x3a0] ;  /* 0x00007400ff0877ac */ /* 0x000e220008000a00 */
[----:B------:R-:W1:Y:S01]  /*00d0*/  LDCU.U8 UR6, c[0x0][0x398] ;  /* 0x00007300ff0677ac */ /* 0x000e620008000000 */
[----:B------:R-:W2:Y:S01]  /*00e0*/  LDCU.64 UR12, c[0x0][0x358] ;  /* 0x00006b00ff0c77ac */ /* 0x000ea20008000a00 */
[----:B------:R-:W-:Y:S02]  /*00f0*/  UIADD3 UR11, UPT, UPT, UR10, 0x200, URZ ;  /* 0x000002000a0b7890 */ /* 0x000fe4000fffe0ff */
[----:B0-----:R-:W-:-:S04]  /*0100*/  USHF.R.U64 UR4, UR8, 0x4, UR9 ;  /* 0x0000000408047899 */ /* 0x001fc80008001209 */
[----:B------:R-:W-:Y:S02]  /*0110*/  UIADD3 UR4, UP0, UPT, UR4, -0x1, URZ ;  /* 0xffffffff04047890 */ /* 0x000fe4000ff1e0ff */
[----:B-1----:R-:W-:Y:S02]  /*0120*/  UPRMT UR6, UR6, 0x8880, URZ ;  /* 0x0000888006067896 */ /* 0x002fe400080000ff */
[----:B------:R-:W-:Y:S02]  /*0130*/  ULEA.HI.X UR5, UR9, 0xffffffff, URZ, 0x1c, UP0 ;  /* 0xffffffff09057891 */ /* 0x000fe400080fe4ff */
[----:B------:R-:W-:-:S07]  /*0140*/  UISETP.NE.AND UP0, UPT, UR6, URZ, UPT ;  /* 0x000000ff0600728c */ /* 0x000fce000bf05270 */
[----:B------:R-:W0:Y:S01]  /*0150*/  I2F.F64.U64 R2, UR4 ;  /* 0x0000000400027d12 */ /* 0x000e220008301800 */
[----:B------:R-:W-:Y:S01]  /*0160*/  UMOV UR4, 0xfffffff0 ;  /* 0xfffffff000047882 */ /* 0x000fe20000000000 */
[----:B------:R-:W-:Y:S02]  /*0170*/  UMOV UR5, 0xf ;  /* 0x0000000f00057882 */ /* 0x000fe40000000000 */
[----:B------:R-:W-:Y:S01]  /*0180*/  UIMAD.WIDE.U32 UR4, UR8, 0x1, UR4 ;  /* 0x00000001080478a5 */ /* 0x000fe2000f8e0004 */
[----:B0-----:R-:W-:-:S10]  /*0190*/  DMUL R2, R2, 0.015625 ;  /* 0x3f90000002027828 */ /* 0x001fd40000000000 */
[----:B------:R-:W0:Y:S01]  /*01a0*/  F2I.U64.F64.FLOOR R2, R2 ;  /* 0x0000000200027311 */ /* 0x000e220000305800 */
[----:B------:R-:W-:Y:S06]  /*01b0*/  BAR.SYNC.DEFER_BLOCKING 0x0 ;  /* 0x0000000000007b1d */ /* 0x000fec0000010000 */
[----:B--2---:R-:W-:Y:S05]  /*01c0*/  BRA.U !UP0, `(.L_x_0) ;  /* 0x000000e508547547 */ /* 0x004fea000b800000 */
[----:B------:R-:W-:Y:S01]  /*01d0*/  MOV R8, 0x7b777c63 ;  /* 0x7b777c6300087802 */ /* 0x000fe20000000f00 */
[----:B------:R-:W-:Y:S01]  /*01e0*/  IMAD.MOV.U32 R9, RZ, RZ, -0x3a90940e ;  /* 0xc56f6bf2ff097424 */ /* 0x000fe200078e00ff */
[----:B------:R-:W-:Y:S01]  /*01f0*/  MOV R11, 0x76abd7fe ;  /* 0x76abd7fe000b7802 */ /* 0x000fe20000000f00 */
[----:B------:R-:W-:Y:S01]  /*0200*/  IMAD.MOV.U32 R10, RZ, RZ, 0x2b670130 ;  /* 0x2b670130ff0a7424 */ /* 0x000fe200078e00ff */
[----:B------:R-:W-:Y:S01]  /*0210*/  MOV R13, 0xccf73f36 ;  /* 0xccf73f36000d7802 */ /* 0x000fe20000000f00 */
[----:B------:R-:W-:Y:S01]  /*0220*/  IMAD.MOV.U32 R12, RZ, RZ, 0x2693fdb7 ;  /* 0x2693fdb7ff0c7424 */ /* 0x000fe200078e00ff */
[----:B------:R-:W-:Y:S01]  /*0230*/  MOV R6, 0xafa2d4ad ;  /* 0xafa2d4ad00067802 */ /* 0x000fe20000000f00 */
[----:B------:R-:W-:Y:S01]  /*0240*/  IMAD.MOV.U32 R14, RZ, RZ, -0xe1a5acc ;  /* 0xf1e5a534ff0e7424 */ /* 0x000fe200078e00ff */
[----:B------:R1:W-:Y:S01]  /*0250*/  STL.128 [UR14], R8 ;  /* 0x00000008ff007987 */ /* 0x0003e20008100c0e */
[----:B------:R-:W-:Y:S01]  /*0260*/  IMAD.MOV.U32 R15, RZ, RZ, 0x1531d871 ;  /* 0x1531d871ff0f7424 */ /* 0x000fe200078e00ff */
[----:B------:R-:W-:Y:S01]  /*0270*/  MOV R16, 0xc323c704 ;  /* 0xc323c70400107802 */ /* 0x000fe20000000f00 */
[----:B------:R-:W-:Y:S01]  /*0280*/  IMAD.MOV.U32 R4, RZ, RZ, 0x7dc982ca ;  /* 0x7dc982caff047424 */ /* 0x000fe200078e00ff */
[----:B------:R-:W-:Y:S01]  /*0290*/  MOV R19, 0x75b227eb ;  /* 0x75b227eb00137802 */ /* 0x000fe20000000f00 */
[----:B------:R-:W-:Y:S01]  /*02a0*/  IMAD.MOV.U32 R5, RZ, RZ, -0xfb8a606 ;  /* 0xf04759faff057424 */ /* 0x000fe200078e00ff */
[----:B------:R-:W-:Y:S01]  /*02b0*/  MOV R21, 0x5bb1fc20 ;  /* 0x5bb1fc2000157802 */ /* 0x000fe20000000f00 */
[----:B------:R-:W-:Y:S01]  /*02c0*/  IMAD.MOV.U32 R7, RZ, RZ, -0x3f8d5b64 ;  /* 0xc072a49cff077424 */ /* 0x000fe200078e00ff */
[----:B------:R2:W-:Y:S01]  /*02d0*/  STL.128 [UR14+0x20], R12 ;  /* 0x0000200cff007987 */ /* 0x0005e20008100c0e */
[----:B------:R-:W-:Y:S01]  /*02e0*/  IMAD.MOV.U32 R17, RZ, RZ, -0x65fa69e8 ;  /* 0x9a059618ff117424 */ /* 0x000fe200078e00ff */
[----:B------:R-:W-:Y:S01]  /*02f0*/  MOV R24, 0xfbaaefd0 ;  /* 0xfbaaefd000187802 */ /* 0x000fe20000000f00 */
[----:B------:R-:W-:Y:S01]  /*0300*/  IMAD.MOV.U32 R18, RZ, RZ, -0x1d7fedf9 ;  /* 0xe2801207ff127424 */ /* 0x000fe200078e00ff */
[----:B------:R-:W-:Y:S01]  /*0310*/  MOV R27, 0xa89f3c50 ;  /* 0xa89f3c50001b7802 */ /* 0x000fe20000000f00 */
[----:B------:R-:W-:Y:S01]  /*0320*/  IMAD.MOV.U32 R20, RZ, RZ, -0x12ff2ead ;  /* 0xed00d153ff147424 */ /* 0x000fe200078e00ff */
[----:B-1----:R-:W-:Y:S01]  /*0330*/  MOV R10, 0xb3d63b52 ;  /* 0xb3d63b52000a7802 */ /* 0x002fe20000000f00 */
[----:B------:R-:W-:Y:S01]  /*0340*/  IMAD.MOV.U32 R8, RZ, RZ, 0x1a2c8309 ;  /* 0x1a2c8309ff087424 */ /* 0x000fe200078e00ff */
[----:B------:R-:W-:Y:S01]  /*0350*/  MOV R30, 0x21dab6bc ;  /* 0x21dab6bc001e7802 */ /* 0x000fe20000000f00 */
[----:B------:R-:W-:Y:S01]  /*0360*/  IMAD.MOV.U32 R9, RZ, RZ, -0x5fa591e5 ;  /* 0xa05a6e1bff097424 */ /* 0x000fe200078e00ff */
[----:B------:R1:W-:Y:S01]  /*0370*/  STL.128 [UR14+0x10], R4 ;  /* 0x00001004ff007987 */ /* 0x0003e20008100c0e */
[----:B------:R-:W-:Y:S01]  /*0380*/  IMAD.MOV.U32 R11, RZ, RZ, -0x7bd01cd7 ;  /* 0x842fe329ff0b7424 */ /* 0x000fe200078e00ff */
[----:B------:R-:W-:Y:S01]  /*0390*/  MOV R32, 0xd89a18c ;  /* 0x0d89a18c00207802 */ /* 0x000fe20000000f00 */
[----:B------:R-:W-:Y:S01]  /*03a0*/  IMAD.MOV.U32 R22, RZ, RZ, 0x39becb6a ;  /* 0x39becb6aff167424 */ /* 0x000fe200078e00ff */
[----:B--2---:R-:W-:Y:S01]  /*03b0*/  MOV R14, 0x62acd3c2 ;  /* 0x62acd3c2000e7802 */ /* 0x004fe20000000f00 */
[----:B------:R-:W-:Y:S01]  /*03c0*/  IMAD.MOV.U32 R23, RZ, RZ, -0x30a7b3b6 ;  /* 0xcf584c4aff177424 */ /* 0x000fe200078e00ff */
[----:B------:R2:W-:Y:S01]  /*03d0*/  STL.128 [UR14+0x30], R16 ;  /* 0x00003010ff007987 */ /* 0x0005e20008100c0e */
[----:B------:R-:W-:Y:S01]  /*03e0*/  IMAD.MOV.U32 R25, RZ, RZ, -0x7accb2bd ;  /* 0x85334d43ff197424 */ /* 0x000fe200078e00ff */
[----:B------:R-:W-:Y:S01]  /*03f0*/  MOV R35, 0x16bb54b0 ;  /* 0x16bb54b000237802 */ /* 0x000fe20000000f00 */
[----:B------:R-:W-:Y:S01]  /*0400*/  IMAD.MOV.U32 R26, RZ, RZ, 0x7f02f945 ;  /* 0x7f02f945ff1a7424 */ /* 0x000fe200078e00ff */
[----:B------:R3:W-:Y:S01]  /*0410*/  STL.128 [UR14+0x40], R8 ;  /* 0x00004008ff007987 */ /* 0x0007e20008100c0e */
[----:B------:R-:W-:-:S02]  /*0420*/  IMAD.MOV.U32 R28, RZ, RZ, -0x70bf5caf ;  /* 0x8f40a351ff1c7424 */ /* 0x000fc400078e00ff */
[----:B------:R-:W-:Y:S01]  /*0430*/  IMAD.MOV.U32 R29, RZ, RZ, -0xac7626e ;  /* 0xf5389d92ff1d7424 */ /* 0x000fe200078e00ff */
[----:B------:R4:W-:Y:S01]  /*0440*/  STL.128 [UR14+0x50], R20 ;  /* 0x00005014ff007987 */ /* 0x0009e20008100c0e */
[----:B------:R-:W-:Y:S01]  /*0450*/  IMAD.MOV.U32 R31, RZ, RZ, -0x2d0c00f0 ;  /* 0xd2f3ff10ff1f7424 */ /* 0x000fe200078e00ff */
[----:B-1----:R-:W-:Y:S01]  /*0460*/  MOV R5, 0x1744975f ;  /* 0x1744975f00057802 */ /* 0x002fe20000000f00 */
[----:B------:R-:W-:Y:S01]  /*0470*/  IMAD.MOV.U32 R12, RZ, RZ, 0xa3a32e0 ;  /* 0x0a3a32e0ff0c7424 */ /* 0x000fe200078e00ff */
[----:B------:R1:W-:Y:S01]  /*0480*/  STL.128 [UR14+0x60], R24 ;  /* 0x00006018ff007987 */ /* 0x0003e20008100c0e */
[----:B------:R-:W-:Y:S01]  /*0490*/  IMAD.MOV.U32 R13, RZ, RZ, 0x5c240649 ;  /* 0x5c240649ff0d7424 */ /* 0x000fe200078e00ff */
[----:B--2---:R-:W-:Y:S01]  /*04a0*/  MOV R17, 0xa94ed58d ;  /* 0xa94ed58d00117802 */ /* 0x004fe20000000f00 */
[----:B------:R-:W-:Y:S01]  /*04b0*/  IMAD.MOV.U32 R15, RZ, RZ, 0x79e49591 ;  /* 0x79e49591ff0f7424 */ /* 0x000fe200078e00ff */
[----:B------:R2:W-:Y:S01]  /*04c0*/  STL.128 [UR14+0x70], R28 ;  /* 0x0000701cff007987 */ /* 0x0005e20008100c0e */
[----:B------:R-:W-:Y:S01]  /*04d0*/  IMAD.MOV.U32 R4, RZ, RZ, -0x13ecf333 ;  /* 0xec130ccdff047424 */ /* 0x000fe200078e00ff */
[----:B---3--:R-:W-:Y:S01]  /*04e0*/  MOV R8, 0xdc4f8160 ;  /* 0xdc4f816000087802 */ /* 0x008fe20000000f00 */
[----:B------:R-:W-:Y:S01]  /*04f0*/  IMAD.MOV.U32 R6, RZ, RZ, 0x3d7ea7c4 ;  /* 0x3d7ea7c4ff067424 */ /* 0x000fe200078e00ff */
[----:B------:R-:W-:Y:S01]  /*0500*/  MOV R11, 0xdb0b5ede ;  /* 0xdb0b5ede000b7802 */ /* 0x000fe20000000f00 */
[----:B------:R-:W-:Y:S01]  /*0510*/  IMAD.MOV.U32 R7, RZ, RZ, 0x73195d64 ;  /* 0x73195d64ff077424 */ /* 0x000fe200078e00ff */
[----:B------:R3:W-:Y:S01]  /*0520*/  STL.128 [UR14+0xa0], R12 ;  /* 0x0000a00cff007987 */ /* 0x0007e20008100c0e */
[----:B------:R-:W-:Y:S01]  /*0530*/  IMAD.MOV.U32 R9, RZ, RZ, -0x776fd5de ;  /* 0x88902a22ff097424 */ /* 0x000fe200078e00ff */
[----:B----4-:R-:W-:Y:S01]  /*0540*/  MOV R20, 0x2e2578ba ;  /* 0x2e2578ba00147802 */ /* 0x010fe20000000f00 */
[----:B------:R-:W-:Y:S01]  /*0550*/  IMAD.MOV.U32 R10, RZ, RZ, 0x14b8ee46 ;  /* 0x14b8ee46ff0a7424 */ /* 0x000fe200078e00ff */
[----:B------:R-:W-:Y:S01]  /*0560*/  MOV R23, 0x8a8bbd4b ;  /* 0x8a8bbd4b00177802 */ /* 0x000fe20000000f00 */
[----:B------:R-:W-:Y:S01]  /*0570*/  IMAD.MOV.U32 R16, RZ, RZ, 0x6d37c8e7 ;  /* 0x6d37c8e7ff107424 */ /* 0x000fe200078e00ff */
[----:B-1----:R-:W-:Y:S01]  /*0580*/  MOV R26, 0xb9573561 ;  /* 0xb9573561001a7802 */ /* 0x002fe20000000f00 */
[----:B------:R-:W-:Y:S01]  /*0590*/  IMAD.MOV.U32 R18, RZ, RZ, -0x150ba994 ;  /* 0xeaf4566cff127424 */ /* 0x000fe200078e00ff */
[----:B--2---:R-:W-:Y:S01]  /*05a0*/  MOV R29, 0x948ed969 ;  /* 0x948ed969001d7802 */ /* 0x004fe20000000f00 */
[----:B------:R-:W-:Y:S01]  /*05b0*/  IMAD.MOV.U32 R19, RZ, RZ, 0x8ae7a65 ;  /* 0x08ae7a65ff137424 */ /* 0x000fe200078e00ff */
[----:B------:R1:W-:Y:S01]  /*05c0*/  STL.128 [UR14+0x80], R4 ;  /* 0x00008004ff007987 */ /* 0x0003e20008100c0e */
[----:B------:R-:W-:-:S02]  /*05d0*/  IMAD.MOV.U32 R21, RZ, RZ, -0x394b59e4 ;  /* 0xc6b4a61cff157424 */ /* 0x000fc400078e00ff */
[----:B------:R-:W-:Y:S01]  /*05e0*/  IMAD.MOV.U32 R22, RZ, RZ, 0x1f74dde8 ;  /* 0x1f74dde8ff167424 */ /* 0x000fe200078e00ff */
[----:B---3--:R-:W-:Y:S01]  /*05f0*/  MOV R12, 0x60303050 ;  /* 0x60303050000c7802 */ /* 0x008fe20000000f00 */
[----:B------:R-:W-:Y:S01]  /*0600*/  IMAD.MOV.U32 R24, RZ, RZ, 0x66b53e70 ;  /* 0x66b53e70ff187424 */ /* 0x000fe200078e00ff */
[----:B------:R-:W-:Y:S01]  /*0610*/  MOV R15, 0x562b2b7d ;  /* 0x562b2b7d000f7802 */ /* 0x000fe20000000f00 */
[----:B------:R-:W-:Y:S01]  /*0620*/  IMAD.MOV.U32 R25, RZ, RZ, 0xef60348 ;  /* 0x0ef60348ff197424 */ /* 0x000fe200078e00ff */
[----:B------:R2:W-:Y:S01]  /*0630*/  STL.128 [UR14+0x90], R8 ;  /* 0x00009008ff007987 */ /* 0x0005e20008100c0e */
[----:B------:R-:W-:Y:S02]  /*0640*/  IMAD.MOV.U32 R27, RZ, RZ, -0x61e23e7a ;  /* 0x9e1dc186ff1b7424 */ /* 0x000fe400078e00ff */
[----:B------:R-:W-:Y:S01]  /*0650*/  IMAD.MOV.U32 R28, RZ, RZ, 0x1198f8e1 ;  /* 0x1198f8e1ff1c7424 */ /* 0x000fe200078e00ff */
[----:B------:R3:W-:Y:S01]  /*0660*/  STL.128 [UR14+0xb0], R16 ;  /* 0x0000b010ff007987 */ /* 0x0007e20008100c0e */
[----:B------:R-:W-:Y:S01]  /*0670*/  IMAD.MOV.U32 R30, RZ, RZ, -0x1678e165 ;  /* 0xe9871e9bff1e7424 */ /* 0x000fe200078e00ff */
[----:B-1----:R-:W-:Y:S01]  /*0680*/  MOV R6, 0xee777799 ;  /* 0xee77779900067802 */ /* 0x002fe20000000f00 */
[----:B------:R-:W-:Y:S01]  /*0690*/  IMAD.MOV.U32 R31, RZ, RZ, -0x20d7aa32 ;  /* 0xdf2855ceff1f7424 */ /* 0x000fe200078e00ff */
[----:B------:R1:W-:Y:S01]  /*06a0*/  STL.128 [UR14+0xc0], R20 ;  /* 0x0000c014ff007987 */ /* 0x0003e20008100c0e */
[----:B------:R-:W-:-:S02]  /*06b0*/  IMAD.MOV.U32 R33, RZ, RZ, 0x6842e6bf ;  /* 0x6842e6bfff217424 */ /* 0x000fc400078e00ff */
[----:B------:R-:W-:Y:S01]  /*06c0*/  IMAD.MOV.U32 R34, RZ, RZ, 0xf2d9941 ;  /* 0x0f2d9941ff227424 */ /* 0x000fe200078e00ff */
[----:B------:R4:W-:Y:S01]  /*06d0*/  STL.128 [UR14+0xd0], R24 ;  /* 0x0000d018ff007987 */ /* 0x0009e20008100c0e */
[----:B------:R-:W-:Y:S01]  /*06e0*/  IMAD.MOV.U32 R13, RZ, RZ, 0x2010103 ;  /* 0x02010103ff0d7424 */ /* 0x000fe200078e00ff */
[----:B--2---:R-:W-:Y:S01]  /*06f0*/  MOV R9, 0xd66b6bbd ;  /* 0xd66b6bbd00097802 */ /* 0x004fe20000000f00 */
[----:B------:R-:W-:Y:S01]  /*0700*/  IMAD.MOV.U32 R14, RZ, RZ, -0x31989857 ;  /* 0xce6767a9ff0e7424 */ /* 0x000fe200078e00ff */
[----:B------:R2:W-:Y:S01]  /*0710*/  STL.128 [UR14+0xe0], R28 ;  /* 0x0000e01cff007987 */ /* 0x0005e20008100c0e */
[----:B------:R-:W-:Y:S01]  /*0720*/  IMAD.MOV.U32 R4, RZ, RZ, -0x399c9c5b ;  /* 0xc66363a5ff047424 */ /* 0x000fe200078e00ff */
[----:B---3--:R-:W-:Y:S01]  /*0730*/  MOV R18, 0x4dababe6 ;  /* 0x4dababe600127802 */ /* 0x008fe20000000f00 */
[----:B------:R-:W-:Y:S01]  /*0740*/  IMAD.MOV.U32 R5, RZ, RZ, -0x783837c ;  /* 0xf87c7c84ff057424 */ /* 0x000fe200078e00ff */
[----:B------:R3:W-:Y:S01]  /*0750*/  STL.128 [UR14+0xf0], R32 ;  /* 0x0000f020ff007987 */ /* 0x0007e20008100c0e */
[----:B------:R-:W-:Y:S01]  /*0760*/  IMAD.MOV.U32 R7, RZ, RZ, -0x9848473 ;  /* 0xf67b7b8dff077424 */ /* 0x000fe200078e00ff */
[----:B-1----:R-:W-:Y:S01]  /*0770*/  MOV R21, 0x1f82829d ;  /* 0x1f82829d00157802 */ /* 0x002fe20000000f00 */
[----:B------:R-:W-:Y:S01]  /*0780*/  IMAD.MOV.U32 R8, RZ, RZ, -0xd0df3 ;  /* 0xfff2f20dff087424 */ /* 0x000fe200078e00ff */
[----:B------:R1:W-:Y:S01]  /*0790*/  STL.128 [R1+0x620], R12 ;  /* 0x0006200c01007387 */ /* 0x0003e20000100c00 */
[----:B------:R-:W-:Y:S01]  /*07a0*/  IMAD.MOV.U32 R10, RZ, RZ, -0x2190904f ;  /* 0xde6f6fb1ff0a7424 */ /* 0x000fe200078e00ff */
[----:B----4-:R-:W-:Y:S01]  /*07b0*/  MOV R24, 0xeffafa15 ;  /* 0xeffafa1500187802 */ /* 0x010fe20000000f00 */
[----:B------:R-:W-:Y:S01]  /*07c0*/  IMAD.MOV.U32 R11, RZ, RZ, -0x6e3a3aac ;  /* 0x91c5c554ff0b7424 */ /* 0x000fe200078e00ff */
[----:B------:R4:W-:Y:S01]  /*07d0*/  STL.128 [R1+0x600], R4 ;  /* 0x0006000401007387 */ /* 0x0009e20000100c00 */
[----:B------:R-:W-:Y:S01]  /*07e0*/  IMAD.MOV.U32 R25, RZ, RZ, -0x4da6a615 ;  /* 0xb25959ebff197424 */ /* 0x000fe200078e00ff */
[----:B------:R-:W-:Y:S01]  /*07f0*/  MOV R27, 0xfbf0f00b ;  /* 0xfbf0f00b001b7802 */ /* 0x000fe20000000f00 */
[----:B------:R-:W-:Y:S01]  /*0800*/  IMAD.MOV.U32 R26, RZ, RZ, -0x71b8b837 ;  /* 0x8e4747c9ff1a7424 */ /* 0x000fe200078e00ff */
[----:B------:R5:W-:Y:S01]  /*0810*/  STL.128 [R1+0x610], R8 ;  /* 0x0006100801007387 */ /* 0x000be20000100c00 */
[----:B------:R-:W-:Y:S01]  /*0820*/  IMAD.MOV.U32 R16, RZ, RZ, -0x180101e7 ;  /* 0xe7fefe19ff107424 */ /* 0x000fe200078e00ff */
[----:B--2---:R-:W-:Y:S01]  /*0830*/  MOV R30, 0x5fa2a2fd ;  /* 0x5fa2a2fd001e7802 */ /* 0x004fe20000000f00 */
[----:B------:R-:W-:Y:S01]  /*0840*/  IMAD.MOV.U32 R17, RZ, RZ, -0x4a28289e ;  /* 0xb5d7d762ff117424 */ /* 0x000fe200078e00ff */
[----:B------:R2:W-:Y:S01]  /*0850*/  STL.128 [R1+0x650], R24 ;  /* 0x0006501801007387 */ /* 0x0005e20000100c00 */
[----:B------:R-:W-:Y:S01]  /*0860*/  IMAD.MOV.U32 R19, RZ, RZ, -0x13898966 ;  /* 0xec76769aff137424 */ /* 0x000fe200078e00ff */
[----:B---3--:R-:W-:Y:S01]  /*0870*/  MOV R34, 0xf407f3f4 ;  /* 0xf407f3f400227802 */ /* 0x008fe20000000f00 */
[----:B------:R-:W-:Y:S01]  /*0880*/  IMAD.MOV.U32 R20, RZ, RZ, -0x703535bb ;  /* 0x8fcaca45ff147424 */ /* 0x000fe200078e00ff */
[----:B-1----:R-:W-:Y:S01]  /*0890*/  MOV R14, 0xf5f7f702 ;  /* 0xf5f7f702000e7802 */ /* 0x002fe20000000f00 */
[----:B------:R-:W-:Y:S01]  /*08a0*/  IMAD.MOV.U32 R12, RZ, RZ, 0x6c36365a ;  /* 0x6c36365aff0c7424 */ /* 0x000fe200078e00ff */
[----:B------:R1:W-:Y:S01]  /*08b0*/  STL.128 [R1+0x630], R16 ;  /* 0x0006301001007387 */ /* 0x0003e20000100c00 */
[----:B------:R-:W-:Y:S01]  /*08c0*/  IMAD.MOV.U32 R13, RZ, RZ, 0x7e3f3f41 ;  /* 0x7e3f3f41ff0d7424 */ /* 0x000fe200078e00ff */
[----:B----4-:R-:W-:Y:S01]  /*08d0*/  MOV R5, 0x53a4a4f7 ;  /* 0x53a4a4f700057802 */ /* 0x010fe20000000f00 */
[----:B------:R-:W-:-:S02]  /*08e0*/  IMAD.MOV.U32 R15, RZ, RZ, -0x7c3333b1 ;  /* 0x83cccc4fff0f7424 */ /* 0x000fc400078e00ff */
[----:B------:R-:W-:Y:S01]  /*08f0*/  IMAD.MOV.U32 R4, RZ, RZ, 0x239c9cbf ;  /* 0x239c9cbfff047424 */ /* 0x000fe200078e00ff */
[----:B-----5:R-:W-:Y:S01]  /*0900*/  MOV R8, 0x75b7b7c2 ;  /* 0x75b7b7c200087802 */ /* 0x020fe20000000f00 */
[----:B------:R-:W-:Y:S01]  /*0910*/  IMAD.MOV.U32 R6, RZ, RZ, -0x1b8d8d6a ;  /* 0xe4727296ff067424 */ /* 0x000fe200078e00ff */
[----:B------:R3:W-:Y:S01]  /*0920*/  STL.128 [R1+0x690], R12 ;  /* 0x0006900c01007387 */ /* 0x0007e20000100c00 */
[----:B------:R-:W-:Y:S01]  /*0930*/  IMAD.MOV.U32 R7, RZ, RZ, -0x643f3fa5 ;  /* 0x9bc0c05bff077424 */ /* 0x000fe200078e00ff */
[----:B------:R-:W-:Y:S01]  /*0940*/  MOV R11, 0x4c26266a ;  /* 0x4c26266a000b7802 */ /* 0x000fe20000000f00 */
[----:B------:R-:W-:Y:S01]  /*0950*/  IMAD.MOV.U32 R9, RZ, RZ, -0x1e0202e4 ;  /* 0xe1fdfd1cff097424 */ /* 0x000fe200078e00ff */
[----:B--2---:R-:W-:Y:S01]  /*0960*/  MOV R26, 0x7fb2b2cd ;  /* 0x7fb2b2cd001a7802 */ /* 0x004fe20000000f00 */
[----:B------:R-:W-:Y:S01]  /*0970*/  IMAD.MOV.U32 R10, RZ, RZ, 0x3d9393ae ;  /* 0x3d9393aeff0a7424 */ /* 0x000fe200078e00ff */
[----:B------:R2:W-:Y:S01]  /*0980*/  STL.128 [R1+0x670], R4 ;  /* 0x0006700401007387 */ /* 0x0005e20000100c00 */
[----:B------:R-:W-:Y:S01]  /*0990*/  IMAD.MOV.U32 R24, RZ, RZ, -0x321414da ;  /* 0xcdebeb26ff187424 */ /* 0x000fe200078e00ff */
[----:B-1----:R-:W-:Y:S01]  /*09a0*/  MOV R17, 0x51a5a5f4 ;  /* 0x51a5a5f400117802 */ /* 0x002fe20000000f00 */
[----:B------:R-:W-:Y:S01]  /*09b0*/  IMAD.MOV.U32 R25, RZ, RZ, 0x4e272769 ;  /* 0x4e272769ff197424 */ /* 0x000fe200078e00ff */
[----:B------:R1:W-:Y:S01]  /*09c0*/  STL.128 [R1+0x680], R8 ;  /* 0x0006800801007387 */ /* 0x0003e20000100c00 */
[----:B------:R-:W-:-:S02]  /*09d0*/  IMAD.MOV.U32 R27, RZ, RZ, -0x158a8a61 ;  /* 0xea75759fff1b7424 */ /* 0x000fc400078e00ff */
[----:B------:R-:W-:Y:S02]  /*09e0*/  IMAD.MOV.U32 R22, RZ, RZ, -0x763636c0 ;  /* 0x89c9c940ff167424 */ /* 0x000fe400078e00ff */
[----:B------:R-:W-:Y:S01]  /*09f0*/  IMAD.MOV.U32 R23, RZ, RZ, -0x5828279 ;  /* 0xfa7d7d87ff177424 */ /* 0x000fe200078e00ff */
[----:B---3--:R-:W-:Y:S01]  /*0a00*/  MOV R12, 0xe070709 ;  /* 0x0e070709000c7802 */ /* 0x008fe20000000f00 */
[----:B------:R-:W-:Y:S01]  /*0a10*/  IMAD.MOV.U32 R13, RZ, RZ, 0x24121236 ;  /* 0x24121236ff0d7424 */ /* 0x000fe200078e00ff */
[----:B------:R-:W-:Y:S01]  /*0a20*/  MOV R15, 0xdfe2e23d ;  /* 0xdfe2e23d000f7802 */ /* 0x000fe20000000f00 */
[----:B------:R-:W-:Y:S01]  /*0a30*/  IMAD.MOV.U32 R14, RZ, RZ, 0x1b80809b ;  /* 0x1b80809bff0e7424 */ /* 0x000fe200078e00ff */
[----:B------:R3:W-:Y:S01]  /*0a40*/  STL.128 [R1+0x6f0], R24 ;  /* 0x0006f01801007387 */ /* 0x0007e20000100c00 */
[----:B------:R-:W-:Y:S01]  /*0a50*/  IMAD.MOV.U32 R28, RZ, RZ, 0x41adadec ;  /* 0x41adadecff1c7424 */ /* 0x000fe200078e00ff */
[----:B--2---:R-:W-:Y:S01]  /*0a60*/  MOV R6, 0x46232365 ;  /* 0x4623236500067802 */ /* 0x004fe20000000f00 */
[----:B------:R-:W-:Y:S01]  /*0a70*/  IMAD.MOV.U32 R4, RZ, RZ, 0x804040c ;  /* 0x0804040cff047424 */ /* 0x000fe200078e00ff */
[----:B------:R2:W-:Y:S01]  /*0a80*/  STL.128 [R1+0x6e0], R12 ;  /* 0x0006e00c01007387 */ /* 0x0005e20000100c00 */
[----:B------:R-:W-:Y:S01]  /*0a90*/  IMAD.MOV.U32 R5, RZ, RZ, -0x6a3838ae ;  /* 0x95c7c752ff057424 */ /* 0x000fe200078e00ff */
[----:B-1----:R-:W-:Y:S01]  /*0aa0*/  MOV R9, 0x379696a1 ;  /* 0x379696a100097802 */ /* 0x002fe20000000f00 */
[----:B------:R-:W-:Y:S01]  /*0ab0*/  IMAD.MOV.U32 R7, RZ, RZ, -0x623c3ca2 ;  /* 0x9dc3c35eff077424 */ /* 0x000fe200078e00ff */
[----:B------:R1:W-:Y:S01]  /*0ac0*/  STL.128 [R1+0x640], R20 ;  /* 0x0006401401007387 */ /* 0x0003e20000100c00 */
[----:B------:R-:W-:-:S02]  /*0ad0*/  IMAD.MOV.U32 R8, RZ, RZ, 0x30181828 ;  /* 0x30181828ff087424 */ /* 0x000fc400078e00ff */
[----:B------:R-:W-:Y:S01]  /*0ae0*/  IMAD.MOV.U32 R10, RZ, RZ, 0xa05050f ;  /* 0x0a05050fff0a7424 */ /* 0x000fe200078e00ff */
[----:B------:R4:W-:Y:S01]  /*0af0*/  STL.128 [R1+0x6c0], R4 ;  /* 0x0006c00401007387 */ /* 0x0009e20000100c00 */
[----:B------:R-:W-:Y:S02]  /*0b00*/  IMAD.MOV.U32 R11, RZ, RZ, 0x2f9a9ab5 ;  /* 0x2f9a9ab5ff0b7424 */ /* 0x000fe400078e00ff */
[----:B------:R-:W-:Y:S01]  /*0b10*/  IMAD.MOV.U32 R29, RZ, RZ, -0x4c2b2b99 ;  /* 0xb3d4d467ff1d7424 */ /* 0x000fe200078e00ff */
[----:B---3--:R-:W-:Y:S01]  /*0b20*/  MOV R25, 0x9a4d4dd7 ;  /* 0x9a4d4dd700197802 */ /* 0x008fe20000000f00 */
[----:B------:R-:W-:Y:S01]  /*0b30*/  IMAD.MOV.U32 R24, RZ, RZ, -0x79bcbc3b ;  /* 0x864343c5ff187424 */ /* 0x000fe200078e00ff */
[----:B------:R3:W-:Y:S01]  /*0b40*/  STL.128 [R1+0x6d0], R8 ;  /* 0x0006d00801007387 */ /* 0x0007e20000100c00 */
[----:B------:R-:W-:Y:S01]  /*0b50*/  IMAD.MOV.U32 R26, RZ, RZ, 0x66333355 ;  /* 0x66333355ff1a7424 */ /* 0x000fe200078e00ff */
[----:B--2---:R-:W-:Y:S01]  /*0b60*/  MOV R13, 0xdde3e33e ;  /* 0xdde3e33e000d7802 */ /* 0x004fe20000000f00 */
[----:B------:R-:W-:-:S02]  /*0b70*/  IMAD.MOV.U32 R12, RZ, RZ, 0x5229297b ;  /* 0x5229297bff0c7424 */ /* 0x000fc400078e00ff */
[----:B------:R-:W-:Y:S01]  /*0b80*/  IMAD.MOV.U32 R14, RZ, RZ, 0x5e2f2f71 ;  /* 0x5e2f2f71ff0e7424 */ /* 0x000fe200078e00ff */
[----:B-1----:R-:W-:Y:S01]  /*0b90*/  MOV R20, 0xe2717193 ;  /* 0xe271719300147802 */ /* 0x002fe20000000f00 */
[----:B------:R-:W-:Y:S01]  /*0ba0*/  IMAD.MOV.U32 R15, RZ, RZ, 0x13848497 ;  /* 0x13848497ff0f7424 */ /* 0x000fe200078e00ff */
[----:B------:R-:W-:Y:S01]  /*0bb0*/  MOV R23, 0x2a15153f ;  /* 0x2a15153f00177802 */ /* 0x000fe20000000f00 */
[----:B------:R-:W-:Y:S01]  /*0bc0*/  IMAD.MOV.U32 R27, RZ, RZ, 0x11858594 ;  /* 0x11858594ff1b7424 */ /* 0x000fe200078e00ff */
[----:B----4-:R-:W-:Y:S01]  /*0bd0*/  MOV R4, 0x361b1b2d ;  /* 0x361b1b2d00047802 */ /* 0x010fe20000000f00 */
[----:B------:R-:W-:Y:S01]  /*0be0*/  IMAD.MOV.U32 R5, RZ, RZ, -0x2391914e ;  /* 0xdc6e6eb2ff057424 */ /* 0x000fe200078e00ff */
[----:B------:R1:W-:Y:S01]  /*0bf0*/  STL.128 [R1+0x730], R12 ;  /* 0x0007300c01007387 */ /* 0x0003e20000100c00 */
[----:B------:R-:W-:Y:S01]  /*0c00*/  IMAD.MOV.U32 R6, RZ, RZ, -0x4ba5a512 ;  /* 0xb45a5aeeff067424 */ /* 0x000fe200078e00ff */
[----:B------:R-:W-:Y:S01]  /*0c10*/  MOV R7, 0x5ba0a0fb ;  /* 0x5ba0a0fb00077802 */ /* 0x000fe20000000f00 */
[----:B------:R-:W-:Y:S01]  /*0c20*/  IMAD.MOV.U32 R31, RZ, RZ, 0x45afafea ;  /* 0x45afafeaff1f7424 */ /* 0x000fe200078e00ff */
[----:B---3--:R-:W-:Y:S01]  /*0c30*/  MOV R10, 0xb7d6d661 ;  /* 0xb7d6d661000a7802 */ /* 0x008fe20000000f00 */
[----:B------:R-:W-:Y:S01]  /*0c40*/  IMAD.MOV.U32 R8, RZ, RZ, -0x5badad0a ;  /* 0xa45252f6ff087424 */ /* 0x000fe200078e00ff */
[----:B------:R2:W-:Y:S01]  /*0c50*/  STL.128 [R1+0x790], R24 ;  /* 0x0007901801007387 */ /* 0x0005e20000100c00 */
[----:B------:R-:W-:-:S02]  /*0c60*/  IMAD.MOV.U32 R9, RZ, RZ, 0x763b3b4d ;  /* 0x763b3b4dff097424 */ /* 0x000fc400078e00ff */
[----:B------:R-:W-:Y:S01]  /*0c70*/  IMAD.MOV.U32 R11, RZ, RZ, 0x7db3b3ce ;  /* 0x7db3b3ceff0b7424 */ /* 0x000fe200078e00ff */
[----:B------:R3:W-:Y:S01]  /*0c80*/  STL.128 [R1+0x710], R4 ;  /* 0x0007100401007387 */ /* 0x0007e20000100c00 */
[----:B------:R-:W-:Y:S02]  /*0c90*/  IMAD.MOV.U32 R16, RZ, RZ, 0x6834345c ;  /* 0x6834345cff107424 */ /* 0x000fe400078e00ff */
[----:B------:R-:W-:Y:S01]  /*0ca0*/  IMAD.MOV.U32 R18, RZ, RZ, -0x2e1a1acc ;  /* 0xd1e5e534ff127424 */ /* 0x000fe200078e00ff */
[----:B------:R4:W-:Y:S01]  /*0cb0*/  STL.128 [R1+0x720], R8 ;  /* 0x0007200801007387 */ /* 0x0009e20000100c00 */
[----:B------:R-:W-:Y:S01]  /*0cc0*/  IMAD.MOV.U32 R19, RZ, RZ, -0x60e0ef8 ;  /* 0xf9f1f108ff137424 */ /* 0x000fe200078e00ff */
[----:B-1----:R-:W-:Y:S01]  /*0cd0*/  MOV R14, 0x4faaaae5 ;  /* 0x4faaaae5000e7802 */ /* 0x002fe20000000f00 */
[----:B------:R-:W-:Y:S01]  /*0ce0*/  IMAD.MOV.U32 R12, RZ, RZ, -0x442f2f95 ;  /* 0xbbd0d06bff0c7424 */ /* 0x000fe200078e00ff */
[----:B------:R1:W-:Y:S01]  /*0cf0*/  STL.128 [R1+0x660], R28 ;  /* 0x0006601c01007387 */ /* 0x0003e20000100c00 */
[----:B------:R-:W-:-:S02]  /*0d00*/  IMAD.MOV.U32 R13, RZ, RZ, -0x3a1010d6 ;  /* 0xc5efef2aff0d7424 */ /* 0x000fc400078e00ff */
[----:B------:R-:W-:Y:S01]  /*0d10*/  IMAD.MOV.U32 R15, RZ, RZ, -0x120404ea ;  /* 0xedfbfb16ff0f7424 */ /* 0x000fe200078e00ff */
[----:B--2---:R-:W-:Y:S01]  /*0d20*/  MOV R24, 0xc86464ac ;  /* 0xc86464ac00187802 */ /* 0x004fe20000000f00 */
[----:B------:R-:W-:Y:S01]  /*0d30*/  IMAD.MOV.U32 R25, RZ, RZ, -0x45a2a219 ;  /* 0xba5d5de7ff197424 */ /* 0x000fe200078e00ff */
[----:B------:R-:W-:Y:S01]  /*0d40*/  MOV R27, 0xe6737395 ;  /* 0xe6737395001b7802 */ /* 0x000fe20000000f00 */
[----:B------:R-:W-:Y:S01]  /*0d50*/  IMAD.MOV.U32 R26, RZ, RZ, 0x3219192b ;  /* 0x3219192bff1a7424 */ /* 0x000fe200078e00ff */
[----:B------:R2:W-:Y:S01]  /*0d60*/  STL.128 [R1+0x780], R12 ;  /* 0x0007800c01007387 */ /* 0x0005e20000100c00 */
[----:B---3--:R-:W-:Y:S01]  /*0d70*/  IMAD.MOV.U32 R4, RZ, RZ, -0x2b959542 ;  /* 0xd46a6abeff047424 */ /* 0x008fe200078e00ff */
[----:B------:R-:W-:Y:S01]  /*0d80*/  MOV R5, 0x8dcbcb46 ;  /* 0x8dcbcb4600057802 */ /* 0x000fe20000000f00 */
[----:B------:R-:W-:Y:S01]  /*0d90*/  IMAD.MOV.U32 R6, RZ, RZ, 0x67bebed9 ;  /* 0x67bebed9ff067424 */ /* 0x000fe200078e00ff */
[----:B----4-:R-:W-:Y:S01]  /*0da0*/  MOV R8, 0x944a4ade ;  /* 0x944a4ade00087802 */ /* 0x010fe20000000f00 */
[----:B------:R-:W-:Y:S01]  /*0db0*/  IMAD.MOV.U32 R7, RZ, RZ, 0x7239394b ;  /* 0x7239394bff077424 */ /* 0x000fe200078e00ff */
[----:B------:R-:W-:Y:S01]  /*0dc0*/  MOV R11, 0x85cfcf4a ;  /* 0x85cfcf4a000b7802 */ /* 0x000fe20000000f00 */
[----:B------:R-:W-:Y:S01]  /*0dd0*/  IMAD.MOV.U32 R9, RZ, RZ, -0x67b3b32c ;  /* 0x984c4cd4ff097424 */ /* 0x000fe200078e00ff */
[----:B------:R3:W-:Y:S01]  /*0de0*/  STL.128 [R1+0x830], R24 ;  /* 0x0008301801007387 */ /* 0x0007e20000100c00 */
[----:B------:R-:W-:Y:S01]  /*0df0*/  IMAD.MOV.U32 R10, RZ, RZ, -0x4fa7a718 ;  /* 0xb05858e8ff0a7424 */ /* 0x000fe200078e00ff */
[----:B-1----:R-:W-:Y:S01]  /*0e00*/  MOV R29, 0x1d83839e ;  /* 0x1d83839e001d7802 */ /* 0x002fe20000000f00 */
[----:B------:R-:W-:Y:S01]  /*0e10*/  IMAD.MOV.U32 R21, RZ, RZ, -0x5427278d ;  /* 0xabd8d873ff157424 */ /* 0x000fe200078e00ff */
[----:B------:R1:W-:Y:S01]  /*0e20*/  STL.128 [R1+0x760], R4 ;  /* 0x0007600401007387 */ /* 0x0003e20000100c00 */
[----:B------:R-:W-:-:S02]  /*0e30*/  IMAD.MOV.U32 R22, RZ, RZ, 0x62313153 ;  /* 0x62313153ff167424 */ /* 0x000fc400078e00ff */
[----:B------:R-:W-:Y:S01]  /*0e40*/  IMAD.MOV.U32 R28, RZ, RZ, 0x1209091b ;  /* 0x1209091bff1c7424 */ /* 0x000fe200078e00ff */
[----:B--2---:R-:W-:Y:S01]  /*0e50*/  MOV R12, 0x3f9292ad ;  /* 0x3f9292ad000c7802 */ /* 0x004fe20000000f00 */
[----:B------:R-:W-:Y:S01]  /*0e60*/  IMAD.MOV.U32 R13, RZ, RZ, 0x219d9dbc ;  /* 0x219d9dbcff0d7424 */ /* 0x000fe200078e00ff */
[----:B------:R-:W-:Y:S01]  /*0e70*/  MOV R15, 0xf1f5f504 ;  /* 0xf1f5f504000f7802 */ /* 0x000fe20000000f00 */
[----:B------:R-:W-:Y:S01]  /*0e80*/  IMAD.MOV.U32 R14, RZ, RZ, 0x70383848 ;  /* 0x70383848ff0e7424 */ /* 0x000fe200078e00ff */
[----:B------:R2:W-:Y:S01]  /*0e90*/  STL.128 [R1+0x770], R8 ;  /* 0x0007700801007387 */ /* 0x0005e20000100c00 */
[----:B------:R-:W-:Y:S02]  /*0ea0*/  IMAD.MOV.U32 R30, RZ, RZ, 0x582c2c74 ;  /* 0x582c2c74ff1e7424 */ /* 0x000fe400078e00ff */
[----:B------:R-:W-:Y:S01]  /*0eb0*/  IMAD.MOV.U32 R31, RZ, RZ, 0x341a1a2e ;  /* 0x341a1a2eff1f7424 */ /* 0x000fe200078e00ff */
[----:B------:R4:W-:Y:S01]  /*0ec0*/  STL.128 [R1+0x7d0], R12 ;  /* 0x0007d00c01007387 */ /* 0x0009e20000100c00 */
[----:B---3--:R-:W-:Y:S01]  /*0ed0*/  IMAD.MOV.U32 R24, RZ, RZ, 0x18d8d8c ;  /* 0x018d8d8cff187424 */ /* 0x008fe200078e00ff */
[----:B------:R-:W-:Y:S01]  /*0ee0*/  MOV R26, 0x9c4e4ed2 ;  /* 0x9c4e4ed2001a7802 */ /* 0x000fe20000000f00 */
[----:B------:R-:W-:Y:S01]  /*0ef0*/  IMAD.MOV.U32 R25, RZ, RZ, -0x4e2a2a9c ;  /* 0xb1d5d564ff197424 */ /* 0x000fe200078e00ff */
[----:B-1----:R-:W-:Y:S01]  /*0f00*/  MOV R6, 0x259f9fba ;  /* 0x259f9fba00067802 */ /* 0x002fe20000000f00 */
[----:B------:R-:W-:Y:S01]  /*0f10*/  IMAD.MOV.U32 R4, RZ, RZ, -0x5fafaf10 ;  /* 0xa05050f0ff047424 */ /* 0x000fe200078e00ff */
[----:B------:R1:W-:Y:S01]  /*0f20*/  STL.128 [R1+0x6a0], R16 ;  /* 0x0006a01001007387 */ /* 0x0003e20000100c00 */
[----:B------:R-:W-:-:S02]  /*0f30*/  IMAD.MOV.U32 R5, RZ, RZ, 0x783c3c44 ;  /* 0x783c3c44ff057424 */ /* 0x000fc400078e00ff */
[----:B------:R-:W-:Y:S01]  /*0f40*/  IMAD.MOV.U32 R7, RZ, RZ, 0x4ba8a8e3 ;  /* 0x4ba8a8e3ff077424 */ /* 0x000fe200078e00ff */
[----:B------:R3:W-:Y:S01]  /*0f50*/  STL.128 [R1+0x6b0], R20 ;  /* 0x0006b01401007387 */ /* 0x0007e20000100c00 */
[----:B------:R-:W-:Y:S01]  /*0f60*/  IMAD.MOV.U32 R27, RZ, RZ, 0x49a9a9e0 ;  /* 0x49a9a9e0ff1b7424 */ /* 0x000fe200078e00ff */
[----:B--2---:R-:W-:Y:S01]  /*0f70*/  MOV R9, 0x5da3a3fe ;  /* 0x5da3a3fe00097802 */ /* 0x004fe20000000f00 */
[----:B------:R-:W-:Y:S01]  /*0f80*/  IMAD.MOV.U32 R8, RZ, RZ, -0x5daeae0d ;  /* 0xa25151f3ff087424 */ /* 0x000fe200078e00ff */
[----:B------:R2:W-:Y:S01]  /*0f90*/  STL.128 [R1+0x7b0], R4 ;  /* 0x0007b00401007387 */ /* 0x0005e20000100c00 */
[----:B------:R-:W-:Y:S01]  /*0fa0*/  IMAD.MOV.U32 R10, RZ, RZ, -0x7fbfbf40 ;  /* 0x804040c0ff0a7424 */ /* 0x000fe200078e00ff */
[----:B----4-:R-:W-:Y:S01]  /*0fb0*/  MOV R13, 0x55a7a7f2 ;  /* 0x55a7a7f2000d7802 */ /* 0x010fe20000000f00 */
[----:B------:R-:W-:Y:S01]  /*0fc0*/  IMAD.MOV.U32 R12, RZ, RZ, -0x6c3b3ba9 ;  /* 0x93c4c457ff0c7424 */ /* 0x000fe200078e00ff */
[----:B------:R4:W-:Y:S01]  /*0fd0*/  STL.128 [R1+0x8d0], R24 ;  /* 0x0008d01801007387 */ /* 0x0009e20000100c00 */
[----:B------:R-:W-:-:S02]  /*0fe0*/  IMAD.MOV.U32 R14, RZ, RZ, -0x381817e ;  /* 0xfc7e7e82ff0e7424 */ /* 0x000fc400078e00ff */
[----:B------:R-:W-:Y:S01]  /*0ff0*/  IMAD.MOV.U32 R15, RZ, RZ, 0x7a3d3d47 ;  /* 0x7a3d3d47ff0f7424 */ /* 0x000fe200078e00ff */
[----:B------:R5:W-:Y:S01]  /*1000*/  STL.128 [R1+0x700], R28 ;  /* 0x0007001c01007387 */ /* 0x000be20000100c00 */
[----:B------:R-:W-:Y:S01]  /*1010*/  IMAD.MOV.U32 R11, RZ, RZ, 0x58f8f8a ;  /* 0x058f8f8aff0b7424 */ /* 0x000fe200078e00ff */
[----:B-1----:R-:W-:Y:S01]  /*1020*/  MOV R16, 0xa65353f5 ;  /* 0xa65353f500107802 */ /* 0x002fe20000000f00 */
[----:B------:R-:W-:Y:S01]  /*1030*/  IMAD.MOV.U32 R17, RZ, RZ, -0x462e2e98 ;  /* 0xb9d1d168ff117424 */ /* 0x000fe200078e00ff */
[----:B------:R1:W-:Y:S01]  /*1040*/  STL.128 [R1+0x820], R12 ;  /* 0x0008200c01007387 */ /* 0x0003e20000100c00 */
[----:B------:R-:W-:Y:S01]  /*1050*/  IMAD.MOV.U32 R19, RZ, RZ, -0x3e1212d4 ;  /* 0xc1eded2cff137424 */ /* 0x000fe200078e00ff */
[----:B------:R-:W-:Y:S01]  /*1060*/  MOV R18, RZ ;  /* 0x000000ff00127202 */ /* 0x000fe20000000f00 */
[----:B---3--:R-:W-:Y:S01]  /*1070*/  IMAD.MOV.U32 R20, RZ, RZ, 0x40202060 ;  /* 0x40202060ff147424 */ /* 0x008fe200078e00ff */
[----:B------:R3:W-:Y:S01]  /*1080*/  STL.128 [R1+0x7c0], R8 ;  /* 0x0007c00801007387 */ /* 0x0007e20000100c00 */
[----:B--2---:R-:W-:Y:S01]  /*1090*/  MOV R4, 0x81cdcd4c ;  /* 0x81cdcd4c00047802 */ /* 0x004fe20000000f00 */
[----:B------:R-:W-:Y:S01]  /*10a0*/  IMAD.MOV.U32 R5, RZ, RZ, 0x180c0c14 ;  /* 0x180c0c14ff057424 */ /* 0x000fe200078e00ff */
[----:B------:R-:W-:Y:S01]  /*10b0*/  MOV R7, 0xc3ecec2f ;  /* 0xc3ecec2f00077802 */ /* 0x000fe20000000f00 */
[----:B------:R-:W-:Y:S01]  /*10c0*/  IMAD.MOV.U32 R6, RZ, RZ, 0x26131335 ;  /* 0x26131335ff067424 */ /* 0x000fe200078e00ff */
[----:B----4-:R-:W-:Y:S01]  /*10d0*/  MOV R25, 0x99c1c158 ;  /* 0x99c1c15800197802 */ /* 0x010fe20000000f00 */
[----:B------:R-:W-:Y:S01]  /*10e0*/  IMAD.MOV.U32 R24, RZ, RZ, 0x17868691 ;  /* 0x17868691ff187424 */ /* 0x000fe200078e00ff */
[----:B------:R-:W-:Y:S01]  /*10f0*/  MOV R22, 0x79b1b1c8 ;  /* 0x79b1b1c800167802 */ /* 0x000fe20000000f00 */
[----:B------:R-:W-:Y:S01]  /*1100*/  IMAD.MOV.U32 R26, RZ, RZ, 0x3a1d1d27 ;  /* 0x3a1d1d27ff1a7424 */ /* 0x000fe200078e00ff */
[----:B------:R2:W-:Y:S01]  /*1110*/  STL.128 [R1+0x800], R4 ;  /* 0x0008000401007387 */ /* 0x0005e20000100c00 */
[----:B------:R-:W-:Y:S01]  /*1120*/  IMAD.MOV.U32 R27, RZ, RZ, 0x279e9eb9 ;  /* 0x279e9eb9ff1b7424 */ /* 0x000fe200078e00ff */
[----:B-----5:R-:W-:Y:S01]  /*1130*/  MOV R28, 0x8a4545cf ;  /* 0x8a4545cf001c7802 */ /* 0x020fe20000000f00 */
[----:B-1----:R-:W-:Y:S01]  /*1140*/  IMAD.MOV.U32 R12, RZ, RZ, -0x58212187 ;  /* 0xa7dede79ff0c7424 */ /* 0x002fe200078e00ff */
[----:B------:R-:W-:Y:S01]  /*1150*/  MOV R14, 0x160b0b1d ;  /* 0x160b0b1d000e7802 */ /* 0x000fe20000000f00 */
[----:B------:R-:W-:Y:S01]  /*1160*/  IMAD.MOV.U32 R13, RZ, RZ, -0x43a1a11e ;  /* 0xbc5e5ee2ff0d7424 */ /* 0x000fe200078e00ff */
[----:B------:R-:W-:Y:S01]  /*1170*/  MOV R31, 0xfe7f7f81 ;  /* 0xfe7f7f81001f7802 */ /* 0x000fe20000000f00 */
[----:B------:R-:W-:Y:S01]  /*1180*/  IMAD.MOV.U32 R15, RZ, RZ, -0x5224248a ;  /* 0xaddbdb76ff0f7424 */ /* 0x000fe200078e00ff */
[----:B---3--:R-:W-:Y:S01]  /*1190*/  MOV R10, 0x884444cc ;  /* 0x884444cc000a7802 */ /* 0x008fe20000000f00 */
[----:B------:R-:W-:Y:S01]  /*11a0*/  IMAD.MOV.U32 R8, RZ, RZ, -0x41a0a01f ;  /* 0xbe5f5fe1ff087424 */ /* 0x000fe200078e00ff */
[----:B------:R1:W-:Y:S01]  /*11b0*/  STL.128 [R1+0x970], R24 ;  /* 0x0009701801007387 */ /* 0x0003e20000100c00 */
[----:B------:R-:W-:-:S02]  /*11c0*/  IMAD.MOV.U32 R9, RZ, RZ, 0x359797a2 ;  /* 0x359797a2ff097424 */ /* 0x000fc400078e00ff */
[----:B------:R-:W-:Y:S01]  /*11d0*/  IMAD.MOV.U32 R11, RZ, RZ, 0x2e171739 ;  /* 0x2e171739ff0b7424 */ /* 0x000fe200078e00ff */
[----:B------:R3:W-:Y:S01]  /*11e0*/  STL.128 [R1+0x870], R12 ;  /* 0x0008700c01007387 */ /* 0x0007e20000100c00 */
[----:B------:R-:W-:Y:S01]  /*11f0*/  IMAD.MOV.U32 R21, RZ, RZ, -0x1c0303e1 ;  /* 0xe3fcfc1fff157424 */ /* 0x000fe200078e00ff */
[----:B--2---:R-:W-:Y:S01]  /*1200*/  MOV R5, 0x542a2a7e ;  /* 0x542a2a7e00057802 */ /* 0x004fe20000000f00 */
[----:B------:R-:W-:Y:S01]  /*1210*/  IMAD.MOV.U32 R4, RZ, RZ, 0x44222266 ;  /* 0x44222266ff047424 */ /* 0x000fe200078e00ff */
[----:B------:R2:W-:Y:S01]  /*1220*/  STL.128 [R1+0x810], R8 ;  /* 0x0008100801007387 */ /* 0x0005e20000100c00 */
[----:B------:R-:W-:Y:S02]  /*1230*/  IMAD.MOV.U32 R6, RZ, RZ, 0x3b9090ab ;  /* 0x3b9090abff067424 */ /* 0x000fe400078e00ff */
[----:B------:R-:W-:Y:S01]  /*1240*/  IMAD.MOV.U32 R7, RZ, RZ, 0xb888883 ;  /* 0x0b888883ff077424 */ /* 0x000fe200078e00ff */
[----:B------:R4:W-:Y:S01]  /*1250*/  STL.128 [R1+0x740], R16 ;  /* 0x0007401001007387 */ /* 0x0009e20000100c00 */
[----:B------:R-:W-:-:S02]  /*1260*/  IMAD.MOV.U32 R23, RZ, RZ, -0x49a4a413 ;  /* 0xb65b5bedff177424 */ /* 0x000fc400078e00ff */
[----:B------:R-:W-:Y:S01]  /*1270*/  IMAD.MOV.U32 R29, RZ, RZ, -0x160606f0 ;  /* 0xe9f9f910ff1d7424 */ /* 0x000fe200078e00ff */
[----:B------:R5:W-:Y:S01]  /*1280*/  STL.128 [R1+0x850], R4 ;  /* 0x0008500401007387 */ /* 0x000be20000100c00 */
[----:B------:R-:W-:Y:S01]  /*1290*/  IMAD.MOV.U32 R30, RZ, RZ, 0x4020206 ;  /* 0x04020206ff1e7424 */ /* 0x000fe200078e00ff */
[----:B-1----:R-:W-:Y:S01]  /*12a0*/  MOV R24, 0xdfff2f2 ;  /* 0x0dfff2f200187802 */ /* 0x002fe20000000f00 */
[----:B------:R-:W-:Y:S01]  /*12b0*/  IMAD.MOV.U32 R25, RZ, RZ, -0x42299495 ;  /* 0xbdd66b6bff197424 */ /* 0x000fe200078e00ff */
[----:B---3--:R-:W-:Y:S01]  /*12c0*/  MOV R12, 0xd5e7e732 ;  /* 0xd5e7e732000c7802 */ /* 0x008fe20000000f00 */
[----:B------:R-:W-:Y:S01]  /*12d0*/  IMAD.MOV.U32 R13, RZ, RZ, -0x743737bd ;  /* 0x8bc8c843ff0d7424 */ /* 0x000fe200078e00ff */
[----:B------:R-:W-:Y:S01]  /*12e0*/  MOV R15, 0xda6d6db7 ;  /* 0xda6d6db7000f7802 */ /* 0x000fe20000000f00 */
[----:B------:R-:W-:Y:S01]  /*12f0*/  IMAD.MOV.U32 R14, RZ, RZ, 0x6e373759 ;  /* 0x6e373759ff0e7424 */ /* 0x000fe200078e00ff */
[----:B--2---:R-:W-:Y:S01]  /*1300*/  MOV R8, 0x8c4646ca ;  /* 0x8c4646ca00087802 */ /* 0x004fe20000000f00 */
[----:B------:R-:W-:Y:S01]  /*1310*/  IMAD.MOV.U32 R9, RZ, RZ, -0x381111d7 ;  /* 0xc7eeee29ff097424 */ /* 0x000fe200078e00ff */
[----:B------:R-:W-:Y:S01]  /*1320*/  MOV R11, 0x2814143c ;  /* 0x2814143c000b7802 */ /* 0x000fe20000000f00 */
[----:B------:R-:W-:Y:S01]  /*1330*/  IMAD.MOV.U32 R10, RZ, RZ, 0x6bb8b8d3 ;  /* 0x6bb8b8d3ff0a7424 */ /* 0x000fe200078e00ff */
[----:B------:R1:W-:Y:S01]  /*1340*/  STL.128 [R1+0x8c0], R12 ;  /* 0x0008c00c01007387 */ /* 0x0003e20000100c00 */
[----:B------:R-:W-:Y:S01]  /*1350*/  IMAD.MOV.U32 R26, RZ, RZ, -0x4e219091 ;  /* 0xb1de6f6fff1a7424 */ /* 0x000fe200078e00ff */
[----:B------:R-:W-:Y:S01]  /*1360*/  MOV R27, 0x5491c5c5 ;  /* 0x5491c5c5001b7802 */ /* 0x000fe20000000f00 */
[----:B----4-:R-:W-:Y:S01]  /*1370*/  IMAD.MOV.U32 R16, RZ, RZ, 0x63bcbcdf ;  /* 0x63bcbcdfff107424 */ /* 0x010fe200078e00ff */
[----:B------:R2:W-:Y:S01]  /*1380*/  STL.128 [R1+0x860], R8 ;  /* 0x0008600801007387 */ /* 0x0005e20000100c00 */
[----:B-----5:R-:W-:Y:S01]  /*1390*/  IMAD.MOV.U32 R4, RZ, RZ, -0x603d3da3 ;  /* 0x9fc2c25dff047424 */ /* 0x020fe200078e00ff */
[----:B------:R-:W-:Y:S01]  /*13a0*/  MOV R6, 0x43acacef ;  /* 0x43acacef00067802 */ /* 0x000fe20000000f00 */
[----:B------:R-:W-:Y:S01]  /*13b0*/  IMAD.MOV.U32 R5, RZ, RZ, -0x422c2c92 ;  /* 0xbdd3d36eff057424 */ /* 0x000fe200078e00ff */
[----:B------:R3:W-:Y:S01]  /*13c0*/  STL.128 [R1+0x750], R20 ;  /* 0x0007501401007387 */ /* 0x0007e20000100c00 */
[----:B------:R-:W-:Y:S01]  /*13d0*/  IMAD.MOV.U32 R7, RZ, RZ, -0x3b9d9d5a ;  /* 0xc46262a6ff077424 */ /* 0x000fe200078e00ff */
[----:B------:R-:W-:Y:S01]  /*13e0*/  MOV R18, 0xafdada75 ;  /* 0xafdada7500127802 */ /* 0x000fe20000000f00 */
[----:B------:R-:W-:Y:S01]  /*13f0*/  IMAD.MOV.U32 R17, RZ, RZ, 0x77b6b6c1 ;  /* 0x77b6b6c1ff117424 */ /* 0x000fe200078e00ff */
[----:B------:R4:W-:Y:S01]  /*1400*/  STL.128 [R1+0x7a0], R28 ;  /* 0x0007a01c01007387 */ /* 0x0009e20000100c00 */
[----:B------:R-:W-:-:S02]  /*1410*/  IMAD.MOV.U32 R19, RZ, RZ, 0x42212163 ;  /* 0x42212163ff137424 */ /* 0x000fc400078e00ff */
[----:B------:R-:W-:Y:S01]  /*1420*/  IMAD.MOV.U32 R32, RZ, RZ, 0x6cb4d86c ;  /* 0x6cb4d86cff207424 */ /* 0x000fe200078e00ff */
[----:B-1----:R-:W-:Y:S01]  /*1430*/  MOV R13, 0x57a6a6f1 ;  /* 0x57a6a6f1000d7802 */ /* 0x002fe20000000f00 */
[----:B------:R-:W-:Y:S01]  /*1440*/  IMAD.MOV.U32 R12, RZ, RZ, 0x381c1c24 ;  /* 0x381c1c24ff0c7424 */ /* 0x000fe200078e00ff */
[----:B------:R1:W-:Y:S01]  /*1450*/  STL.128 [R1+0x8a0], R4 ;  /* 0x0008a00401007387 */ /* 0x0003e20000100c00 */
[----:B------:R-:W-:Y:S01]  /*1460*/  IMAD.MOV.U32 R14, RZ, RZ, 0x73b4b4c7 ;  /* 0x73b4b4c7ff0e7424 */ /* 0x000fe200078e00ff */
[----:B--2---:R-:W-:Y:S01]  /*1470*/  MOV R9, 0x319595a4 ;  /* 0x319595a400097802 */ /* 0x004fe20000000f00 */
[----:B------:R-:W-:Y:S01]  /*1480*/  IMAD.MOV.U32 R15, RZ, RZ, -0x683939af ;  /* 0x97c6c651ff0f7424 */ /* 0x000fe200078e00ff */
[----:B------:R2:W-:Y:S01]  /*1490*/  STL.128 [R1+0xe10], R24 ;  /* 0x000e101801007387 */ /* 0x0005e20000100c00 */
[----:B------:R-:W-:Y:S01]  /*14a0*/  IMAD.MOV.U32 R8, RZ, RZ, 0x399191a8 ;  /* 0x399191a8ff087424 */ /* 0x000fe200078e00ff */
[----:B---3--:R-:W-:Y:S01]  /*14b0*/  MOV R21, 0xe5ffff1a ;  /* 0xe5ffff1a00157802 */ /* 0x008fe20000000f00 */
[----:B------:R-:W-:Y:S01]  /*14c0*/  IMAD.MOV.U32 R10, RZ, RZ, -0x2c1b1bc9 ;  /* 0xd3e4e437ff0a7424 */ /* 0x000fe200078e00ff */
[----:B------:R3:W-:Y:S01]  /*14d0*/  STL.128 [R1+0x910], R12 ;  /* 0x0009100c01007387 */ /* 0x0007e20000100c00 */
[----:B------:R-:W-:Y:S01]  /*14e0*/  IMAD.MOV.U32 R11, RZ, RZ, -0xd868675 ;  /* 0xf279798bff0b7424 */ /* 0x000fe200078e00ff */
[----:B----4-:R-:W-:Y:S01]  /*14f0*/  MOV R30, 0x9e4f4fd1 ;  /* 0x9e4f4fd1001e7802 */ /* 0x010fe20000000f00 */
[----:B------:R-:W-:Y:S01]  /*1500*/  IMAD.MOV.U32 R20, RZ, RZ, 0x20101030 ;  /* 0x20101030ff147424 */ /* 0x000fe200078e00ff */
[----:B------:R4:W-:Y:S01]  /*1510*/  STL.128 [R1+0x7e0], R16 ;  /* 0x0007e01001007387 */ /* 0x0009e20000100c00 */
[----:B------:R-:W-:-:S02]  /*1520*/  IMAD.MOV.U32 R22, RZ, RZ, -0x20c0cf2 ;  /* 0xfdf3f30eff167424 */ /* 0x000fc400078e00ff */
[----:B------:R-:W-:Y:S01]  /*1530*/  IMAD.MOV.U32 R23, RZ, RZ, -0x402d2d93 ;  /* 0xbfd2d26dff177424 */ /* 0x000fe200078e00ff */
[----:B------:R5:W-:Y:S01]  /*1540*/  STL.128 [R1+0x8b0], R8 ;  /* 0x0008b00801007387 */ /* 0x000be20000100c00 */
[----:B-1----:R-:W-:Y:S01]  /*1550*/  MOV R4, 0xca6565af ;  /* 0xca6565af00047802 */ /* 0x002fe20000000f00 */
[----:B------:R-:W-:Y:S01]  /*1560*/  IMAD.MOV.U32 R5, RZ, RZ, -0xb858572 ;  /* 0xf47a7a8eff057424 */ /* 0x000fe200078e00ff */
[----:B------:R-:W-:Y:S01]  /*1570*/  MOV R7, 0x10080818 ;  /* 0x1008081800077802 */ /* 0x000fe20000000f00 */
[----:B------:R-:W-:Y:S01]  /*1580*/  IMAD.MOV.U32 R6, RZ, RZ, 0x47aeaee9 ;  /* 0x47aeaee9ff067424 */ /* 0x000fe200078e00ff */
[----:B--2---:R-:W-:Y:S01]  /*1590*/  MOV R26, 0x53623131 ;  /* 0x53623131001a7802 */ /* 0x004fe20000000f00 */
[----:B------:R-:W-:Y:S01]  /*15a0*/  IMAD.MOV.U32 R28, RZ, RZ, -0x3f9f9f60 ;  /* 0xc06060a0ff1c7424 */ /* 0x000fe200078e00ff */
[----:B------:R1:W-:Y:S01]  /*15b0*/  STL.128 [R1+0x7f0], R20 ;  /* 0x0007f01401007387 */ /* 0x0003e20000100c00 */
[----:B---3--:R-:W-:Y:S01]  /*15c0*/  IMAD.MOV.U32 R12, RZ, RZ, -0x3d9e9e5d ;  /* 0xc26161a3ff0c7424 */ /* 0x008fe200078e00ff */
[----:B------:R-:W-:Y:S01]  /*15d0*/  MOV R14, 0xae5757f9 ;  /* 0xae5757f9000e7802 */ /* 0x000fe20000000f00 */
[----:B------:R-:W-:Y:S01]  /*15e0*/  IMAD.MOV.U32 R13, RZ, RZ, 0x6a35355f ;  /* 0x6a35355fff0d7424 */ /* 0x000fe200078e00ff */
[----:B------:R2:W-:Y:S01]  /*15f0*/  STL.128 [R1+0x8f0], R4 ;  /* 0x0008f00401007387 */ /* 0x0005e20000100c00 */
[----:B------:R-:W-:Y:S01]  /*1600*/  IMAD.MOV.U32 R15, RZ, RZ, 0x69b9b9d0 ;  /* 0x69b9b9d0ff0f7424 */ /* 0x000fe200078e00ff */
[----:B----4-:R-:W-:Y:S01]  /*1610*/  MOV R17, 0x64323256 ;  /* 0x6432325600117802 */ /* 0x010fe20000000f00 */
[----:B------:R-:W-:-:S02]  /*1620*/  IMAD.MOV.U32 R29, RZ, RZ, 0x19818198 ;  /* 0x19818198ff1d7424 */ /* 0x000fc400078e00ff */
[----:B-----5:R-:W-:Y:S01]  /*1630*/  IMAD.MOV.U32 R8, RZ, RZ, 0x6fbabad5 ;  /* 0x6fbabad5ff087424 */ /* 0x020fe200078e00ff */
[----:B------:R-:W-:Y:S01]  /*1640*/  MOV R10, 0x4a25256f ;  /* 0x4a25256f000a7802 */ /* 0x000fe20000000f00 */
[----:B------:R-:W-:Y:S01]  /*1650*/  IMAD.MOV.U32 R9, RZ, RZ, -0xf878778 ;  /* 0xf0787888ff097424 */ /* 0x000fe200078e00ff */
[----:B------:R3:W-:Y:S01]  /*1660*/  STL.128 [R1+0x960], R12 ;  /* 0x0009600c01007387 */ /* 0x0007e20000100c00 */
[----:B------:R-:W-:Y:S02]  /*1670*/  IMAD.MOV.U32 R11, RZ, RZ, 0x5c2e2e72 ;  /* 0x5c2e2e72ff0b7424 */ /* 0x000fe400078e00ff */
[----:B------:R-:W-:Y:S01]  /*1680*/  IMAD.MOV.U32 R31, RZ, RZ, -0x5c232381 ;  /* 0xa3dcdc7fff1f7424 */ /* 0x000fe200078e00ff */
[----:B-1----:R-:W-:Y:S01]  /*1690*/  MOV R20, 0x924949db ;  /* 0x924949db00147802 */ /* 0x002fe20000000f00 */
[----:B------:R-:W-:Y:S01]  /*16a0*/  IMAD.MOV.U32 R24, RZ, RZ, -0x6c1d8e8f ;  /* 0x93e27171ff187424 */ /* 0x000fe200078e00ff */
[----:B------:R1:W-:Y:S01]  /*16b0*/  STL.128 [R1+0x900], R8 ;  /* 0x0009000801007387 */ /* 0x0003e20000100c00 */
[----:B------:R-:W-:Y:S01]  /*16c0*/  IMAD.MOV.U32 R25, RZ, RZ, 0x73abd8d8 ;  /* 0x73abd8d8ff197424 */ /* 0x000fe200078e00ff */
[----:B--2---:R-:W-:Y:S01]  /*16d0*/  MOV R5, 0x7c3e3e42 ;  /* 0x7c3e3e4200057802 */ /* 0x004fe20000000f00 */
[----:B------:R-:W-:Y:S01]  /*16e0*/  IMAD.MOV.U32 R4, RZ, RZ, -0x1f8f8f70 ;  /* 0xe0707090ff047424 */ /* 0x000fe200078e00ff */
[----:B------:R2:W-:Y:S01]  /*16f0*/  STL.128 [R1+0x840], R28 ;  /* 0x0008401c01007387 */ /* 0x0005e20000100c00 */
[----:B------:R-:W-:Y:S01]  /*1700*/  IMAD.MOV.U32 R6, RZ, RZ, 0x71b5b5c4 ;  /* 0x71b5b5c4ff067424 */ /* 0x000fe200078e00ff */
[----:B------:R-:W-:Y:S01]  /*1710*/  MOV R23, 0xb85c5ce4 ;  /* 0xb85c5ce400177802 */ /* 0x000fe20000000f00 */
[----:B------:R-:W-:-:S02]  /*1720*/  IMAD.MOV.U32 R7, RZ, RZ, -0x33999956 ;  /* 0xcc6666aaff077424 */ /* 0x000fc400078e00ff */
[----:B------:R-:W-:Y:S01]  /*1730*/  IMAD.MOV.U32 R27, RZ, RZ, 0x3f2a1515 ;  /* 0x3f2a1515ff1b7424 */ /* 0x000fe200078e00ff */
[----:B---3--:R-:W-:Y:S01]  /*1740*/  MOV R12, 0x87cece49 ;  /* 0x87cece49000c7802 */ /* 0x008fe20000000f00 */
[----:B------:R-:W-:Y:S01]  /*1750*/  IMAD.MOV.U32 R13, RZ, RZ, -0x55aaaa01 ;  /* 0xaa5555ffff0d7424 */ /* 0x000fe200078e00ff */
[----:B------:R-:W-:Y:S01]  /*1760*/  MOV R15, 0xa5dfdf7a ;  /* 0xa5dfdf7a000f7802 */ /* 0x000fe20000000f00 */
[----:B------:R-:W-:Y:S01]  /*1770*/  IMAD.MOV.U32 R14, RZ, RZ, 0x50282878 ;  /* 0x50282878ff0e7424 */ /* 0x000fe200078e00ff */
[----:B------:R3:W-:Y:S01]  /*1780*/  STL.128 [R1+0x940], R4 ;  /* 0x0009400401007387 */ /* 0x0007e20000100c00 */
[----:B------:R-:W-:Y:S01]  /*1790*/  IMAD.MOV.U32 R16, RZ, RZ, -0x241f1fc5 ;  /* 0xdbe0e03bff107424 */ /* 0x000fe200078e00ff */
[----:B-1----:R-:W-:Y:S01]  /*17a0*/  MOV R8, 0x904848d8 ;  /* 0x904848d800087802 */ /* 0x002fe20000000f00 */
[----:B------:R-:W-:Y:S01]  /*17b0*/  IMAD.MOV.U32 R9, RZ, RZ, 0x6030305 ;  /* 0x06030305ff097424 */ /* 0x000fe200078e00ff */
[----:B------:R-:W-:Y:S01]  /*17c0*/  MOV R11, 0x1c0e0e12 ;  /* 0x1c0e0e12000b7802 */ /* 0x000fe20000000f00 */
[----:B------:R-:W-:Y:S01]  /*17d0*/  IMAD.MOV.U32 R10, RZ, RZ, -0x80909ff ;  /* 0xf7f6f601ff0a7424 */ /* 0x000fe200078e00ff */
[----:B------:R1:W-:Y:S01]  /*17e0*/  STL.128 [R1+0x9b0], R12 ;  /* 0x0009b00c01007387 */ /* 0x0003e20000100c00 */
[----:B------:R-:W-:Y:S01]  /*17f0*/  IMAD.MOV.U32 R18, RZ, RZ, 0x743a3a4e ;  /* 0x743a3a4eff127424 */ /* 0x000fe200078e00ff */
[----:B--2---:R-:W-:Y:S01]  /*1800*/  MOV R29, 0xac5656fa ;  /* 0xac5656fa001d7802 */ /* 0x004fe20000000f00 */
[----:B------:R-:W-:Y:S01]  /*1810*/  IMAD.MOV.U32 R19, RZ, RZ, 0x140a0a1e ;  /* 0x140a0a1eff137424 */ /* 0x000fe200078e00ff */
[----:B------:R2:W-:Y:S01]  /*1820*/  STL.128 [R1+0x950], R8 ;  /* 0x0009500801007387 */ /* 0x0005e20000100c00 */
[----:B------:R-:W-:-:S02]  /*1830*/  IMAD.MOV.U32 R21, RZ, RZ, 0xc06060a ;  /* 0x0c06060aff157424 */ /* 0x000fc400078e00ff */
[----:B------:R-:W-:Y:S01]  /*1840*/  IMAD.MOV.U32 R22, RZ, RZ, 0x4824246c ;  /* 0x4824246cff167424 */ /* 0x000fe200078e00ff */
[----:B------:R4:W-:Y:S01]  /*1850*/  STL.128 [R1+0xeb0], R24 ;  /* 0x000eb01801007387 */ /* 0x0009e20000100c00 */
[----:B------:R-:W-:Y:S01]  /*1860*/  IMAD.MOV.U32 R28, RZ, RZ, -0x2793934c ;  /* 0xd86c6cb4ff1c7424 */ /* 0x000fe200078e00ff */
[----:B---3--:R-:W-:Y:S01]  /*1870*/  MOV R6, 0x78e8e89 ;  /* 0x078e8e8900067802 */ /* 0x008fe20000000f00 */
[----:B------:R-:W-:Y:S01]  /*1880*/  IMAD.MOV.U32 R4, RZ, RZ, -0x2d969645 ;  /* 0xd26969bbff047424 */ /* 0x000fe200078e00ff */
[----:B------:R3:W-:Y:S01]  /*1890*/  STL.128 [R1+0x880], R16 ;  /* 0x0008801001007387 */ /* 0x0007e20000100c00 */
[----:B------:R-:W-:Y:S02]  /*18a0*/  IMAD.MOV.U32 R5, RZ, RZ, -0x56262690 ;  /* 0xa9d9d970ff057424 */ /* 0x000fe400078e00ff */
[----:B------:R-:W-:Y:S01]  /*18b0*/  IMAD.MOV.U32 R7, RZ, RZ, 0x339494a7 ;  /* 0x339494a7ff077424 */ /* 0x000fe200078e00ff */
[----:B-1----:R-:W-:Y:S01]  /*18c0*/  MOV R13, 0x84f87c7c ;  /* 0x84f87c7c000d7802 */ /* 0x002fe20000000f00 */
[----:B------:R-:W-:Y:S01]  /*18d0*/  IMAD.MOV.U32 R12, RZ, RZ, -0x5a399c9d ;  /* 0xa5c66363ff0c7424 */ /* 0x000fe200078e00ff */
[----:B------:R1:W-:Y:S01]  /*18e0*/  STL.128 [R1+0x890], R20 ;  /* 0x0008901401007387 */ /* 0x0003e20000100c00 */
[----:B------:R-:W-:Y:S01]  /*18f0*/  IMAD.MOV.U32 R14, RZ, RZ, -0x66118889 ;  /* 0x99ee7777ff0e7424 */ /* 0x000fe200078e00ff */
[----:B--2---:R-:W-:Y:S01]  /*1900*/  MOV R9, 0x3c1e1e22 ;  /* 0x3c1e1e2200097802 */ /* 0x004fe20000000f00 */
[----:B------:R-:W-:Y:S01]  /*1910*/  IMAD.MOV.U32 R15, RZ, RZ, -0x72098485 ;  /* 0x8df67b7bff0f7424 */ /* 0x000fe200078e00ff */
[----:B------:R2:W-:Y:S01]  /*1920*/  STL.128 [R1+0x990], R4 ;  /* 0x0009900401007387 */ /* 0x0005e20000100c00 */
[----:B------:R-:W-:Y:S01]  /*1930*/  IMAD.MOV.U32 R8, RZ, RZ, 0x2d9b9bb6 ;  /* 0x2d9b9bb6ff087424 */ /* 0x000fe200078e00ff */
[----:B----4-:R-:W-:Y:S01]  /*1940*/  MOV R25, 0x1fe3fcfc ;  /* 0x1fe3fcfc00197802 */ /* 0x010fe20000000f00 */
[----:B------:R-:W-:Y:S01]  /*1950*/  IMAD.MOV.U32 R10, RZ, RZ, 0x15878792 ;  /* 0x15878792ff0a7424 */ /* 0x000fe200078e00ff */
[----:B------:R4:W-:Y:S01]  /*1960*/  STL.128 [R1+0xe00], R12 ;  /* 0x000e000c01007387 */ /* 0x0009e20000100c00 */
[----:B------:R-:W-:Y:S01]  /*1970*/  IMAD.MOV.U32 R11, RZ, RZ, -0x361616e0 ;  /* 0xc9e9e920ff0b7424 */ /* 0x000fe200078e00ff */
[----:B---3--:R-:W-:Y:S01]  /*1980*/  MOV R16, 0xcbe8e823 ;  /* 0xcbe8e82300107802 */ /* 0x008fe20000000f00 */
[----:B------:R-:W-:Y:S01]  /*1990*/  IMAD.MOV.U32 R30, RZ, RZ, -0xc0b0bf9 ;  /* 0xf3f4f407ff1e7424 */ /* 0x000fe200078e00ff */
[----:B------:R-:W-:Y:S01]  /*19a0*/  MOV R19, 0x3e1f1f21 ;  /* 0x3e1f1f2100137802 */ /* 0x000fe20000000f00 */
[----:B------:R-:W-:Y:S01]  /*19b0*/  IMAD.MOV.U32 R31, RZ, RZ, -0x301515db ;  /* 0xcfeaea25ff1f7424 */ /* 0x000fe200078e00ff */
[----:B------:R3:W-:Y:S01]  /*19c0*/  STL.128 [R1+0x9a0], R8 ;  /* 0x0009a00801007387 */ /* 0x0007e20000100c00 */
[----:B------:R-:W-:Y:S01]  /*19d0*/  IMAD.MOV.U32 R24, RZ, RZ, 0x60402020 ;  /* 0x60402020ff187424 */ /* 0x000fe200078e00ff */
[----:B-1----:R-:W-:Y:S01]  /*19e0*/  MOV R22, 0xd8b8b86 ;  /* 0x0d8b8b8600167802 */ /* 0x002fe20000000f00 */
[----:B------:R-:W-:Y:S01]  /*19f0*/  IMAD.MOV.U32 R26, RZ, RZ, -0x37864e4f ;  /* 0xc879b1b1ff1a7424 */ /* 0x000fe200078e00ff */
[----:B------:R1:W-:Y:S01]  /*1a00*/  STL.128 [R1+0x8e0], R28 ;  /* 0x0008e01c01007387 */ /* 0x0003e20000100c00 */
[----:B------:R-:W-:Y:S01]  /*1a10*/  IMAD.MOV.U32 R27, RZ, RZ, -0x1249a4a5 ;  /* 0xedb65b5bff1b7424 */ /* 0x000fe200078e00ff */
[----:B--2---:R-:W-:Y:S01]  /*1a20*/  MOV R4, 0x824141c3 ;  /* 0x824141c300047802 */ /* 0x004fe20000000f00 */
[----:B------:R-:W-:Y:S01]  /*1a30*/  IMAD.MOV.U32 R5, RZ, RZ, 0x299999b0 ;  /* 0x299999b0ff057424 */ /* 0x000fe200078e00ff */
[----:B------:R-:W-:Y:S01]  /*1a40*/  MOV R7, 0x1e0f0f11 ;  /* 0x1e0f0f1100077802 */ /* 0x000fe20000000f00 */
[----:B------:R-:W-:Y:S01]  /*1a50*/  IMAD.MOV.U32 R6, RZ, RZ, 0x5a2d2d77 ;  /* 0x5a2d2d77ff067424 */ /* 0x000fe200078e00ff */
[----:B----4-:R-:W-:Y:S01]  /*1a60*/  MOV R14, 0xc98e4747 ;  /* 0xc98e4747000e7802 */ /* 0x010fe20000000f00 */
[----:B------:R-:W-:Y:S01]  /*1a70*/  IMAD.MOV.U32 R12, RZ, RZ, 0x15effafa ;  /* 0x15effafaff0c7424 */ /* 0x000fe200078e00ff */
[----:B------:R2:W-:Y:S01]  /*1a80*/  STL.128 [R1+0xf50], R24 ;  /* 0x000f501801007387 */ /* 0x0005e20000100c00 */
[----:B------:R-:W-:-:S02]  /*1a90*/  IMAD.MOV.U32 R13, RZ, RZ, -0x144da6a7 ;  /* 0xebb25959ff0d7424 */ /* 0x000fc400078e00ff */
[----:B------:R-:W-:Y:S01]  /*1aa0*/  IMAD.MOV.U32 R15, RZ, RZ, 0xbfbf0f0 ;  /* 0x0bfbf0f0ff0f7424 */ /* 0x000fe200078e00ff */
[----:B---3--:R-:W-:Y:S01]  /*1ab0*/  MOV R10, 0x6dbbbbd6 ;  /* 0x6dbbbbd6000a7802 */ /* 0x008fe20000000f00 */
[----:B------:R-:W-:Y:S01]  /*1ac0*/  IMAD.MOV.U32 R8, RZ, RZ, 0x7bb0b0cb ;  /* 0x7bb0b0cbff087424 */ /* 0x000fe200078e00ff */
[----:B------:R3:W-:Y:S01]  /*1ad0*/  STL.128 [R1+0x9e0], R4 ;  /* 0x0009e00401007387 */ /* 0x0007e20000100c00 */
[----:B------:R-:W-:Y:S01]  /*1ae0*/  IMAD.MOV.U32 R9, RZ, RZ, -0x57abab04 ;  /* 0xa85454fcff097424 */ /* 0x000fe200078e00ff */
[----:B-1----:R-:W-:Y:S01]  /*1af0*/  MOV R28, 0xd9e1e138 ;  /* 0xd9e1e138001c7802 */ /* 0x002fe20000000f00 */
[----:B------:R-:W-:Y:S01]  /*1b00*/  IMAD.MOV.U32 R11, RZ, RZ, 0x2c16163a ;  /* 0x2c16163aff0b7424 */ /* 0x000fe200078e00ff */
[----:B------:R1:W-:Y:S01]  /*1b10*/  STL.128 [R1+0xe50], R12 ;  /* 0x000e500c01007387 */ /* 0x0003e20000100c00 */
[----:B------:R-:W-:Y:S01]  /*1b20*/  IMAD.MOV.U32 R17, RZ, RZ, -0x5e222284 ;  /* 0xa1dddd7cff117424 */ /* 0x000fe200078e00ff */
[----:B------:R-:W-:Y:S01]  /*1b30*/  MOV R31, 0x22111133 ;  /* 0x22111133001f7802 */ /* 0x000fe20000000f00 */
[----:B------:R-:W-:Y:S01]  /*1b40*/  IMAD.MOV.U32 R18, RZ, RZ, -0x178b8b64 ;  /* 0xe874749cff127424 */ /* 0x000fe200078e00ff */
[----:B------:R4:W-:Y:S01]  /*1b50*/  STL.128 [R1+0x9f0], R8 ;  /* 0x0009f00801007387 */ /* 0x0009e20000100c00 */
[----:B------:R-:W-:Y:S01]  /*1b60*/  IMAD.MOV.U32 R20, RZ, RZ, -0x69b4b423 ;  /* 0x964b4bddff147424 */ /* 0x000fe200078e00ff */
[----:B--2---:R-:W-:Y:S01]  /*1b70*/  MOV R24, 0x30201010 ;  /* 0x3020101000187802 */ /* 0x004fe20000000f00 */
[----:B------:R-:W-:Y:S01]  /*1b80*/  IMAD.MOV.U32 R21, RZ, RZ, 0x61bdbddc ;  /* 0x61bdbddcff157424 */ /* 0x000fe200078e00ff */
[----:B------:R-:W-:Y:S01]  /*1b90*/  MOV R27, 0x6dbfd2d2 ;  /* 0x6dbfd2d2001b7802 */ /* 0x000fe20000000f00 */
[----:B------:R-:W-:Y:S01]  /*1ba0*/  IMAD.MOV.U32 R23, RZ, RZ, 0xf8a8a85 ;  /* 0x0f8a8a85ff177424 */ /* 0x000fe200078e00ff */
[----:B------:R2:W-:Y:S01]  /*1bb0*/  STL.128 [R1+0x920], R16 ;  /* 0x0009201001007387 */ /* 0x0005e20000100c00 */
[----:B------:R-:W-:Y:S01]  /*1bc0*/  IMAD.MOV.U32 R29, RZ, RZ, -0x140707ed ;  /* 0xebf8f813ff1d7424 */ /* 0x000fe200078e00ff */
[----:B---3--:R-:W-:Y:S01]  /*1bd0*/  MOV R5, 0x62b5d7d7 ;  /* 0x62b5d7d700057802 */ /* 0x008fe20000000f00 */
[----:B------:R-:W-:Y:S01]  /*1be0*/  IMAD.MOV.U32 R4, RZ, RZ, 0x19e7fefe ;  /* 0x19e7fefeff047424 */ /* 0x000fe200078e00ff */
[----:B------:R3:W-:Y:S01]  /*1bf0*/  STL.128 [R1+0x930], R20 ;  /* 0x0009301401007387 */ /* 0x0007e20000100c00 */
[----:B------:R-:W-:Y:S01]  /*1c00*/  IMAD.MOV.U32 R6, RZ, RZ, -0x19b25455 ;  /* 0xe64dababff067424 */ /* 0x000fe200078e00ff */
[----:B-1----:R-:W-:Y:S01]  /*1c10*/  MOV R12, 0x5c683434 ;  /* 0x5c683434000c7802 */ /* 0x002fe20000000f00 */
[----:B------:R-:W-:Y:S01]  /*1c20*/  IMAD.MOV.U32 R13, RZ, RZ, -0xbae5a5b ;  /* 0xf451a5a5ff0d7424 */ /* 0x000fe200078e00ff */
[----:B------:R-:W-:Y:S01]  /*1c30*/  MOV R15, 0x8f9f1f1 ;  /* 0x08f9f1f1000f7802 */ /* 0x000fe20000000f00 */
[----:B------:R-:W-:Y:S01]  /*1c40*/  IMAD.MOV.U32 R14, RZ, RZ, 0x34d1e5e5 ;  /* 0x34d1e5e5ff0e7424 */ /* 0x000fe200078e00ff */
[----:B----4-:R-:W-:Y:S01]  /*1c50*/  MOV R8, 0x458fcaca ;  /* 0x458fcaca00087802 */ /* 0x010fe20000000f00 */
[----:B------:R-:W-:Y:S01]  /*1c60*/  IMAD.MOV.U32 R7, RZ, RZ, -0x6513898a ;  /* 0x9aec7676ff077424 */ /* 0x000fe200078e00ff */
[----:B------:R-:W-:Y:S01]  /*1c70*/  MOV R11, 0x87fa7d7d ;  /* 0x87fa7d7d000b7802 */ /* 0x000fe20000000f00 */
[----:B------:R-:W-:Y:S01]  /*1c80*/  IMAD.MOV.U32 R9, RZ, RZ, -0x62e07d7e ;  /* 0x9d1f8282ff097424 */ /* 0x000fe200078e00ff */
[----:B------:R1:W-:Y:S01]  /*1c90*/  STL.128 [R1+0xea0], R12 ;  /* 0x000ea00c01007387 */ /* 0x0003e20000100c00 */
[----:B------:R-:W-:Y:S01]  /*1ca0*/  IMAD.MOV.U32 R10, RZ, RZ, 0x4089c9c9 ;  /* 0x4089c9c9ff0a7424 */ /* 0x000fe200078e00ff */
[----:B--2---:R-:W-:Y:S01]  /*1cb0*/  MOV R18, 0x9898980 ;  /* 0x0989898000127802 */ /* 0x004fe20000000f00 */
[----:B------:R-:W-:Y:S01]  /*1cc0*/  IMAD.MOV.U32 R30, RZ, RZ, 0x2b9898b3 ;  /* 0x2b9898b3ff1e7424 */ /* 0x000fe200078e00ff */
[----:B------:R2:W-:Y:S01]  /*1cd0*/  STL.128 [R1+0xe30], R4 ;  /* 0x000e300401007387 */ /* 0x0005e20000100c00 */
[----:B------:R-:W-:Y:S01]  /*1ce0*/  IMAD.MOV.U32 R25, RZ, RZ, 0x1ae5ffff ;  /* 0x1ae5ffffff197424 */ /* 0x000fe200078e00ff */
[----:B---3--:R-:W-:Y:S01]  /*1cf0*/  MOV R21, 0xd7e6e631 ;  /* 0xd7e6e63100157802 */ /* 0x008fe20000000f00 */
[----:B------:R-:W-:Y:S01]  /*1d00*/  IMAD.MOV.U32 R26, RZ, RZ, 0xefdf3f3 ;  /* 0x0efdf3f3ff1a7424 */ /* 0x000fe200078e00ff */
[----:B------:R3:W-:Y:S01]  /*1d10*/  STL.128 [R1+0xe40], R8 ;  /* 0x000e400801007387 */ /* 0x0007e20000100c00 */
[----:B------:R-:W-:-:S02]  /*1d20*/  IMAD.MOV.U32 R16, RZ, RZ, 0x38c8c8f ;  /* 0x038c8c8fff107424 */ /* 0x000fc400078e00ff */
[----:B------:R-:W-:Y:S01]  /*1d30*/  IMAD.MOV.U32 R17, RZ, RZ, 0x59a1a1f8 ;  /* 0x59a1a1f8ff117424 */ /* 0x000fe200078e00ff */
[----:B------:R4:W-:Y:S01]  /*1d40*/  STL.128 [R1+0x980], R28 ;  /* 0x0009801c01007387 */ /* 0x0009e20000100c00 */
[----:B------:R-:W-:Y:S02]  /*1d50*/  IMAD.MOV.U32 R19, RZ, RZ, 0x1a0d0d17 ;  /* 0x1a0d0d17ff137424 */ /* 0x000fe400078e00ff */
[----:B------:R-:W-:Y:S01]  /*1d60*/  IMAD.MOV.U32 R20, RZ, RZ, 0x65bfbfda ;  /* 0x65bfbfdaff147424 */ /* 0x000fe200078e00ff */
[----:B-1----:R-:W-:Y:S01]  /*1d70*/  MOV R13, 0x694e2727 ;  /* 0x694e2727000d7802 */ /* 0x002fe20000000f00 */
[----:B------:R-:W-:Y:S01]  /*1d80*/  IMAD.MOV.U32 R12, RZ, RZ, 0x26cdebeb ;  /* 0x26cdebebff0c7424 */ /* 0x000fe200078e00ff */
[----:B------:R1:W-:Y:S01]  /*1d90*/  STL.128 [R1+0xff0], R24 ;  /* 0x000ff01801007387 */ /* 0x0003e20000100c00 */
[----:B------:R-:W-:Y:S01]  /*1da0*/  IMAD.MOV.U32 R14, RZ, RZ, -0x32804d4e ;  /* 0xcd7fb2b2ff0e7424 */ /* 0x000fe200078e00ff */
[----:B--2---:R-:W-:Y:S01]  /*1db0*/  MOV R6, 0xae3d9393 ;  /* 0xae3d939300067802 */ /* 0x004fe20000000f00 */
[----:B------:R-:W-:Y:S01]  /*1dc0*/  IMAD.MOV.U32 R15, RZ, RZ, -0x60158a8b ;  /* 0x9fea7575ff0f7424 */ /* 0x000fe200078e00ff */
[----:B------:R2:W-:Y:S01]  /*1dd0*/  STL.128 [R1+0x9c0], R16 ;  /* 0x0009c01001007387 */ /* 0x0005e20000100c00 */
[----:B------:R-:W-:Y:S01]  /*1de0*/  IMAD.MOV.U32 R4, RZ, RZ, -0x3d8a4849 ;  /* 0xc275b7b7ff047424 */ /* 0x000fe200078e00ff */
[----:B---3--:R-:W-:Y:S01]  /*1df0*/  MOV R9, 0x417e3f3f ;  /* 0x417e3f3f00097802 */ /* 0x008fe20000000f00 */
[----:B------:R-:W-:Y:S01]  /*1e00*/  IMAD.MOV.U32 R5, RZ, RZ, 0x1ce1fdfd ;  /* 0x1ce1fdfdff057424 */ /* 0x000fe200078e00ff */
[----:B------:R3:W-:Y:S01]  /*1e10*/  STL.128 [R1+0xef0], R12 ;  /* 0x000ef00c01007387 */ /* 0x0007e20000100c00 */
[----:B------:R-:W-:Y:S01]  /*1e20*/  IMAD.MOV.U32 R7, RZ, RZ, 0x6a4c2626 ;  /* 0x6a4c2626ff077424 */ /* 0x000fe200078e00ff */
[----:B----4-:R-:W-:Y:S01]  /*1e30*/  MOV R30, 0xa9ce6767 ;  /* 0xa9ce6767001e7802 */ /* 0x010fe20000000f00 */
[----:B------:R-:W-:-:S02]  /*1e40*/  IMAD.MOV.U32 R8, RZ, RZ, 0x5a6c3636 ;  /* 0x5a6c3636ff087424 */ /* 0x000fc400078e00ff */
[----:B------:R-:W-:Y:S01]  /*1e50*/  IMAD.MOV.U32 R10, RZ, RZ, 0x2f5f7f7 ;  /* 0x02f5f7f7ff0a7424 */ /* 0x000fe200078e00ff */
[----:B------:R4:W-:Y:S01]  /*1e60*/  STL.128 [R1+0xe80], R4 ;  /* 0x000e800401007387 */ /* 0x0009e20000100c00 */
[----:B------:R-:W-:Y:S01]  /*1e70*/  IMAD.MOV.U32 R11, RZ, RZ, 0x4f83cccc ;  /* 0x4f83ccccff0b7424 */ /* 0x000fe200078e00ff */
[----:B-1----:R-:W-:Y:S01]  /*1e80*/  MOV R26, 0x6c482424 ;  /* 0x6c482424001a7802 */ /* 0x002fe20000000f00 */
[----:B------:R-:W-:Y:S02]  /*1e90*/  IMAD.MOV.U32 R22, RZ, RZ, -0x7bbdbd3a ;  /* 0x844242c6ff167424 */ /* 0x000fe400078e00ff */
[----:B------:R-:W-:Y:S01]  /*1ea0*/  IMAD.MOV.U32 R23, RZ, RZ, -0x2f979748 ;  /* 0xd06868b8ff177424 */ /* 0x000fe200078e00ff */
[----:B------:R1:W-:Y:S01]  /*1eb0*/  STL.128 [R1+0xe90], R8 ;  /* 0x000e900801007387 */ /* 0x0003e20000100c00 */
[----:B------:R-:W-:Y:S01]  /*1ec0*/  IMAD.MOV.U32 R28, RZ, RZ, 0x50603030 ;  /* 0x50603030ff1c7424 */ /* 0x000fe200078e00ff */
[----:B--2---:R-:W-:Y:S01]  /*1ed0*/  MOV R17, 0x67b3d4d4 ;  /* 0x67b3d4d400117802 */ /* 0x004fe20000000f00 */
[----:B------:R-:W-:Y:S01]  /*1ee0*/  IMAD.MOV.U32 R29, RZ, RZ, 0x3020101 ;  /* 0x03020101ff1d7424 */ /* 0x000fe200078e00ff */
[----:B---3--:R-:W-:Y:S01]  /*1ef0*/  MOV R15, 0x2cc1eded ;  /* 0x2cc1eded000f7802 */ /* 0x008fe20000000f00 */
[----:B------:R-:W-:Y:S01]  /*1f00*/  IMAD.MOV.U32 R12, RZ, RZ, -0xa59acad ;  /* 0xf5a65353ff0c7424 */ /* 0x000fe200078e00ff */
[----:B------:R2:W-:Y:S01]  /*1f10*/  STL.128 [R1+0x9d0], R20 ;  /* 0x0009d01401007387 */ /* 0x0005e20000100c00 */
[----:B------:R-:W-:-:S02]  /*1f20*/  IMAD.MOV.U32 R13, RZ, RZ, 0x68b9d1d1 ;  /* 0x68b9d1d1ff0d7424 */ /* 0x000fc400078e00ff */
[----:B------:R-:W-:Y:S01]  /*1f30*/  IMAD.MOV.U32 R14, RZ, RZ, RZ ;  /* 0x000000ffff0e7224 */ /* 0x000fe200078e00ff */
[----:B----4-:R-:W-:Y:S01]  /*1f40*/  MOV R4, 0x28301818 ;  /* 0x2830181800047802 */ /* 0x010fe20000000f00 */
[----:B------:R-:W-:Y:S01]  /*1f50*/  IMAD.MOV.U32 R5, RZ, RZ, -0x5ec8696a ;  /* 0xa1379696ff057424 */ /* 0x000fe200078e00ff */
[----:B------:R-:W-:Y:S01]  /*1f60*/  MOV R7, 0xb52f9a9a ;  /* 0xb52f9a9a00077802 */ /* 0x000fe20000000f00 */
[----:B------:R-:W-:Y:S01]  /*1f70*/  IMAD.MOV.U32 R6, RZ, RZ, 0xf0a0505 ;  /* 0x0f0a0505ff067424 */ /* 0x000fe200078e00ff */
[----:B------:R3:W-:Y:S01]  /*1f80*/  STL.128 [R1+0xf40], R12 ;  /* 0x000f400c01007387 */ /* 0x0007e20000100c00 */
[----:B------:R-:W-:Y:S01]  /*1f90*/  IMAD.MOV.U32 R31, RZ, RZ, 0x7d562b2b ;  /* 0x7d562b2bff1f7424 */ /* 0x000fe200078e00ff */
[----:B-1----:R-:W-:Y:S01]  /*1fa0*/  MOV R10, 0x9b1b8080 ;  /* 0x9b1b8080000a7802 */ /* 0x002fe20000000f00 */
[----:B------:R-:W-:Y:S01]  /*1fb0*/  IMAD.MOV.U32 R8, RZ, RZ, 0x90e0707 ;  /* 0x090e0707ff087424 */ /* 0x000fe200078e00ff */
        /* <DEDUP_REMOVED lines=8> */
[----:B------:R-:W-:Y:S01]  /*2040*/  IMAD.MOV.U32 R27, RZ, RZ, -0x1b47a3a4 ;  /* 0xe4b85c5cff1b7424 */ /* 0x000fe200078e00ff */
[----:B------:R-:W-:Y:S01]  /*2050*/  MOV R23, 0x5b9bc0c0 ;  /* 0x5b9bc0c000177802 */ /* 0x000fe20000000f00 */
[----:B------:R-:W-:Y:S01]  /*2060*/  IMAD.MOV.U32 R16, RZ, RZ, -0x13be5253 ;  /* 0xec41adadff107424 */ /* 0x000fe200078e00ff */
[----:B---3--:R-:W-:Y:S01]  /*2070*/  MOV R12, 0xc5864343 ;  /* 0xc5864343000c7802 */ /* 0x008fe20000000f00 */
[----:B------:R-:W-:Y:S01]  /*2080*/  IMAD.MOV.U32 R13, RZ, RZ, -0x2865b2b3 ;  /* 0xd79a4d4dff0d7424 */ /* 0x000fe200078e00ff */
[----:B------:R-:W-:Y:S01]  /*2090*/  MOV R15, 0x94118585 ;  /* 0x94118585000f7802 */ /* 0x000fe20000000f00 */
[----:B------:R-:W-:Y:S01]  /*20a0*/  IMAD.MOV.U32 R14, RZ, RZ, 0x55663333 ;  /* 0x55663333ff0e7424 */ /* 0x000fe200078e00ff */
[----:B-1----:R-:W-:Y:S01]  /*20b0*/  MOV R5, 0x4d763b3b ;  /* 0x4d763b3b00057802 */ /* 0x002fe20000000f00 */
[----:B------:R-:W-:Y:S01]  /*20c0*/  IMAD.MOV.U32 R4, RZ, RZ, -0x95badae ;  /* 0xf6a45252ff047424 */ /* 0x000fe200078e00ff */
[----:B------:R1:W-:Y:S01]  /*20d0*/  STL.128 [R1+0x1090], R24 ;  /* 0x0010901801007387 */ /* 0x0003e20000100c00 */
[----:B------:R-:W-:Y:S01]  /*20e0*/  IMAD.MOV.U32 R6, RZ, RZ, 0x61b7d6d6 ;  /* 0x61b7d6d6ff067424 */ /* 0x000fe200078e00ff */
[----:B----4-:R-:W-:Y:S01]  /*20f0*/  MOV R29, 0x5295c7c7 ;  /* 0x5295c7c7001d7802 */ /* 0x010fe20000000f00 */
        /* <DEDUP_REMOVED lines=8> */
[----:B------:R-:W-:-:S02]  /*2180*/  IMAD.MOV.U32 R19, RZ, RZ, -0x15ba5051 ;  /* 0xea45afafff137424 */ /* 0x000fc400078e00ff */
[----:B------:R-:W-:Y:S01]  /*2190*/  IMAD.MOV.U32 R21, RZ, RZ, -0x8ac5b5c ;  /* 0xf753a4a4ff157424 */ /* 0x000fe200078e00ff */
[----:B------:R4:W-:Y:S01]  /*21a0*/  STL.128 [R1+0xf30], R8 ;  /* 0x000f300801007387 */ /* 0x0009e20000100c00 */
[----:B------:R-:W-:Y:S01]  /*21b0*/  IMAD.MOV.U32 R22, RZ, RZ, -0x691b8d8e ;  /* 0x96e47272ff167424 */ /* 0x000fe200078e00ff */
[----:B-1----:R-:W-:Y:S01]  /*21c0*/  MOV R25, 0xdc61bdbd ;  /* 0xdc61bdbd00197802 */ /* 0x002fe20000000f00 */
[----:B------:R-:W-:Y:S01]  /*21d0*/  IMAD.MOV.U32 R28, RZ, RZ, 0xc080404 ;  /* 0x0c080404ff1c7424 */ /* 0x000fe200078e00ff */
[----:B------:R1:W-:Y:S01]  /*21e0*/  STL.128 [R1+0xe60], R16 ;  /* 0x000e601001007387 */ /* 0x0003e20000100c00 */
[----:B------:R-:W-:Y:S01]  /*21f0*/  IMAD.MOV.U32 R30, RZ, RZ, 0x65462323 ;  /* 0x65462323ff1e7424 */ /* 0x000fe200078e00ff */
[----:B---3--:R-:W-:Y:S01]  /*2200*/  MOV R13, 0xc177b6b6 ;  /* 0xc177b6b6000d7802 */ /* 0x008fe20000000f00 */
[----:B------:R-:W-:Y:S01]  /*2210*/  IMAD.MOV.U32 R12, RZ, RZ, -0x209c4344 ;  /* 0xdf63bcbcff0c7424 */ /* 0x000fe200078e00ff */
[----:B------:R3:W-:Y:S01]  /*2220*/  STL.128 [R1+0xe70], R20 ;  /* 0x000e701401007387 */ /* 0x0007e20000100c00 */
[----:B------:R-:W-:-:S02]  /*2230*/  IMAD.MOV.U32 R14, RZ, RZ, 0x75afdada ;  /* 0x75afdadaff0e7424 */ /* 0x000fc400078e00ff */
[----:B------:R-:W-:Y:S01]  /*2240*/  IMAD.MOV.U32 R15, RZ, RZ, 0x63422121 ;  /* 0x63422121ff0f7424 */ /* 0x000fe200078e00ff */
[----:B--2---:R-:W-:Y:S01]  /*2250*/  MOV R6, 0xe8b05858 ;  /* 0xe8b0585800067802 */ /* 0x004fe20000000f00 */
[----:B------:R-:W-:Y:S02]  /*2260*/  IMAD.MOV.U32 R4, RZ, RZ, -0x216bb5b6 ;  /* 0xde944a4aff047424 */ /* 0x000fe400078e00ff */
[----:B------:R-:W-:Y:S01]  /*2270*/  IMAD.MOV.U32 R5, RZ, RZ, -0x2b67b3b4 ;  /* 0xd4984c4cff057424 */ /* 0x000fe200078e00ff */
[----:B----4-:R-:W-:Y:S01]  /*2280*/  MOV R9, 0x2ac5efef ;  /* 0x2ac5efef00097802 */ /* 0x010fe20000000f00 */
[----:B------:R-:W-:Y:S01]  /*2290*/  IMAD.MOV.U32 R7, RZ, RZ, 0x4a85cfcf ;  /* 0x4a85cfcfff077424 */ /* 0x000fe200078e00ff */
[----:B------:R2:W-:Y:S01]  /*22a0*/  STL.128 [R1+0xfe0], R12 ;  /* 0x000fe00c01007387 */ /* 0x0005e20000100c00 */
[----:B------:R-:W-:Y:S01]  /*22b0*/  IMAD.MOV.U32 R8, RZ, RZ, 0x6bbbd0d0 ;  /* 0x6bbbd0d0ff087424 */ /* 0x000fe200078e00ff */
[----:B-1----:R-:W-:Y:S01]  /*22c0*/  MOV R16, 0x1b120909 ;  /* 0x1b12090900107802 */ /* 0x002fe20000000f00 */
[----:B------:R-:W-:Y:S01]  /*22d0*/  IMAD.MOV.U32 R10, RZ, RZ, -0x1ab05556 ;  /* 0xe54faaaaff0a7424 */ /* 0x000fe200078e00ff */
[----:B------:R1:W-:Y:S01]  /*22e0*/  STL.128 [R1+0xf70], R4 ;  /* 0x000f700401007387 */ /* 0x0003e20000100c00 */
[----:B------:R-:W-:Y:S01]  /*22f0*/  IMAD.MOV.U32 R11, RZ, RZ, 0x16edfbfb ;  /* 0x16edfbfbff0b7424 */ /* 0x000fe200078e00ff */
[----:B------:R-:W-:Y:S01]  /*2300*/  MOV R19, 0x2e341a1a ;  /* 0x2e341a1a00137802 */ /* 0x000fe20000000f00 */
[----:B------:R-:W-:Y:S01]  /*2310*/  IMAD.MOV.U32 R31, RZ, RZ, 0x5e9dc3c3 ;  /* 0x5e9dc3c3ff1f7424 */ /* 0x000fe200078e00ff */
[----:B---3--:R-:W-:Y:S01]  /*2320*/  MOV R22, 0xeeb45a5a ;  /* 0xeeb45a5a00167802 */ /* 0x008fe20000000f00 */
[----:B------:R-:W-:Y:S01]  /*2330*/  IMAD.MOV.U32 R24, RZ, RZ, -0x2269b4b5 ;  /* 0xdd964b4bff187424 */ /* 0x000fe200078e00ff */
[----:B------:R3:W-:Y:S01]  /*2340*/  STL.128 [R1+0xf80], R8 ;  /* 0x000f800801007387 */ /* 0x0007e20000100c00 */
[----:B------:R-:W-:-:S02]  /*2350*/  IMAD.MOV.U32 R26, RZ, RZ, -0x79f27475 ;  /* 0x860d8b8bff1a7424 */ /* 0x000fc400078e00ff */
[----:B------:R-:W-:Y:S01]  /*2360*/  IMAD.MOV.U32 R27, RZ, RZ, -0x7af07576 ;  /* 0x850f8a8aff1b7424 */ /* 0x000fe200078e00ff */
[----:B------:R4:W-:Y:S01]  /*2370*/  STL.128 [R1+0xec0], R28 ;  /* 0x000ec01c01007387 */ /* 0x0009e20000100c00 */
[----:B------:R-:W-:Y:S01]  /*2380*/  IMAD.MOV.U32 R17, RZ, RZ, -0x61e27c7d ;  /* 0x9e1d8383ff117424 */ /* 0x000fe200078e00ff */
[----:B--2---:R-:W-:Y:S01]  /*2390*/  MOV R14, 0x2b321919 ;  /* 0x2b321919000e7802 */ /* 0x004fe20000000f00 */
[----:B------:R-:W-:Y:S01]  /*23a0*/  IMAD.MOV.U32 R12, RZ, RZ, -0x53379b9c ;  /* 0xacc86464ff0c7424 */ /* 0x000fe200078e00ff */
[----:B------:R2:W-:Y:S01]  /*23b0*/  STL.128 [R1+0x1130], R24 ;  /* 0x0011301801007387 */ /* 0x0005e20000100c00 */
[----:B------:R-:W-:Y:S01]  /*23c0*/  IMAD.MOV.U32 R13, RZ, RZ, -0x1845a2a3 ;  /* 0xe7ba5d5dff0d7424 */ /* 0x000fe200078e00ff */
[----:B-1----:R-:W-:Y:S01]  /*23d0*/  MOV R4, 0xf3a25151 ;  /* 0xf3a2515100047802 */ /* 0x002fe20000000f00 */
[----:B------:R-:W-:Y:S01]  /*23e0*/  IMAD.MOV.U32 R15, RZ, RZ, -0x6a198c8d ;  /* 0x95e67373ff0f7424 */ /* 0x000fe200078e00ff */
[----:B------:R-:W-:Y:S01]  /*23f0*/  MOV R7, 0x8a058f8f ;  /* 0x8a058f8f00077802 */ /* 0x000fe20000000f00 */
[----:B------:R-:W-:-:S02]  /*2400*/  IMAD.MOV.U32 R5, RZ, RZ, -0x1a25c5d ;  /* 0xfe5da3a3ff057424 */ /* 0x000fc400078e00ff */
[----:B------:R-:W-:Y:S01]  /*2410*/  IMAD.MOV.U32 R6, RZ, RZ, -0x3f7fbfc0 ;  /* 0xc0804040ff067424 */ /* 0x000fe200078e00ff */
[----:B---3--:R-:W-:Y:S01]  /*2420*/  MOV R10, 0x48703838 ;  /* 0x48703838000a7802 */ /* 0x008fe20000000f00 */
[----:B------:R-:W-:Y:S01]  /*2430*/  IMAD.MOV.U32 R8, RZ, RZ, -0x52c06d6e ;  /* 0xad3f9292ff087424 */ /* 0x000fe200078e00ff */
[----:B------:R1:W-:Y:S01]  /*2440*/  STL.128 [R1+0x1030], R12 ;  /* 0x0010300c01007387 */ /* 0x0003e20000100c00 */
[----:B------:R-:W-:Y:S01]  /*2450*/  IMAD.MOV.U32 R9, RZ, RZ, -0x43de6263 ;  /* 0xbc219d9dff097424 */ /* 0x000fe200078e00ff */
[----:B----4-:R-:W-:Y:S01]  /*2460*/  MOV R28, 0xbed46a6a ;  /* 0xbed46a6a001c7802 */ /* 0x010fe20000000f00 */
[----:B------:R-:W-:Y:S01]  /*2470*/  IMAD.MOV.U32 R11, RZ, RZ, 0x4f1f5f5 ;  /* 0x04f1f5f5ff0b7424 */ /* 0x000fe200078e00ff */
[----:B------:R3:W-:Y:S01]  /*2480*/  STL.128 [R1+0xfc0], R4 ;  /* 0x000fc00401007387 */ /* 0x0007e20000100c00 */
[----:B------:R-:W-:Y:S01]  /*2490*/  IMAD.MOV.U32 R18, RZ, RZ, 0x74582c2c ;  /* 0x74582c2cff127424 */ /* 0x000fe200078e00ff */
[----:B------:R-:W-:Y:S01]  /*24a0*/  MOV R31, 0x4b723939 ;  /* 0x4b723939001f7802 */ /* 0x000fe20000000f00 */
[----:B------:R-:W-:Y:S01]  /*24b0*/  IMAD.MOV.U32 R20, RZ, RZ, 0x2d361b1b ;  /* 0x2d361b1bff147424 */ /* 0x000fe200078e00ff */
[----:B------:R4:W-:Y:S01]  /*24c0*/  STL.128 [R1+0xfd0], R8 ;  /* 0x000fd00801007387 */ /* 0x0009e20000100c00 */
[----:B------:R-:W-:Y:S01]  /*24d0*/  IMAD.MOV.U32 R21, RZ, RZ, -0x4d239192 ;  /* 0xb2dc6e6eff157424 */ /* 0x000fe200078e00ff */
[----:B--2---:R-:W-:Y:S01]  /*24e0*/  MOV R24, 0xda65bfbf ;  /* 0xda65bfbf00187802 */ /* 0x004fe20000000f00 */
        /* <DEDUP_REMOVED lines=8> */
[----:B------:R-:W-:Y:S01]  /*2570*/  IMAD.MOV.U32 R14, RZ, RZ, 0x4e743a3a ;  /* 0x4e743a3aff0e7424 */ /* 0x000fe200078e00ff */
[----:B---3--:R-:W-:Y:S01]  /*2580*/  MOV R5, 0xa2359797 ;  /* 0xa235979700057802 */ /* 0x008fe20000000f00 */
[----:B------:R-:W-:Y:S01]  /*2590*/  IMAD.MOV.U32 R4, RZ, RZ, -0x1e41a0a1 ;  /* 0xe1be5f5fff047424 */ /* 0x000fe200078e00ff */
[----:B------:R1:W-:Y:S01]  /*25a0*/  STL.128 [R1+0xf10], R20 ;  /* 0x000f101401007387 */ /* 0x0003e20000100c00 */
[----:B------:R-:W-:Y:S01]  /*25b0*/  IMAD.MOV.U32 R6, RZ, RZ, -0x3377bbbc ;  /* 0xcc884444ff067424 */ /* 0x000fe200078e00ff */
[----:B----4-:R-:W-:Y:S01]  /*25c0*/  MOV R8, 0x5793c4c4 ;  /* 0x5793c4c400087802 */ /* 0x010fe20000000f00 */
[----:B------:R-:W-:Y:S01]  /*25d0*/  IMAD.MOV.U32 R7, RZ, RZ, 0x392e1717 ;  /* 0x392e1717ff077424 */ /* 0x000fe200078e00ff */
[----:B------:R-:W-:Y:S01]  /*25e0*/  MOV R11, 0x477a3d3d ;  /* 0x477a3d3d000b7802 */ /* 0x000fe20000000f00 */
[----:B------:R-:W-:Y:S01]  /*25f0*/  IMAD.MOV.U32 R9, RZ, RZ, -0xdaa5859 ;  /* 0xf255a7a7ff097424 */ /* 0x000fe200078e00ff */
[----:B------:R3:W-:Y:S01]  /*2600*/  STL.128 [R1+0x1080], R12 ;  /* 0x0010800c01007387 */ /* 0x0007e20000100c00 */
[----:B------:R-:W-:Y:S01]  /*2610*/  IMAD.MOV.U32 R10, RZ, RZ, -0x7d038182 ;  /* 0x82fc7e7eff0a7424 */ /* 0x000fe200078e00ff */
[----:B--2---:R-:W-:Y:S01]  /*2620*/  MOV R18, 0x6040202 ;  /* 0x0604020200127802 */ /* 0x004fe20000000f00 */
        /* <DEDUP_REMOVED lines=8> */
[----:B------:R1:W-:Y:S01]  /*26b0*/  STL.128 [R1+0xf60], R28 ;  /* 0x000f601c01007387 */ /* 0x0003e20000100c00 */
[----:B------:R-:W-:Y:S02]  /*26c0*/  IMAD.MOV.U32 R20, RZ, RZ, -0xf5fafb0 ;  /* 0xf0a05050ff147424 */ /* 0x000fe400078e00ff */
[----:B------:R-:W-:Y:S01]  /*26d0*/  IMAD.MOV.U32 R22, RZ, RZ, -0x45da6061 ;  /* 0xba259f9fff167424 */ /* 0x000fe200078e00ff */
[----:B---3--:R-:W-:Y:S01]  /*26e0*/  MOV R13, 0x64b1d5d5 ;  /* 0x64b1d5d5000d7802 */ /* 0x008fe20000000f00 */
[----:B------:R-:W-:Y:S01]  /*26f0*/  IMAD.MOV.U32 R12, RZ, RZ, -0x73fe7273 ;  /* 0x8c018d8dff0c7424 */ /* 0x000fe200078e00ff */
[----:B------:R3:W-:Y:S01]  /*2700*/  STL.128 [R1+0x11d0], R24 ;  /* 0x0011d01801007387 */ /* 0x0007e20000100c00 */
[----:B------:R-:W-:Y:S01]  /*2710*/  IMAD.MOV.U32 R14, RZ, RZ, -0x2d63b1b2 ;  /* 0xd29c4e4eff0e7424 */ /* 0x000fe200078e00ff */
[----:B--2---:R-:W-:Y:S01]  /*2720*/  MOV R6, 0xd36bb8b8 ;  /* 0xd36bb8b800067802 */ /* 0x004fe20000000f00 */
[----:B------:R-:W-:Y:S01]  /*2730*/  IMAD.MOV.U32 R15, RZ, RZ, -0x1fb65657 ;  /* 0xe049a9a9ff0f7424 */ /* 0x000fe200078e00ff */
[----:B------:R2:W-:Y:S01]  /*2740*/  STL.128 [R1+0xfa0], R16 ;  /* 0x000fa01001007387 */ /* 0x0005e20000100c00 */
[----:B------:R-:W-:Y:S01]  /*2750*/  IMAD.MOV.U32 R4, RZ, RZ, -0x3573b9ba ;  /* 0xca8c4646ff047424 */ /* 0x000fe200078e00ff */
[----:B----4-:R-:W-:Y:S01]  /*2760*/  MOV R9, 0xe2bc5e5e ;  /* 0xe2bc5e5e00097802 */ /* 0x010fe20000000f00 */
[----:B------:R-:W-:Y:S01]  /*2770*/  IMAD.MOV.U32 R5, RZ, RZ, 0x29c7eeee ;  /* 0x29c7eeeeff057424 */ /* 0x000fe200078e00ff */
[----:B------:R4:W-:Y:S01]  /*2780*/  STL.128 [R1+0x10d0], R12 ;  /* 0x0010d00c01007387 */ /* 0x0009e20000100c00 */
[----:B------:R-:W-:Y:S01]  /*2790*/  IMAD.MOV.U32 R7, RZ, RZ, 0x3c281414 ;  /* 0x3c281414ff077424 */ /* 0x000fe200078e00ff */
[----:B-1----:R-:W-:Y:S01]  /*27a0*/  MOV R30, 0x35261313 ;  /* 0x35261313001e7802 */ /* 0x002fe20000000f00 */
[----:B------:R-:W-:-:S02]  /*27b0*/  IMAD.MOV.U32 R8, RZ, RZ, 0x79a7dede ;  /* 0x79a7dedeff087424 */ /* 0x000fc400078e00ff */
[----:B------:R-:W-:Y:S01]  /*27c0*/  IMAD.MOV.U32 R10, RZ, RZ, 0x1d160b0b ;  /* 0x1d160b0bff0a7424 */ /* 0x000fe200078e00ff */
[----:B------:R1:W-:Y:S01]  /*27d0*/  STL.128 [R1+0x1060], R4 ;  /* 0x0010600401007387 */ /* 0x0003e20000100c00 */
[----:B------:R-:W-:Y:S01]  /*27e0*/  IMAD.MOV.U32 R11, RZ, RZ, 0x76addbdb ;  /* 0x76addbdbff0b7424 */ /* 0x000fe200078e00ff */
[----:B---3--:R-:W-:Y:S01]  /*27f0*/  MOV R26, 0x7296e472 ;  /* 0x7296e472001a7802 */ /* 0x008fe20000000f00 */
[----:B------:R-:W-:Y:S02]  /*2800*/  IMAD.MOV.U32 R23, RZ, RZ, -0x1cb45758 ;  /* 0xe34ba8a8ff177424 */ /* 0x000fe400078e00ff */
[----:B------:R-:W-:Y:S01]  /*2810*/  IMAD.MOV.U32 R28, RZ, RZ, 0x4c81cdcd ;  /* 0x4c81cdcdff1c7424 */ /* 0x000fe200078e00ff */
[----:B------:R3:W-:Y:S01]  /*2820*/  STL.128 [R1+0x1070], R8 ;  /* 0x0010700801007387 */ /* 0x0007e20000100c00 */
[----:B------:R-:W-:Y:S01]  /*2830*/  IMAD.MOV.U32 R29, RZ, RZ, 0x14180c0c ;  /* 0x14180c0cff1d7424 */ /* 0x000fe200078e00ff */
[----:B--2---:R-:W-:Y:S01]  /*2840*/  MOV R17, 0x98198181 ;  /* 0x9819818100117802 */ /* 0x004fe20000000f00 */
[----:B------:R-:W-:Y:S01]  /*2850*/  IMAD.MOV.U32 R31, RZ, RZ, 0x2fc3ecec ;  /* 0x2fc3ececff1f7424 */ /* 0x000fe200078e00ff */
[----:B----4-:R-:W-:Y:S01]  /*2860*/  MOV R14, 0x9ce87474 ;  /* 0x9ce87474000e7802 */ /* 0x010fe20000000f00 */
[----:B------:R-:W-:Y:S01]  /*2870*/  IMAD.MOV.U32 R12, RZ, RZ, 0x23cbe8e8 ;  /* 0x23cbe8e8ff0c7424 */ /* 0x000fe200078e00ff */
[----:B------:R2:W-:Y:S01]  /*2880*/  STL.128 [R1+0xfb0], R20 ;  /* 0x000fb01401007387 */ /* 0x0005e20000100c00 */
[----:B------:R-:W-:-:S02]  /*2890*/  IMAD.MOV.U32 R13, RZ, RZ, 0x7ca1dddd ;  /* 0x7ca1ddddff0d7424 */ /* 0x000fc400078e00ff */
[----:B------:R-:W-:Y:S01]  /*28a0*/  IMAD.MOV.U32 R15, RZ, RZ, 0x213e1f1f ;  /* 0x213e1f1fff0f7424 */ /* 0x000fe200078e00ff */
[----:B-1----:R-:W-:Y:S01]  /*28b0*/  MOV R4, 0xa8399191 ;  /* 0xa839919100047802 */ /* 0x002fe20000000f00 */
[----:B------:R-:W-:Y:S01]  /*28c0*/  IMAD.MOV.U32 R5, RZ, RZ, -0x5bce6a6b ;  /* 0xa4319595ff057424 */ /* 0x000fe200078e00ff */
[----:B------:R-:W-:Y:S01]  /*28d0*/  MOV R7, 0x8bf27979 ;  /* 0x8bf2797900077802 */ /* 0x000fe20000000f00 */
[----:B------:R-:W-:Y:S01]  /*28e0*/  IMAD.MOV.U32 R6, RZ, RZ, 0x37d3e4e4 ;  /* 0x37d3e4e4ff067424 */ /* 0x000fe200078e00ff */
[----:B------:R1:W-:Y:S01]  /*28f0*/  STL.128 [R1+0x1120], R12 ;  /* 0x0011200c01007387 */ /* 0x0003e20000100c00 */
[----:B------:R-:W-:Y:S01]  /*2900*/  IMAD.MOV.U32 R24, RZ, RZ, -0x6340dc64 ;  /* 0x9cbf239cff187424 */ /* 0x000fe200078e00ff */
[----:B---3--:R-:W-:Y:S01]  /*2910*/  MOV R10, 0x596e3737 ;  /* 0x596e3737000a7802 */ /* 0x008fe20000000f00 */
[----:B------:R-:W-:Y:S01]  /*2920*/  IMAD.MOV.U32 R8, RZ, RZ, 0x32d5e7e7 ;  /* 0x32d5e7e7ff087424 */ /* 0x000fe200078e00ff */
[----:B------:R3:W-:Y:S01]  /*2930*/  STL.128 [R1+0x10b0], R4 ;  /* 0x0010b00401007387 */ /* 0x0007e20000100c00 */
[----:B------:R-:W-:-:S02]  /*2940*/  IMAD.MOV.U32 R9, RZ, RZ, 0x438bc8c8 ;  /* 0x438bc8c8ff097424 */ /* 0x000fc400078e00ff */
[----:B------:R-:W-:Y:S01]  /*2950*/  IMAD.MOV.U32 R11, RZ, RZ, -0x48259293 ;  /* 0xb7da6d6dff0b7424 */ /* 0x000fe200078e00ff */
[----:B------:R4:W-:Y:S01]  /*2960*/  STL.128 [R1+0x1000], R28 ;  /* 0x0010001c01007387 */ /* 0x0009e20000100c00 */
[----:B------:R-:W-:Y:S01]  /*2970*/  IMAD.MOV.U32 R25, RZ, RZ, -0x5b08ac5c ;  /* 0xa4f753a4ff197424 */ /* 0x000fe200078e00ff */
[----:B--2---:R-:W-:Y:S01]  /*2980*/  MOV R20, 0x66442222 ;  /* 0x6644222200147802 */ /* 0x004fe20000000f00 */
[----:B------:R-:W-:Y:S01]  /*2990*/  IMAD.MOV.U32 R27, RZ, RZ, -0x3fa46440 ;  /* 0xc05b9bc0ff1b7424 */ /* 0x000fe200078e00ff */
[----:B------:R2:W-:Y:S01]  /*29a0*/  STL.128 [R1+0x10c0], R8 ;  /* 0x0010c00801007387 */ /* 0x0005e20000100c00 */
[----:B------:R-:W-:Y:S01]  /*29b0*/  IMAD.MOV.U32 R16, RZ, RZ, -0x5f3f9fa0 ;  /* 0xa0c06060ff107424 */ /* 0x000fe200078e00ff */
[----:B------:R-:W-:Y:S01]  /*29c0*/  MOV R23, 0x830b8888 ;  /* 0x830b888800177802 */ /* 0x000fe20000000f00 */
        /* <DEDUP_REMOVED lines=8> */
[----:B------:R-:W-:Y:S01]  /*2a50*/  IMAD.MOV.U32 R6, RZ, RZ, 0x6f4a2525 ;  /* 0x6f4a2525ff067424 */ /* 0x000fe200078e00ff */
[----:B----4-:R-:W-:Y:S01]  /*2a60*/  MOV R29, 0x6ebdd3d3 ;  /* 0x6ebdd3d3001d7802 */ /* 0x010fe20000000f00 */
[----:B------:R-:W-:Y:S01]  /*2a70*/  IMAD.MOV.U32 R7, RZ, RZ, 0x725c2e2e ;  /* 0x725c2e2eff077424 */ /* 0x000fe200078e00ff */
[----:B------:R3:W-:Y:S01]  /*2a80*/  STL.128 [R1+0x1170], R12 ;  /* 0x0011700c01007387 */ /* 0x0007e20000100c00 */
[----:B------:R-:W-:Y:S01]  /*2a90*/  IMAD.MOV.U32 R19, RZ, RZ, 0x7fa3dcdc ;  /* 0x7fa3dcdcff137424 */ /* 0x000fe200078e00ff */
[----:B--2---:R-:W-:Y:S01]  /*2aa0*/  MOV R8, 0x24381c1c ;  /* 0x24381c1c00087802 */ /* 0x004fe20000000f00 */
[----:B------:R-:W-:Y:S01]  /*2ab0*/  IMAD.MOV.U32 R9, RZ, RZ, -0xea8595a ;  /* 0xf157a6a6ff097424 */ /* 0x000fe200078e00ff */
[----:B------:R-:W-:Y:S01]  /*2ac0*/  MOV R11, 0x5197c6c6 ;  /* 0x5197c6c6000b7802 */ /* 0x000fe20000000f00 */
[----:B------:R-:W-:Y:S01]  /*2ad0*/  IMAD.MOV.U32 R10, RZ, RZ, -0x388c4b4c ;  /* 0xc773b4b4ff0a7424 */ /* 0x000fe200078e00ff */
[----:B------:R2:W-:Y:S01]  /*2ae0*/  STL.128 [R1+0x1100], R4 ;  /* 0x0011000401007387 */ /* 0x0005e20000100c00 */
[----:B------:R-:W-:-:S02]  /*2af0*/  IMAD.MOV.U32 R21, RZ, RZ, 0x7e542a2a ;  /* 0x7e542a2aff157424 */ /* 0x000fc400078e00ff */
[----:B------:R-:W-:Y:S01]  /*2b00*/  IMAD.MOV.U32 R22, RZ, RZ, -0x54c46f70 ;  /* 0xab3b9090ff167424 */ /* 0x000fe200078e00ff */
[----:B------:R4:W-:Y:S01]  /*2b10*/  STL.128 [R1+0x1110], R8 ;  /* 0x0011100801007387 */ /* 0x0009e20000100c00 */
[----:B------:R-:W-:Y:S01]  /*2b20*/  IMAD.MOV.U32 R28, RZ, RZ, 0x5d9fc2c2 ;  /* 0x5d9fc2c2ff1c7424 */ /* 0x000fe200078e00ff */
[----:B-1----:R-:W-:Y:S01]  /*2b30*/  MOV R25, 0x6eb2dc6e ;  /* 0x6eb2dc6e00197802 */ /* 0x002fe20000000f00 */
[----:B------:R-:W-:Y:S01]  /*2b40*/  IMAD.MOV.U32 R30, RZ, RZ, -0x10bc5354 ;  /* 0xef43acacff1e7424 */ /* 0x000fe200078e00ff */
[----:B------:R1:W-:Y:S01]  /*2b50*/  STL.128 [R1+0x1040], R16 ;  /* 0x0010401001007387 */ /* 0x0003e20000100c00 */
[----:B------:R-:W-:Y:S01]  /*2b60*/  IMAD.MOV.U32 R31, RZ, RZ, -0x593b9d9e ;  /* 0xa6c46262ff1f7424 */ /* 0x000fe200078e00ff */
[----:B---3--:R-:W-:Y:S01]  /*2b70*/  MOV R13, 0xf859a1a1 ;  /* 0xf859a1a1000d7802 */ /* 0x008fe20000000f00 */
[----:B------:R-:W-:Y:S01]  /*2b80*/  IMAD.MOV.U32 R12, RZ, RZ, -0x70fc7374 ;  /* 0x8f038c8cff0c7424 */ /* 0x000fe200078e00ff */
[----:B------:R3:W-:Y:S01]  /*2b90*/  STL.128 [R1+0x1050], R20 ;  /* 0x0010501401007387 */ /* 0x0007e20000100c00 */
[----:B------:R-:W-:-:S02]  /*2ba0*/  IMAD.MOV.U32 R14, RZ, RZ, -0x7ff67677 ;  /* 0x80098989ff0e7424 */ /* 0x000fc400078e00ff */
[----:B------:R-:W-:Y:S01]  /*2bb0*/  IMAD.MOV.U32 R15, RZ, RZ, 0x171a0d0d ;  /* 0x171a0d0dff0f7424 */ /* 0x000fe200078e00ff */
        /* <DEDUP_REMOVED lines=8> */
[----:B-1----:R-:W-:Y:S01]  /*2c40*/  MOV R16, 0xb4d86c6c ;  /* 0xb4d86c6c00107802 */ /* 0x002fe20000000f00 */
[----:B------:R-:W-:Y:S01]  /*2c50*/  IMAD.MOV.U32 R10, RZ, RZ, -0x651a8a9 ;  /* 0xf9ae5757ff0a7424 */ /* 0x000fe200078e00ff */
[----:B------:R1:W-:Y:S01]  /*2c60*/  STL.128 [R1+0x1150], R4 ;  /* 0x0011500401007387 */ /* 0x0003e20000100c00 */
[----:B------:R-:W-:Y:S01]  /*2c70*/  IMAD.MOV.U32 R11, RZ, RZ, -0x2f964647 ;  /* 0xd069b9b9ff0b7424 */ /* 0x000fe200078e00ff */
[----:B------:R-:W-:Y:S01]  /*2c80*/  MOV R19, 0x25cfeaea ;  /* 0x25cfeaea00137802 */ /* 0x000fe20000000f00 */
[----:B------:R-:W-:Y:S01]  /*2c90*/  IMAD.MOV.U32 R24, RZ, RZ, 0x1b2d361b ;  /* 0x1b2d361bff187424 */ /* 0x000fe200078e00ff */
[----:B---3--:R-:W-:Y:S01]  /*2ca0*/  MOV R22, 0xe947aeae ;  /* 0xe947aeae00167802 */ /* 0x008fe20000000f00 */
[----:B------:R-:W-:Y:S01]  /*2cb0*/  IMAD.MOV.U32 R26, RZ, RZ, 0x5aeeb45a ;  /* 0x5aeeb45aff1a7424 */ /* 0x000fe200078e00ff */
[----:B------:R3:W-:Y:S01]  /*2cc0*/  STL.128 [R1+0x1160], R8 ;  /* 0x0011600801007387 */ /* 0x0007e20000100c00 */
[----:B------:R-:W-:Y:S01]  /*2cd0*/  IMAD.MOV.U32 R27, RZ, RZ, -0x5f04a460 ;  /* 0xa0fb5ba0ff1b7424 */ /* 0x000fe200078e00ff */
[----:B--2---:R-:W-:Y:S01]  /*2ce0*/  MOV R28, 0x90e07070 ;  /* 0x90e07070001c7802 */ /* 0x004fe20000000f00 */
[----:B------:R-:W-:Y:S01]  /*2cf0*/  IMAD.MOV.U32 R17, RZ, RZ, -0x553a9aa ;  /* 0xfaac5656ff117424 */ /* 0x000fe200078e00ff */
[----:B------:R-:W-:Y:S01]  /*2d00*/  MOV R31, 0xaacc6666 ;  /* 0xaacc6666001f7802 */ /* 0x000fe20000000f00 */
[----:B------:R-:W-:Y:S01]  /*2d10*/  IMAD.MOV.U32 R18, RZ, RZ, 0x7f3f4f4 ;  /* 0x07f3f4f4ff127424 */ /* 0x000fe200078e00ff */
[----:B----4-:R-:W-:Y:S01]  /*2d20*/  MOV R14, 0x6fb1de6f ;  /* 0x6fb1de6f000e7802 */ /* 0x010fe20000000f00 */
[----:B------:R-:W-:Y:S01]  /*2d30*/  IMAD.MOV.U32 R12, RZ, RZ, -0xdf2000e ;  /* 0xf20dfff2ff0c7424 */ /* 0x000fe200078e00ff */
[----:B------:R2:W-:Y:S01]  /*2d40*/  STL.128 [R1+0x1710], R24 ;  /* 0x0017101801007387 */ /* 0x0005e20000100c00 */
        /* <DEDUP_REMOVED lines=10> */
[----:B------:R-:W-:-:S02]  /*2df0*/  IMAD.MOV.U32 R9, RZ, RZ, -0x55aaab ;  /* 0xffaa5555ff097424 */ /* 0x000fc400078e00ff */
[----:B------:R-:W-:Y:S01]  /*2e00*/  IMAD.MOV.U32 R11, RZ, RZ, 0x7aa5dfdf ;  /* 0x7aa5dfdfff0b7424 */ /* 0x000fe200078e00ff */
[----:B------:R4:W-:Y:S01]  /*2e10*/  STL.128 [R1+0x11a0], R4 ;  /* 0x0011a00401007387 */ /* 0x0009e20000100c00 */
[----:B------:R-:W-:Y:S01]  /*2e20*/  IMAD.MOV.U32 R20, RZ, RZ, -0x50359a9b ;  /* 0xafca6565ff147424 */ /* 0x000fe200078e00ff */
[----:B--2---:R-:W-:Y:S01]  /*2e30*/  MOV R24, 0x50f0a050 ;  /* 0x50f0a05000187802 */ /* 0x004fe20000000f00 */
[----:B------:R-:W-:Y:S01]  /*2e40*/  IMAD.MOV.U32 R21, RZ, RZ, -0x710b8586 ;  /* 0x8ef47a7aff157424 */ /* 0x000fe200078e00ff */
[----:B------:R2:W-:Y:S01]  /*2e50*/  STL.128 [R1+0x11b0], R8 ;  /* 0x0011b00801007387 */ /* 0x0005e20000100c00 */
[----:B------:R-:W-:Y:S01]  /*2e60*/  IMAD.MOV.U32 R23, RZ, RZ, 0x18100808 ;  /* 0x18100808ff177424 */ /* 0x000fe200078e00ff */
[----:B------:R-:W-:Y:S01]  /*2e70*/  MOV R27, 0xa8e34ba8 ;  /* 0xa8e34ba8001b7802 */ /* 0x000fe20000000f00 */
[----:B------:R-:W-:Y:S01]  /*2e80*/  IMAD.MOV.U32 R29, RZ, RZ, 0x427c3e3e ;  /* 0x427c3e3eff1d7424 */ /* 0x000fe200078e00ff */
[----:B-1----:R-:W-:Y:S01]  /*2e90*/  MOV R18, 0xb32b9898 ;  /* 0xb32b989800127802 */ /* 0x002fe20000000f00 */
[----:B------:R-:W-:Y:S01]  /*2ea0*/  IMAD.MOV.U32 R30, RZ, RZ, -0x3b8e4a4b ;  /* 0xc471b5b5ff1e7424 */ /* 0x000fe200078e00ff */
[----:B------:R1:W-:Y:S01]  /*2eb0*/  STL.128 [R1+0x10f0], R20 ;  /* 0x0010f01401007387 */ /* 0x0003e20000100c00 */
[----:B------:R-:W-:Y:S01]  /*2ec0*/  IMAD.MOV.U32 R25, RZ, RZ, 0x3c44783c ;  /* 0x3c44783cff197424 */ /* 0x000fe200078e00ff */
[----:B---3--:R-:W-:Y:S01]  /*2ed0*/  MOV R12, 0xadec41ad ;  /* 0xadec41ad000c7802 */ /* 0x008fe20000000f00 */
[----:B------:R-:W-:Y:S01]  /*2ee0*/  IMAD.MOV.U32 R13, RZ, RZ, -0x2b984c2c ;  /* 0xd467b3d4ff0d7424 */ /* 0x000fe200078e00ff */
[----:B------:R-:W-:Y:S01]  /*2ef0*/  MOV R15, 0xafea45af ;  /* 0xafea45af000f7802 */ /* 0x000fe20000000f00 */
[----:B------:R-:W-:Y:S01]  /*2f00*/  IMAD.MOV.U32 R14, RZ, RZ, -0x5d02a05e ;  /* 0xa2fd5fa2ff0e7424 */ /* 0x000fe200078e00ff */
        /* <DEDUP_REMOVED lines=9> */
[----:B------:R-:W-:Y:S01]  /*2fa0*/  IMAD.MOV.U32 R10, RZ, RZ, 0x7799ee77 ;  /* 0x7799ee77ff0a7424 */ /* 0x000fe200078e00ff */
[----:B-1----:R-:W-:Y:S01]  /*2fb0*/  MOV R21, 0x70a9d9d9 ;  /* 0x70a9d9d900157802 */ /* 0x002fe20000000f00 */
[----:B------:R-:W-:Y:S01]  /*2fc0*/  IMAD.MOV.U32 R26, RZ, RZ, -0x6045da61 ;  /* 0x9fba259fff1a7424 */ /* 0x000fe200078e00ff */
[----:B------:R1:W-:Y:S01]  /*2fd0*/  STL.128 [R1+0x11f0], R4 ;  /* 0x0011f00401007387 */ /* 0x0003e20000100c00 */
[----:B------:R-:W-:-:S02]  /*2fe0*/  IMAD.MOV.U32 R16, RZ, RZ, 0x38d9e1e1 ;  /* 0x38d9e1e1ff107424 */ /* 0x000fc400078e00ff */
[----:B------:R-:W-:Y:S01]  /*2ff0*/  IMAD.MOV.U32 R17, RZ, RZ, 0x13ebf8f8 ;  /* 0x13ebf8f8ff117424 */ /* 0x000fe200078e00ff */
[----:B------:R4:W-:Y:S01]  /*3000*/  STL.128 [R1+0x1600], R8 ;  /* 0x0016000801007387 */ /* 0x0009e20000100c00 */
[----:B------:R-:W-:Y:S01]  /*3010*/  IMAD.MOV.U32 R19, RZ, RZ, 0x33221111 ;  /* 0x33221111ff137424 */ /* 0x000fe200078e00ff */
[----:B---3--:R-:W-:Y:S01]  /*3020*/  MOV R30, 0x775a2d2d ;  /* 0x775a2d2d001e7802 */ /* 0x008fe20000000f00 */
[----:B------:R-:W-:Y:S01]  /*3030*/  IMAD.MOV.U32 R20, RZ, RZ, -0x442d9697 ;  /* 0xbbd26969ff147424 */ /* 0x000fe200078e00ff */
[----:B------:R3:W-:Y:S01]  /*3040*/  STL.128 [R1+0x17b0], R24 ;  /* 0x0017b01801007387 */ /* 0x0007e20000100c00 */
[----:B------:R-:W-:Y:S02]  /*3050*/  IMAD.MOV.U32 R22, RZ, RZ, -0x76f87172 ;  /* 0x89078e8eff167424 */ /* 0x000fe400078e00ff */
[----:B------:R-:W-:Y:S01]  /*3060*/  IMAD.MOV.U32 R23, RZ, RZ, -0x58cc6b6c ;  /* 0xa7339494ff177424 */ /* 0x000fe200078e00ff */
[----:B--2---:R-:W-:Y:S01]  /*3070*/  MOV R13, 0xd873abd8 ;  /* 0xd873abd8000d7802 */ /* 0x004fe20000000f00 */
[----:B------:R-:W-:Y:S01]  /*3080*/  IMAD.MOV.U32 R12, RZ, RZ, 0x7193e271 ;  /* 0x7193e271ff0c7424 */ /* 0x000fe200078e00ff */
[----:B------:R2:W-:Y:S01]  /*3090*/  STL.128 [R1+0x1180], R16 ;  /* 0x0011801001007387 */ /* 0x0005e20000100c00 */
[----:B------:R-:W-:Y:S01]  /*30a0*/  IMAD.MOV.U32 R14, RZ, RZ, 0x31536231 ;  /* 0x31536231ff0e7424 */ /* 0x000fe200078e00ff */
[----:B-1----:R-:W-:Y:S01]  /*30b0*/  MOV R6, 0xc94089c9 ;  /* 0xc94089c900067802 */ /* 0x002fe20000000f00 */
[----:B------:R-:W-:Y:S01]  /*30c0*/  IMAD.MOV.U32 R15, RZ, RZ, 0x153f2a15 ;  /* 0x153f2a15ff0f7424 */ /* 0x000fe200078e00ff */
[----:B------:R1:W-:Y:S01]  /*30d0*/  STL.128 [R1+0x1190], R20 ;  /* 0x0011901401007387 */ /* 0x0003e20000100c00 */
[----:B------:R-:W-:Y:S01]  /*30e0*/  IMAD.MOV.U32 R4, RZ, RZ, -0x35ba7036 ;  /* 0xca458fcaff047424 */ /* 0x000fe200078e00ff */
[----:B----4-:R-:W-:Y:S01]  /*30f0*/  MOV R9, 0x59ebb259 ;  /* 0x59ebb25900097802 */ /* 0x010fe20000000f00 */
[----:B------:R-:W-:Y:S01]  /*3100*/  IMAD.MOV.U32 R5, RZ, RZ, -0x7d62e07e ;  /* 0x829d1f82ff057424 */ /* 0x000fe200078e00ff */
[----:B------:R4:W-:Y:S01]  /*3110*/  STL.128 [R1+0x16b0], R12 ;  /* 0x0016b00c01007387 */ /* 0x0009e20000100c00 */
[----:B------:R-:W-:Y:S01]  /*3120*/  IMAD.MOV.U32 R7, RZ, RZ, 0x7d87fa7d ;  /* 0x7d87fa7dff077424 */ /* 0x000fe200078e00ff */
[----:B---3--:R-:W-:Y:S01]  /*3130*/  MOV R26, 0x90ab3b90 ;  /* 0x90ab3b90001a7802 */ /* 0x008fe20000000f00 */
[----:B------:R-:W-:-:S02]  /*3140*/  IMAD.MOV.U32 R8, RZ, RZ, -0x5ea1006 ;  /* 0xfa15effaff087424 */ /* 0x000fc400078e00ff */
[----:B------:R-:W-:Y:S01]  /*3150*/  IMAD.MOV.U32 R10, RZ, RZ, 0x47c98e47 ;  /* 0x47c98e47ff0a7424 */ /* 0x000fe200078e00ff */
[----:B------:R3:W-:Y:S01]  /*3160*/  STL.128 [R1+0x1640], R4 ;  /* 0x0016400401007387 */ /* 0x0007e20000100c00 */
[----:B------:R-:W-:Y:S01]  /*3170*/  IMAD.MOV.U32 R11, RZ, RZ, -0xff40410 ;  /* 0xf00bfbf0ff0b7424 */ /* 0x000fe200078e00ff */
[----:B--2---:R-:W-:Y:S01]  /*3180*/  MOV R17, 0x1030201 ;  /* 0x0103020100117802 */ /* 0x004fe20000000f00 */
[----:B------:R-:W-:Y:S02]  /*3190*/  IMAD.MOV.U32 R28, RZ, RZ, -0x3c7dbebf ;  /* 0xc3824141ff1c7424 */ /* 0x000fe400078e00ff */
[----:B------:R-:W-:Y:S01]  /*31a0*/  IMAD.MOV.U32 R29, RZ, RZ, -0x4fd66667 ;  /* 0xb0299999ff1d7424 */ /* 0x000fe200078e00ff */
[----:B------:R2:W-:Y:S01]  /*31b0*/  STL.128 [R1+0x1650], R8 ;  /* 0x0016500801007387 */ /* 0x0005e20000100c00 */
[----:B------:R-:W-:Y:S01]  /*31c0*/  IMAD.MOV.U32 R31, RZ, RZ, 0x111e0f0f ;  /* 0x111e0f0fff1f7424 */ /* 0x000fe200078e00ff */
[----:B-1----:R-:W-:Y:S01]  /*31d0*/  MOV R20, 0xfe19e7fe ;  /* 0xfe19e7fe00147802 */ /* 0x002fe20000000f00 */
[----:B------:R-:W-:Y:S01]  /*31e0*/  IMAD.MOV.U32 R24, RZ, RZ, 0x22664422 ;  /* 0x22664422ff187424 */ /* 0x000fe200078e00ff */
[----:B----4-:R-:W-:Y:S01]  /*31f0*/  MOV R14, 0x2c74582c ;  /* 0x2c74582c000e7802 */ /* 0x010fe20000000f00 */
[----:B------:R-:W-:Y:S01]  /*3200*/  IMAD.MOV.U32 R12, RZ, RZ, 0x91b1209 ;  /* 0x091b1209ff0c7424 */ /* 0x000fe200078e00ff */
[----:B------:R1:W-:Y:S01]  /*3210*/  STL.128 [R1+0x11e0], R28 ;  /* 0x0011e01c01007387 */ /* 0x0003e20000100c00 */
[----:B------:R-:W-:Y:S01]  /*3220*/  IMAD.MOV.U32 R13, RZ, RZ, -0x7c61e27d ;  /* 0x839e1d83ff0d7424 */ /* 0x000fe200078e00ff */
[----:B------:R-:W-:Y:S01]  /*3230*/  MOV R23, 0x769aec76 ;  /* 0x769aec7600177802 */ /* 0x000fe20000000f00 */
[----:B------:R-:W-:Y:S01]  /*3240*/  IMAD.MOV.U32 R15, RZ, RZ, 0x1a2e341a ;  /* 0x1a2e341aff0f7424 */ /* 0x000fe200078e00ff */
[----:B---3--:R-:W-:Y:S01]  /*3250*/  MOV R4, 0x365a6c36 ;  /* 0x365a6c3600047802 */ /* 0x008fe20000000f00 */
        /* <DEDUP_REMOVED lines=8> */
[----:B------:R-:W-:-:S02]  /*32e0*/  IMAD.MOV.U32 R9, RZ, RZ, -0x5a0bae5b ;  /* 0xa5f451a5ff097424 */ /* 0x000fc400078e00ff */
[----:B------:R-:W-:Y:S01]  /*32f0*/  IMAD.MOV.U32 R11, RZ, RZ, -0xef7060f ;  /* 0xf108f9f1ff0b7424 */ /* 0x000fe200078e00ff */
[----:B-1----:R-:W-:Y:S01]  /*3300*/  MOV R29, 0xfd1ce1fd ;  /* 0xfd1ce1fd001d7802 */ /* 0x002fe20000000f00 */
[----:B------:R-:W-:Y:S02]  /*3310*/  IMAD.MOV.U32 R27, RZ, RZ, -0x777cf478 ;  /* 0x88830b88ff1b7424 */ /* 0x000fe400078e00ff */
[----:B------:R-:W-:Y:S01]  /*3320*/  IMAD.MOV.U32 R16, RZ, RZ, 0x30506030 ;  /* 0x30506030ff107424 */ /* 0x000fe200078e00ff */
[----:B------:R1:W-:Y:S01]  /*3330*/  STL.128 [R1+0x16a0], R8 ;  /* 0x0016a00801007387 */ /* 0x0003e20000100c00 */
[----:B------:R-:W-:Y:S02]  /*3340*/  IMAD.MOV.U32 R18, RZ, RZ, 0x67a9ce67 ;  /* 0x67a9ce67ff127424 */ /* 0x000fe400078e00ff */
[----:B------:R-:W-:Y:S01]  /*3350*/  IMAD.MOV.U32 R19, RZ, RZ, 0x2b7d562b ;  /* 0x2b7d562bff137424 */ /* 0x000fe200078e00ff */
[----:B---3--:R-:W-:Y:S01]  /*3360*/  MOV R12, 0x20604020 ;  /* 0x20604020000c7802 */ /* 0x008fe20000000f00 */
[----:B------:R-:W-:Y:S01]  /*3370*/  IMAD.MOV.U32 R13, RZ, RZ, -0x3e01c04 ;  /* 0xfc1fe3fcff0d7424 */ /* 0x000fe200078e00ff */
[----:B------:R-:W-:Y:S01]  /*3380*/  MOV R15, 0x5bedb65b ;  /* 0x5bedb65b000f7802 */ /* 0x000fe20000000f00 */
[----:B------:R-:W-:Y:S01]  /*3390*/  IMAD.MOV.U32 R14, RZ, RZ, -0x4e37864f ;  /* 0xb1c879b1ff0e7424 */ /* 0x000fe200078e00ff */
[----:B--2---:R-:W-:Y:S01]  /*33a0*/  MOV R5, 0x12362412 ;  /* 0x1236241200057802 */ /* 0x004fe20000000f00 */
        /* <DEDUP_REMOVED lines=8> */
[----:B------:R-:W-:Y:S01]  /*3430*/  MOV R11, 0x759fea75 ;  /* 0x759fea75000b7802 */ /* 0x000fe20000000f00 */
[----:B------:R-:W-:Y:S01]  /*3440*/  IMAD.MOV.U32 R10, RZ, RZ, -0x4d32804e ;  /* 0xb2cd7fb2ff0a7424 */ /* 0x000fe200078e00ff */
[----:B------:R1:W-:Y:S01]  /*3450*/  STL.128 [R1+0x16e0], R4 ;  /* 0x0016e00401007387 */ /* 0x0003e20000100c00 */
[----:B------:R-:W-:Y:S02]  /*3460*/  IMAD.MOV.U32 R22, RZ, RZ, -0x5419b255 ;  /* 0xabe64dabff167424 */ /* 0x000fe400078e00ff */
[----:B------:R-:W-:Y:S01]  /*3470*/  IMAD.MOV.U32 R28, RZ, RZ, -0x483d8a49 ;  /* 0xb7c275b7ff1c7424 */ /* 0x000fe200078e00ff */
[----:B------:R4:W-:Y:S01]  /*3480*/  STL.128 [R1+0x16f0], R8 ;  /* 0x0016f00801007387 */ /* 0x0009e20000100c00 */
[----:B------:R-:W-:Y:S01]  /*3490*/  IMAD.MOV.U32 R30, RZ, RZ, -0x6c51c26d ;  /* 0x93ae3d93ff1e7424 */ /* 0x000fe200078e00ff */
[----:B--2---:R-:W0:Y:S01]  /*34a0*/  LDC.64 R24, c[0x0][0x388] ;  /* 0x0000e200ff187b82 */ /* 0x004e220000000a00 */
        /* <DEDUP_REMOVED lines=16> */
[----:B--2---:R-:W-:Y:S01]  /*35b0*/  MOV R16, 0x40c0804 ;  /* 0x040c080400107802 */ /* 0x004fe20000000f00 */
[----:B------:R-:W-:Y:S01]  /*35c0*/  IMAD.MOV.U32 R11, RZ, RZ, -0x12d33e13 ;  /* 0xed2cc1edff0b7424 */ /* 0x000fe200078e00ff */
[----:B------:R2:W-:Y:S01]  /*35d0*/  STL.128 [R1+0x1730], R4 ;  /* 0x0017300401007387 */ /* 0x0005e20000100c00 */
[----:B------:R-:W-:Y:S01]  /*35e0*/  IMAD.MOV.U32 R10, RZ, RZ, RZ ;  /* 0x000000ffff0a7224 */ /* 0x000fe200078e00ff */
[----:B------:R-:W-:Y:S01]  /*35f0*/  MOV R19, 0xc35e9dc3 ;  /* 0xc35e9dc300137802 */ /* 0x000fe20000000f00 */
[----:B------:R-:W-:Y:S01]  /*3600*/  IMAD.MOV.U32 R17, RZ, RZ, -0x38ad6a39 ;  /* 0xc75295c7ff117424 */ /* 0x000fe200078e00ff */
[----:B---3--:R-:W-:Y:S01]  /*3610*/  MOV R22, 0x50f0a05 ;  /* 0x050f0a0500167802 */ /* 0x008fe20000000f00 */
[----:B------:R-:W-:Y:S01]  /*3620*/  IMAD.MOV.U32 R18, RZ, RZ, 0x23654623 ;  /* 0x23654623ff127424 */ /* 0x000fe200078e00ff */
[----:B------:R3:W-:Y:S01]  /*3630*/  STL.128 [R1+0x1740], R8 ;  /* 0x0017400801007387 */ /* 0x0007e20000100c00 */
[----:B------:R-:W-:Y:S01]  /*3640*/  IMAD.MOV.U32 R20, RZ, RZ, 0x18283018 ;  /* 0x18283018ff147424 */ /* 0x000fe200078e00ff */
[----:B-1----:R-:W-:Y:S01]  /*3650*/  MOV R28, 0x52f6a452 ;  /* 0x52f6a452001c7802 */ /* 0x002fe20000000f00 */
[----:B------:R-:W-:Y:S01]  /*3660*/  IMAD.MOV.U32 R21, RZ, RZ, -0x695ec86a ;  /* 0x96a13796ff157424 */ /* 0x000fe200078e00ff */
[----:B------:R-:W-:Y:S01]  /*3670*/  MOV R31, 0xb3ce7db3 ;  /* 0xb3ce7db3001f7802 */ /* 0x000fe20000000f00 */
[----:B------:R-:W-:Y:S01]  /*3680*/  IMAD.MOV.U32 R23, RZ, RZ, -0x654ad066 ;  /* 0x9ab52f9aff177424 */ /* 0x000fe200078e00ff */
[----:B----4-:R-:W-:Y:S01]  /*3690*/  MOV R14, 0xf30efdf3 ;  /* 0xf30efdf3000e7802 */ /* 0x010fe20000000f00 */
[----:B------:R-:W-:Y:S01]  /*36a0*/  IMAD.MOV.U32 R12, RZ, RZ, 0x10302010 ;  /* 0x10302010ff0c7424 */ /* 0x000fe200078e00ff */
[----:B------:R1:W-:Y:S01]  /*36b0*/  STL.128 [R1+0x16c0], R16 ;  /* 0x0016c01001007387 */ /* 0x0003e20000100c00 */
[----:B------:R-:W-:Y:S01]  /*36c0*/  IMAD.MOV.U32 R13, RZ, RZ, -0xe51a01 ;  /* 0xff1ae5ffff0d7424 */ /* 0x000fe200078e00ff */
[----:B--2---:R-:W-:Y:S01]  /*36d0*/  MOV R4, 0xd06bbbd0 ;  /* 0xd06bbbd000047802 */ /* 0x004fe20000000f00 */
[----:B------:R-:W-:Y:S01]  /*36e0*/  IMAD.MOV.U32 R15, RZ, RZ, -0x2d92402e ;  /* 0xd26dbfd2ff0f7424 */ /* 0x000fe200078e00ff */
[----:B------:R-:W-:Y:S01]  /*36f0*/  MOV R7, 0xfb16edfb ;  /* 0xfb16edfb00077802 */ /* 0x000fe20000000f00 */
[----:B------:R-:W-:Y:S01]  /*3700*/  IMAD.MOV.U32 R5, RZ, RZ, -0x10d53a11 ;  /* 0xef2ac5efff057424 */ /* 0x000fe200078e00ff */
        /* <DEDUP_REMOVED lines=12> */
[----:B------:R-:W-:Y:S02]  /*37d0*/  IMAD.MOV.U32 R16, RZ, RZ, 0x6abed46a ;  /* 0x6abed46aff107424 */ /* 0x000fe400078e00ff */
[----:B------:R-:W-:Y:S01]  /*37e0*/  IMAD.MOV.U32 R17, RZ, RZ, -0x34b97235 ;  /* 0xcb468dcbff117424 */ /* 0x000fe200078e00ff */
[----:B------:R5:W-:Y:S01]  /*37f0*/  STL.128 [R1+0x1720], R28 ;  /* 0x0017201c01007387 */ /* 0x000be20000100c00 */
[----:B------:R-:W-:Y:S01]  /*3800*/  IMAD.MOV.U32 R19, RZ, RZ, 0x394b7239 ;  /* 0x394b7239ff137424 */ /* 0x000fe200078e00ff */
[----:B--2---:R-:W-:Y:S01]  /*3810*/  MOV R21, 0x4cd4984c ;  /* 0x4cd4984c00157802 */ /* 0x004fe20000000f00 */
[----:B------:R-:W-:Y:S01]  /*3820*/  IMAD.MOV.U32 R20, RZ, RZ, 0x4ade944a ;  /* 0x4ade944aff147424 */ /* 0x000fe200078e00ff */
[----:B---3--:R-:W-:Y:S01]  /*3830*/  MOV R12, 0x60a0c060 ;  /* 0x60a0c060000c7802 */ /* 0x008fe20000000f00 */
        /* <DEDUP_REMOVED lines=10> */
[----:B------:R-:W-:Y:S01]  /*38e0*/  IMAD.MOV.U32 R9, RZ, RZ, -0x493e884a ;  /* 0xb6c177b6ff097424 */ /* 0x000fe200078e00ff */
[----:B------:R1:W-:Y:S01]  /*38f0*/  STL.128 [R1+0x1840], R12 ;  /* 0x0018400c01007387 */ /* 0x0003e20000100c00 */
[----:B------:R-:W-:Y:S01]  /*3900*/  IMAD.MOV.U32 R10, RZ, RZ, -0x258a5026 ;  /* 0xda75afdaff0a7424 */ /* 0x000fe200078e00ff */
[----:B-----5:R-:W-:Y:S01]  /*3910*/  MOV R30, 0x40c08040 ;  /* 0x40c08040001e7802 */ /* 0x020fe20000000f00 */
        /* <DEDUP_REMOVED lines=9> */
[----:B------:R-:W-:Y:S02]  /*39b0*/  IMAD.MOV.U32 R16, RZ, RZ, -0x32b37e33 ;  /* 0xcd4c81cdff107424 */ /* 0x000fe400078e00ff */
[----:B------:R-:W-:Y:S01]  /*39c0*/  IMAD.MOV.U32 R18, RZ, RZ, 0x13352613 ;  /* 0x13352613ff127424 */ /* 0x000fe200078e00ff */
[----:B-1----:R-:W-:Y:S01]  /*39d0*/  MOV R13, 0x60a0c06 ;  /* 0x060a0c06000d7802 */ /* 0x002fe20000000f00 */
[----:B------:R-:W-:Y:S01]  /*39e0*/  IMAD.MOV.U32 R12, RZ, RZ, 0x49db9249 ;  /* 0x49db9249ff0c7424 */ /* 0x000fe200078e00ff */
[----:B------:R1:W-:Y:S01]  /*39f0*/  STL.128 [R1+0x17c0], R28 ;  /* 0x0017c01c01007387 */ /* 0x0003e20000100c00 */
[----:B------:R-:W-:Y:S01]  /*3a00*/  IMAD.MOV.U32 R14, RZ, RZ, 0x246c4824 ;  /* 0x246c4824ff0e7424 */ /* 0x000fe200078e00ff */
[----:B---3--:R-:W-:Y:S01]  /*3a10*/  MOV R6, 0x7e82fc7e ;  /* 0x7e82fc7e00067802 */ /* 0x008fe20000000f00 */
[----:B------:R-:W-:-:S02]  /*3a20*/  IMAD.MOV.U32 R15, RZ, RZ, 0x5ce4b85c ;  /* 0x5ce4b85cff0f7424 */ /* 0x000fc400078e00ff */
[----:B------:R-:W-:Y:S01]  /*3a30*/  IMAD.MOV.U32 R4, RZ, RZ, -0x3ba86c3c ;  /* 0xc45793c4ff047424 */ /* 0x000fe200078e00ff */
[----:B----4-:R-:W-:Y:S01]  /*3a40*/  MOV R9, 0x5de7ba5d ;  /* 0x5de7ba5d00097802 */ /* 0x010fe20000000f00 */
[----:B------:R-:W-:Y:S01]  /*3a50*/  IMAD.MOV.U32 R5, RZ, RZ, -0x580daa59 ;  /* 0xa7f255a7ff057424 */ /* 0x000fe200078e00ff */
[----:B------:R3:W-:Y:S01]  /*3a60*/  STL.128 [R1+0x1890], R12 ;  /* 0x0018900c01007387 */ /* 0x0007e20000100c00 */
[----:B------:R-:W-:Y:S01]  /*3a70*/  IMAD.MOV.U32 R7, RZ, RZ, 0x3d477a3d ;  /* 0x3d477a3dff077424 */ /* 0x000fe200078e00ff */
[----:B--2---:R-:W-:Y:S01]  /*3a80*/  MOV R20, 0x5fe1be5f ;  /* 0x5fe1be5f00147802 */ /* 0x004fe20000000f00 */
[----:B------:R-:W-:Y:S01]  /*3a90*/  IMAD.MOV.U32 R8, RZ, RZ, 0x64acc864 ;  /* 0x64acc864ff087424 */ /* 0x000fe200078e00ff */
[----:B------:R-:W-:Y:S01]  /*3aa0*/  MOV R23, 0x17392e17 ;  /* 0x17392e1700177802 */ /* 0x000fe20000000f00 */
[----:B------:R-:W-:Y:S01]  /*3ab0*/  IMAD.MOV.U32 R10, RZ, RZ, 0x192b3219 ;  /* 0x192b3219ff0a7424 */ /* 0x000fe200078e00ff */
[----:B------:R2:W-:Y:S01]  /*3ac0*/  STL.128 [R1+0x1820], R4 ;  /* 0x0018200401007387 */ /* 0x0005e20000100c00 */
[----:B------:R-:W-:Y:S01]  /*3ad0*/  IMAD.MOV.U32 R11, RZ, RZ, 0x7395e673 ;  /* 0x7395e673ff0b7424 */ /* 0x000fe200078e00ff */
[----:B-1----:R-:W-:Y:S01]  /*3ae0*/  MOV R29, 0xee29c7ee ;  /* 0xee29c7ee001d7802 */ /* 0x002fe20000000f00 */
[----:B------:R-:W-:-:S02]  /*3af0*/  IMAD.MOV.U32 R19, RZ, RZ, -0x13d03c14 ;  /* 0xec2fc3ecff137424 */ /* 0x000fc400078e00ff */
[----:B------:R-:W-:Y:S01]  /*3b00*/  IMAD.MOV.U32 R21, RZ, RZ, -0x685dca69 ;  /* 0x97a23597ff157424 */ /* 0x000fe200078e00ff */
[----:B------:R1:W-:Y:S01]  /*3b10*/  STL.128 [R1+0x1830], R8 ;  /* 0x0018300801007387 */ /* 0x0003e20000100c00 */
[----:B------:R-:W-:Y:S02]  /*3b20*/  IMAD.MOV.U32 R22, RZ, RZ, 0x44cc8844 ;  /* 0x44cc8844ff167424 */ /* 0x000fe400078e00ff */
[----:B------:R-:W-:Y:S01]  /*3b30*/  IMAD.MOV.U32 R28, RZ, RZ, 0x46ca8c46 ;  /* 0x46ca8c46ff1c7424 */ /* 0x000fe200078e00ff */
[----:B---3--:R-:W-:Y:S01]  /*3b40*/  MOV R12, 0x8d8c018d ;  /* 0x8d8c018d000c7802 */ /* 0x008fe20000000f00 */
[----:B------:R-:W-:Y:S01]  /*3b50*/  IMAD.MOV.U32 R13, RZ, RZ, -0x2a9b4e2b ;  /* 0xd564b1d5ff0d7424 */ /* 0x000fe200078e00ff */
[----:B------:R-:W-:Y:S01]  /*3b60*/  MOV R15, 0xa9e049a9 ;  /* 0xa9e049a9000f7802 */ /* 0x000fe20000000f00 */
[----:B------:R-:W-:Y:S01]  /*3b70*/  IMAD.MOV.U32 R14, RZ, RZ, 0x4ed29c4e ;  /* 0x4ed29c4eff0e7424 */ /* 0x000fe200078e00ff */
        /* <DEDUP_REMOVED lines=18> */
[----:B------:R-:W-:Y:S01]  /*3ca0*/  IMAD.MOV.U32 R18, RZ, RZ, -0x5310bc54 ;  /* 0xacef43acff127424 */ /* 0x000fe200078e00ff */
[----:B------:R-:W-:Y:S01]  /*3cb0*/  MOV R19, 0x62a6c462 ;  /* 0x62a6c46200137802 */ /* 0x000fe20000000f00 */
[----:B--2---:R-:W-:Y:S01]  /*3cc0*/  IMAD.MOV.U32 R12, RZ, RZ, 0x1c24381c ;  /* 0x1c24381cff0c7424 */ /* 0x004fe200078e00ff */
[----:B------:R-:W-:Y:S01]  /*3cd0*/  MOV R14, 0xb4c773b4 ;  /* 0xb4c773b4000e7802 */ /* 0x000fe20000000f00 */
[----:B------:R-:W-:Y:S01]  /*3ce0*/  IMAD.MOV.U32 R13, RZ, RZ, -0x590ea85a ;  /* 0xa6f157a6ff0d7424 */ /* 0x000fe200078e00ff */
[----:B------:R2:W-:Y:S01]  /*3cf0*/  STL.128 [R1+0x1880], R8 ;  /* 0x0018800801007387 */ /* 0x0005e20000100c00 */
[----:B------:R-:W-:Y:S01]  /*3d00*/  IMAD.MOV.U32 R15, RZ, RZ, -0x39ae683a ;  /* 0xc65197c6ff0f7424 */ /* 0x000fe200078e00ff */
[----:B-1----:R-:W-:Y:S01]  /*3d10*/  MOV R22, 0xe437d3e4 ;  /* 0xe437d3e400167802 */ /* 0x002fe20000000f00 */
[----:B------:R-:W-:Y:S01]  /*3d20*/  IMAD.MOV.U32 R20, RZ, RZ, -0x6e57c66f ;  /* 0x91a83991ff147424 */ /* 0x000fe200078e00ff */
[----:B------:R1:W-:Y:S01]  /*3d30*/  STL.128 [R1+0x18a0], R16 ;  /* 0x0018a01001007387 */ /* 0x0003e20000100c00 */
[----:B------:R-:W-:Y:S01]  /*3d40*/  IMAD.MOV.U32 R21, RZ, RZ, -0x6a5bce6b ;  /* 0x95a43195ff157424 */ /* 0x000fe200078e00ff */
[----:B----4-:R-:W-:Y:S01]  /*3d50*/  MOV R29, 0xc8438bc8 ;  /* 0xc8438bc8001d7802 */ /* 0x010fe20000000f00 */
[----:B------:R-:W-:Y:S01]  /*3d60*/  IMAD.MOV.U32 R23, RZ, RZ, 0x798bf279 ;  /* 0x798bf279ff177424 */ /* 0x000fe200078e00ff */
[----:B------:R0:W-:Y:S01]  /*3d70*/  STL.128 [R1+0x1910], R12 ;  /* 0x0019100c01007387 */ /* 0x0001e20000100c00 */
[----:B------:R-:W-:Y:S01]  /*3d80*/  IMAD.MOV.U32 R28, RZ, RZ, -0x18cd2a19 ;  /* 0xe732d5e7ff1c7424 */ /* 0x000fe200078e00ff */
[----:B---3--:R-:W-:Y:S01]  /*3d90*/  MOV R5, 0x7a8ef47a ;  /* 0x7a8ef47a00057802 */ /* 0x008fe20000000f00 */
[----:B------:R-:W-:Y:S01]  /*3da0*/  IMAD.MOV.U32 R30, RZ, RZ, 0x37596e37 ;  /* 0x37596e37ff1e7424 */ /* 0x000fe200078e00ff */
[----:B------:R3:W-:Y:S01]  /*3db0*/  STL.128 [R1+0x18b0], R20 ;  /* 0x0018b01401007387 */ /* 0x0007e20000100c00 */
[----:B------:R-:W-:-:S02]  /*3dc0*/  IMAD.MOV.U32 R31, RZ, RZ, 0x6db7da6d ;  /* 0x6db7da6dff1f7424 */ /* 0x000fc400078e00ff */
[----:B------:R-:W-:Y:S01]  /*3dd0*/  IMAD.MOV.U32 R4, RZ, RZ, 0x65afca65 ;  /* 0x65afca65ff047424 */ /* 0x000fe200078e00ff */
[----:B--2---:R-:W-:Y:S01]  /*3de0*/  MOV R8, 0xbad56fba ;  /* 0xbad56fba00087802 */ /* 0x004fe20000000f00 */
[----:B------:R-:W-:Y:S01]  /*3df0*/  IMAD.MOV.U32 R6, RZ, RZ, -0x5116b852 ;  /* 0xaee947aeff067424 */ /* 0x000fe200078e00ff */
[----:B------:R-:W-:Y:S01]  /*3e00*/  MOV R11, 0x2e725c2e ;  /* 0x2e725c2e000b7802 */ /* 0x000fe20000000f00 */
[----:B------:R-:W-:Y:S01]  /*3e10*/  IMAD.MOV.U32 R7, RZ, RZ, 0x8181008 ;  /* 0x08181008ff077424 */ /* 0x000fe200078e00ff */
[----:B------:R2:W-:Y:S01]  /*3e20*/  STL.128 [R1+0x18c0], R28 ;  /* 0x0018c01c01007387 */ /* 0x0005e20000100c00 */
[----:B------:R-:W-:Y:S01]  /*3e30*/  IMAD.MOV.U32 R9, RZ, RZ, 0x7888f078 ;  /* 0x7888f078ff097424 */ /* 0x000fe200078e00ff */
[----:B-1----:R-:W-:Y:S01]  /*3e40*/  MOV R17, 0xdd7ca1dd ;  /* 0xdd7ca1dd00117802 */ /* 0x002fe20000000f00 */
[----:B------:R-:W-:Y:S01]  /*3e50*/  IMAD.MOV.U32 R10, RZ, RZ, 0x256f4a25 ;  /* 0x256f4a25ff0a7424 */ /* 0x000fe200078e00ff */
[----:B0-----:R-:W-:Y:S01]  /*3e60*/  LEA R12, P0, R2, R24, 0x4 ;  /* 0x00000018020c7211 */ /* 0x001fe200078020ff */
[----:B------:R0:W-:Y:S01]  /*3e70*/  STL.128 [R1+0x18e0], R32 ;  /* 0x0018e02001007387 */ /* 0x0001e20000100c00 */
[----:B------:R-:W-:-:S02]  /*3e80*/  IMAD.MOV.U32 R16, RZ, RZ, -0x17dc3418 ;  /* 0xe823cbe8ff107424 */ /* 0x000fc400078e00ff */
[----:B------:R-:W-:Y:S01]  /*3e90*/  IMAD.MOV.U32 R18, RZ, RZ, 0x749ce874 ;  /* 0x749ce874ff127424 */ /* 0x000fe200078e00ff */
[----:B------:R1:W-:Y:S01]  /*3ea0*/  STL.128 [R1+0x18f0], R4 ;  /* 0x0018f00401007387 */ /* 0x0003e20000100c00 */
[----:B------:R-:W-:Y:S01]  /*3eb0*/  IMAD.MOV.U32 R19, RZ, RZ, 0x1f213e1f ;  /* 0x1f213e1fff137424 */ /* 0x000fe200078e00ff */
        /* <DEDUP_REMOVED lines=8> */
[----:B------:R-:W-:Y:S01]  /*3f40*/  LEA.HI.X R13, R2, R25, R3, 0x4, P0 ;  /* 0x00000019020d7211 */ /* 0x000fe200000f2403 */
[----:B------:R-:W-:Y:S01]  /*3f50*/  IMAD.MOV.U32 R31, RZ, RZ, 0xe121c0e ;  /* 0x0e121c0eff1f7424 */ /* 0x000fe200078e00ff */
[----:B0-----:R-:W-:Y:S01]  /*3f60*/  MOV R34, 0xb5c471b5 ;  /* 0xb5c471b500227802 */ /* 0x001fe20000000f00 */
[----:B------:R-:W-:Y:S01]  /*3f70*/  IMAD.MOV.U32 R32, RZ, RZ, 0x7090e070 ;  /* 0x7090e070ff207424 */ /* 0x000fe200078e00ff */
[----:B------:R0:W-:Y:S01]  /*3f80*/  STL.128 [R1+0x1920], R16 ;  /* 0x0019201001007387 */ /* 0x0001e20000100c00 */
[----:B------:R-:W-:Y:S01]  /*3f90*/  IMAD.MOV.U32 R33, RZ, RZ, 0x3e427c3e ;  /* 0x3e427c3eff217424 */ /* 0x000fe200078e00ff */
[----:B-1----:R-:W-:Y:S01]  /*3fa0*/  MOV R4, 0x61a3c261 ;  /* 0x61a3c26100047802 */ /* 0x002fe20000000f00 */
[----:B------:R-:W-:Y:S01]  /*3fb0*/  IMAD.MOV.U32 R35, RZ, RZ, 0x66aacc66 ;  /* 0x66aacc66ff237424 */ /* 0x000fe200078e00ff */
[----:B------:R-:W-:Y:S01]  /*3fc0*/  MOV R7, 0xb9d069b9 ;  /* 0xb9d069b900077802 */ /* 0x000fe20000000f00 */
[----:B------:R-:W-:Y:S01]  /*3fd0*/  IMAD.MOV.U32 R5, RZ, RZ, 0x355f6a35 ;  /* 0x355f6a35ff057424 */ /* 0x000fe200078e00ff */
[----:B---3--:R-:W-:Y:S01]  /*3fe0*/  MOV R10, 0x1d273a1d ;  /* 0x1d273a1d000a7802 */ /* 0x008fe20000000f00 */
[----:B------:R-:W-:Y:S01]  /*3ff0*/  IMAD.MOV.U32 R6, RZ, RZ, 0x57f9ae57 ;  /* 0x57f9ae57ff067424 */ /* 0x000fe200078e00ff */
[----:B------:R1:W-:Y:S01]  /*4000*/  STL.128 [R1+0x1930], R20 ;  /* 0x0019301401007387 */ /* 0x0003e20000100c00 */
[----:B------:R-:W-:-:S02]  /*4010*/  IMAD.MOV.U32 R8, RZ, RZ, -0x796ee87a ;  /* 0x86911786ff087424 */ /* 0x000fc400078e00ff */
[----:B------:R-:W-:Y:S01]  /*4020*/  IMAD.MOV.U32 R9, RZ, RZ, -0x3ea7663f ;  /* 0xc15899c1ff097424 */ /* 0x000fe200078e00ff */
[----:B------:R-:W-:Y:S01]  /*4030*/  STL.128 [R1+0x1940], R32 ;  /* 0x0019402001007387 */ /* 0x000fe20000100c00 */
[----:B------:R-:W-:-:S03]  /*4040*/  IMAD.MOV.U32 R11, RZ, RZ, -0x6146d862 ;  /* 0x9eb9279eff0b7424 */ /* 0x000fc600078e00ff */
[----:B------:R-:W-:Y:S01]  /*4050*/  STL.128 [R1+0x1950], R28 ;  /* 0x0019501c01007387 */ /* 0x000fe20000100c00 */
[----:B0-----:R-:W-:Y:S01]  /*4060*/  MOV R16, 0x69bbd269 ;  /* 0x69bbd26900107802 */ /* 0x001fe20000000f00 */
[----:B------:R-:W-:Y:S01]  /*4070*/  IMAD.MOV.U32 R17, RZ, RZ, -0x268f5627 ;  /* 0xd970a9d9ff117424 */ /* 0x000fe200078e00ff */
[----:B------:R-:W-:Y:S01]  /*4080*/  MOV R19, 0x94a73394 ;  /* 0x94a7339400137802 */ /* 0x000fe20000000f00 */
[----:B------:R0:W-:Y:S01]  /*4090*/  STL.128 [R1+0x1960], R4 ;  /* 0x0019600401007387 */ /* 0x0001e20000100c00 */
[----:B------:R-:W-:-:S03]  /*40a0*/  IMAD.MOV.U32 R18, RZ, RZ, -0x7176f872 ;  /* 0x8e89078eff127424 */ /* 0x000fc600078e00ff */
[----:B------:R2:W-:Y:S01]  /*40b0*/  STL.128 [R1+0x1970], R8 ;  /* 0x0019700801007387 */ /* 0x0005e20000100c00 */
[----:B-1----:R-:W-:Y:S01]  /*40c0*/  IMAD.MOV.U32 R20, RZ, RZ, -0x1ec7261f ;  /* 0xe138d9e1ff147424 */ /* 0x002fe200078e00ff */
[----:B------:R-:W-:Y:S01]  /*40d0*/  MOV R21, 0xf813ebf8 ;  /* 0xf813ebf800157802 */ /* 0x000fe20000000f00 */
[----:B------:R-:W-:Y:S01]  /*40e0*/  IMAD.MOV.U32 R22, RZ, RZ, -0x674cd468 ;  /* 0x98b32b98ff167424 */ /* 0x000fe200078e00ff */
[----:B------:R-:W3:Y:S01]  /*40f0*/  LDG.E R24, desc[UR12][R12.64] ;  /* 0x0000000c0c187981 */ /* 0x000ee2000c1e1900 */
[----:B------:R-:W-:-:S03]  /*4100*/  IMAD.MOV.U32 R23, RZ, RZ, 0x11332211 ;  /* 0x11332211ff177424 */ /* 0x000fc600078e00ff */
[----:B------:R-:W4:Y:S04]  /*4110*/  LDG.E R3, desc[UR12][R12.64+0x4] ;  /* 0x0000040c0c037981 */ /* 0x000f28000c1e1900 */
[----:B------:R-:W5:Y:S04]  /*4120*/  LDG.E R2, desc[UR12][R12.64+0x8] ;  /* 0x0000080c0c027981 */ /* 0x000f68000c1e1900 */
[----:B------:R1:W5:Y:S01]  /*4130*/  LDG.E R0, desc[UR12][R12.64+0xc] ;  /* 0x00000c0c0c007981 */ /* 0x000362000c1e1900 */
[----:B0-----:R-:W-:Y:S01]  /*4140*/  IMAD.MOV.U32 R4, RZ, RZ, -0x6449d265 ;  /* 0x9bb62d9bff047424 */ /* 0x001fe200078e00ff */
[----:B------:R-:W-:-:S02]  /*4150*/  MOV R6, 0x87921587 ;  /* 0x8792158700067802 */ /* 0x000fc40000000f00 */
[----:B------:R0:W-:Y:S01]  /*4160*/  STL.128 [R1+0x1980], R20 ;  /* 0x0019801401007387 */ /* 0x0001e20000100c00 */
[----:B------:R-:W-:Y:S01]  /*4170*/  IMAD.MOV.U32 R5, RZ, RZ, 0x1e223c1e ;  /* 0x1e223c1eff057424 */ /* 0x000fe200078e00ff */
[----:B--2---:R-:W-:Y:S01]  /*4180*/  MOV R9, 0x55ffaa55 ;  /* 0x55ffaa5500097802 */ /* 0x004fe20000000f00 */
[----:B------:R-:W-:Y:S01]  /*4190*/  IMAD.MOV.U32 R7, RZ, RZ, -0x16df3617 ;  /* 0xe920c9e9ff077424 */ /* 0x000fe200078e00ff */
[----:B------:R2:W-:Y:S01]  /*41a0*/  STL.128 [R1+0x1990], R16 ;  /* 0x0019901001007387 */ /* 0x0005e20000100c00 */
[----:B------:R-:W-:Y:S01]  /*41b0*/  IMAD.MOV.U32 R8, RZ, RZ, -0x31b67832 ;  /* 0xce4987ceff087424 */ /* 0x000fe200078e00ff */
[----:B-1----:R-:W-:Y:S01]  /*41c0*/  MOV R12, 0x8c8f038c ;  /* 0x8c8f038c000c7802 */ /* 0x002fe20000000f00 */
[----:B------:R-:W-:Y:S01]  /*41d0*/  IMAD.MOV.U32 R10, RZ, RZ, 0x28785028 ;  /* 0x28785028ff0a7424 */ /* 0x000fe200078e00ff */
[----:B------:R-:W-:Y:S01]  /*41e0*/  MOV R15, 0xd171a0d ;  /* 0x0d171a0d000f7802 */ /* 0x000fe20000000f00 */
[----:B------:R-:W-:Y:S02]  /*41f0*/  IMAD.MOV.U32 R11, RZ, RZ, -0x20855a21 ;  /* 0xdf7aa5dfff0b7424 */ /* 0x000fe400078e00ff */
[----:B------:R-:W-:-:S02]  /*4200*/  IMAD.MOV.U32 R13, RZ, RZ, -0x5e07a65f ;  /* 0xa1f859a1ff0d7424 */ /* 0x000fc400078e00ff */
[----:B------:R-:W-:Y:S02]  /*4210*/  IMAD.MOV.U32 R14, RZ, RZ, -0x767ff677 ;  /* 0x89800989ff0e7424 */ /* 0x000fe400078e00ff */
[----:B0-----:R-:W-:Y:S01]  /*4220*/  IMAD.MOV.U32 R20, RZ, RZ, 0x41c38241 ;  /* 0x41c38241ff147424 */ /* 0x001fe200078e00ff */
[----:B------:R-:W-:Y:S01]  /*4230*/  MOV R21, 0x99b02999 ;  /* 0x99b0299900157802 */ /* 0x000fe20000000f00 */
[----:B------:R-:W-:Y:S02]  /*4240*/  IMAD.MOV.U32 R22, RZ, RZ, 0x2d775a2d ;  /* 0x2d775a2dff167424 */ /* 0x000fe400078e00ff */
[----:B--2---:R-:W-:Y:S01]  /*4250*/  IMAD.MOV.U32 R16, RZ, RZ, -0x40259a41 ;  /* 0xbfda65bfff107424 */ /* 0x004fe200078e00ff */
[----:B------:R-:W-:Y:S01]  /*4260*/  MOV R18, 0x42c68442 ;  /* 0x42c6844200127802 */ /* 0x000fe20000000f00 */
[----:B------:R-:W-:Y:S02]  /*4270*/  IMAD.MOV.U32 R17, RZ, RZ, -0x19ce281a ;  /* 0xe631d7e6ff117424 */ /* 0x000fe400078e00ff */
[----:B------:R-:W-:-:S02]  /*4280*/  IMAD.MOV.U32 R19, RZ, RZ, 0x68b8d068 ;  /* 0x68b8d068ff137424 */ /* 0x000fc400078e00ff */
[----:B------:R-:W-:Y:S01]  /*4290*/  IMAD.MOV.U32 R23, RZ, RZ, 0xf111e0f ;  /* 0x0f111e0fff177424 */ /* 0x000fe200078e00ff */
[----:B------:R0:W-:Y:S04]  /*42a0*/  STL.128 [R1+0x19a0], R4 ;  /* 0x0019a00401007387 */ /* 0x0001e80000100c00 */
[----:B------:R1:W-:Y:S04]  /*42b0*/  STL.128 [R1+0x19b0], R8 ;  /* 0x0019b00801007387 */ /* 0x0003e80000100c00 */
[----:B------:R2:W-:Y:S04]  /*42c0*/  STL.128 [R1+0x19c0], R12 ;  /* 0x0019c00c01007387 */ /* 0x0005e80000100c00 */
[----:B------:R2:W-:Y:S04]  /*42d0*/  STL.128 [R1+0x19d0], R16 ;  /* 0x0019d01001007387 */ /* 0x0005e80000100c00 */
[----:B------:R2:W-:Y:S01]  /*42e0*/  STL.128 [R1+0x19e0], R20 ;  /* 0x0019e01401007387 */ /* 0x0005e20000100c00 */
[----:B0-----:R-:W-:Y:S01]  /*42f0*/  MOV R4, 0xb0cb7bb0 ;  /* 0xb0cb7bb000047802 */ /* 0x001fe20000000f00 */
[----:B------:R-:W-:Y:S01]  /*4300*/  IMAD.MOV.U32 R5, RZ, RZ, 0x54fca854 ;  /* 0x54fca854ff057424 */ /* 0x000fe200078e00ff */
[----:B------:R-:W-:Y:S01]  /*4310*/  MOV R7, 0x163a2c16 ;  /* 0x163a2c1600077802 */ /* 0x000fe20000000f00 */
[----:B------:R-:W-:Y:S01]  /*4320*/  IMAD.MOV.U32 R6, RZ, RZ, -0x44299245 ;  /* 0xbbd66dbbff067424 */ /* 0x000fe200078e00ff */
[----:B-1----:R-:W-:Y:S01]  /*4330*/  MOV R10, 0x777799ee ;  /* 0x777799ee000a7802 */ /* 0x002fe20000000f00 */
[----:B------:R-:W-:-:S02]  /*4340*/  IMAD.MOV.U32 R8, RZ, RZ, 0x6363a5c6 ;  /* 0x6363a5c6ff087424 */ /* 0x000fc400078e00ff */
[----:B------:R-:W-:Y:S01]  /*4350*/  IMAD.MOV.U32 R9, RZ, RZ, 0x7c7c84f8 ;  /* 0x7c7c84f8ff097424 */ /* 0x000fe200078e00ff */
[----:B--2---:R-:W-:Y:S01]  /*4360*/  MOV R13, 0x6b6bbdd6 ;  /* 0x6b6bbdd6000d7802 */ /* 0x004fe20000000f00 */
[----:B------:R-:W-:Y:S02]  /*4370*/  IMAD.MOV.U32 R11, RZ, RZ, 0x7b7b8df6 ;  /* 0x7b7b8df6ff0b7424 */ /* 0x000fe400078e00ff */
[----:B------:R-:W-:Y:S01]  /*4380*/  IMAD.MOV.U32 R12, RZ, RZ, -0xd0df201 ;  /* 0xf2f20dffff0c7424 */ /* 0x000fe200078e00ff */
[----:B------:R-:W-:Y:S01]  /*4390*/  MOV R16, 0x30305060 ;  /* 0x3030506000107802 */ /* 0x000fe20000000f00 */
[----:B------:R-:W-:Y:S01]  /*43a0*/  IMAD.MOV.U32 R14, RZ, RZ, 0x6f6fb1de ;  /* 0x6f6fb1deff0e7424 */ /* 0x000fe200078e00ff */
[----:B------:R-:W-:Y:S01]  /*43b0*/  MOV R19, 0x2b2b7d56 ;  /* 0x2b2b7d5600137802 */ /* 0x000fe20000000f00 */
[----:B------:R-:W-:Y:S01]  /*43c0*/  IMAD.MOV.U32 R15, RZ, RZ, -0x3a3aab6f ;  /* 0xc5c55491ff0f7424 */ /* 0x000fe200078e00ff */
[----:B------:R-:W-:Y:S01]  /*43d0*/  MOV R22, 0xababe64d ;  /* 0xababe64d00167802 */ /* 0x000fe20000000f00 */
[----:B------:R-:W-:-:S02]  /*43e0*/  IMAD.MOV.U32 R17, RZ, RZ, 0x1010302 ;  /* 0x01010302ff117424 */ /* 0x000fc400078e00ff */
[----:B------:R-:W-:Y:S02]  /*43f0*/  IMAD.MOV.U32 R18, RZ, RZ, 0x6767a9ce ;  /* 0x6767a9ceff127424 */ /* 0x000fe400078e00ff */
[----:B------:R-:W-:Y:S02]  /*4400*/  IMAD.MOV.U32 R20, RZ, RZ, -0x101e619 ;  /* 0xfefe19e7ff147424 */ /* 0x000fe400078e00ff */
[----:B------:R-:W-:Y:S02]  /*4410*/  IMAD.MOV.U32 R21, RZ, RZ, -0x28289d4b ;  /* 0xd7d762b5ff157424 */ /* 0x000fe400078e00ff */
[----:B------:R-:W-:Y:S01]  /*4420*/  IMAD.MOV.U32 R23, RZ, RZ, 0x76769aec ;  /* 0x76769aecff177424 */ /* 0x000fe200078e00ff */
[----:B------:R0:W-:Y:S04]  /*4430*/  STL.128 [R1+0x19f0], R4 ;  /* 0x0019f00401007387 */ /* 0x0001e80000100c00 */
[----:B------:R1:W-:Y:S04]  /*4440*/  STL.128 [R1+0x1e00], R8 ;  /* 0x001e000801007387 */ /* 0x0003e80000100c00 */
[----:B------:R2:W-:Y:S04]  /*4450*/  STL.128 [R1+0x1e10], R12 ;  /* 0x001e100c01007387 */ /* 0x0005e80000100c00 */
[----:B------:R2:W-:Y:S04]  /*4460*/  STL.128 [R1+0x1e20], R16 ;  /* 0x001e201001007387 */ /* 0x0005e80000100c00 */
[----:B------:R2:W-:Y:S01]  /*4470*/  STL.128 [R1+0x1e30], R20 ;  /* 0x001e301401007387 */ /* 0x0005e20000100c00 */
[----:B0-----:R-:W-:Y:S01]  /*4480*/  IMAD.MOV.U32 R4, RZ, RZ, -0x3535ba71 ;  /* 0xcaca458fff047424 */ /* 0x001fe200078e00ff */
[----:B------:R-:W-:Y:S01]  /*4490*/  MOV R5, 0x82829d1f ;  /* 0x82829d1f00057802 */ /* 0x000fe20000000f00 */
[----:B------:R-:W-:Y:S01]  /*44a0*/  IMAD.MOV.U32 R6, RZ, RZ, -0x3636bf77 ;  /* 0xc9c94089ff067424 */ /* 0x000fe200078e00ff */
[----:B-1----:R-:W-:Y:S01]  /*44b0*/  MOV R8, 0xfafa15ef ;  /* 0xfafa15ef00087802 */ /* 0x002fe20000000f00 */
[----:B------:R-:W-:Y:S01]  /*44c0*/  IMAD.MOV.U32 R7, RZ, RZ, 0x7d7d87fa ;  /* 0x7d7d87faff077424 */ /* 0x000fe200078e00ff */
[----:B------:R-:W-:Y:S01]  /*44d0*/  MOV R11, 0xf0f00bfb ;  /* 0xf0f00bfb000b7802 */ /* 0x000fe20000000f00 */
[----:B------:R-:W-:Y:S01]  /*44e0*/  IMAD.MOV.U32 R9, RZ, RZ, 0x5959ebb2 ;  /* 0x5959ebb2ff097424 */ /* 0x000fe200078e00ff */
[----:B--2---:R-:W-:Y:S01]  /*44f0*/  MOV R14, 0xa2a2fd5f ;  /* 0xa2a2fd5f000e7802 */ /* 0x004fe20000000f00 */
[----:B------:R-:W-:-:S02]  /*4500*/  IMAD.MOV.U32 R10, RZ, RZ, 0x4747c98e ;  /* 0x4747c98eff0a7424 */ /* 0x000fc400078e00ff */
[----:B------:R-:W-:Y:S01]  /*4510*/  IMAD.MOV.U32 R12, RZ, RZ, -0x525213bf ;  /* 0xadadec41ff0c7424 */ /* 0x000fe200078e00ff */
[----:B------:R-:W-:Y:S01]  /*4520*/  MOV R17, 0xa4a4f753 ;  /* 0xa4a4f75300117802 */ /* 0x000fe20000000f00 */
[----:B------:R-:W-:Y:S02]  /*4530*/  IMAD.MOV.U32 R13, RZ, RZ, -0x2b2b984d ;  /* 0xd4d467b3ff0d7424 */ /* 0x000fe400078e00ff */
[----:B------:R-:W-:Y:S01]  /*4540*/  IMAD.MOV.U32 R15, RZ, RZ, -0x505015bb ;  /* 0xafafea45ff0f7424 */ /* 0x000fe200078e00ff */
[----:B------:R-:W-:Y:S01]  /*4550*/  MOV R20, 0xb7b7c275 ;  /* 0xb7b7c27500147802 */ /* 0x000fe20000000f00 */
[----:B------:R-:W-:Y:S01]  /*4560*/  IMAD.MOV.U32 R16, RZ, RZ, -0x636340dd ;  /* 0x9c9cbf23ff107424 */ /* 0x000fe200078e00ff */
[----:B------:R-:W-:Y:S01]  /*4570*/  MOV R23, 0x26266a4c ;  /* 0x26266a4c00177802 */ /* 0x000fe20000000f00 */
[----:B------:R-:W-:Y:S02]  /*4580*/  IMAD.MOV.U32 R18, RZ, RZ, 0x727296e4 ;  /* 0x727296e4ff127424 */ /* 0x000fe400078e00ff */
[----:B------:R-:W-:-:S02]  /*4590*/  IMAD.MOV.U32 R19, RZ, RZ, -0x3f3fa465 ;  /* 0xc0c05b9bff137424 */ /* 0x000fc400078e00ff */
[----:B------:R-:W-:Y:S02]  /*45a0*/  IMAD.MOV.U32 R21, RZ, RZ, -0x202e31f ;  /* 0xfdfd1ce1ff157424 */ /* 0x000fe400078e00ff */
[----:B------:R-:W-:Y:S01]  /*45b0*/  IMAD.MOV.U32 R22, RZ, RZ, -0x6c6c51c3 ;  /* 0x9393ae3dff167424 */ /* 0x000fe200078e00ff */
[----:B------:R0:W-:Y:S04]  /*45c0*/  STL.128 [R1+0x1e40], R4 ;  /* 0x001e400401007387 */ /* 0x0001e80000100c00 */
[----:B------:R1:W-:Y:S04]  /*45d0*/  STL.128 [R1+0x1e50], R8 ;  /* 0x001e500801007387 */ /* 0x0003e80000100c00 */
[----:B------:R2:W-:Y:S04]  /*45e0*/  STL.128 [R1+0x1e60], R12 ;  /* 0x001e600c01007387 */ /* 0x0005e80000100c00 */
[----:B------:R2:W-:Y:S04]  /*45f0*/  STL.128 [R1+0x1e70], R16 ;  /* 0x001e701001007387 */ /* 0x0005e80000100c00 */
[----:B------:R2:W-:Y:S01]  /*4600*/  STL.128 [R1+0x1e80], R20 ;  /* 0x001e801401007387 */ /* 0x0005e20000100c00 */
[----:B0-----:R-:W-:Y:S01]  /*4610*/  IMAD.MOV.U32 R4, RZ, RZ, 0x36365a6c ;  /* 0x36365a6cff047424 */ /* 0x001fe200078e00ff */
[----:B------:R-:W-:Y:S01]  /*4620*/  MOV R6, 0xf7f702f5 ;  /* 0xf7f702f500067802 */ /* 0x000fe20000000f00 */
[----:B------:R-:W-:Y:S01]  /*4630*/  IMAD.MOV.U32 R5, RZ, RZ, 0x3f3f417e ;  /* 0x3f3f417eff057424 */ /* 0x000fe200078e00ff */
[----:B-1----:R-:W-:Y:S01]  /*4640*/  MOV R9, 0xa5a5f451 ;  /* 0xa5a5f45100097802 */ /* 0x002fe20000000f00 */
[----:B------:R-:W-:-:S02]  /*4650*/  IMAD.MOV.U32 R7, RZ, RZ, -0x3333b07d ;  /* 0xcccc4f83ff077424 */ /* 0x000fc400078e00ff */
[----:B------:R-:W-:Y:S01]  /*4660*/  IMAD.MOV.U32 R8, RZ, RZ, 0x34345c68 ;  /* 0x34345c68ff087424 */ /* 0x000fe200078e00ff */
[----:B--2---:R-:W-:Y:S01]  /*4670*/  MOV R12, 0x717193e2 ;  /* 0x717193e2000c7802 */ /* 0x004fe20000000f00 */
[----:B------:R-:W-:Y:S01]  /*4680*/  IMAD.MOV.U32 R10, RZ, RZ, -0x1a1acb2f ;  /* 0xe5e534d1ff0a7424 */ /* 0x000fe200078e00ff */
[----:B------:R-:W-:Y:S01]  /*4690*/  MOV R15, 0x15153f2a ;  /* 0x15153f2a000f7802 */ /* 0x000fe20000000f00 */
[----:B------:R-:W-:Y:S01]  /*46a0*/  IMAD.MOV.U32 R11, RZ, RZ, -0xe0ef707 ;  /* 0xf1f108f9ff0b7424 */ /* 0x000fe200078e00ff */
[----:B------:R-:W-:Y:S01]  /*46b0*/  MOV R18, 0x23236546 ;  /* 0x2323654600127802 */ /* 0x000fe20000000f00 */
[----:B------:R-:W-:Y:S02]  /*46c0*/  IMAD.MOV.U32 R13, RZ, RZ, -0x27278c55 ;  /* 0xd8d873abff0d7424 */ /* 0x000fe400078e00ff */
[----:B------:R-:W-:Y:S01]  /*46d0*/  IMAD.MOV.U32 R14, RZ, RZ, 0x31315362 ;  /* 0x31315362ff0e7424 */ /* 0x000fe200078e00ff */
[----:B------:R-:W-:Y:S01]  /*46e0*/  MOV R21, 0x9696a137 ;  /* 0x9696a13700157802 */ /* 0x000fe20000000f00 */
[----:B------:R-:W-:-:S02]  /*46f0*/  IMAD.MOV.U32 R16, RZ, RZ, 0x4040c08 ;  /* 0x04040c08ff107424 */ /* 0x000fc400078e00ff */
[----:B------:R-:W-:Y:S02]  /*4700*/  IMAD.MOV.U32 R17, RZ, RZ, -0x3838ad6b ;  /* 0xc7c75295ff117424 */ /* 0x000fe400078e00ff */
[----:B------:R-:W-:Y:S02]  /*4710*/  IMAD.MOV.U32 R19, RZ, RZ, -0x3c3ca163 ;  /* 0xc3c35e9dff137424 */ /* 0x000fe400078e00ff */
[----:B------:R-:W-:Y:S02]  /*4720*/  IMAD.MOV.U32 R20, RZ, RZ, 0x18182830 ;  /* 0x18182830ff147424 */ /* 0x000fe400078e00ff */
[----:B------:R-:W-:Y:S02]  /*4730*/  IMAD.MOV.U32 R22, RZ, RZ, 0x5050f0a ;  /* 0x05050f0aff167424 */ /* 0x000fe400078e00ff */
[----:B------:R-:W-:Y:S01]  /*4740*/  IMAD.MOV.U32 R23, RZ, RZ, -0x65654ad1 ;  /* 0x9a9ab52fff177424 */ /* 0x000fe200078e00ff */
        /* <DEDUP_REMOVED lines=10> */
[----:B------:R-:W-:-:S02]  /*47f0*/  IMAD.MOV.U32 R8, RZ, RZ, -0x1414d933 ;  /* 0xebeb26cdff087424 */ /* 0x000fc400078e00ff */
[----:B------:R-:W-:Y:S01]  /*4800*/  IMAD.MOV.U32 R9, RZ, RZ, 0x2727694e ;  /* 0x2727694eff097424 */ /* 0x000fe200078e00ff */
[----:B--2---:R-:W-:Y:S01]  /*4810*/  MOV R13, 0x83839e1d ;  /* 0x83839e1d000d7802 */ /* 0x004fe20000000f00 */
[----:B------:R-:W-:Y:S02]  /*4820*/  IMAD.MOV.U32 R11, RZ, RZ, 0x75759fea ;  /* 0x75759feaff0b7424 */ /* 0x000fe400078e00ff */
[----:B------:R-:W-:Y:S01]  /*4830*/  IMAD.MOV.U32 R12, RZ, RZ, 0x9091b12 ;  /* 0x09091b12ff0c7424 */ /* 0x000fe200078e00ff */
[----:B------:R-:W-:Y:S01]  /*4840*/  MOV R16, 0x1b1b2d36 ;  /* 0x1b1b2d3600107802 */ /* 0x000fe20000000f00 */
[----:B------:R-:W-:Y:S01]  /*4850*/  IMAD.MOV.U32 R14, RZ, RZ, 0x2c2c7458 ;  /* 0x2c2c7458ff0e7424 */ /* 0x000fe200078e00ff */
[----:B------:R-:W-:Y:S01]  /*4860*/  MOV R19, 0xa0a0fb5b ;  /* 0xa0a0fb5b00137802 */ /* 0x000fe20000000f00 */
[----:B------:R-:W-:Y:S01]  /*4870*/  IMAD.MOV.U32 R15, RZ, RZ, 0x1a1a2e34 ;  /* 0x1a1a2e34ff0f7424 */ /* 0x000fe200078e00ff */
[----:B------:R-:W-:Y:S01]  /*4880*/  MOV R22, 0xd6d661b7 ;  /* 0xd6d661b700167802 */ /* 0x000fe20000000f00 */
[----:B------:R-:W-:-:S02]  /*4890*/  IMAD.MOV.U32 R17, RZ, RZ, 0x6e6eb2dc ;  /* 0x6e6eb2dcff117424 */ /* 0x000fc400078e00ff */
[----:B------:R-:W-:Y:S02]  /*48a0*/  IMAD.MOV.U32 R18, RZ, RZ, 0x5a5aeeb4 ;  /* 0x5a5aeeb4ff127424 */ /* 0x000fe400078e00ff */
        /* <DEDUP_REMOVED lines=12> */
[----:B------:R-:W-:Y:S01]  /*4970*/  IMAD.MOV.U32 R7, RZ, RZ, -0x7b7b68ed ;  /* 0x84849713ff077424 */ /* 0x000fe200078e00ff */
[----:B------:R-:W-:Y:S01]  /*4980*/  MOV R10, RZ ;  /* 0x000000ff000a7202 */ /* 0x000fe20000000f00 */
[----:B------:R-:W-:Y:S01]  /*4990*/  IMAD.MOV.U32 R9, RZ, RZ, -0x2e2e9747 ;  /* 0xd1d168b9ff097424 */ /* 0x000fe200078e00ff */
[----:B--2---:R-:W-:Y:S01]  /*49a0*/  MOV R14, 0xb1b1c879 ;  /* 0xb1b1c879000e7802 */ /* 0x004fe20000000f00 */
[----:B------:R-:W-:-:S02]  /*49b0*/  IMAD.MOV.U32 R11, RZ, RZ, -0x1212d33f ;  /* 0xeded2cc1ff0b7424 */ /* 0x000fc400078e00ff */
[----:B------:R-:W-:Y:S01]  /*49c0*/  IMAD.MOV.U32 R12, RZ, RZ, 0x20206040 ;  /* 0x20206040ff0c7424 */ /* 0x000fe200078e00ff */
[----:B------:R-:W-:Y:S01]  /*49d0*/  MOV R17, 0xcbcb468d ;  /* 0xcbcb468d00117802 */ /* 0x000fe20000000f00 */
[----:B------:R-:W-:Y:S02]  /*49e0*/  IMAD.MOV.U32 R13, RZ, RZ, -0x303e01d ;  /* 0xfcfc1fe3ff0d7424 */ /* 0x000fe400078e00ff */
[----:B------:R-:W-:Y:S01]  /*49f0*/  IMAD.MOV.U32 R15, RZ, RZ, 0x5b5bedb6 ;  /* 0x5b5bedb6ff0f7424 */ /* 0x000fe200078e00ff */
[----:B------:R-:W-:Y:S01]  /*4a00*/  MOV R20, 0x4a4ade94 ;  /* 0x4a4ade9400147802 */ /* 0x000fe20000000f00 */
[----:B------:R-:W-:Y:S01]  /*4a10*/  IMAD.MOV.U32 R16, RZ, RZ, 0x6a6abed4 ;  /* 0x6a6abed4ff107424 */ /* 0x000fe200078e00ff */
[----:B------:R-:W-:Y:S01]  /*4a20*/  MOV R23, 0xcfcf4a85 ;  /* 0xcfcf4a8500177802 */ /* 0x000fe20000000f00 */
[----:B------:R-:W-:Y:S02]  /*4a30*/  IMAD.MOV.U32 R18, RZ, RZ, -0x41412699 ;  /* 0xbebed967ff127424 */ /* 0x000fe400078e00ff */
[----:B------:R-:W-:-:S02]  /*4a40*/  IMAD.MOV.U32 R19, RZ, RZ, 0x39394b72 ;  /* 0x39394b72ff137424 */ /* 0x000fc400078e00ff */
[----:B------:R-:W-:Y:S02]  /*4a50*/  IMAD.MOV.U32 R21, RZ, RZ, 0x4c4cd498 ;  /* 0x4c4cd498ff157424 */ /* 0x000fe400078e00ff */
        /* <DEDUP_REMOVED lines=10> */
[----:B------:R-:W-:-:S02]  /*4b00*/  IMAD.MOV.U32 R7, RZ, RZ, -0x404e913 ;  /* 0xfbfb16edff077424 */ /* 0x000fc400078e00ff */
[----:B------:R-:W-:Y:S01]  /*4b10*/  IMAD.MOV.U32 R8, RZ, RZ, 0x4343c586 ;  /* 0x4343c586ff087424 */ /* 0x000fe200078e00ff */
[----:B--2---:R-:W-:Y:S01]  /*4b20*/  MOV R12, 0x4545cf8a ;  /* 0x4545cf8a000c7802 */ /* 0x004fe20000000f00 */
[----:B------:R-:W-:Y:S01]  /*4b30*/  IMAD.MOV.U32 R10, RZ, RZ, 0x33335566 ;  /* 0x33335566ff0a7424 */ /* 0x000fe200078e00ff */
[----:B------:R-:W-:Y:S01]  /*4b40*/  MOV R15, 0x7f7f81fe ;  /* 0x7f7f81fe000f7802 */ /* 0x000fe20000000f00 */
[----:B------:R-:W-:Y:S01]  /*4b50*/  IMAD.MOV.U32 R11, RZ, RZ, -0x7a7a6bef ;  /* 0x85859411ff0b7424 */ /* 0x000fe200078e00ff */
[----:B------:R-:W-:Y:S01]  /*4b60*/  MOV R18, 0x9f9fba25 ;  /* 0x9f9fba2500127802 */ /* 0x000fe20000000f00 */
[----:B------:R-:W-:Y:S02]  /*4b70*/  IMAD.MOV.U32 R13, RZ, RZ, -0x606ef17 ;  /* 0xf9f910e9ff0d7424 */ /* 0x000fe400078e00ff */
[----:B------:R-:W-:Y:S01]  /*4b80*/  IMAD.MOV.U32 R14, RZ, RZ, 0x2020604 ;  /* 0x02020604ff0e7424 */ /* 0x000fe200078e00ff */
[----:B------:R-:W-:Y:S01]  /*4b90*/  MOV R21, 0xa3a3fe5d ;  /* 0xa3a3fe5d00157802 */ /* 0x000fe20000000f00 */
[----:B------:R-:W-:-:S02]  /*4ba0*/  IMAD.MOV.U32 R16, RZ, RZ, 0x5050f0a0 ;  /* 0x5050f0a0ff107424 */ /* 0x000fc400078e00ff */
[----:B------:R-:W-:Y:S02]  /*4bb0*/  IMAD.MOV.U32 R17, RZ, RZ, 0x3c3c4478 ;  /* 0x3c3c4478ff117424 */ /* 0x000fe400078e00ff */
        /* <DEDUP_REMOVED lines=10> */
[----:B------:R-:W-:Y:S01]  /*4c60*/  IMAD.MOV.U32 R5, RZ, RZ, -0x626243df ;  /* 0x9d9dbc21ff057424 */ /* 0x000fe200078e00ff */
[----:B------:R-:W-:Y:S01]  /*4c70*/  MOV R7, 0xf5f504f1 ;  /* 0xf5f504f100077802 */ /* 0x000fe20000000f00 */
[----:B------:R-:W-:Y:S01]  /*4c80*/  IMAD.MOV.U32 R6, RZ, RZ, 0x38384870 ;  /* 0x38384870ff067424 */ /* 0x000fe200078e00ff */
[----:B-1----:R-:W-:Y:S01]  /*4c90*/  MOV R10, 0xdada75af ;  /* 0xdada75af000a7802 */ /* 0x002fe20000000f00 */
[----:B------:R-:W-:-:S02]  /*4ca0*/  IMAD.MOV.U32 R8, RZ, RZ, -0x4343209d ;  /* 0xbcbcdf63ff087424 */ /* 0x000fc400078e00ff */
[----:B------:R-:W-:Y:S01]  /*4cb0*/  IMAD.MOV.U32 R9, RZ, RZ, -0x49493e89 ;  /* 0xb6b6c177ff097424 */ /* 0x000fe200078e00ff */
[----:B--2---:R-:W-:Y:S01]  /*4cc0*/  MOV R13, 0xffff1ae5 ;  /* 0xffff1ae5000d7802 */ /* 0x004fe20000000f00 */
[----:B------:R-:W-:Y:S02]  /*4cd0*/  IMAD.MOV.U32 R11, RZ, RZ, 0x21216342 ;  /* 0x21216342ff0b7424 */ /* 0x000fe400078e00ff */
[----:B------:R-:W-:Y:S01]  /*4ce0*/  IMAD.MOV.U32 R12, RZ, RZ, 0x10103020 ;  /* 0x10103020ff0c7424 */ /* 0x000fe200078e00ff */
[----:B---3--:R-:W-:Y:S01]  /*4cf0*/  MOV R16, 0xcdcd4c81 ;  /* 0xcdcd4c8100107802 */ /* 0x008fe20000000f00 */
[----:B------:R-:W-:Y:S01]  /*4d00*/  IMAD.MOV.U32 R14, RZ, RZ, -0xc0cf103 ;  /* 0xf3f30efdff0e7424 */ /* 0x000fe200078e00ff */
[----:B------:R-:W-:Y:S01]  /*4d10*/  MOV R19, 0xecec2fc3 ;  /* 0xecec2fc300137802 */ /* 0x000fe20000000f00 */
[----:B------:R-:W-:Y:S01]  /*4d20*/  IMAD.MOV.U32 R15, RZ, RZ, -0x2d2d9241 ;  /* 0xd2d26dbfff0f7424 */ /* 0x000fe200078e00ff */
[----:B----4-:R-:W-:Y:S01]  /*4d30*/  MOV R22, 0x4444cc88 ;  /* 0x4444cc8800167802 */ /* 0x010fe20000000f00 */
[----:B------:R-:W-:-:S02]  /*4d40*/  IMAD.MOV.U32 R17, RZ, RZ, 0xc0c1418 ;  /* 0x0c0c1418ff117424 */ /* 0x000fc400078e00ff */
[----:B------:R-:W-:Y:S02]  /*4d50*/  IMAD.MOV.U32 R18, RZ, RZ, 0x13133526 ;  /* 0x13133526ff127424 */ /* 0x000fe400078e00ff */
[----:B------:R-:W-:Y:S02]  /*4d60*/  IMAD.MOV.U32 R20, RZ, RZ, 0x5f5fe1be ;  /* 0x5f5fe1beff147424 */ /* 0x000fe400078e00ff */
        /* <DEDUP_REMOVED lines=9> */
[----:B------:R-:W-:Y:S01]  /*4e00*/  IMAD.MOV.U32 R6, RZ, RZ, 0x7e7e82fc ;  /* 0x7e7e82fcff067424 */ /* 0x000fe200078e00ff */
[----:B-1----:R-:W-:Y:S01]  /*4e10*/  MOV R8, 0x6464acc8 ;  /* 0x6464acc800087802 */ /* 0x002fe20000000f00 */
[----:B------:R-:W-:Y:S01]  /*4e20*/  IMAD.MOV.U32 R7, RZ, RZ, 0x3d3d477a ;  /* 0x3d3d477aff077424 */ /* 0x000fe200078e00ff */
[----:B------:R-:W-:Y:S01]  /*4e30*/  MOV R11, 0x737395e6 ;  /* 0x737395e6000b7802 */ /* 0x000fe20000000f00 */
[----:B------:R-:W-:Y:S01]  /*4e40*/  IMAD.MOV.U32 R9, RZ, RZ, 0x5d5de7ba ;  /* 0x5d5de7baff097424 */ /* 0x000fe200078e00ff */
[----:B--2---:R-:W-:Y:S01]  /*4e50*/  MOV R14, 0x4f4fd19e ;  /* 0x4f4fd19e000e7802 */ /* 0x004fe20000000f00 */
[----:B------:R-:W-:-:S02]  /*4e60*/  IMAD.MOV.U32 R10, RZ, RZ, 0x19192b32 ;  /* 0x19192b32ff0a7424 */ /* 0x000fc400078e00ff */
[----:B------:R-:W-:Y:S01]  /*4e70*/  IMAD.MOV.U32 R12, RZ, RZ, 0x6060a0c0 ;  /* 0x6060a0c0ff0c7424 */ /* 0x000fe200078e00ff */
[----:B---3--:R-:W-:Y:S01]  /*4e80*/  MOV R17, 0x2a2a7e54 ;  /* 0x2a2a7e5400117802 */ /* 0x008fe20000000f00 */
[----:B------:R-:W-:Y:S02]  /*4e90*/  IMAD.MOV.U32 R13, RZ, RZ, -0x7e7e67e7 ;  /* 0x81819819ff0d7424 */ /* 0x000fe400078e00ff */
[----:B------:R-:W-:Y:S01]  /*4ea0*/  IMAD.MOV.U32 R15, RZ, RZ, -0x2323805d ;  /* 0xdcdc7fa3ff0f7424 */ /* 0x000fe200078e00ff */
[----:B----4-:R-:W-:Y:S01]  /*4eb0*/  MOV R20, 0x4646ca8c ;  /* 0x4646ca8c00147802 */ /* 0x010fe20000000f00 */
[----:B------:R-:W-:Y:S01]  /*4ec0*/  IMAD.MOV.U32 R16, RZ, RZ, 0x22226644 ;  /* 0x22226644ff107424 */ /* 0x000fe200078e00ff */
[----:B------:R-:W-:Y:S01]  /*4ed0*/  MOV R23, 0x14143c28 ;  /* 0x14143c2800177802 */ /* 0x000fe20000000f00 */
[----:B------:R-:W-:Y:S02]  /*4ee0*/  IMAD.MOV.U32 R18, RZ, RZ, -0x6f6f54c5 ;  /* 0x9090ab3bff127424 */ /* 0x000fe400078e00ff */
        /* <DEDUP_REMOVED lines=12> */
[----:B------:R-:W-:-:S02]  /*4fb0*/  IMAD.MOV.U32 R7, RZ, RZ, -0x24248953 ;  /* 0xdbdb76adff077424 */ /* 0x000fc400078e00ff */
[----:B------:R-:W-:Y:S01]  /*4fc0*/  IMAD.MOV.U32 R8, RZ, RZ, -0x1f1fc425 ;  /* 0xe0e03bdbff087424 */ /* 0x000fe200078e00ff */
[----:B--2---:R-:W-:Y:S01]  /*4fd0*/  MOV R12, 0x4949db92 ;  /* 0x4949db92000c7802 */ /* 0x004fe20000000f00 */
[----:B------:R-:W-:Y:S01]  /*4fe0*/  IMAD.MOV.U32 R10, RZ, RZ, 0x3a3a4e74 ;  /* 0x3a3a4e74ff0a7424 */ /* 0x000fe200078e00ff */
[----:B------:R-:W-:Y:S01]  /*4ff0*/  MOV R15, 0x5c5ce4b8 ;  /* 0x5c5ce4b8000f7802 */ /* 0x000fe20000000f00 */
[----:B------:R-:W-:Y:S01]  /*5000*/  IMAD.MOV.U32 R11, RZ, RZ, 0xa0a1e14 ;  /* 0x0a0a1e14ff0b7424 */ /* 0x000fe200078e00ff */
[----:B---3--:R-:W-:Y:S01]  /*5010*/  MOV R18, 0xacacef43 ;  /* 0xacacef4300127802 */ /* 0x008fe20000000f00 */
[----:B------:R-:W-:Y:S02]  /*5020*/  IMAD.MOV.U32 R13, RZ, RZ, 0x6060a0c ;  /* 0x06060a0cff0d7424 */ /* 0x000fe400078e00ff */
[----:B------:R-:W-:Y:S01]  /*5030*/  IMAD.MOV.U32 R14, RZ, RZ, 0x24246c48 ;  /* 0x24246c48ff0e7424 */ /* 0x000fe200078e00ff */
[----:B----4-:R-:W-:Y:S01]  /*5040*/  MOV R21, 0x9595a431 ;  /* 0x9595a43100157802 */ /* 0x010fe20000000f00 */
[----:B------:R-:W-:-:S02]  /*5050*/  IMAD.MOV.U32 R16, RZ, RZ, -0x3d3da261 ;  /* 0xc2c25d9fff107424 */ /* 0x000fc400078e00ff */
[----:B------:R-:W-:Y:S02]  /*5060*/  IMAD.MOV.U32 R17, RZ, RZ, -0x2c2c9143 ;  /* 0xd3d36ebdff117424 */ /* 0x000fe400078e00ff */
        /* <DEDUP_REMOVED lines=17> */
[----:B------:R-:W-:Y:S02]  /*5180*/  IMAD.MOV.U32 R11, RZ, RZ, -0x56561fb7 ;  /* 0xa9a9e049ff0b7424 */ /* 0x000fe400078e00ff */
[----:B------:R-:W-:Y:S01]  /*5190*/  IMAD.MOV.U32 R12, RZ, RZ, 0x6c6cb4d8 ;  /* 0x6c6cb4d8ff0c7424 */ /* 0x000fe200078e00ff */
[----:B---3--:R-:W-:Y:S01]  /*51a0*/  MOV R16, 0x6565afca ;  /* 0x6565afca00107802 */ /* 0x008fe20000000f00 */
[----:B------:R-:W-:Y:S01]  /*51b0*/  IMAD.MOV.U32 R14, RZ, RZ, -0xb0bf80d ;  /* 0xf4f407f3ff0e7424 */ /* 0x000fe200078e00ff */
[----:B------:R-:W-:Y:S01]  /*51c0*/  MOV R19, 0x8081810 ;  /* 0x0808181000137802 */ /* 0x000fe20000000f00 */
[----:B------:R-:W-:Y:S01]  /*51d0*/  IMAD.MOV.U32 R15, RZ, RZ, -0x1515da31 ;  /* 0xeaea25cfff0f7424 */ /* 0x000fe200078e00ff */
[----:B----4-:R-:W-:Y:S01]  /*51e0*/  MOV R22, 0x25256f4a ;  /* 0x25256f4a00167802 */ /* 0x010fe20000000f00 */
[----:B------:R-:W-:-:S02]  /*51f0*/  IMAD.MOV.U32 R17, RZ, RZ, 0x7a7a8ef4 ;  /* 0x7a7a8ef4ff117424 */ /* 0x000fc400078e00ff */
[----:B------:R-:W-:Y:S02]  /*5200*/  IMAD.MOV.U32 R18, RZ, RZ, -0x515116b9 ;  /* 0xaeaee947ff127424 */ /* 0x000fe400078e00ff */
[----:B------:R-:W-:Y:S02]  /*5210*/  IMAD.MOV.U32 R20, RZ, RZ, -0x45452a91 ;  /* 0xbabad56fff147424 */ /* 0x000fe400078e00ff */
[----:B------:R-:W-:Y:S02]  /*5220*/  IMAD.MOV.U32 R21, RZ, RZ, 0x787888f0 ;  /* 0x787888f0ff157424 */ /* 0x000fe400078e00ff */
[----:B------:R-:W-:Y:S01]  /*5230*/  IMAD.MOV.U32 R23, RZ, RZ, 0x2e2e725c ;  /* 0x2e2e725cff177424 */ /* 0x000fe200078e00ff */
[----:B------:R0:W-:Y:S04]  /*5240*/  STL.128 [R1+0x20c0], R4 ;  /* 0x0020c00401007387 */ /* 0x0001e80000100c00 */
[----:B------:R1:W-:Y:S04]  /*5250*/  STL.128 [R1+0x20d0], R8 ;  /* 0x0020d00801007387 */ /* 0x0003e80000100c00 */
[----:B------:R2:W-:Y:S04]  /*5260*/  STL.128 [R1+0x20e0], R12 ;  /* 0x0020e00c01007387 */ /* 0x0005e80000100c00 */
[----:B------:R3:W-:Y:S04]  /*5270*/  STL.128 [R1+0x20f0], R16 ;  /* 0x0020f01001007387 */ /* 0x0007e80000100c00 */
[----:B------:R4:W-:Y:S01]  /*5280*/  STL.128 [R1+0x2100], R20 ;  /* 0x0021001401007387 */ /* 0x0009e20000100c00 */
[----:B0-----:R-:W-:Y:S01]  /*5290*/  IMAD.MOV.U32 R4, RZ, RZ, 0x1c1c2438 ;  /* 0x1c1c2438ff047424 */ /* 0x001fe200078e00ff */
[----:B------:R-:W-:Y:S01]  /*52a0*/  MOV R5, 0xa6a6f157 ;  /* 0xa6a6f15700057802 */ /* 0x000fe20000000f00 */
[----:B------:R-:W-:Y:S01]  /*52b0*/  IMAD.MOV.U32 R6, RZ, RZ, -0x4b4b388d ;  /* 0xb4b4c773ff067424 */ /* 0x000fe200078e00ff */
[----:B-1----:R-:W-:Y:S01]  /*52c0*/  MOV R8, 0xe8e823cb ;  /* 0xe8e823cb00087802 */ /* 0x002fe20000000f00 */
[----:B------:R-:W-:Y:S01]  /*52d0*/  IMAD.MOV.U32 R7, RZ, RZ, -0x3939ae69 ;  /* 0xc6c65197ff077424 */ /* 0x000fe200078e00ff */
[----:B------:R-:W-:Y:S01]  /*52e0*/  MOV R11, 0x1f1f213e ;  /* 0x1f1f213e000b7802 */ /* 0x000fe20000000f00 */
[----:B------:R-:W-:Y:S01]  /*52f0*/  IMAD.MOV.U32 R9, RZ, RZ, -0x2222835f ;  /* 0xdddd7ca1ff097424 */ /* 0x000fe200078e00ff */
        /* <DEDUP_REMOVED lines=10> */
[----:B------:R-:W-:-:S02]  /*53a0*/  IMAD.MOV.U32 R19, RZ, RZ, 0x6666aacc ;  /* 0x6666aaccff137424 */ /* 0x000fc400078e00ff */
        /* <DEDUP_REMOVED lines=16> */
[----:B------:R-:W-:Y:S01]  /*54b0*/  IMAD.MOV.U32 R11, RZ, RZ, -0x616146d9 ;  /* 0x9e9eb927ff0b7424 */ /* 0x000fe200078e00ff */
[----:B---3--:R-:W-:Y:S01]  /*54c0*/  MOV R18, 0x8e8e8907 ;  /* 0x8e8e890700127802 */ /* 0x008fe20000000f00 */
[----:B------:R-:W-:Y:S02]  /*54d0*/  IMAD.MOV.U32 R13, RZ, RZ, -0x707ec15 ;  /* 0xf8f813ebff0d7424 */ /* 0x000fe400078e00ff */
[----:B------:R-:W-:Y:S01]  /*54e0*/  IMAD.MOV.U32 R14, RZ, RZ, -0x67674cd5 ;  /* 0x9898b32bff0e7424 */ /* 0x000fe200078e00ff */
[----:B----4-:R-:W-:Y:S01]  /*54f0*/  MOV R21, 0x1e1e223c ;  /* 0x1e1e223c00157802 */ /* 0x010fe20000000f00 */
[----:B------:R-:W-:-:S02]  /*5500*/  IMAD.MOV.U32 R16, RZ, RZ, 0x6969bbd2 ;  /* 0x6969bbd2ff107424 */ /* 0x000fc400078e00ff */
[----:B------:R-:W-:Y:S02]  /*5510*/  IMAD.MOV.U32 R17, RZ, RZ, -0x26268f57 ;  /* 0xd9d970a9ff117424 */ /* 0x000fe400078e00ff */
[----:B------:R-:W-:Y:S02]  /*5520*/  IMAD.MOV.U32 R19, RZ, RZ, -0x6b6b58cd ;  /* 0x9494a733ff137424 */ /* 0x000fe400078e00ff */
[----:B------:R-:W-:Y:S02]  /*5530*/  IMAD.MOV.U32 R20, RZ, RZ, -0x646449d3 ;  /* 0x9b9bb62dff147424 */ /* 0x000fe400078e00ff */
[----:B------:R-:W-:Y:S02]  /*5540*/  IMAD.MOV.U32 R22, RZ, RZ, -0x78786deb ;  /* 0x87879215ff167424 */ /* 0x000fe400078e00ff */
        /* <DEDUP_REMOVED lines=9> */
[----:B------:R-:W-:Y:S01]  /*55e0*/  IMAD.MOV.U32 R6, RZ, RZ, 0x28287850 ;  /* 0x28287850ff067424 */ /* 0x000fe200078e00ff */
[----:B-1----:R-:W-:Y:S01]  /*55f0*/  MOV R10, 0x89898009 ;  /* 0x89898009000a7802 */ /* 0x002fe20000000f00 */
[----:B------:R-:W-:-:S02]  /*5600*/  IMAD.MOV.U32 R8, RZ, RZ, -0x737370fd ;  /* 0x8c8c8f03ff087424 */ /* 0x000fc400078e00ff */
[----:B------:R-:W-:Y:S01]  /*5610*/  IMAD.MOV.U32 R9, RZ, RZ, -0x5e5e07a7 ;  /* 0xa1a1f859ff097424 */ /* 0x000fe200078e00ff */
[----:B--2---:R-:W-:Y:S01]  /*5620*/  MOV R13, 0xe6e631d7 ;  /* 0xe6e631d7000d7802 */ /* 0x004fe20000000f00 */
[----:B------:R-:W-:Y:S02]  /*5630*/  IMAD.MOV.U32 R11, RZ, RZ, 0xd0d171a ;  /* 0x0d0d171aff0b7424 */ /* 0x000fe400078e00ff */
[----:B------:R-:W-:Y:S01]  /*5640*/  IMAD.MOV.U32 R12, RZ, RZ, -0x4040259b ;  /* 0xbfbfda65ff0c7424 */ /* 0x000fe200078e00ff */
[----:B---3--:R-:W-:Y:S01]  /*5650*/  MOV R16, 0x4141c382 ;  /* 0x4141c38200107802 */ /* 0x008fe20000000f00 */
[----:B------:R-:W-:Y:S01]  /*5660*/  IMAD.MOV.U32 R14, RZ, RZ, 0x4242c684 ;  /* 0x4242c684ff0e7424 */ /* 0x000fe200078e00ff */
[----:B------:R-:W-:Y:S01]  /*5670*/  MOV R19, 0xf0f111e ;  /* 0x0f0f111e00137802 */ /* 0x000fe20000000f00 */
[----:B------:R-:W-:Y:S01]  /*5680*/  IMAD.MOV.U32 R15, RZ, RZ, 0x6868b8d0 ;  /* 0x6868b8d0ff0f7424 */ /* 0x000fe200078e00ff */
[----:B----4-:R-:W-:Y:S01]  /*5690*/  MOV R22, 0xbbbbd66d ;  /* 0xbbbbd66d00167802 */ /* 0x010fe20000000f00 */
[----:B------:R-:W-:-:S02]  /*56a0*/  IMAD.MOV.U32 R17, RZ, RZ, -0x66664fd7 ;  /* 0x9999b029ff117424 */ /* 0x000fc400078e00ff */
[----:B------:R-:W-:Y:S02]  /*56b0*/  IMAD.MOV.U32 R18, RZ, RZ, 0x2d2d775a ;  /* 0x2d2d775aff127424 */ /* 0x000fe400078e00ff */
        /* <DEDUP_REMOVED lines=8> */
[----:B------:R-:W-:-:S04]  /*5740*/  UIADD3 UR5, UPT, UPT, UR5, UR9, URZ ;  /* 0x0000000905057290 */ /* 0x000fc8000fffe0ff */
[----:B------:R-:W-:-:S04]  /*5750*/  USHF.R.U64 UR4, UR4, 0x4, UR5 ;  /* 0x0000000404047899 */ /* 0x000fc80008001205 */
[----:B------:R-:W-:Y:S01]  /*5760*/  UIADD3 UR4, UPT, UPT, UR4, 0x2, URZ ;  /* 0x0000000204047890 */ /* 0x000fe2000fffe0ff */
[C---:B------:R-:W-:Y:S01]  /*5770*/  VIADD R25, R1.reuse, 0x1e20 ;  /* 0x00001e2001197836 */ /* 0x040fe20000000000 */
[----:B------:R-:W-:Y:S01]  /*5780*/  IADD3 R26, PT, PT, R1, 0x1a20, RZ ;  /* 0x00001a20011a7810 */ /* 0x000fe20007ffe0ff */
[----:B------:R-:W-:Y:S01]  /*5790*/  IMAD.MOV.U32 R27, RZ, RZ, RZ ;  /* 0x000000ffff1b7224 */ /* 0x000fe200078e00ff */
[----:B------:R-:W-:Y:S02]  /*57a0*/  UIADD3 UR18, UPT, UPT, UR10, 0x610, URZ ;  /* 0x000006100a127890 */ /* 0x000fe4000fffe0ff */
[----:B------:R-:W-:Y:S01]  /*57b0*/  VIADD R24, R24, UR4 ;  /* 0x0000000418187c36 */ /* 0x000fe20008000000 */
[----:B------:R-:W-:Y:S01]  /*57c0*/  IADD3 R3, PT, PT, R3, UR4, RZ ;  /* 0x0000000403037c10 */ /* 0x000fe2000fffe0ff */
[----:B-----5:R-:W-:Y:S01]  /*57d0*/  VIADD R2, R2, UR4 ;  /* 0x0000000402027c36 */ /* 0x020fe20008000000 */
[----:B------:R-:W-:Y:S01]  /*57e0*/  UIADD3 UR17, UPT, UPT, UR10, 0xe10, URZ ;  /* 0x00000e100a117890 */ /* 0x000fe2000fffe0ff */
[----:B------:R-:W-:Y:S01]  /*57f0*/  VIADD R0, R0, UR4 ;  /* 0x0000000400007c36 */ /* 0x000fe20008000000 */
[----:B------:R-:W-:Y:S01]  /*5800*/  UIADD3 UR16, UPT, UPT, UR10, 0x1e10, URZ ;  /* 0x00001e100a107890 */ /* 0x000fe2000fffe0ff */
[----:B0-----:R-:W-:-:S11]  /*5810*/  UMOV UR4, URZ ;  /* 0x000000ff00047c82 */ /* 0x001fd60008000000 */
.L_x_1:
[----:B------:R-:W-:Y:S01]  /*5820*/  IADD3 R36, PT, PT, R1, R27, RZ ;  /* 0x0000001b01247210 */ /* 0x000fe20007ffe0ff */
[----:B------:R-:W2:Y:S04]  /*5830*/  LDL.128 R20, [R25+-0x20] ;  /* 0xffffe00019147983 */ /* 0x000ea80000100c00 */
[----:B------:R-:W3:Y:S04]  /*5840*/  LDL.128 R8, [R36+0x600] ;  /* 0x0006000024087983 */ /* 0x000ee80000100c00 */
[----:B------:R-:W4:Y:S04]  /*5850*/  LDL.128 R12, [R36+0xe00] ;  /* 0x000e0000240c7983 */ /* 0x000f280000100c00 */
[----:B------:R-:W5:Y:S01]  /*5860*/  LDL.128 R16, [R36+0x1600] ;  /* 0x0016000024107983 */ /* 0x000f620000100c00 */
[----:B------:R-:W-:-:S06]  /*5870*/  IMAD.U32 R4, RZ, RZ, UR14 ;  /* 0x0000000eff047e24 */ /* 0x000fcc000f8e00ff */
[----:B------:R-:W2:Y:S04]  /*5880*/  LDL.128 R4, [R4+UR4] ;  /* 0x0000000404047983 */ /* 0x000ea80008100c00 */
[----:B---3--:R0:W-:Y:S04]  /*5890*/  STL.128 [R36+0x200], R8 ;  /* 0x0002000824007387 */ /* 0x0081e80000100c00 */
[----:B----4-:R1:W-:Y:S04]  /*58a0*/  STL.128 [R36+0xa00], R12 ;  /* 0x000a000c24007387 */ /* 0x0103e80000100c00 */
[----:B-----5:R3:W-:Y:S04]  /*58b0*/  STL.128 [R36+0x1200], R16 ;  /* 0x0012001024007387 */ /* 0x0207e80000100c00 */
[----:B--2---:R2:W-:Y:S04]  /*58c0*/  STL.128 [R26+-0x20], R20 ;  /* 0xffffe0141a007387 */ /* 0x0045e80000100c00 */
[----:B0-----:R-:W4:Y:S04]  /*58d0*/  LDL.128 R8, [R36+0x610] ;  /* 0x0006100024087983 */ /* 0x001f280000100c00 */
[----:B-1----:R-:W5:Y:S04]  /*58e0*/  LDL.128 R12, [R36+0xe10] ;  /* 0x000e1000240c7983 */ /* 0x002f680000100c00 */
[----:B---3--:R-:W3:Y:S04]  /*58f0*/  LDL.128 R16, [R36+0x1610] ;  /* 0x0016100024107983 */ /* 0x008ee80000100c00 */
[----:B--2---:R-:W2:Y:S04]  /*5900*/  LDL.128 R20, [R25+-0x10] ;  /* 0xfffff00019147983 */ /* 0x004ea80000100c00 */
[----:B----4-:R0:W-:Y:S04]  /*5910*/  STL.128 [R36+0x210], R8 ;  /* 0x0002100824007387 */ /* 0x0101e80000100c00 */
[----:B-----5:R1:W-:Y:S04]  /*5920*/  STL.128 [R36+0xa10], R12 ;  /* 0x000a100c24007387 */ /* 0x0203e80000100c00 */
[----:B---3--:R3:W-:Y:S04]  /*5930*/  STL.128 [R36+0x1210], R16 ;  /* 0x0012101024007387 */ /* 0x0087e80000100c00 */
[----:B--2---:R2:W-:Y:S04]  /*5940*/  STL.128 [R26+-0x10], R20 ;  /* 0xfffff0141a007387 */ /* 0x0045e80000100c00 */
[----:B------:R-:W4:Y:S04]  /*5950*/  LDL.128 R28, [R36+0x620] ;  /* 0x00062000241c7983 */ /* 0x000f280000100c00 */
[----:B------:R-:W5:Y:S04]  /*5960*/  LDL.128 R32, [R36+0xe20] ;  /* 0x000e200024207983 */ /* 0x000f680000100c00 */
[----:B0-----:R-:W3:Y:S04]  /*5970*/  LDL.128 R8, [R36+0x1620] ;  /* 0x0016200024087983 */ /* 0x001ee80000100c00 */
[----:B-1----:R-:W2:Y:S04]  /*5980*/  LDL.128 R12, [R25] ;  /* 0x00000000190c7983 */ /* 0x002ea80000100c00 */
[----:B----4-:R-:W-:Y:S04]  /*5990*/  STL.128 [R36+0x220], R28 ;  /* 0x0002201c24007387 */ /* 0x010fe80000100c00 */
[----:B-----5:R-:W-:Y:S04]  /*59a0*/  STL.128 [R36+0xa20], R32 ;  /* 0x000a202024007387 */ /* 0x020fe80000100c00 */
[----:B---3--:R0:W-:Y:S04]  /*59b0*/  STL.128 [R36+0x1220], R8 ;  /* 0x0012200824007387 */ /* 0x0081e80000100c00 */
[----:B--2---:R1:W-:Y:S04]  /*59c0*/  STL.128 [R26], R12 ;  /* 0x0000000c1a007387 */ /* 0x0043e80000100c00 */
[----:B------:R-:W2:Y:S04]  /*59d0*/  LDL.128 R16, [R36+0x1630] ;  /* 0x0016300024107983 */ /* 0x000ea80000100c00 */
[----:B------:R3:W4:Y:S04]  /*59e0*/  LDL.128 R20, [R25+0x10] ;  /* 0x0000100019147983 */ /* 0x0007280000100c00 */
[----:B0-----:R-:W5:Y:S04]  /*59f0*/  LDL.128 R8, [R36+0x630] ;  /* 0x0006300024087983 */ /* 0x001f680000100c00 */
[----:B-1----:R-:W4:Y:S01]  /*5a00*/  LDL.128 R12, [R36+0xe30] ;  /* 0x000e3000240c7983 */ /* 0x002f220000100c00 */
[----:B------:R-:W-:Y:S01]  /*5a10*/  VIADD R37, R1, UR4 ;  /* 0x0000000401257c36 */ /* 0x000fe20008000000 */
[----:B------:R-:W-:-:S04]  /*5a20*/  UIADD3 UR4, UPT, UPT, UR4, 0x10, URZ ;  /* 0x0000001004047890 */ /* 0x000fc8000fffe0ff */
[----:B------:R-:W-:Y:S01]  /*5a30*/  UISETP.NE.AND UP0, UPT, UR4, 0x100, UPT ;  /* 0x000001000400788c */ /* 0x000fe2000bf05270 */
[----:B------:R-:W-:Y:S01]  /*5a40*/  STL.128 [R37], R4 ;  /* 0x0000000425007387 */ /* 0x000fe20000100c00 */
[----:B------:R-:W-:Y:S01]  /*5a50*/  IADD3 R27, PT, PT, R27, 0x40, RZ ;  /* 0x000000401b1b7810 */ /* 0x000fe20007ffe0ff */
[----:B---3--:R-:W-:Y:S02]  /*5a60*/  VIADD R25, R25, 0x40 ;  /* 0x0000004019197836 */ /* 0x008fe40000000000 */
[----:B--2---:R-:W-:Y:S04]  /*5a70*/  STL.128 [R36+0x1230], R16 ;  /* 0x0012301024007387 */ /* 0x004fe80000100c00 */
[----:B-----5:R-:W-:Y:S04]  /*5a80*/  STL.128 [R36+0x230], R8 ;  /* 0x0002300824007387 */ /* 0x020fe80000100c00 */
[----:B----4-:R-:W-:Y:S04]  /*5a90*/  STL.128 [R36+0xa30], R12 ;  /* 0x000a300c24007387 */ /* 0x010fe80000100c00 */
[----:B------:R0:W-:Y:S02]  /*5aa0*/  STL.128 [R26+0x10], R20 ;  /* 0x000010141a007387 */ /* 0x0001e40000100c00 */
[----:B0-----:R-:W-:Y:S01]  /*5ab0*/  VIADD R26, R26, 0x40 ;  /* 0x000000401a1a7836 */ /* 0x001fe20000000000 */
[----:B------:R-:W-:Y:S06]  /*5ac0*/  BRA.U UP0, `(.L_x_1) ;  /* 0xfffffffd00547547 */ /* 0x000fec000b83ffff */
[----:B------:R-:W0:Y:S02]  /*5ad0*/  LDC.64 R34, c[0x0][0x3b0] ;  /* 0x0000ec00ff227b82 */ /* 0x000e240000000a00 */
[----:B0-----:R-:W2:Y:S04]  /*5ae0*/  LDG.E R7, desc[UR12][R34.64+0x8] ;  /* 0x0000080c22077981 */ /* 0x001ea8000c1e1900 */
[----:B------:R-:W3:Y:S04]  /*5af0*/  LDG.E R9, desc[UR12][R34.64+0xc] ;  /* 0x00000c0c22097981 */ /* 0x000ee8000c1e1900 */
[----:B------:R-:W4:Y:S04]  /*5b00*/  LDG.E R5, desc[UR12][R34.64] ;  /* 0x0000000c22057981 */ /* 0x000f28000c1e1900 */
[----:B------:R-:W5:Y:S01]  /*5b10*/  LDG.E R4, desc[UR12][R34.64+0x4] ;  /* 0x0000040c22047981 */ /* 0x000f62000c1e1900 */
[----:B------:R-:W0:Y:S03]  /*5b20*/  LDC.64 R40, c[0x0][0x380] ;  /* 0x0000e000ff287b82 */ /* 0x000e260000000a00 */
[----:B------:R-:W5:Y:S04]  /*5b30*/  LDG.E R37, desc[UR12][R34.64+0xa4] ;  /* 0x0000a40c22257981 */ /* 0x000f68000c1e1900 */
[----:B------:R-:W5:Y:S04]  /*5b40*/  LDG.E R36, desc[UR12][R34.64+0xa8] ;  /* 0x0000a80c22247981 */ /* 0x000f68000c1e1900 */
[----:B------:R-:W5:Y:S01]  /*5b50*/  LDG.E R38, desc[UR12][R34.64+0xa0] ;  /* 0x0000a00c22267981 */ /* 0x000f62000c1e1900 */
[----:B--2---:R-:W-:-:S03]  /*5b60*/  LOP3.LUT R2, R7, R2, RZ, 0x3c, !PT ;  /* 0x0000000207027212 */ /* 0x004fc600078e3cff */
[----:B------:R-:W2:Y:S01]  /*5b70*/  LDG.E R7, desc[UR12][R34.64+0x14] ;  /* 0x0000140c22077981 */ /* 0x000ea2000c1e1900 */
[----:B---3--:R-:W-:Y:S02]  /*5b80*/  LOP3.LUT R16, R9, R0, RZ, 0x3c, !PT ;  /* 0x0000000009107212 */ /* 0x008fe400078e3cff */
[----:B----4-:R-:W-:Y:S01]  /*5b90*/  LOP3.LUT R24, R5, R24, RZ, 0x3c, !PT ;  /* 0x0000001805187212 */ /* 0x010fe200078e3cff */
[----:B------:R-:W3:Y:S01]  /*5ba0*/  LDG.E R9, desc[UR12][R34.64+0x10] ;  /* 0x0000100c22097981 */ /* 0x000ee2000c1e1900 */
[----:B-----5:R-:W-:-:S03]  /*5bb0*/  LOP3.LUT R4, R4, R3, RZ, 0x3c, !PT ;  /* 0x0000000304047212 */ /* 0x020fc600078e3cff */
[----:B------:R-:W4:Y:S01]  /*5bc0*/  LDG.E R5, desc[UR12][R34.64+0x18] ;  /* 0x0000180c22057981 */ /* 0x000f22000c1e1900 */
[----:B------:R-:W-:Y:S02]  /*5bd0*/  SHF.R.U32.HI R8, RZ, 0xe, R2 ;  /* 0x0000000eff087819 */ /* 0x000fe40000011602 */
[----:B------:R-:W-:Y:S01]  /*5be0*/  SHF.R.U32.HI R0, RZ, 0x6, R16 ;  /* 0x00000006ff007819 */ /* 0x000fe20000011610 */
[----:B------:R-:W-:Y:S01]  /*5bf0*/  IMAD.SHL.U32 R14, R4, 0x4, RZ ;  /* 0x00000004040e7824 */ /* 0x000fe200078e00ff */
[----:B------:R-:W-:Y:S01]  /*5c00*/  SHF.R.U32.HI R22, RZ, 0x6, R24 ;  /* 0x00000006ff167819 */ /* 0x000fe20000011618 */
[----:B------:R-:W5:Y:S01]  /*5c10*/  LDG.E R3, desc[UR12][R34.64+0x1c] ;  /* 0x00001c0c22037981 */ /* 0x000f62000c1e1900 */
[----:B------:R-:W-:Y:S02]  /*5c20*/  SHF.R.U32.HI R19, RZ, 0xe, R4 ;  /* 0x0000000eff137819 */ /* 0x000fe40000011604 */
[----:B------:R-:W-:Y:S02]  /*5c30*/  SHF.R.U32.HI R10, RZ, 0x6, R2 ;  /* 0x00000006ff0a7819 */ /* 0x000fe40000011602 */
[----:B------:R-:W-:-:S02]  /*5c40*/  SHF.R.U32.HI R15, RZ, 0x18, R4 ;  /* 0x00000018ff0f7819 */ /* 0x000fc40000011604 */
[----:B------:R-:W-:Y:S02]  /*5c50*/  SHF.R.U32.HI R12, RZ, 0x6, R4 ;  /* 0x00000006ff0c7819 */ /* 0x000fe40000011604 */
[----:B------:R-:W-:Y:S01]  /*5c60*/  SHF.R.U32.HI R18, RZ, 0xe, R24 ;  /* 0x0000000eff127819 */ /* 0x000fe20000011618 */
[----:B------:R-:W5:Y:S01]  /*5c70*/  LDG.E R34, desc[UR12][R34.64+0xac] ;  /* 0x0000ac0c22227981 */ /* 0x000f62000c1e1900 */
[--C-:B------:R-:W-:Y:S02]  /*5c80*/  SHF.R.U32.HI R4, RZ, 0xe, R16.reuse ;  /* 0x0000000eff047819 */ /* 0x100fe40000011610 */
[----:B------:R-:W-:Y:S02]  /*5c90*/  SHF.L.U32 R6, R16, 0x2, RZ ;  /* 0x0000000210067819 */ /* 0x000fe400000006ff */
[----:B------:R-:W-:Y:S02]  /*5ca0*/  SHF.R.U32.HI R11, RZ, 0x18, R16 ;  /* 0x00000018ff0b7819 */ /* 0x000fe40000011610 */
[----:B------:R-:W-:-:S02]  /*5cb0*/  LOP3.LUT R8, R8, 0x3fc, RZ, 0xc0, !PT ;  /* 0x000003fc08087812 */ /* 0x000fc400078ec0ff */
[----:B------:R-:W-:Y:S02]  /*5cc0*/  LOP3.LUT R0, R0, 0x3fc, RZ, 0xc0, !PT ;  /* 0x000003fc00007812 */ /* 0x000fe400078ec0ff */
[----:B------:R-:W-:Y:S02]  /*5cd0*/  SHF.L.U32 R20, R24, 0x2, RZ ;  /* 0x0000000218147819 */ /* 0x000fe400000006ff */
[----:B------:R-:W-:Y:S02]  /*5ce0*/  LOP3.LUT R22, R22, 0x3fc, RZ, 0xc0, !PT ;  /* 0x000003fc16167812 */ /* 0x000fe400078ec0ff */
[----:B------:R-:W-:Y:S02]  /*5cf0*/  LOP3.LUT R16, R19, 0x3fc, RZ, 0xc0, !PT ;  /* 0x000003fc13107812 */ /* 0x000fe400078ec0ff */
[----:B------:R-:W-:Y:S02]  /*5d00*/  LOP3.LUT R10, R10, 0x3fc, RZ, 0xc0, !PT ;  /* 0x000003fc0a0a7812 */ /* 0x000fe400078ec0ff */
[----:B------:R-:W-:-:S02]  /*5d10*/  SHF.R.U32.HI R17, RZ, 0x18, R24 ;  /* 0x00000018ff117819 */ /* 0x000fc40000011618 */
[----:B------:R-:W-:Y:S01]  /*5d20*/  SHF.R.U32.HI R13, RZ, 0x18, R2 ;  /* 0x00000018ff0d7819 */ /* 0x000fe20000011602 */
[----:B------:R-:W-:Y:S01]  /*5d30*/  IMAD.SHL.U32 R2, R2, 0x4, RZ ;  /* 0x0000000402027824 */ /* 0x000fe200078e00ff */
[----:B------:R-:W-:Y:S02]  /*5d40*/  LOP3.LUT R18, R18, 0x3fc, RZ, 0xc0, !PT ;  /* 0x000003fc12127812 */ /* 0x000fe400078ec0ff */
[----:B------:R-:W-:Y:S02]  /*5d50*/  LOP3.LUT R12, R12, 0x3fc, RZ, 0xc0, !PT ;  /* 0x000003fc0c0c7812 */ /* 0x000fe400078ec0ff */
[----:B------:R-:W-:Y:S01]  /*5d60*/  LOP3.LUT R4, R4, 0x3fc, RZ, 0xc0, !PT ;  /* 0x000003fc04047812 */ /* 0x000fe200078ec0ff */
[C---:B------:R-:W-:Y:S01]  /*5d70*/  IMAD.IADD R8, R1.reuse, 0x1, R8 ;  /* 0x0000000101087824 */ /* 0x040fe200078e0208 */
[----:B------:R-:W-:Y:S01]  /*5d80*/  LOP3.LUT R20, R20, 0x3fc, RZ, 0xc0, !PT ;  /* 0x000003fc14147812 */ /* 0x000fe200078ec0ff */
[----:B------:R-:W-:Y:S01]  /*5d90*/  IMAD.IADD R0, R1, 0x1, R0 ;  /* 0x0000000101007824 */ /* 0x000fe200078e0200 */
[----:B------:R-:W-:Y:S01]  /*5da0*/  LEA R15, R15, UR11, 0x2 ;  /* 0x0000000b0f0f7c11 */ /* 0x000fe2000f8e10ff */
[C---:B------:R-:W-:Y:S01]  /*5db0*/  IMAD.IADD R22, R1.reuse, 0x1, R22 ;  /* 0x0000000101167824 */ /* 0x040fe200078e0216 */
[----:B------:R-:W-:Y:S01]  /*5dc0*/  LOP3.LUT R6, R6, 0x3fc, RZ, 0xc0, !PT ;  /* 0x000003fc06067812 */ /* 0x000fe200078ec0ff */
[----:B------:R-:W-:Y:S01]  /*5dd0*/  IMAD.IADD R16, R1, 0x1, R16 ;  /* 0x0000000101107824 */ /* 0x000fe200078e0210 */
[----:B------:R-:W-:Y:S01]  /*5de0*/  LEA R17, R17, UR11, 0x2 ;  /* 0x0000000b11117c11 */ /* 0x000fe2000f8e10ff */
[----:B------:R-:W-:Y:S01]  /*5df0*/  IMAD.IADD R10, R1, 0x1, R10 ;  /* 0x00000001010a7824 */ /* 0x000fe200078e020a */
[----:B------:R-:W-:-:S02]  /*5e00*/  LOP3.LUT R14, R14, 0x3fc, RZ, 0xc0, !PT ;  /* 0x000003fc0e0e7812 */ /* 0x000fc400078ec0ff */
[----:B------:R-:W-:Y:S02]  /*5e10*/  LEA R13, R13, UR11, 0x2 ;  /* 0x0000000b0d0d7c11 */ /* 0x000fe4000f8e10ff */
[----:B------:R-:W-:Y:S02]  /*5e20*/  LEA R11, R11, UR11, 0x2 ;  /* 0x0000000b0b0b7c11 */ /* 0x000fe4000f8e10ff */
[C---:B------:R-:W-:Y:S02]  /*5e30*/  IADD3 R18, PT, PT, R1.reuse, R18, RZ ;  /* 0x0000001201127210 */ /* 0x040fe40007ffe0ff */
[C---:B------:R-:W-:Y:S02]  /*5e40*/  IADD3 R12, PT, PT, R1.reuse, R12, RZ ;  /* 0x0000000c010c7210 */ /* 0x040fe40007ffe0ff */
[C---:B------:R-:W-:Y:S02]  /*5e50*/  IADD3 R23, PT, PT, R1.reuse, R4, RZ ;  /* 0x0000000401177210 */ /* 0x040fe40007ffe0ff */
[----:B------:R-:W-:Y:S01]  /*5e60*/  LOP3.LUT R2, R2, 0x3fc, RZ, 0xc0, !PT ;  /* 0x000003fc02027812 */ /* 0x000fe200078ec0ff */
[C---:B------:R-:W-:Y:S01]  /*5e70*/  IMAD.IADD R20, R1.reuse, 0x1, R20 ;  /* 0x0000000101147824 */ /* 0x040fe200078e0214 */
[----:B------:R-:W2:Y:S01]  /*5e80*/  LDL R15, [R15] ;  /* 0x000000000f0f7983 */ /* 0x000ea20000100800 */
[C---:B------:R-:W-:Y:S01]  /*5e90*/  IMAD.IADD R6, R1.reuse, 0x1, R6 ;  /* 0x0000000101067824 */ /* 0x040fe200078e0206 */
[C---:B------:R-:W-:Y:S01]  /*5ea0*/  IADD3 R21, PT, PT, R1.reuse, R2, RZ ;  /* 0x0000000201157210 */ /* 0x040fe20007ffe0ff */
[----:B------:R-:W-:Y:S01]  /*5eb0*/  IMAD.IADD R19, R1, 0x1, R14 ;  /* 0x0000000101137824 */ /* 0x000fe200078e020e */
[----:B------:R-:W2:Y:S04]  /*5ec0*/  LDL R8, [R8+0xa00] ;  /* 0x000a000008087983 */ /* 0x000ea80000100800 */
[----:B------:R-:W2:Y:S04]  /*5ed0*/  LDL R0, [R0+0x1200] ;  /* 0x0012000000007983 */ /* 0x000ea80000100800 */
[----:B------:R-:W3:Y:S04]  /*5ee0*/  LDL R17, [R17] ;  /* 0x0000000011117983 */ /* 0x000ee80000100800 */
[----:B------:R-:W4:Y:S04]  /*5ef0*/  LDL R13, [R13] ;  /* 0x000000000d0d7983 */ /* 0x000f280000100800 */
[----:B------:R-:W4:Y:S04]  /*5f00*/  LDL R22, [R22+0x1200] ;  /* 0x0012000016167983 */ /* 0x000f280000100800 */
[----:B------:R-:W3:Y:S04]  /*5f10*/  LDL R16, [R16+0xa00] ;  /* 0x000a000010107983 */ /* 0x000ee80000100800 */
[----:B------:R-:W3:Y:S04]  /*5f20*/  LDL R10, [R10+0x1200] ;  /* 0x001200000a0a7983 */ /* 0x000ee80000100800 */
[----:B------:R1:W4:Y:S04]  /*5f30*/  LDL R4, [R23+0xa00] ;  /* 0x000a000017047983 */ /* 0x0003280000100800 */
[----:B------:R-:W5:Y:S04]  /*5f40*/  LDL R11, [R11] ;  /* 0x000000000b0b7983 */ /* 0x000f680000100800 */
[----:B------:R-:W5:Y:S04]  /*5f50*/  LDL R18, [R18+0xa00] ;  /* 0x000a000012127983 */ /* 0x000f680000100800 */
[----:B------:R-:W5:Y:S04]  /*5f60*/  LDL R12, [R12+0x1200] ;  /* 0x001200000c0c7983 */ /* 0x000f680000100800 */
[----:B------:R-:W5:Y:S04]  /*5f70*/  LDL R2, [R20+0x1a00] ;  /* 0x001a000014027983 */ /* 0x000f680000100800 */
[----:B------:R-:W5:Y:S04]  /*5f80*/  LDL R6, [R6+0x1a00] ;  /* 0x001a000006067983 */ /* 0x000f680000100800 */
[----:B------:R-:W5:Y:S04]  /*5f90*/  LDL R14, [R19+0x1a00] ;  /* 0x001a0000130e7983 */ /* 0x000f680000100800 */
[----:B------:R-:W5:Y:S01]  /*5fa0*/  LDL R24, [R21+0x1a00] ;  /* 0x001a000015187983 */ /* 0x000f620000100800 */
[----:B-1----:R-:W-:Y:S01]  /*5fb0*/  IMAD.MOV.U32 R23, RZ, RZ, 0x16bb54b0 ;  /* 0x16bb54b0ff177424 */ /* 0x002fe200078e00ff */
[----:B--2---:R-:W-:-:S02]  /*5fc0*/  LOP3.LUT R15, R0, R8, R15, 0x96, !PT ;  /* 0x00000008000f7212 */ /* 0x004fc400078e960f */
[----:B---3--:R-:W-:Y:S02]  /*5fd0*/  LOP3.LUT R17, R10, R16, R17, 0x96, !PT ;  /* 0x000000100a117212 */ /* 0x008fe400078e9611 */
[----:B----4-:R-:W-:Y:S02]  /*5fe0*/  LOP3.LUT R4, R22, R4, R13, 0x96, !PT ;  /* 0x0000000416047212 */ /* 0x010fe400078e960d */
[----:B-----5:R-:W-:Y:S02]  /*5ff0*/  LOP3.LUT R11, R12, R18, R11, 0x96, !PT ;  /* 0x000000120c0b7212 */ /* 0x020fe400078e960b */
[----:B------:R-:W-:Y:S02]  /*6000*/  LOP3.LUT R2, R7, R15, R2, 0x96, !PT ;  /* 0x0000000f07027212 */ /* 0x000fe400078e9602 */
[----:B------:R-:W-:Y:S02]  /*6010*/  LOP3.LUT R0, R9, R17, R6, 0x96, !PT ;  /* 0x0000001109007212 */ /* 0x000fe400078e9606 */
[----:B------:R-:W-:-:S02]  /*6020*/  LOP3.LUT R12, R5, R4, R14, 0x96, !PT ;  /* 0x00000004050c7212 */ /* 0x000fc400078e960e */
[----:B------:R-:W-:Y:S02]  /*6030*/  LOP3.LUT R6, R2, 0xff, RZ, 0xc0, !PT ;  /* 0x000000ff02067812 */ /* 0x000fe400078ec0ff */
[----:B------:R-:W-:Y:S02]  /*6040*/  LOP3.LUT R14, R3, R11, R24, 0x96, !PT ;  /* 0x0000000b030e7212 */ /* 0x000fe400078e9618 */
[--C-:B------:R-:W-:Y:S02]  /*6050*/  SHF.R.U32.HI R30, RZ, 0x10, R0.reuse ;  /* 0x00000010ff1e7819 */ /* 0x100fe40000011600 */
[C---:B------:R-:W-:Y:S02]  /*6060*/  LOP3.LUT R16, R0.reuse, 0xff, RZ, 0xc0, !PT ;  /* 0x000000ff00107812 */ /* 0x040fe400078ec0ff */
[----:B------:R-:W-:Y:S02]  /*6070*/  SHF.R.U32.HI R20, RZ, 0x8, R0 ;  /* 0x00000008ff147819 */ /* 0x000fe40000011600 */
[----:B------:R-:W-:-:S02]  /*6080*/  LEA.HI R27, R0, R1, RZ, 0x8 ;  /* 0x00000001001b7211 */ /* 0x000fc400078f40ff */
[----:B------:R-:W-:Y:S02]  /*6090*/  SHF.R.U32.HI R32, RZ, 0x8, R2 ;  /* 0x00000008ff207819 */ /* 0x000fe40000011602 */
[----:B------:R-:W-:Y:S02]  /*60a0*/  LOP3.LUT R0, R12, 0xff, RZ, 0xc0, !PT ;  /* 0x000000ff0c007812 */ /* 0x000fe400078ec0ff */
[----:B------:R-:W-:Y:S02]  /*60b0*/  SHF.R.U32.HI R19, RZ, 0x10, R12 ;  /* 0x00000010ff137819 */ /* 0x000fe4000001160c */
[----:B------:R-:W-:Y:S01]  /*60c0*/  SHF.R.U32.HI R18, RZ, 0x10, R2 ;  /* 0x00000010ff127819 */ /* 0x000fe20000011602 */
[----:B------:R-:W-:Y:S01]  /*60d0*/  IMAD.IADD R13, R1, 0x1, R6 ;  /* 0x00000001010d7824 */ /* 0x000fe200078e0206 */
[----:B------:R-:W-:Y:S02]  /*60e0*/  SHF.R.U32.HI R17, RZ, 0x10, R14 ;  /* 0x00000010ff117819 */ /* 0x000fe4000001160e */
[----:B------:R-:W-:-:S02]  /*60f0*/  SHF.R.U32.HI R21, RZ, 0x8, R12 ;  /* 0x00000008ff157819 */ /* 0x000fc4000001160c */
[-C--:B------:R-:W-:Y:S02]  /*6100*/  LEA.HI R15, R2, R1.reuse, RZ, 0x8 ;  /* 0x00000001020f7211 */ /* 0x080fe400078f40ff */
[-C--:B------:R-:W-:Y:S01]  /*6110*/  LEA.HI R26, R12, R1.reuse, RZ, 0x8 ;  /* 0x000000010c1a7211 */ /* 0x080fe200078f40ff */
[----:B------:R-:W-:Y:S01]  /*6120*/  IMAD.MOV.U32 R4, RZ, RZ, 0x7dc982ca ;  /* 0x7dc982caff047424 */ /* 0x000fe200078e00ff */
[----:B------:R-:W-:Y:S01]  /*6130*/  SHF.R.U32.HI R3, RZ, 0x8, R14 ;  /* 0x00000008ff037819 */ /* 0x000fe2000001160e */
[----:B------:R-:W-:Y:S01]  /*6140*/  HFMA2 R10, -RZ, RZ, 0.057830810546875, 1.811981201171875e-05 ;  /* 0x2b670130ff0a7431 */ /* 0x000fe200000001ff */
[C---:B------:R-:W-:Y:S02]  /*6150*/  LOP3.LUT R2, R14.reuse, 0xff, RZ, 0xc0, !PT ;  /* 0x000000ff0e027812 */ /* 0x040fe400078ec0ff */
[----:B------:R-:W-:Y:S01]  /*6160*/  MOV R5, 0xf04759fa ;  /* 0xf04759fa00057802 */ /* 0x000fe20000000f00 */
[----:B------:R-:W-:Y:S01]  /*6170*/  IMAD.MOV.U32 R8, RZ, RZ, 0x7b777c63 ;  /* 0x7b777c63ff087424 */ /* 0x000fe200078e00ff */
[----:B------:R-:W-:Y:S01]  /*6180*/  LEA.HI R7, R14, R1, RZ, 0x8 ;  /* 0x000000010e077211 */ /* 0x000fe200078f40ff */
[C---:B------:R-:W-:Y:S01]  /*6190*/  IMAD.IADD R14, R1.reuse, 0x1, R16 ;  /* 0x00000001010e7824 */ /* 0x040fe200078e0210 */
[----:B------:R-:W-:Y:S01]  /*61a0*/  LOP3.LUT R30, R30, 0xff, RZ, 0xc0, !PT ;  /* 0x000000ff1e1e7812 */ /* 0x000fe200078ec0ff */
[----:B------:R-:W-:Y:S01]  /*61b0*/  IMAD.MOV.U32 R9, RZ, RZ, -0x3a90940e ;  /* 0xc56f6bf2ff097424 */ /* 0x000fe200078e00ff */
[----:B------:R-:W-:Y:S01]  /*61c0*/  LOP3.LUT R32, R32, 0xff, RZ, 0xc0, !PT ;  /* 0x000000ff20207812 */ /* 0x000fe200078ec0ff */
[----:B------:R-:W-:Y:S01]  /*61d0*/  IMAD.MOV.U32 R11, RZ, RZ, 0x76abd7fe ;  /* 0x76abd7feff0b7424 */ /* 0x000fe200078e00ff */
[----:B------:R-:W-:Y:S01]  /*61e0*/  IADD3 R31, PT, PT, R1, R0, RZ ;  /* 0x00000000011f7210 */ /* 0x000fe20007ffe0ff */
[----:B------:R-:W2:Y:S01]  /*61f0*/  LDL.U8 R27, [R27] ;  /* 0x000000001b1b7983 */ /* 0x000ea20000100000 */
[----:B------:R-:W-:-:S02]  /*6200*/  LOP3.LUT R12, R19, 0xff, RZ, 0xc0, !PT ;  /* 0x000000ff130c7812 */ /* 0x000fc400078ec0ff */
[----:B------:R-:W-:Y:S01]  /*6210*/  LOP3.LUT R6, R17, 0xff, RZ, 0xc0, !PT ;  /* 0x000000ff11067812 */ /* 0x000fe200078ec0ff */
[----:B------:R-:W3:Y:S01]  /*6220*/  LDL.U8 R15, [R15] ;  /* 0x000000000f0f7983 */ /* 0x000ee20000100000 */
[----:B------:R-:W-:Y:S02]  /*6230*/  LOP3.LUT R20, R20, 0xff, RZ, 0xc0, !PT ;  /* 0x000000ff14147812 */ /* 0x000fe400078ec0ff */
[----:B------:R-:W-:Y:S01]  /*6240*/  LOP3.LUT R18, R18, 0xff, RZ, 0xc0, !PT ;  /* 0x000000ff12127812 */ /* 0x000fe200078ec0ff */
[----:B------:R-:W4:Y:S01]  /*6250*/  LDL.U8 R26, [R26] ;  /* 0x000000001a1a7983 */ /* 0x000f220000100000 */
[----:B------:R-:W-:Y:S02]  /*6260*/  LOP3.LUT R0, R3, 0xff, RZ, 0xc0, !PT ;  /* 0x000000ff03007812 */ /* 0x000fe400078ec0ff */
[----:B------:R-:W-:Y:S01]  /*6270*/  LOP3.LUT R16, R21, 0xff, RZ, 0xc0, !PT ;  /* 0x000000ff15107812 */ /* 0x000fe200078ec0ff */
[C---:B------:R-:W-:Y:S01]  /*6280*/  IMAD.IADD R3, R1.reuse, 0x1, R2 ;  /* 0x0000000101037824 */ /* 0x040fe200078e0202 */
[C---:B------:R-:W-:Y:S01]  /*6290*/  IADD3 R25, PT, PT, R1.reuse, R20, RZ ;  /* 0x0000001401197210 */ /* 0x040fe20007ffe0ff */
[C---:B------:R-:W-:Y:S01]  /*62a0*/  IMAD.IADD R30, R1.reuse, 0x1, R30 ;  /* 0x00000001011e7824 */ /* 0x040fe200078e021e */
[C---:B------:R-:W-:Y:S01]  /*62b0*/  IADD3 R0, PT, PT, R1.reuse, R0, RZ ;  /* 0x0000000001007210 */ /* 0x040fe20007ffe0ff */
[C---:B------:R-:W-:Y:S01]  /*62c0*/  IMAD.IADD R32, R1.reuse, 0x1, R32 ;  /* 0x0000000101207824 */ /* 0x040fe200078e0220 */
[----:B------:R1:W5:Y:S01]  /*62d0*/  LDL.U8 R2, [R7] ;  /* 0x0000000007027983 */ /* 0x0003620000100000 */
[C---:B------:R-:W-:Y:S01]  /*62e0*/  IMAD.IADD R24, R1.reuse, 0x1, R12 ;  /* 0x0000000101187824 */ /* 0x040fe200078e020c */
[C---:B------:R-:W-:Y:S01]  /*62f0*/  IADD3 R16, PT, PT, R1.reuse, R16, RZ ;  /* 0x0000001001107210 */ /* 0x040fe20007ffe0ff */
[C---:B------:R-:W-:Y:S01]  /*6300*/  IMAD.IADD R28, R1.reuse, 0x1, R6 ;  /* 0x00000001011c7824 */ /* 0x040fe200078e0206 */
[----:B------:R-:W5:Y:S01]  /*6310*/  LDL.U8 R14, [R14] ;  /* 0x000000000e0e7983 */ /* 0x000f620000100000 */
[----:B------:R-:W-:-:S02]  /*6320*/  IMAD.IADD R18, R1, 0x1, R18 ;  /* 0x0000000101127824 */ /* 0x000fc400078e0212 */
[----:B------:R-:W-:Y:S01]  /*6330*/  IMAD.MOV.U32 R6, RZ, RZ, -0x505d2b53 ;  /* 0xafa2d4adff067424 */ /* 0x000fe200078e00ff */
[----:B------:R-:W5:Y:S01]  /*6340*/  LDL.U8 R13, [R13] ;  /* 0x000000000d0d7983 */ /* 0x000f620000100000 */
[----:B-1----:R-:W-:-:S03]  /*6350*/  IMAD.MOV.U32 R7, RZ, RZ, -0x3f8d5b64 ;  /* 0xc072a49cff077424 */ /* 0x002fc600078e00ff */
[----:B------:R-:W5:Y:S04]  /*6360*/  LDL.U8 R31, [R31] ;  /* 0x000000001f1f7983 */ /* 0x000f680000100000 */
[----:B------:R-:W5:Y:S04]  /*6370*/  LDL.U8 R3, [R3] ;  /* 0x0000000003037983 */ /* 0x000f680000100000 */
[----:B------:R-:W5:Y:S04]  /*6380*/  LDL.U8 R30, [R30] ;  /* 0x000000001e1e7983 */ /* 0x000f680000100000 */
[----:B------:R-:W2:Y:S04]  /*6390*/  LDL.U8 R25, [R25] ;  /* 0x0000000019197983 */ /* 0x000ea80000100000 */
[----:B------:R-:W5:Y:S04]  /*63a0*/  LDL.U8 R32, [R32] ;  /* 0x0000000020207983 */ /* 0x000f680000100000 */
[----:B------:R-:W5:Y:S04]  /*63b0*/  LDL.U8 R29, [R18] ;  /* 0x00000000121d7983 */ /* 0x000f680000100000 */
[----:B------:R1:W5:Y:S04]  /*63c0*/  LDL.U8 R12, [R16] ;  /* 0x00000000100c7983 */ /* 0x0003680000100000 */
[----:B------:R-:W3:Y:S04]  /*63d0*/  LDL.U8 R24, [R24] ;  /* 0x0000000018187983 */ /* 0x000ee80000100000 */
[----:B------:R-:W4:Y:S04]  /*63e0*/  LDL.U8 R28, [R28] ;  /* 0x000000001c1c7983 */ /* 0x000f280000100000 */
[----:B------:R-:W5:Y:S04]  /*63f0*/  LDL.U8 R0, [R0] ;  /* 0x0000000000007983 */ /* 0x000f680000100000 */
[----:B------:R0:W-:Y:S04]  /*6400*/  STL.128 [UR14+0x10], R4 ;  /* 0x00001004ff007987 */ /* 0x0001e80008100c0e */
[----:B------:R1:W-:Y:S01]  /*6410*/  STL.128 [UR14], R8 ;  /* 0x00000008ff007987 */ /* 0x0003e20008100c0e */
[----:B0-----:R-:W-:Y:S01]  /*6420*/  IMAD.MOV.U32 R4, RZ, RZ, -0x3cdc38fc ;  /* 0xc323c704ff047424 */ /* 0x001fe200078e00ff */
[----:B------:R-:W-:Y:S01]  /*6430*/  MOV R5, 0x9a059618 ;  /* 0x9a05961800057802 */ /* 0x000fe20000000f00 */
[----:B------:R-:W-:-:S02]  /*6440*/  IMAD.MOV.U32 R7, RZ, RZ, 0x75b227eb ;  /* 0x75b227ebff077424 */ /* 0x000fc400078e00ff */
[----:B------:R-:W-:Y:S02]  /*6450*/  IMAD.MOV.U32 R6, RZ, RZ, -0x1d7fedf9 ;  /* 0xe2801207ff067424 */ /* 0x000fe400078e00ff */
[----:B-1----:R-:W-:Y:S01]  /*6460*/  HFMA2 R11, -RZ, RZ, 0.00126743316650390625, -142.125 ;  /* 0x1531d871ff0b7431 */ /* 0x002fe200000001ff */
[----:B------:R-:W-:Y:S01]  /*6470*/  MOV R8, 0x2693fdb7 ;  /* 0x2693fdb700087802 */ /* 0x000fe20000000f00 */
[----:B------:R-:W-:Y:S02]  /*6480*/  IMAD.MOV.U32 R9, RZ, RZ, -0x3308c0ca ;  /* 0xccf73f36ff097424 */ /* 0x000fe400078e00ff */
[----:B------:R-:W-:Y:S01]  /*6490*/  IMAD.MOV.U32 R10, RZ, RZ, -0xe1a5acc ;  /* 0xf1e5a534ff0a7424 */ /* 0x000fe200078e00ff */
[----:B------:R0:W-:Y:S04]  /*64a0*/  STL.128 [UR14+0x30], R4 ;  /* 0x00003004ff007987 */ /* 0x0001e80008100c0e */
[----:B------:R1:W-:Y:S01]  /*64b0*/  STL.128 [UR14+0x20], R8 ;  /* 0x00002008ff007987 */ /* 0x0003e20008100c0e */
[----:B0-----:R-:W-:-:S02]  /*64c0*/  HFMA2 R5, -RZ, RZ, -0.0084991455078125, 6252 ;  /* 0xa05a6e1bff057431 */ /* 0x001fc400000001ff */
[----:B------:R-:W-:Y:S02]  /*64d0*/  IMAD.MOV.U32 R4, RZ, RZ, 0x1a2c8309 ;  /* 0x1a2c8309ff047424 */ /* 0x000fe400078e00ff */
[----:B------:R-:W-:Y:S02]  /*64e0*/  IMAD.MOV.U32 R6, RZ, RZ, -0x4c29c4ae ;  /* 0xb3d63b52ff067424 */ /* 0x000fe400078e00ff */
[----:B------:R-:W-:Y:S02]  /*64f0*/  IMAD.MOV.U32 R7, RZ, RZ, -0x7bd01cd7 ;  /* 0x842fe329ff077424 */ /* 0x000fe400078e00ff */
[----:B-1----:R-:W-:Y:S01]  /*6500*/  HFMA2 R11, -RZ, RZ, -29.375, 17.15625 ;  /* 0xcf584c4aff0b7431 */ /* 0x002fe200000001ff */
[----:B------:R-:W-:Y:S01]  /*6510*/  MOV R8, 0xed00d153 ;  /* 0xed00d15300087802 */ /* 0x000fe20000000f00 */
[----:B------:R-:W-:Y:S02]  /*6520*/  IMAD.MOV.U32 R9, RZ, RZ, 0x5bb1fc20 ;  /* 0x5bb1fc20ff097424 */ /* 0x000fe400078e00ff */
[----:B------:R-:W-:Y:S01]  /*6530*/  IMAD.MOV.U32 R10, RZ, RZ, 0x39becb6a ;  /* 0x39becb6aff0a7424 */ /* 0x000fe200078e00ff */
[----:B------:R0:W-:Y:S04]  /*6540*/  STL.128 [UR14+0x40], R4 ;  /* 0x00004004ff007987 */ /* 0x0001e80008100c0e */
[----:B------:R1:W-:Y:S01]  /*6550*/  STL.128 [UR14+0x50], R8 ;  /* 0x00005008ff007987 */ /* 0x0003e20008100c0e */
[----:B0-----:R-:W-:Y:S01]  /*6560*/  IMAD.MOV.U32 R4, RZ, RZ, -0x4551030 ;  /* 0xfbaaefd0ff047424 */ /* 0x001fe200078e00ff */
[----:B------:R-:W-:Y:S01]  /*6570*/  MOV R6, 0x7f02f945 ;  /* 0x7f02f94500067802 */ /* 0x000fe20000000f00 */
[----:B------:R-:W-:-:S02]  /*6580*/  IMAD.MOV.U32 R5, RZ, RZ, -0x7accb2bd ;  /* 0x85334d43ff057424 */ /* 0x000fc400078e00ff */
[----:B------:R-:W-:Y:S02]  /*6590*/  IMAD.MOV.U32 R7, RZ, RZ, -0x5760c3b0 ;  /* 0xa89f3c50ff077424 */ /* 0x000fe400078e00ff */
[----:B-1----:R-:W-:Y:S02]  /*65a0*/  HFMA2 R9, -RZ, RZ, -21376, -0.00543975830078125 ;  /* 0xf5389d92ff097431 */ /* 0x002fe400000001ff */
[----:B------:R-:W-:Y:S01]  /*65b0*/  IMAD.MOV.U32 R8, RZ, RZ, -0x70bf5caf ;  /* 0x8f40a351ff087424 */ /* 0x000fe200078e00ff */
[----:B------:R0:W-:Y:S01]  /*65c0*/  STL.128 [UR14+0x60], R4 ;  /* 0x00006004ff007987 */ /* 0x0001e20008100c0e */
[----:B------:R-:W-:Y:S02]  /*65d0*/  IMAD.MOV.U32 R10, RZ, RZ, 0x21dab6bc ;  /* 0x21dab6bcff0a7424 */ /* 0x000fe400078e00ff */
[----:B------:R-:W-:-:S05]  /*65e0*/  IMAD.MOV.U32 R11, RZ, RZ, -0x2d0c00f0 ;  /* 0xd2f3ff10ff0b7424 */ /* 0x000fca00078e00ff */
[----:B------:R1:W-:Y:S01]  /*65f0*/  STL.128 [UR14+0x70], R8 ;  /* 0x00007008ff007987 */ /* 0x0003e20008100c0e */
[----:B0-----:R-:W-:Y:S01]  /*6600*/  HFMA2 R7, -RZ, RZ, 14536, 345 ;  /* 0x73195d64ff077431 */ /* 0x001fe200000001ff */
[----:B------:R-:W-:Y:S01]  /*6610*/  MOV R4, 0xec130ccd ;  /* 0xec130ccd00047802 */ /* 0x000fe20000000f00 */
[----:B------:R-:W-:Y:S02]  /*6620*/  IMAD.MOV.U32 R5, RZ, RZ, 0x1744975f ;  /* 0x1744975fff057424 */ /* 0x000fe400078e00ff */
[----:B------:R-:W-:Y:S02]  /*6630*/  IMAD.MOV.U32 R6, RZ, RZ, 0x3d7ea7c4 ;  /* 0x3d7ea7c4ff067424 */ /* 0x000fe400078e00ff */
[----:B-1----:R-:W-:Y:S01]  /*6640*/  IMAD.MOV.U32 R8, RZ, RZ, -0x23b07ea0 ;  /* 0xdc4f8160ff087424 */ /* 0x002fe200078e00ff */
[----:B------:R-:W-:Y:S01]  /*6650*/  MOV R10, 0x14b8ee46 ;  /* 0x14b8ee46000a7802 */ /* 0x000fe20000000f00 */
[----:B------:R-:W-:Y:S01]  /*6660*/  IMAD.MOV.U32 R9, RZ, RZ, -0x776fd5de ;  /* 0x88902a22ff097424 */ /* 0x000fe200078e00ff */
[----:B------:R0:W-:Y:S01]  /*6670*/  STL.128 [UR14+0x80], R4 ;  /* 0x00008004ff007987 */ /* 0x0001e20008100c0e */
[----:B------:R-:W-:-:S05]  /*6680*/  IMAD.MOV.U32 R11, RZ, RZ, -0x24f4a122 ;  /* 0xdb0b5edeff0b7424 */ /* 0x000fca00078e00ff */
[----:B------:R1:W-:Y:S01]  /*6690*/  STL.128 [UR14+0x90], R8 ;  /* 0x00009008ff007987 */ /* 0x0003e20008100c0e */
[----:B0-----:R-:W-:Y:S02]  /*66a0*/  HFMA2 R5, -RZ, RZ, 265, 9.5903873443603515625e-05 ;  /* 0x5c240649ff057431 */ /* 0x001fe400000001ff */
[----:B------:R-:W-:Y:S02]  /*66b0*/  IMAD.MOV.U32 R4, RZ, RZ, 0xa3a32e0 ;  /* 0x0a3a32e0ff047424 */ /* 0x000fe400078e00ff */
[----:B------:R-:W-:Y:S02]  /*66c0*/  IMAD.MOV.U32 R6, RZ, RZ, 0x62acd3c2 ;  /* 0x62acd3c2ff067424 */ /* 0x000fe400078e00ff */
[----:B------:R-:W-:Y:S02]  /*66d0*/  IMAD.MOV.U32 R7, RZ, RZ, 0x79e49591 ;  /* 0x79e49591ff077424 */ /* 0x000fe400078e00ff */
[----:B-1----:R-:W-:Y:S01]  /*66e0*/  HFMA2 R11, -RZ, RZ, 0.0001428127288818359375, 52384 ;  /* 0x08ae7a65ff0b7431 */ /* 0x002fe200000001ff */
[----:B------:R-:W-:Y:S01]  /*66f0*/  MOV R8, 0x6d37c8e7 ;  /* 0x6d37c8e700087802 */ /* 0x000fe20000000f00 */
[----:B------:R-:W-:-:S02]  /*6700*/  IMAD.MOV.U32 R9, RZ, RZ, -0x56b12a73 ;  /* 0xa94ed58dff097424 */ /* 0x000fc400078e00ff */
[----:B------:R-:W-:Y:S01]  /*6710*/  IMAD.MOV.U32 R10, RZ, RZ, -0x150ba994 ;  /* 0xeaf4566cff0a7424 */ /* 0x000fe200078e00ff */
[----:B------:R0:W-:Y:S01]  /*6720*/  STL.128 [UR14+0xa0], R4 ;  /* 0x0000a004ff007987 */ /* 0x0001e20008100c0e */
[----:B------:R-:W-:-:S03]  /*6730*/  HFMA2 R19, -RZ, RZ, -458, 92.875 ;  /* 0xdf2855ceff137431 */ /* 0x000fc600000001ff */
[----:B------:R1:W-:Y:S01]  /*6740*/  STL.128 [UR14+0xb0], R8 ;  /* 0x0000b008ff007987 */ /* 0x0003e20008100c0e */
[----:B------:R-:W-:Y:S01]  /*6750*/  MOV R16, 0x1198f8e1 ;  /* 0x1198f8e100107802 */ /* 0x000fe20000000f00 */
[----:B------:R-:W-:Y:S01]  /*6760*/  IMAD.MOV.U32 R17, RZ, RZ, -0x6b712697 ;  /* 0x948ed969ff117424 */ /* 0x000fe200078e00ff */
[----:B------:R-:W-:Y:S01]  /*6770*/  MOV R22, 0xf2d9941 ;  /* 0x0f2d994100167802 */ /* 0x000fe20000000f00 */
[----:B0-----:R-:W-:Y:S01]  /*6780*/  IMAD.MOV.U32 R4, RZ, RZ, 0x2e2578ba ;  /* 0x2e2578baff047424 */ /* 0x001fe200078e00ff */
[----:B------:R-:W-:Y:S01]  /*6790*/  MOV R6, 0x1f74dde8 ;  /* 0x1f74dde800067802 */ /* 0x000fe20000000f00 */
[----:B------:R-:W-:Y:S02]  /*67a0*/  IMAD.MOV.U32 R5, RZ, RZ, -0x394b59e4 ;  /* 0xc6b4a61cff057424 */ /* 0x000fe400078e00ff */
[----:B------:R-:W-:Y:S02]  /*67b0*/  IMAD.MOV.U32 R7, RZ, RZ, -0x757442b5 ;  /* 0x8a8bbd4bff077424 */ /* 0x000fe400078e00ff */
[----:B-1----:R-:W-:-:S02]  /*67c0*/  HFMA2 R9, -RZ, RZ, 0.000424861907958984375, 5.0067901611328125e-05 ;  /* 0x0ef60348ff097431 */ /* 0x002fc400000001ff */
[----:B------:R-:W-:Y:S01]  /*67d0*/  IMAD.MOV.U32 R8, RZ, RZ, 0x66b53e70 ;  /* 0x66b53e70ff087424 */ /* 0x000fe200078e00ff */
[----:B------:R0:W-:Y:S01]  /*67e0*/  STL.128 [UR14+0xc0], R4 ;  /* 0x0000c004ff007987 */ /* 0x0001e20008100c0e */
[----:B------:R-:W-:Y:S02]  /*67f0*/  IMAD.MOV.U32 R10, RZ, RZ, -0x46a8ca9f ;  /* 0xb9573561ff0a7424 */ /* 0x000fe400078e00ff */
[----:B------:R-:W-:Y:S02]  /*6800*/  IMAD.MOV.U32 R11, RZ, RZ, -0x61e23e7a ;  /* 0x9e1dc186ff0b7424 */ /* 0x000fe400078e00ff */
[----:B------:R-:W-:Y:S02]  /*6810*/  IMAD.MOV.U32 R18, RZ, RZ, -0x1678e165 ;  /* 0xe9871e9bff127424 */ /* 0x000fe400078e00ff */
[----:B------:R-:W-:Y:S02]  /*6820*/  IMAD.MOV.U32 R20, RZ, RZ, 0xd89a18c ;  /* 0x0d89a18cff147424 */ /* 0x000fe400078e00ff */
[----:B------:R-:W-:-:S02]  /*6830*/  IMAD.MOV.U32 R21, RZ, RZ, 0x6842e6bf ;  /* 0x6842e6bfff157424 */ /* 0x000fc400078e00ff */
[----:B0-----:R-:W-:Y:S01]  /*6840*/  HFMA2 R7, -RZ, RZ, -0.000704288482666015625, -5.328125 ;  /* 0x91c5c554ff077431 */ /* 0x001fe200000001ff */
[----:B------:R-:W-:Y:S01]  /*6850*/  MOV R4, 0xfff2f20d ;  /* 0xfff2f20d00047802 */ /* 0x000fe20000000f00 */
[----:B------:R-:W-:Y:S02]  /*6860*/  IMAD.MOV.U32 R5, RZ, RZ, -0x29949443 ;  /* 0xd66b6bbdff057424 */ /* 0x000fe400078e00ff */
[----:B------:R-:W-:Y:S01]  /*6870*/  IMAD.MOV.U32 R6, RZ, RZ, -0x2190904f ;  /* 0xde6f6fb1ff067424 */ /* 0x000fe200078e00ff */
[----:B------:R0:W-:Y:S04]  /*6880*/  STL.128 [UR14+0xd0], R8 ;  /* 0x0000d008ff007987 */ /* 0x0001e80008100c0e */
[----:B------:R-:W-:Y:S04]  /*6890*/  STL.128 [UR14+0xe0], R16 ;  /* 0x0000e010ff007987 */ /* 0x000fe80008100c0e */
[----:B------:R1:W-:Y:S04]  /*68a0*/  STL.128 [UR14+0xf0], R20 ;  /* 0x0000f014ff007987 */ /* 0x0003e80008100c0e */
[----:B------:R1:W-:Y:S01]  /*68b0*/  STL.128 [R1+0x610], R4 ;  /* 0x0006100401007387 */ /* 0x0003e20000100c00 */
[----:B0-----:R-:W-:Y:S01]  /*68c0*/  IMAD.MOV.U32 R8, RZ, RZ, -0x399c9c5b ;  /* 0xc66363a5ff087424 */ /* 0x001fe200078e00ff */
[----:B------:R-:W-:Y:S01]  /*68d0*/  MOV R9, 0xf87c7c84 ;  /* 0xf87c7c8400097802 */ /* 0x000fe20000000f00 */
[----:B------:R-:W-:-:S02]  /*68e0*/  IMAD.MOV.U32 R10, RZ, RZ, -0x11888867 ;  /* 0xee777799ff0a7424 */ /* 0x000fc400078e00ff */
[----:B------:R-:W-:Y:S01]  /*68f0*/  IMAD.MOV.U32 R11, RZ, RZ, -0x9848473 ;  /* 0xf67b7b8dff0b7424 */ /* 0x000fe200078e00ff */
[----:B-1----:R-:W5:Y:S04]  /*6900*/  LDG.E R23, desc[UR12][R40.64+0x4] ;  /* 0x0000040c28177981 */ /* 0x002f68000c1e1900 */
[----:B------:R-:W5:Y:S01]  /*6910*/  LDG.E R22, desc[UR12][R40.64+0x8] ;  /* 0x0000080c28167981 */ /* 0x000f62000c1e1900 */
[----:B------:R-:W-:Y:S02]  /*6920*/  HFMA2 R5, -RZ, RZ, -0.364990234375, -118.125 ;  /* 0xb5d7d762ff057431 */ /* 0x000fe400000001ff */
[----:B------:R-:W-:Y:S01]  /*6930*/  IMAD.MOV.U32 R4, RZ, RZ, -0x180101e7 ;  /* 0xe7fefe19ff047424 */ /* 0x000fe200078e00ff */
[----:B------:R-:W5:Y:S01]  /*6940*/  LDG.E R21, desc[UR12][R40.64] ;  /* 0x0000000c28157981 */ /* 0x000f62000c1e1900 */
[----:B------:R-:W-:-:S02]  /*6950*/  IMAD.MOV.U32 R6, RZ, RZ, 0x4dababe6 ;  /* 0x4dababe6ff067424 */ /* 0x000fc400078e00ff */
[----:B------:R-:W-:Y:S01]  /*6960*/  IMAD.MOV.U32 R7, RZ, RZ, -0x13898966 ;  /* 0xec76769aff077424 */ /* 0x000fe200078e00ff */
[----:B------:R-:W5:Y:S04]  /*6970*/  LDG.E R20, desc[UR12][R40.64+0xc] ;  /* 0x00000c0c28147981 */ /* 0x000f68000c1e1900 */
[----:B------:R0:W-:Y:S02]  /*6980*/  STL.128 [R1+0x630], R4 ;  /* 0x0006300401007387 */ /* 0x0001e40000100c00 */
[----:B0-----:R-:W-:Y:S02]  /*6990*/  HFMA2 R6, -RZ, RZ, -0.0003831386566162109375, 7.78515625 ;  /* 0x8e4747c9ff067431 */ /* 0x001fe400000001ff */
[----:B------:R-:W-:Y:S02]  /*69a0*/  IMAD.MOV.U32 R4, RZ, RZ, -0x100505eb ;  /* 0xeffafa15ff047424 */ /* 0x000fe400078e00ff */
[----:B------:R-:W-:-:S02]  /*69b0*/  IMAD.MOV.U32 R5, RZ, RZ, -0x4da6a615 ;  /* 0xb25959ebff057424 */ /* 0x000fc400078e00ff */
[----:B------:R-:W-:-:S05]  /*69c0*/  IMAD.MOV.U32 R7, RZ, RZ, -0x40f0ff5 ;  /* 0xfbf0f00bff077424 */ /* 0x000fca00078e00ff */
[----:B------:R0:W-:Y:S02]  /*69d0*/  STL.128 [R1+0x650], R4 ;  /* 0x0006500401007387 */ /* 0x0001e40000100c00 */
[----:B0-----:R-:W-:Y:S02]  /*69e0*/  HFMA2 R4, -RZ, RZ, 0.014862060546875, -0.004634857177734375 ;  /* 0x239c9cbfff047431 */ /* 0x001fe400000001ff */
[----:B------:R-:W-:Y:S01]  /*69f0*/  IMAD.MOV.U32 R5, RZ, RZ, 0x53a4a4f7 ;  /* 0x53a4a4f7ff057424 */ /* 0x000fe200078e00ff */
[----:B------:R-:W-:Y:S01]  /*6a00*/  MOV R7, 0x9bc0c05b ;  /* 0x9bc0c05b00077802 */ /* 0x000fe20000000f00 */
[----:B------:R-:W-:-:S05]  /*6a10*/  IMAD.MOV.U32 R6, RZ, RZ, -0x1b8d8d6a ;  /* 0xe4727296ff067424 */ /* 0x000fca00078e00ff */
[----:B------:R0:W-:Y:S02]  /*6a20*/  STL.128 [R1+0x670], R4 ;  /* 0x0006700401007387 */ /* 0x0001e40000100c00 */
[----:B0-----:R-:W-:Y:S01]  /*6a30*/  IMAD.MOV.U32 R4, RZ, RZ, 0x6c36365a ;  /* 0x6c36365aff047424 */ /* 0x001fe200078e00ff */
[----:B------:R-:W-:Y:S01]  /*6a40*/  MOV R5, 0x7e3f3f41 ;  /* 0x7e3f3f4100057802 */ /* 0x000fe20000000f00 */
[----:B------:R-:W-:Y:S02]  /*6a50*/  IMAD.MOV.U32 R6, RZ, RZ, -0xa0808fe ;  /* 0xf5f7f702ff067424 */ /* 0x000fe400078e00ff */
[----:B------:R-:W-:-:S05]  /*6a60*/  IMAD.MOV.U32 R7, RZ, RZ, -0x7c3333b1 ;  /* 0x83cccc4fff077424 */ /* 0x000fca00078e00ff */
[----:B------:R0:W-:Y:S02]  /*6a70*/  STL.128 [R1+0x690], R4 ;  /* 0x0006900401007387 */ /* 0x0001e40000100c00 */
[----:B0-----:R-:W-:Y:S02]  /*6a80*/  HFMA2 R6, -RZ, RZ, 792.5, 0.1663818359375 ;  /* 0x62313153ff067431 */ /* 0x001fe400000001ff */
[----:B------:R-:W-:Y:S02]  /*6a90*/  IMAD.MOV.U32 R4, RZ, RZ, -0x1d8e8e6d ;  /* 0xe2717193ff047424 */ /* 0x000fe400078e00ff */
[----:B------:R-:W-:Y:S02]  /*6aa0*/  IMAD.MOV.U32 R5, RZ, RZ, -0x5427278d ;  /* 0xabd8d873ff057424 */ /* 0x000fe400078e00ff */
[----:B------:R-:W-:-:S05]  /*6ab0*/  IMAD.MOV.U32 R7, RZ, RZ, 0x2a15153f ;  /* 0x2a15153fff077424 */ /* 0x000fca00078e00ff */
[----:B------:R0:W-:Y:S02]  /*6ac0*/  STL.128 [R1+0x6b0], R4 ;  /* 0x0006b00401007387 */ /* 0x0001e40000100c00 */
[----:B0-----:R-:W-:Y:S02]  /*6ad0*/  HFMA2 R4, -RZ, RZ, 0.1279296875, 0.0020294189453125 ;  /* 0x30181828ff047431 */ /* 0x001fe400000001ff */
[----:B------:R-:W-:Y:S01]  /*6ae0*/  IMAD.MOV.U32 R5, RZ, RZ, 0x379696a1 ;  /* 0x379696a1ff057424 */ /* 0x000fe200078e00ff */
[----:B------:R-:W-:Y:S01]  /*6af0*/  MOV R7, 0x2f9a9ab5 ;  /* 0x2f9a9ab500077802 */ /* 0x000fe20000000f00 */
[----:B------:R-:W-:-:S05]  /*6b00*/  IMAD.MOV.U32 R6, RZ, RZ, 0xa05050f ;  /* 0x0a05050fff067424 */ /* 0x000fca00078e00ff */
[----:B------:R0:W-:Y:S02]  /*6b10*/  STL.128 [R1+0x6d0], R4 ;  /* 0x0006d00401007387 */ /* 0x0001e40000100c00 */
[----:B0-----:R-:W-:Y:S01]  /*6b20*/  IMAD.MOV.U32 R4, RZ, RZ, -0x321414da ;  /* 0xcdebeb26ff047424 */ /* 0x001fe200078e00ff */
[----:B------:R-:W-:Y:S01]  /*6b30*/  MOV R5, 0x4e272769 ;  /* 0x4e27276900057802 */ /* 0x000fe20000000f00 */
[----:B------:R-:W-:Y:S02]  /*6b40*/  IMAD.MOV.U32 R6, RZ, RZ, 0x7fb2b2cd ;  /* 0x7fb2b2cdff067424 */ /* 0x000fe400078e00ff */
[----:B------:R-:W-:-:S05]  /*6b50*/  IMAD.MOV.U32 R7, RZ, RZ, -0x158a8a61 ;  /* 0xea75759fff077424 */ /* 0x000fca00078e00ff */
[----:B------:R0:W-:Y:S02]  /*6b60*/  STL.128 [R1+0x6f0], R4 ;  /* 0x0006f00401007387 */ /* 0x0001e40000100c00 */
[----:B0-----:R-:W-:Y:S02]  /*6b70*/  HFMA2 R6, -RZ, RZ, -0.27197265625, 221.75 ;  /* 0xb45a5aeeff067431 */ /* 0x001fe400000001ff */
[----:B------:R-:W-:Y:S02]  /*6b80*/  IMAD.MOV.U32 R4, RZ, RZ, 0x361b1b2d ;  /* 0x361b1b2dff047424 */ /* 0x000fe400078e00ff */
[----:B------:R-:W-:Y:S02]  /*6b90*/  IMAD.MOV.U32 R5, RZ, RZ, -0x2391914e ;  /* 0xdc6e6eb2ff057424 */ /* 0x000fe400078e00ff */
[----:B------:R-:W-:-:S05]  /*6ba0*/  IMAD.MOV.U32 R7, RZ, RZ, 0x5ba0a0fb ;  /* 0x5ba0a0fbff077424 */ /* 0x000fca00078e00ff */
[----:B------:R0:W-:Y:S04]  /*6bb0*/  STL.128 [R1+0x710], R4 ;  /* 0x0007100401007387 */ /* 0x0001e80000100c00 */
[----:B------:R1:W-:Y:S01]  /*6bc0*/  STL.128 [R1+0x600], R8 ;  /* 0x0006000801007387 */ /* 0x0003e20000100c00 */
[----:B0-----:R-:W-:Y:S02]  /*6bd0*/  HFMA2 R4, -RZ, RZ, 49.28125, 0.042816162109375 ;  /* 0x5229297bff047431 */ /* 0x001fe400000001ff */
[----:B------:R-:W-:Y:S01]  /*6be0*/  IMAD.MOV.U32 R5, RZ, RZ, -0x221c1cc2 ;  /* 0xdde3e33eff057424 */ /* 0x000fe200078e00ff */
[----:B------:R-:W-:Y:S01]  /*6bf0*/  MOV R7, 0x13848497 ;  /* 0x1384849700077802 */ /* 0x000fe20000000f00 */
[----:B------:R-:W-:Y:S01]  /*6c00*/  IMAD.MOV.U32 R6, RZ, RZ, 0x5e2f2f71 ;  /* 0x5e2f2f71ff067424 */ /* 0x000fe200078e00ff */
[----:B-1----:R-:W-:Y:S01]  /*6c10*/  MOV R10, 0xce6767a9 ;  /* 0xce6767a9000a7802 */ /* 0x002fe20000000f00 */
[----:B------:R-:W-:-:S03]  /*6c20*/  IMAD.MOV.U32 R8, RZ, RZ, 0x60303050 ;  /* 0x60303050ff087424 */ /* 0x000fc600078e00ff */
[----:B------:R0:W-:Y:S01]  /*6c30*/  STL.128 [R1+0x730], R4 ;  /* 0x0007300401007387 */ /* 0x0001e20000100c00 */
[----:B------:R-:W-:Y:S02]  /*6c40*/  IMAD.MOV.U32 R9, RZ, RZ, 0x2010103 ;  /* 0x02010103ff097424 */ /* 0x000fe400078e00ff */
[----:B------:R-:W-:-:S05]  /*6c50*/  IMAD.MOV.U32 R11, RZ, RZ, 0x562b2b7d ;  /* 0x562b2b7dff0b7424 */ /* 0x000fca00078e00ff */
[----:B------:R1:W-:Y:S01]  /*6c60*/  STL.128 [R1+0x620], R8 ;  /* 0x0006200801007387 */ /* 0x0003e20000100c00 */
[----:B0-----:R-:W-:Y:S01]  /*6c70*/  IMAD.MOV.U32 R4, RZ, RZ, 0x40202060 ;  /* 0x40202060ff047424 */ /* 0x001fe200078e00ff */
[----:B------:R-:W-:Y:S01]  /*6c80*/  MOV R5, 0xe3fcfc1f ;  /* 0xe3fcfc1f00057802 */ /* 0x000fe20000000f00 */
[----:B------:R-:W-:Y:S02]  /*6c90*/  IMAD.MOV.U32 R6, RZ, RZ, 0x79b1b1c8 ;  /* 0x79b1b1c8ff067424 */ /* 0x000fe400078e00ff */
[----:B------:R-:W-:-:S05]  /*6ca0*/  IMAD.MOV.U32 R7, RZ, RZ, -0x49a4a413 ;  /* 0xb65b5bedff077424 */ /* 0x000fca00078e00ff */
[----:B------:R0:W-:Y:S01]  /*6cb0*/  STL.128 [R1+0x750], R4 ;  /* 0x0007500401007387 */ /* 0x0001e20000100c00 */
[----:B-1----:R-:W-:Y:S01]  /*6cc0*/  MOV R8, 0x8fcaca45 ;  /* 0x8fcaca4500087802 */ /* 0x002fe20000000f00 */
[----:B------:R-:W-:Y:S01]  /*6cd0*/  IMAD.MOV.U32 R9, RZ, RZ, 0x1f82829d ;  /* 0x1f82829dff097424 */ /* 0x000fe200078e00ff */
[----:B------:R-:W-:Y:S01]  /*6ce0*/  MOV R11, 0xfa7d7d87 ;  /* 0xfa7d7d87000b7802 */ /* 0x000fe20000000f00 */
[----:B------:R-:W-:-:S05]  /*6cf0*/  IMAD.MOV.U32 R10, RZ, RZ, -0x763636c0 ;  /* 0x89c9c940ff0a7424 */ /* 0x000fca00078e00ff */
[----:B------:R1:W-:Y:S01]  /*6d00*/  STL.128 [R1+0x640], R8 ;  /* 0x0006400801007387 */ /* 0x0003e20000100c00 */
[----:B0-----:R-:W-:Y:S02]  /*6d10*/  HFMA2 R6, -RZ, RZ, -0.1357421875, 157 ;  /* 0xb05858e8ff067431 */ /* 0x001fe400000001ff */
[----:B------:R-:W-:Y:S02]  /*6d20*/  IMAD.MOV.U32 R4, RZ, RZ, -0x6bb5b522 ;  /* 0x944a4adeff047424 */ /* 0x000fe400078e00ff */
[----:B------:R-:W-:Y:S02]  /*6d30*/  IMAD.MOV.U32 R5, RZ, RZ, -0x67b3b32c ;  /* 0x984c4cd4ff057424 */ /* 0x000fe400078e00ff */
[----:B------:R-:W-:Y:S02]  /*6d40*/  IMAD.MOV.U32 R7, RZ, RZ, -0x7a3030b6 ;  /* 0x85cfcf4aff077424 */ /* 0x000fe400078e00ff */
[----:B-1----:R-:W-:-:S03]  /*6d50*/  IMAD.MOV.U32 R8, RZ, RZ, 0x41adadec ;  /* 0x41adadecff087424 */ /* 0x002fc600078e00ff */
[----:B------:R0:W-:Y:S01]  /*6d60*/  STL.128 [R1+0x770], R4 ;  /* 0x0007700401007387 */ /* 0x0001e20000100c00 */
[----:B------:R-:W-:Y:S01]  /*6d70*/  MOV R9, 0xb3d4d467 ;  /* 0xb3d4d46700097802 */ /* 0x000fe20000000f00 */
[----:B------:R-:W-:Y:S02]  /*6d80*/  IMAD.MOV.U32 R10, RZ, RZ, 0x5fa2a2fd ;  /* 0x5fa2a2fdff0a7424 */ /* 0x000fe400078e00ff */
[----:B------:R-:W-:-:S05]  /*6d90*/  IMAD.MOV.U32 R11, RZ, RZ, 0x45afafea ;  /* 0x45afafeaff0b7424 */ /* 0x000fca00078e00ff */
[----:B------:R1:W-:Y:S01]  /*6da0*/  STL.128 [R1+0x660], R8 ;  /* 0x0006600801007387 */ /* 0x0003e20000100c00 */
[----:B0-----:R-:W-:Y:S02]  /*6db0*/  HFMA2 R4, -RZ, RZ, -9.5546245574951171875e-05, 3.884765625 ;  /* 0x864343c5ff047431 */ /* 0x001fe400000001ff */
[----:B------:R-:W-:Y:S01]  /*6dc0*/  IMAD.MOV.U32 R5, RZ, RZ, -0x65b2b229 ;  /* 0x9a4d4dd7ff057424 */ /* 0x000fe200078e00ff */
[----:B------:R-:W-:Y:S01]  /*6dd0*/  MOV R7, 0x11858594 ;  /* 0x1185859400077802 */ /* 0x000fe20000000f00 */
[----:B------:R-:W-:-:S05]  /*6de0*/  IMAD.MOV.U32 R6, RZ, RZ, 0x66333355 ;  /* 0x66333355ff067424 */ /* 0x000fca00078e00ff */
[----:B------:R0:W-:Y:S01]  /*6df0*/  STL.128 [R1+0x790], R4 ;  /* 0x0007900401007387 */ /* 0x0001e20000100c00 */
[----:B-1----:R-:W-:Y:S02]  /*6e00*/  HFMA2 R10, -RZ, RZ, 1.3935546875, -0.00093746185302734375 ;  /* 0x3d9393aeff0a7431 */ /* 0x002fe400000001ff */
[----:B------:R-:W-:Y:S02]  /*6e10*/  IMAD.MOV.U32 R8, RZ, RZ, 0x75b7b7c2 ;  /* 0x75b7b7c2ff087424 */ /* 0x000fe400078e00ff */
[----:B------:R-:W-:Y:S02]  /*6e20*/  IMAD.MOV.U32 R9, RZ, RZ, -0x1e0202e4 ;  /* 0xe1fdfd1cff097424 */ /* 0x000fe400078e00ff */
[----:B------:R-:W-:-:S05]  /*6e30*/  IMAD.MOV.U32 R11, RZ, RZ, 0x4c26266a ;  /* 0x4c26266aff0b7424 */ /* 0x000fca00078e00ff */
[----:B------:R1:W-:Y:S01]  /*6e40*/  STL.128 [R1+0x680], R8 ;  /* 0x0006800801007387 */ /* 0x0003e20000100c00 */
[----:B0-----:R-:W-:Y:S01]  /*6e50*/  IMAD.MOV.U32 R4, RZ, RZ, -0x5fafaf10 ;  /* 0xa05050f0ff047424 */ /* 0x001fe200078e00ff */
[----:B------:R-:W-:Y:S01]  /*6e60*/  MOV R5, 0x783c3c44 ;  /* 0x783c3c4400057802 */ /* 0x000fe20000000f00 */
[----:B------:R-:W-:Y:S02]  /*6e70*/  IMAD.MOV.U32 R6, RZ, RZ, 0x259f9fba ;  /* 0x259f9fbaff067424 */ /* 0x000fe400078e00ff */
[----:B------:R-:W-:-:S05]  /*6e80*/  IMAD.MOV.U32 R7, RZ, RZ, 0x4ba8a8e3 ;  /* 0x4ba8a8e3ff077424 */ /* 0x000fca00078e00ff */
[----:B------:R0:W-:Y:S01]  /*6e90*/  STL.128 [R1+0x7b0], R4 ;  /* 0x0007b00401007387 */ /* 0x0001e20000100c00 */
[----:B-1----:R-:W-:Y:S02]  /*6ea0*/  HFMA2 R8, -RZ, RZ, 2152, 0.2724609375 ;  /* 0x6834345cff087431 */ /* 0x002fe400000001ff */
[----:B------:R-:W-:Y:S01]  /*6eb0*/  IMAD.MOV.U32 R9, RZ, RZ, 0x51a5a5f4 ;  /* 0x51a5a5f4ff097424 */ /* 0x000fe200078e00ff */
[----:B------:R-:W-:Y:S01]  /*6ec0*/  MOV R11, 0xf9f1f108 ;  /* 0xf9f1f108000b7802 */ /* 0x000fe20000000f00 */
[----:B------:R-:W-:Y:S02]  /*6ed0*/  IMAD.MOV.U32 R10, RZ, RZ, -0x2e1a1acc ;  /* 0xd1e5e534ff0a7424 */ /* 0x000fe400078e00ff */
[----:B0-----:R-:W-:Y:S02]  /*6ee0*/  HFMA2 R6, -RZ, RZ, 8640, 0.53515625 ;  /* 0x70383848ff067431 */ /* 0x001fe400000001ff */
[----:B------:R-:W-:Y:S02]  /*6ef0*/  IMAD.MOV.U32 R4, RZ, RZ, 0x3f9292ad ;  /* 0x3f9292adff047424 */ /* 0x000fe400078e00ff */
[----:B------:R-:W-:-:S02]  /*6f00*/  IMAD.MOV.U32 R5, RZ, RZ, 0x219d9dbc ;  /* 0x219d9dbcff057424 */ /* 0x000fc400078e00ff */
[----:B------:R-:W-:Y:S01]  /*6f10*/  IMAD.MOV.U32 R7, RZ, RZ, -0xe0a0afc ;  /* 0xf1f5f504ff077424 */ /* 0x000fe200078e00ff */
[----:B------:R0:W-:Y:S04]  /*6f20*/  STL.128 [R1+0x6a0], R8 ;  /* 0x0006a00801007387 */ /* 0x0001e80000100c00 */
[----:B------:R1:W-:Y:S01]  /*6f30*/  STL.128 [R1+0x7d0], R4 ;  /* 0x0007d00401007387 */ /* 0x0003e20000100c00 */
[----:B0-----:R-:W-:Y:S01]  /*6f40*/  IMAD.MOV.U32 R8, RZ, RZ, 0x804040c ;  /* 0x0804040cff087424 */ /* 0x001fe200078e00ff */
[----:B------:R-:W-:Y:S01]  /*6f50*/  MOV R9, 0x95c7c752 ;  /* 0x95c7c75200097802 */ /* 0x000fe20000000f00 */
[----:B------:R-:W-:Y:S02]  /*6f60*/  IMAD.MOV.U32 R10, RZ, RZ, 0x46232365 ;  /* 0x46232365ff0a7424 */ /* 0x000fe400078e00ff */
[----:B------:R-:W-:-:S02]  /*6f70*/  IMAD.MOV.U32 R11, RZ, RZ, -0x623c3ca2 ;  /* 0x9dc3c35eff0b7424 */ /* 0x000fc400078e00ff */
[----:B-1----:R-:W-:Y:S02]  /*6f80*/  HFMA2 R4, -RZ, RZ, 0.0079345703125, 0.00051116943359375 ;  /* 0x20101030ff047431 */ /* 0x002fe400000001ff */
[----:B------:R-:W-:Y:S01]  /*6f90*/  IMAD.MOV.U32 R5, RZ, RZ, -0x1a0000e6 ;  /* 0xe5ffff1aff057424 */ /* 0x000fe200078e00ff */
[----:B------:R-:W-:Y:S01]  /*6fa0*/  MOV R7, 0xbfd2d26d ;  /* 0xbfd2d26d00077802 */ /* 0x000fe20000000f00 */
[----:B------:R-:W-:Y:S01]  /*6fb0*/  IMAD.MOV.U32 R6, RZ, RZ, -0x20c0cf2 ;  /* 0xfdf3f30eff067424 */ /* 0x000fe200078e00ff */
[----:B------:R0:W-:Y:S04]  /*6fc0*/  STL.128 [R1+0x6c0], R8 ;  /* 0x0006c00801007387 */ /* 0x0001e80000100c00 */
[----:B------:R1:W-:Y:S01]  /*6fd0*/  STL.128 [R1+0x7f0], R4 ;  /* 0x0007f00401007387 */ /* 0x0003e20000100c00 */
[----:B0-----:R-:W-:-:S02]  /*6fe0*/  HFMA2 R10, -RZ, RZ, 0.003662109375, -9.238719940185546875e-06 ;  /* 0x1b80809bff0a7431 */ /* 0x001fc400000001ff */
[----:B------:R-:W-:Y:S02]  /*6ff0*/  IMAD.MOV.U32 R8, RZ, RZ, 0xe070709 ;  /* 0x0e070709ff087424 */ /* 0x000fe400078e00ff */
[----:B------:R-:W-:Y:S01]  /*7000*/  IMAD.MOV.U32 R9, RZ, RZ, 0x24121236 ;  /* 0x24121236ff097424 */ /* 0x000fe200078e00ff */
[----:B-1----:R-:W-:Y:S01]  /*7010*/  MOV R5, 0x359797a2 ;  /* 0x359797a200057802 */ /* 0x002fe20000000f00 */
[----:B------:R-:W-:Y:S02]  /*7020*/  IMAD.MOV.U32 R11, RZ, RZ, -0x201d1dc3 ;  /* 0xdfe2e23dff0b7424 */ /* 0x000fe400078e00ff */
[----:B------:R-:W-:Y:S02]  /*7030*/  IMAD.MOV.U32 R4, RZ, RZ, -0x41a0a01f ;  /* 0xbe5f5fe1ff047424 */ /* 0x000fe400078e00ff */
[----:B------:R-:W-:Y:S02]  /*7040*/  IMAD.MOV.U32 R6, RZ, RZ, -0x77bbbb34 ;  /* 0x884444ccff067424 */ /* 0x000fe400078e00ff */
[----:B------:R-:W-:Y:S01]  /*7050*/  IMAD.MOV.U32 R7, RZ, RZ, 0x2e171739 ;  /* 0x2e171739ff077424 */ /* 0x000fe200078e00ff */
[----:B------:R0:W-:Y:S04]  /*7060*/  STL.128 [R1+0x6e0], R8 ;  /* 0x0006e00801007387 */ /* 0x0001e80000100c00 */
[----:B------:R1:W-:Y:S01]  /*7070*/  STL.128 [R1+0x810], R4 ;  /* 0x0008100401007387 */ /* 0x0003e20000100c00 */
[----:B0-----:R-:W-:-:S02]  /*7080*/  HFMA2 R8, -RZ, RZ, 0.000736713409423828125, 0.00015580654144287109375 ;  /* 0x1209091bff087431 */ /* 0x001fc400000001ff */
[----:B------:R-:W-:Y:S01]  /*7090*/  IMAD.MOV.U32 R9, RZ, RZ, 0x1d83839e ;  /* 0x1d83839eff097424 */ /* 0x000fe200078e00ff */
[----:B------:R-:W-:Y:S01]  /*70a0*/  MOV R11, 0x341a1a2e ;  /* 0x341a1a2e000b7802 */ /* 0x000fe20000000f00 */
[----:B-1----:R-:W-:Y:S02]  /*70b0*/  HFMA2 R6, -RZ, RZ, 0.1905517578125, 0.0025234222412109375 ;  /* 0x3219192bff067431 */ /* 0x002fe400000001ff */
[----:B------:R-:W-:Y:S02]  /*70c0*/  IMAD.MOV.U32 R10, RZ, RZ, 0x582c2c74 ;  /* 0x582c2c74ff0a7424 */ /* 0x000fe400078e00ff */
[----:B------:R-:W-:Y:S02]  /*70d0*/  IMAD.MOV.U32 R4, RZ, RZ, -0x379b9b54 ;  /* 0xc86464acff047424 */ /* 0x000fe400078e00ff */
[----:B------:R-:W-:Y:S02]  /*70e0*/  IMAD.MOV.U32 R5, RZ, RZ, -0x45a2a219 ;  /* 0xba5d5de7ff057424 */ /* 0x000fe400078e00ff */
[----:B------:R-:W-:Y:S01]  /*70f0*/  IMAD.MOV.U32 R7, RZ, RZ, -0x198c8c6b ;  /* 0xe6737395ff077424 */ /* 0x000fe200078e00ff */
[----:B------:R0:W-:Y:S04]  /*7100*/  STL.128 [R1+0x700], R8 ;  /* 0x0007000801007387 */ /* 0x0001e80000100c00 */
[----:B------:R1:W-:Y:S01]  /*7110*/  STL.128 [R1+0x830], R4 ;  /* 0x0008300401007387 */ /* 0x0003e20000100c00 */
[----:B0-----:R-:W-:Y:S01]  /*7120*/  IMAD.MOV.U32 R8, RZ, RZ, -0x5badad0a ;  /* 0xa45252f6ff087424 */ /* 0x001fe200078e00ff */
[----:B------:R-:W-:Y:S01]  /*7130*/  MOV R9, 0x763b3b4d ;  /* 0x763b3b4d00097802 */ /* 0x000fe20000000f00 */
[----:B------:R-:W-:-:S02]  /*7140*/  IMAD.MOV.U32 R10, RZ, RZ, -0x4829299f ;  /* 0xb7d6d661ff0a7424 */ /* 0x000fc400078e00ff */
[----:B------:R-:W-:Y:S02]  /*7150*/  IMAD.MOV.U32 R11, RZ, RZ, 0x7db3b3ce ;  /* 0x7db3b3ceff0b7424 */ /* 0x000fe400078e00ff */
[----:B-1----:R-:W-:Y:S02]  /*7160*/  HFMA2 R4, -RZ, RZ, 4.1328125, 0.0124969482421875 ;  /* 0x44222266ff047431 */ /* 0x002fe400000001ff */
[----:B------:R-:W-:Y:S01]  /*7170*/  IMAD.MOV.U32 R5, RZ, RZ, 0x542a2a7e ;  /* 0x542a2a7eff057424 */ /* 0x000fe200078e00ff */
[----:B------:R-:W-:Y:S01]  /*7180*/  MOV R7, 0xb888883 ;  /* 0x0b88888300077802 */ /* 0x000fe20000000f00 */
[----:B------:R-:W-:Y:S01]  /*7190*/  IMAD.MOV.U32 R6, RZ, RZ, 0x3b9090ab ;  /* 0x3b9090abff067424 */ /* 0x000fe200078e00ff */
[----:B------:R0:W-:Y:S04]  /*71a0*/  STL.128 [R1+0x720], R8 ;  /* 0x0007200801007387 */ /* 0x0001e80000100c00 */
[----:B------:R1:W-:Y:S01]  /*71b0*/  STL.128 [R1+0x850], R4 ;  /* 0x0008500401007387 */ /* 0x0003e20000100c00 */
[----:B0-----:R-:W-:-:S02]  /*71c0*/  HFMA2 R11, -RZ, RZ, -2.962890625, -5296 ;  /* 0xc1eded2cff0b7431 */ /* 0x001fc400000001ff */
[----:B------:R-:W-:Y:S02]  /*71d0*/  IMAD.MOV.U32 R8, RZ, RZ, -0x59acac0b ;  /* 0xa65353f5ff087424 */ /* 0x000fe400078e00ff */
[----:B------:R-:W-:Y:S01]  /*71e0*/  IMAD.MOV.U32 R9, RZ, RZ, -0x462e2e98 ;  /* 0xb9d1d168ff097424 */ /* 0x000fe200078e00ff */
[----:B-1----:R-:W-:Y:S01]  /*71f0*/  MOV R5, 0xbc5e5ee2 ;  /* 0xbc5e5ee200057802 */ /* 0x002fe20000000f00 */
[----:B------:R-:W-:Y:S02]  /*7200*/  IMAD.MOV.U32 R10, RZ, RZ, RZ ;  /* 0x000000ffff0a7224 */ /* 0x000fe400078e00ff */
[----:B------:R-:W-:Y:S02]  /*7210*/  IMAD.MOV.U32 R4, RZ, RZ, -0x58212187 ;  /* 0xa7dede79ff047424 */ /* 0x000fe400078e00ff */
[----:B------:R-:W-:Y:S02]  /*7220*/  IMAD.MOV.U32 R6, RZ, RZ, 0x160b0b1d ;  /* 0x160b0b1dff067424 */ /* 0x000fe400078e00ff */
[----:B------:R-:W-:Y:S01]  /*7230*/  IMAD.MOV.U32 R7, RZ, RZ, -0x5224248a ;  /* 0xaddbdb76ff077424 */ /* 0x000fe200078e00ff */
[----:B------:R0:W-:Y:S04]  /*7240*/  STL.128 [R1+0x740], R8 ;  /* 0x0007400801007387 */ /* 0x0001e80000100c00 */
[----:B------:R1:W-:Y:S01]  /*7250*/  STL.128 [R1+0x870], R4 ;  /* 0x0008700401007387 */ /* 0x0003e20000100c00 */
[----:B0-----:R-:W-:-:S02]  /*7260*/  HFMA2 R8, -RZ, RZ, -70.625, 3452 ;  /* 0xd46a6abeff087431 */ /* 0x001fc400000001ff */
[----:B------:R-:W-:Y:S01]  /*7270*/  IMAD.MOV.U32 R9, RZ, RZ, -0x723434ba ;  /* 0x8dcbcb46ff097424 */ /* 0x000fe200078e00ff */
[----:B------:R-:W-:Y:S01]  /*7280*/  MOV R11, 0x7239394b ;  /* 0x7239394b000b7802 */ /* 0x000fe20000000f00 */
[----:B-1----:R-:W-:Y:S02]  /*7290*/  HFMA2 R6, -RZ, RZ, 8.28125, 0.01727294921875 ;  /* 0x4824246cff067431 */ /* 0x002fe400000001ff */
[----:B------:R-:W-:Y:S02]  /*72a0*/  IMAD.MOV.U32 R10, RZ, RZ, 0x67bebed9 ;  /* 0x67bebed9ff0a7424 */ /* 0x000fe400078e00ff */
[----:B------:R-:W-:Y:S02]  /*72b0*/  IMAD.MOV.U32 R4, RZ, RZ, -0x6db6b625 ;  /* 0x924949dbff047424 */ /* 0x000fe400078e00ff */
[----:B------:R-:W-:Y:S02]  /*72c0*/  IMAD.MOV.U32 R5, RZ, RZ, 0xc06060a ;  /* 0x0c06060aff057424 */ /* 0x000fe400078e00ff */
[----:B------:R-:W-:Y:S01]  /*72d0*/  IMAD.MOV.U32 R7, RZ, RZ, -0x47a3a31c ;  /* 0xb85c5ce4ff077424 */ /* 0x000fe200078e00ff */
[----:B------:R0:W-:Y:S04]  /*72e0*/  STL.128 [R1+0x760], R8 ;  /* 0x0007600801007387 */ /* 0x0001e80000100c00 */
[----:B------:R1:W-:Y:S01]  /*72f0*/  STL.128 [R1+0x890], R4 ;  /* 0x0008900401007387 */ /* 0x0003e20000100c00 */
[----:B0-----:R-:W-:Y:S01]  /*7300*/  IMAD.MOV.U32 R8, RZ, RZ, -0x442f2f95 ;  /* 0xbbd0d06bff087424 */ /* 0x001fe200078e00ff */
[----:B------:R-:W-:Y:S01]  /*7310*/  MOV R9, 0xc5efef2a ;  /* 0xc5efef2a00097802 */ /* 0x000fe20000000f00 */
[----:B------:R-:W-:-:S02]  /*7320*/  IMAD.MOV.U32 R10, RZ, RZ, 0x4faaaae5 ;  /* 0x4faaaae5ff0a7424 */ /* 0x000fc400078e00ff */
[----:B------:R-:W-:Y:S02]  /*7330*/  IMAD.MOV.U32 R11, RZ, RZ, -0x120404ea ;  /* 0xedfbfb16ff0b7424 */ /* 0x000fe400078e00ff */
[----:B-1----:R-:W-:Y:S02]  /*7340*/  HFMA2 R4, -RZ, RZ, 0.69580078125, -0.000690460205078125 ;  /* 0x399191a8ff047431 */ /* 0x002fe400000001ff */
[----:B------:R-:W-:Y:S01]  /*7350*/  IMAD.MOV.U32 R5, RZ, RZ, 0x319595a4 ;  /* 0x319595a4ff057424 */ /* 0x000fe200078e00ff */
[----:B------:R-:W-:Y:S01]  /*7360*/  MOV R7, 0xf279798b ;  /* 0xf279798b00077802 */ /* 0x000fe20000000f00 */
[----:B------:R-:W-:Y:S01]  /*7370*/  IMAD.MOV.U32 R6, RZ, RZ, -0x2c1b1bc9 ;  /* 0xd3e4e437ff067424 */ /* 0x000fe200078e00ff */
[----:B------:R0:W-:Y:S04]  /*7380*/  STL.128 [R1+0x780], R8 ;  /* 0x0007800801007387 */ /* 0x0001e80000100c00 */
[----:B------:R1:W-:Y:S01]  /*7390*/  STL.128 [R1+0x8b0], R4 ;  /* 0x0008b00401007387 */ /* 0x0003e20000100c00 */
[----:B0-----:R-:W-:-:S02]  /*73a0*/  HFMA2 R10, -RZ, RZ, 6.115436553955078125e-05, 3.087520599365234375e-05 ;  /* 0x04020206ff0a7431 */ /* 0x001fc400000001ff */
[----:B------:R-:W-:Y:S02]  /*73b0*/  IMAD.MOV.U32 R8, RZ, RZ, -0x75baba31 ;  /* 0x8a4545cfff087424 */ /* 0x000fe400078e00ff */
[----:B------:R-:W-:Y:S01]  /*73c0*/  IMAD.MOV.U32 R9, RZ, RZ, -0x160606f0 ;  /* 0xe9f9f910ff097424 */ /* 0x000fe200078e00ff */
[----:B-1----:R-:W-:Y:S01]  /*73d0*/  MOV R5, 0xb1d5d564 ;  /* 0xb1d5d56400057802 */ /* 0x002fe20000000f00 */
[----:B------:R-:W-:Y:S02]  /*73e0*/  IMAD.MOV.U32 R11, RZ, RZ, -0x180807f ;  /* 0xfe7f7f81ff0b7424 */ /* 0x000fe400078e00ff */
[----:B------:R-:W-:Y:S02]  /*73f0*/  IMAD.MOV.U32 R4, RZ, RZ, 0x18d8d8c ;  /* 0x018d8d8cff047424 */ /* 0x000fe400078e00ff */
[----:B------:R-:W-:Y:S02]  /*7400*/  IMAD.MOV.U32 R6, RZ, RZ, -0x63b1b12e ;  /* 0x9c4e4ed2ff067424 */ /* 0x000fe400078e00ff */
[----:B------:R-:W-:Y:S01]  /*7410*/  IMAD.MOV.U32 R7, RZ, RZ, 0x49a9a9e0 ;  /* 0x49a9a9e0ff077424 */ /* 0x000fe200078e00ff */
[----:B------:R0:W-:Y:S04]  /*7420*/  STL.128 [R1+0x7a0], R8 ;  /* 0x0007a00801007387 */ /* 0x0001e80000100c00 */
[----:B------:R1:W-:Y:S01]  /*7430*/  STL.128 [R1+0x8d0], R4 ;  /* 0x0008d00401007387 */ /* 0x0003e20000100c00 */
[----:B0-----:R-:W-:-:S02]  /*7440*/  HFMA2 R8, -RZ, RZ, -0.01233673095703125, 47.59375 ;  /* 0xa25151f3ff087431 */ /* 0x001fc400000001ff */
[----:B------:R-:W-:Y:S01]  /*7450*/  IMAD.MOV.U32 R9, RZ, RZ, 0x5da3a3fe ;  /* 0x5da3a3feff097424 */ /* 0x000fe200078e00ff */
[----:B------:R-:W-:Y:S01]  /*7460*/  MOV R11, 0x58f8f8a ;  /* 0x058f8f8a000b7802 */ /* 0x000fe20000000f00 */
[----:B-1----:R-:W-:Y:S02]  /*7470*/  HFMA2 R6, -RZ, RZ, 7.6796875, -0.10797119140625 ;  /* 0x47aeaee9ff067431 */ /* 0x002fe400000001ff */
[----:B------:R-:W-:Y:S02]  /*7480*/  IMAD.MOV.U32 R10, RZ, RZ, -0x7fbfbf40 ;  /* 0x804040c0ff0a7424 */ /* 0x000fe400078e00ff */
[----:B------:R-:W-:Y:S02]  /*7490*/  IMAD.MOV.U32 R4, RZ, RZ, -0x359a9a51 ;  /* 0xca6565afff047424 */ /* 0x000fe400078e00ff */
[----:B------:R-:W-:Y:S02]  /*74a0*/  IMAD.MOV.U32 R5, RZ, RZ, -0xb858572 ;  /* 0xf47a7a8eff057424 */ /* 0x000fe400078e00ff */
[----:B------:R-:W-:Y:S01]  /*74b0*/  IMAD.MOV.U32 R7, RZ, RZ, 0x10080818 ;  /* 0x10080818ff077424 */ /* 0x000fe200078e00ff */
[----:B------:R0:W-:Y:S04]  /*74c0*/  STL.128 [R1+0x7c0], R8 ;  /* 0x0007c00801007387 */ /* 0x0001e80000100c00 */
[----:B------:R1:W-:Y:S01]  /*74d0*/  STL.128 [R1+0x8f0], R4 ;  /* 0x0008f00401007387 */ /* 0x0003e20000100c00 */
[----:B0-----:R-:W-:Y:S01]  /*74e0*/  IMAD.MOV.U32 R8, RZ, RZ, 0x63bcbcdf ;  /* 0x63bcbcdfff087424 */ /* 0x001fe200078e00ff */
[----:B------:R-:W-:Y:S01]  /*74f0*/  MOV R9, 0x77b6b6c1 ;  /* 0x77b6b6c100097802 */ /* 0x000fe20000000f00 */
[----:B------:R-:W-:-:S02]  /*7500*/  IMAD.MOV.U32 R10, RZ, RZ, -0x5025258b ;  /* 0xafdada75ff0a7424 */ /* 0x000fc400078e00ff */
[----:B------:R-:W-:Y:S02]  /*7510*/  IMAD.MOV.U32 R11, RZ, RZ, 0x42212163 ;  /* 0x42212163ff0b7424 */ /* 0x000fe400078e00ff */
[----:B-1----:R-:W-:Y:S02]  /*7520*/  HFMA2 R4, -RZ, RZ, 0.513671875, 0.0040435791015625 ;  /* 0x381c1c24ff047431 */ /* 0x002fe400000001ff */
[----:B------:R-:W-:Y:S01]  /*7530*/  IMAD.MOV.U32 R5, RZ, RZ, 0x57a6a6f1 ;  /* 0x57a6a6f1ff057424 */ /* 0x000fe200078e00ff */
[----:B------:R-:W-:Y:S01]  /*7540*/  MOV R7, 0x97c6c651 ;  /* 0x97c6c65100077802 */ /* 0x000fe20000000f00 */
[----:B------:R-:W-:Y:S01]  /*7550*/  IMAD.MOV.U32 R6, RZ, RZ, 0x73b4b4c7 ;  /* 0x73b4b4c7ff067424 */ /* 0x000fe200078e00ff */
[----:B------:R0:W-:Y:S04]  /*7560*/  STL.128 [R1+0x7e0], R8 ;  /* 0x0007e00801007387 */ /* 0x0001e80000100c00 */
[----:B------:R1:W-:Y:S01]  /*7570*/  STL.128 [R1+0x910], R4 ;  /* 0x0009100401007387 */ /* 0x0003e20000100c00 */
[----:B0-----:R-:W-:-:S02]  /*7580*/  HFMA2 R10, -RZ, RZ, 0.0237274169921875, 0.000879764556884765625 ;  /* 0x26131335ff0a7431 */ /* 0x001fc400000001ff */
[----:B------:R-:W-:Y:S02]  /*7590*/  IMAD.MOV.U32 R8, RZ, RZ, -0x7e3232b4 ;  /* 0x81cdcd4cff087424 */ /* 0x000fe400078e00ff */
[----:B------:R-:W-:Y:S01]  /*75a0*/  IMAD.MOV.U32 R9, RZ, RZ, 0x180c0c14 ;  /* 0x180c0c14ff097424 */ /* 0x000fe200078e00ff */
[----:B-1----:R-:W-:Y:S01]  /*75b0*/  MOV R5, 0x61bdbddc ;  /* 0x61bdbddc00057802 */ /* 0x002fe20000000f00 */
[----:B------:R-:W-:Y:S02]  /*75c0*/  IMAD.MOV.U32 R11, RZ, RZ, -0x3c1313d1 ;  /* 0xc3ecec2fff0b7424 */ /* 0x000fe400078e00ff */
[----:B------:R-:W-:Y:S02]  /*75d0*/  IMAD.MOV.U32 R4, RZ, RZ, -0x69b4b423 ;  /* 0x964b4bddff047424 */ /* 0x000fe400078e00ff */
[----:B------:R-:W-:Y:S02]  /*75e0*/  IMAD.MOV.U32 R6, RZ, RZ, 0xd8b8b86 ;  /* 0x0d8b8b86ff067424 */ /* 0x000fe400078e00ff */
[----:B------:R-:W-:Y:S01]  /*75f0*/  IMAD.MOV.U32 R7, RZ, RZ, 0xf8a8a85 ;  /* 0x0f8a8a85ff077424 */ /* 0x000fe200078e00ff */
[----:B------:R0:W-:Y:S04]  /*7600*/  STL.128 [R1+0x800], R8 ;  /* 0x0008000801007387 */ /* 0x0001e80000100c00 */
[----:B------:R1:W-:Y:S01]  /*7610*/  STL.128 [R1+0x930], R4 ;  /* 0x0009300401007387 */ /* 0x0003e20000100c00 */
[----:B0-----:R-:W-:-:S02]  /*7620*/  HFMA2 R8, -RZ, RZ, -0.0009479522705078125, -4.33984375 ;  /* 0x93c4c457ff087431 */ /* 0x001fc400000001ff */
[----:B------:R-:W-:Y:S01]  /*7630*/  IMAD.MOV.U32 R9, RZ, RZ, 0x55a7a7f2 ;  /* 0x55a7a7f2ff097424 */ /* 0x000fe200078e00ff */
[----:B------:R-:W-:Y:S01]  /*7640*/  MOV R11, 0x7a3d3d47 ;  /* 0x7a3d3d47000b7802 */ /* 0x000fe20000000f00 */
[----:B-1----:R-:W-:Y:S02]  /*7650*/  HFMA2 R6, -RZ, RZ, -32608, -24592 ;  /* 0xf7f6f601ff067431 */ /* 0x002fe400000001ff */
[----:B------:R-:W-:Y:S02]  /*7660*/  IMAD.MOV.U32 R10, RZ, RZ, -0x381817e ;  /* 0xfc7e7e82ff0a7424 */ /* 0x000fe400078e00ff */
[----:B------:R-:W-:Y:S02]  /*7670*/  IMAD.MOV.U32 R4, RZ, RZ, -0x6fb7b728 ;  /* 0x904848d8ff047424 */ /* 0x000fe400078e00ff */
[----:B------:R-:W-:Y:S02]  /*7680*/  IMAD.MOV.U32 R5, RZ, RZ, 0x6030305 ;  /* 0x06030305ff057424 */ /* 0x000fe400078e00ff */
[----:B------:R-:W-:Y:S01]  /*7690*/  IMAD.MOV.U32 R7, RZ, RZ, 0x1c0e0e12 ;  /* 0x1c0e0e12ff077424 */ /* 0x000fe200078e00ff */
[----:B------:R0:W-:Y:S04]  /*76a0*/  STL.128 [R1+0x820], R8 ;  /* 0x0008200801007387 */ /* 0x0001e80000100c00 */
[----:B------:R1:W-:Y:S01]  /*76b0*/  STL.128 [R1+0x950], R4 ;  /* 0x0009500401007387 */ /* 0x0003e20000100c00 */
[----:B0-----:R-:W-:Y:S01]  /*76c0*/  IMAD.MOV.U32 R8, RZ, RZ, -0x3f9f9f60 ;  /* 0xc06060a0ff087424 */ /* 0x001fe200078e00ff */
[----:B------:R-:W-:Y:S01]  /*76d0*/  MOV R9, 0x19818198 ;  /* 0x1981819800097802 */ /* 0x000fe20000000f00 */
[----:B------:R-:W-:-:S02]  /*76e0*/  IMAD.MOV.U32 R10, RZ, RZ, -0x61b0b02f ;  /* 0x9e4f4fd1ff0a7424 */ /* 0x000fc400078e00ff */
[----:B------:R-:W-:Y:S02]  /*76f0*/  IMAD.MOV.U32 R11, RZ, RZ, -0x5c232381 ;  /* 0xa3dcdc7fff0b7424 */ /* 0x000fe400078e00ff */
[----:B-1----:R-:W-:Y:S02]  /*7700*/  HFMA2 R4, -RZ, RZ, 0.0018367767333984375, -0.00010019540786743164062 ;  /* 0x17868691ff047431 */ /* 0x002fe400000001ff */
[----:B------:R-:W-:Y:S01]  /*7710*/  IMAD.MOV.U32 R5, RZ, RZ, -0x663e3ea8 ;  /* 0x99c1c158ff057424 */ /* 0x000fe200078e00ff */
[----:B------:R-:W-:Y:S01]  /*7720*/  MOV R7, 0x279e9eb9 ;  /* 0x279e9eb900077802 */ /* 0x000fe20000000f00 */
[----:B------:R-:W-:Y:S01]  /*7730*/  IMAD.MOV.U32 R6, RZ, RZ, 0x3a1d1d27 ;  /* 0x3a1d1d27ff067424 */ /* 0x000fe200078e00ff */
[----:B------:R0:W-:Y:S04]  /*7740*/  STL.128 [R1+0x840], R8 ;  /* 0x0008400801007387 */ /* 0x0001e80000100c00 */
[----:B------:R1:W-:Y:S01]  /*7750*/  STL.128 [R1+0x970], R4 ;  /* 0x0009700401007387 */ /* 0x0003e20000100c00 */
[----:B0-----:R-:W-:-:S02]  /*7760*/  HFMA2 R10, -RZ, RZ, 3952, -0.60302734375 ;  /* 0x6bb8b8d3ff0a7431 */ /* 0x001fc400000001ff */
[----:B------:R-:W-:Y:S02]  /*7770*/  IMAD.MOV.U32 R8, RZ, RZ, -0x73b9b936 ;  /* 0x8c4646caff087424 */ /* 0x000fe400078e00ff */
[----:B------:R-:W-:Y:S01]  /*7780*/  IMAD.MOV.U32 R9, RZ, RZ, -0x381111d7 ;  /* 0xc7eeee29ff097424 */ /* 0x000fe200078e00ff */
[----:B-1----:R-:W-:Y:S01]  /*7790*/  MOV R5, 0xa9d9d970 ;  /* 0xa9d9d97000057802 */ /* 0x002fe20000000f00 */
[----:B------:R-:W-:Y:S02]  /*77a0*/  IMAD.MOV.U32 R11, RZ, RZ, 0x2814143c ;  /* 0x2814143cff0b7424 */ /* 0x000fe400078e00ff */
[----:B------:R-:W-:Y:S02]  /*77b0*/  IMAD.MOV.U32 R4, RZ, RZ, -0x2d969645 ;  /* 0xd26969bbff047424 */ /* 0x000fe400078e00ff */
[----:B------:R-:W-:Y:S02]  /*77c0*/  IMAD.MOV.U32 R6, RZ, RZ, 0x78e8e89 ;  /* 0x078e8e89ff067424 */ /* 0x000fe400078e00ff */
[----:B------:R-:W-:Y:S01]  /*77d0*/  IMAD.MOV.U32 R7, RZ, RZ, 0x339494a7 ;  /* 0x339494a7ff077424 */ /* 0x000fe200078e00ff */
[----:B------:R0:W-:Y:S04]  /*77e0*/  STL.128 [R1+0x860], R8 ;  /* 0x0008600801007387 */ /* 0x0001e80000100c00 */
[----:B------:R1:W-:Y:S01]  /*77f0*/  STL.128 [R1+0x990], R4 ;  /* 0x0009900401007387 */ /* 0x0003e20000100c00 */
[----:B0-----:R-:W-:-:S02]  /*7800*/  HFMA2 R8, -RZ, RZ, -252, -541.5 ;  /* 0xdbe0e03bff087431 */ /* 0x001fc400000001ff */
[----:B------:R-:W-:Y:S01]  /*7810*/  IMAD.MOV.U32 R9, RZ, RZ, 0x64323256 ;  /* 0x64323256ff097424 */ /* 0x000fe200078e00ff */
[----:B------:R-:W-:Y:S01]  /*7820*/  MOV R11, 0x140a0a1e ;  /* 0x140a0a1e000b7802 */ /* 0x000fe20000000f00 */
[----:B-1----:R-:W-:Y:S02]  /*7830*/  HFMA2 R6, -RZ, RZ, 33.25, 0.034912109375 ;  /* 0x50282878ff067431 */ /* 0x002fe400000001ff */
        /* <DEDUP_REMOVED lines=8> */
[----:B------:R-:W-:-:S02]  /*78c0*/  IMAD.MOV.U32 R10, RZ, RZ, 0x43acacef ;  /* 0x43acacefff0a7424 */ /* 0x000fc400078e00ff */
[----:B------:R-:W-:Y:S02]  /*78d0*/  IMAD.MOV.U32 R11, RZ, RZ, -0x3b9d9d5a ;  /* 0xc46262a6ff0b7424 */ /* 0x000fe400078e00ff */
[----:B-1----:R-:W-:Y:S02]  /*78e0*/  HFMA2 R4, -RZ, RZ, 1471, -1.962890625 ;  /* 0x65bfbfdaff047431 */ /* 0x002fe400000001ff */
[----:B------:R-:W-:Y:S01]  /*78f0*/  IMAD.MOV.U32 R5, RZ, RZ, -0x281919cf ;  /* 0xd7e6e631ff057424 */ /* 0x000fe200078e00ff */
[----:B------:R-:W-:Y:S01]  /*7900*/  MOV R7, 0xd06868b8 ;  /* 0xd06868b800077802 */ /* 0x000fe20000000f00 */
[----:B------:R-:W-:Y:S01]  /*7910*/  IMAD.MOV.U32 R6, RZ, RZ, -0x7bbdbd3a ;  /* 0x844242c6ff067424 */ /* 0x000fe200078e00ff */
[----:B------:R0:W-:Y:S04]  /*7920*/  STL.128 [R1+0x8a0], R8 ;  /* 0x0008a00801007387 */ /* 0x0001e80000100c00 */
[----:B------:R1:W-:Y:S01]  /*7930*/  STL.128 [R1+0x9d0], R4 ;  /* 0x0009d00401007387 */ /* 0x0003e20000100c00 */
[----:B0-----:R-:W-:-:S02]  /*7940*/  HFMA2 R10, -RZ, RZ, 6364, 0.459228515625 ;  /* 0x6e373759ff0a7431 */ /* 0x001fc400000001ff */
[----:B------:R-:W-:Y:S02]  /*7950*/  IMAD.MOV.U32 R8, RZ, RZ, -0x2a1818ce ;  /* 0xd5e7e732ff087424 */ /* 0x000fe400078e00ff */
[----:B------:R-:W-:Y:S01]  /*7960*/  IMAD.MOV.U32 R9, RZ, RZ, -0x743737bd ;  /* 0x8bc8c843ff097424 */ /* 0x000fe200078e00ff */
[----:B-1----:R-:W-:Y:S01]  /*7970*/  MOV R5, 0xa85454fc ;  /* 0xa85454fc00057802 */ /* 0x002fe20000000f00 */
[----:B------:R-:W-:Y:S02]  /*7980*/  IMAD.MOV.U32 R11, RZ, RZ, -0x25929249 ;  /* 0xda6d6db7ff0b7424 */ /* 0x000fe400078e00ff */
[----:B------:R-:W-:Y:S02]  /*7990*/  IMAD.MOV.U32 R4, RZ, RZ, 0x7bb0b0cb ;  /* 0x7bb0b0cbff047424 */ /* 0x000fe400078e00ff */
[----:B------:R-:W-:Y:S02]  /*79a0*/  IMAD.MOV.U32 R6, RZ, RZ, 0x6dbbbbd6 ;  /* 0x6dbbbbd6ff067424 */ /* 0x000fe400078e00ff */
[----:B------:R-:W-:Y:S01]  /*79b0*/  IMAD.MOV.U32 R7, RZ, RZ, 0x2c16163a ;  /* 0x2c16163aff077424 */ /* 0x000fe200078e00ff */
[----:B------:R0:W-:Y:S04]  /*79c0*/  STL.128 [R1+0x8c0], R8 ;  /* 0x0008c00801007387 */ /* 0x0001e80000100c00 */
[----:B------:R1:W-:Y:S01]  /*79d0*/  STL.128 [R1+0x9f0], R4 ;  /* 0x0009f00401007387 */ /* 0x0003e20000100c00 */
[----:B0-----:R-:W-:-:S02]  /*79e0*/  HFMA2 R8, -RZ, RZ, -141.5, 4816 ;  /* 0xd86c6cb4ff087431 */ /* 0x001fc400000001ff */
[----:B------:R-:W-:Y:S01]  /*79f0*/  IMAD.MOV.U32 R9, RZ, RZ, -0x53a9a906 ;  /* 0xac5656faff097424 */ /* 0x000fe200078e00ff */
[----:B------:R-:W-:Y:S01]  /*7a00*/  MOV R11, 0xcfeaea25 ;  /* 0xcfeaea25000b7802 */ /* 0x000fe20000000f00 */
[----:B-1----:R-:W-:Y:S02]  /*7a10*/  HFMA2 R6, -RZ, RZ, -0.183349609375, 7612 ;  /* 0xb1de6f6fff067431 */ /* 0x002fe400000001ff */
[----:B------:R-:W-:Y:S02]  /*7a20*/  IMAD.MOV.U32 R10, RZ, RZ, -0xc0b0bf9 ;  /* 0xf3f4f407ff0a7424 */ /* 0x000fe400078e00ff */
[----:B------:R-:W-:Y:S02]  /*7a30*/  IMAD.MOV.U32 R4, RZ, RZ, 0xdfff2f2 ;  /* 0x0dfff2f2ff047424 */ /* 0x000fe400078e00ff */
[----:B------:R-:W-:Y:S02]  /*7a40*/  IMAD.MOV.U32 R5, RZ, RZ, -0x42299495 ;  /* 0xbdd66b6bff057424 */ /* 0x000fe400078e00ff */
[----:B------:R-:W-:Y:S01]  /*7a50*/  IMAD.MOV.U32 R7, RZ, RZ, 0x5491c5c5 ;  /* 0x5491c5c5ff077424 */ /* 0x000fe200078e00ff */
[----:B------:R0:W-:Y:S04]  /*7a60*/  STL.128 [R1+0x8e0], R8 ;  /* 0x0008e00801007387 */ /* 0x0001e80000100c00 */
[----:B------:R1:W-:Y:S01]  /*7a70*/  STL.128 [R1+0xe10], R4 ;  /* 0x000e100401007387 */ /* 0x0003e20000100c00 */
[----:B0-----:R-:W-:Y:S01]  /*7a80*/  IMAD.MOV.U32 R8, RZ, RZ, 0x6fbabad5 ;  /* 0x6fbabad5ff087424 */ /* 0x001fe200078e00ff */
[----:B------:R-:W-:Y:S01]  /*7a90*/  MOV R9, 0xf0787888 ;  /* 0xf078788800097802 */ /* 0x000fe20000000f00 */
[----:B------:R-:W-:-:S02]  /*7aa0*/  IMAD.MOV.U32 R10, RZ, RZ, 0x4a25256f ;  /* 0x4a25256fff0a7424 */ /* 0x000fc400078e00ff */
[----:B------:R-:W-:Y:S02]  /*7ab0*/  IMAD.MOV.U32 R11, RZ, RZ, 0x5c2e2e72 ;  /* 0x5c2e2e72ff0b7424 */ /* 0x000fe400078e00ff */
[----:B-1----:R-:W-:Y:S01]  /*7ac0*/  HFMA2 R7, -RZ, RZ, -0.00337982177734375, 26464 ;  /* 0x9aec7676ff077431 */ /* 0x002fe200000001ff */
[----:B------:R-:W-:Y:S01]  /*7ad0*/  MOV R4, 0x19e7fefe ;  /* 0x19e7fefe00047802 */ /* 0x000fe20000000f00 */
[----:B------:R-:W-:Y:S02]  /*7ae0*/  IMAD.MOV.U32 R5, RZ, RZ, 0x62b5d7d7 ;  /* 0x62b5d7d7ff057424 */ /* 0x000fe400078e00ff */
[----:B------:R-:W-:Y:S01]  /*7af0*/  IMAD.MOV.U32 R6, RZ, RZ, -0x19b25455 ;  /* 0xe64dababff067424 */ /* 0x000fe200078e00ff */
[----:B------:R0:W-:Y:S04]  /*7b00*/  STL.128 [R1+0x900], R8 ;  /* 0x0009000801007387 */ /* 0x0001e80000100c00 */
[----:B------:R1:W-:Y:S01]  /*7b10*/  STL.128 [R1+0xe30], R4 ;  /* 0x000e300401007387 */ /* 0x0003e20000100c00 */
[----:B0-----:R-:W-:-:S02]  /*7b20*/  HFMA2 R10, -RZ, RZ, -2280, 18880 ;  /* 0xe874749cff0a7431 */ /* 0x001fc400000001ff */
[----:B------:R-:W-:Y:S02]  /*7b30*/  IMAD.MOV.U32 R8, RZ, RZ, -0x341717dd ;  /* 0xcbe8e823ff087424 */ /* 0x000fe400078e00ff */
[----:B------:R-:W-:Y:S02]  /*7b40*/  IMAD.MOV.U32 R9, RZ, RZ, -0x5e222284 ;  /* 0xa1dddd7cff097424 */ /* 0x000fe400078e00ff */
[----:B-1----:R-:W-:Y:S02]  /*7b50*/  HFMA2 R5, -RZ, RZ, -3940, 171.125 ;  /* 0xebb25959ff057431 */ /* 0x002fe400000001ff */
[----:B------:R-:W-:Y:S02]  /*7b60*/  IMAD.MOV.U32 R11, RZ, RZ, 0x3e1f1f21 ;  /* 0x3e1f1f21ff0b7424 */ /* 0x000fe400078e00ff */
[----:B------:R-:W-:Y:S02]  /*7b70*/  IMAD.MOV.U32 R4, RZ, RZ, 0x15effafa ;  /* 0x15effafaff047424 */ /* 0x000fe400078e00ff */
[----:B------:R-:W-:-:S02]  /*7b80*/  IMAD.MOV.U32 R6, RZ, RZ, -0x3671b8b9 ;  /* 0xc98e4747ff067424 */ /* 0x000fc400078e00ff */
[----:B------:R-:W-:Y:S01]  /*7b90*/  IMAD.MOV.U32 R7, RZ, RZ, 0xbfbf0f0 ;  /* 0x0bfbf0f0ff077424 */ /* 0x000fe200078e00ff */
[----:B------:R0:W-:Y:S04]  /*7ba0*/  STL.128 [R1+0x920], R8 ;  /* 0x0009200801007387 */ /* 0x0001e80000100c00 */
[----:B------:R1:W-:Y:S01]  /*7bb0*/  STL.128 [R1+0xe50], R4 ;  /* 0x000e500401007387 */ /* 0x0003e20000100c00 */
[----:B0-----:R-:W-:Y:S02]  /*7bc0*/  HFMA2 R8, -RZ, RZ, -568, 9344 ;  /* 0xe0707090ff087431 */ /* 0x001fe400000001ff */
[----:B------:R-:W-:Y:S01]  /*7bd0*/  IMAD.MOV.U32 R9, RZ, RZ, 0x7c3e3e42 ;  /* 0x7c3e3e42ff097424 */ /* 0x000fe200078e00ff */
[----:B------:R-:W-:Y:S01]  /*7be0*/  MOV R11, 0xcc6666aa ;  /* 0xcc6666aa000b7802 */ /* 0x000fe20000000f00 */
[----:B------:R-:W-:Y:S01]  /*7bf0*/  IMAD.MOV.U32 R10, RZ, RZ, 0x71b5b5c4 ;  /* 0x71b5b5c4ff0a7424 */ /* 0x000fe200078e00ff */
[----:B-1----:R-:W-:Y:S01]  /*7c00*/  MOV R6, 0x96e47272 ;  /* 0x96e4727200067802 */ /* 0x002fe20000000f00 */
[----:B------:R-:W-:-:S02]  /*7c10*/  IMAD.MOV.U32 R4, RZ, RZ, -0x40dc6364 ;  /* 0xbf239c9cff047424 */ /* 0x000fc400078e00ff */
[----:B------:R-:W-:Y:S02]  /*7c20*/  IMAD.MOV.U32 R5, RZ, RZ, -0x8ac5b5c ;  /* 0xf753a4a4ff057424 */ /* 0x000fe400078e00ff */
[----:B------:R-:W-:Y:S01]  /*7c30*/  IMAD.MOV.U32 R7, RZ, RZ, 0x5b9bc0c0 ;  /* 0x5b9bc0c0ff077424 */ /* 0x000fe200078e00ff */
[----:B------:R0:W-:Y:S04]  /*7c40*/  STL.128 [R1+0x940], R8 ;  /* 0x0009400801007387 */ /* 0x0001e80000100c00 */
[----:B------:R1:W-:Y:S01]  /*7c50*/  STL.128 [R1+0xe70], R4 ;  /* 0x000e700401007387 */ /* 0x0003e20000100c00 */
[----:B0-----:R-:W-:Y:S01]  /*7c60*/  IMAD.MOV.U32 R8, RZ, RZ, -0x3d9e9e5d ;  /* 0xc26161a3ff087424 */ /* 0x001fe200078e00ff */
[----:B------:R-:W-:Y:S01]  /*7c70*/  MOV R9, 0x6a35355f ;  /* 0x6a35355f00097802 */ /* 0x000fe20000000f00 */
[----:B------:R-:W-:-:S02]  /*7c80*/  IMAD.MOV.U32 R10, RZ, RZ, -0x51a8a807 ;  /* 0xae5757f9ff0a7424 */ /* 0x000fc400078e00ff */
[----:B------:R-:W-:Y:S02]  /*7c90*/  IMAD.MOV.U32 R11, RZ, RZ, 0x69b9b9d0 ;  /* 0x69b9b9d0ff0b7424 */ /* 0x000fe400078e00ff */
[----:B-1----:R-:W-:Y:S02]  /*7ca0*/  HFMA2 R4, -RZ, RZ, 205.5, 0.38818359375 ;  /* 0x5a6c3636ff047431 */ /* 0x002fe400000001ff */
[----:B------:R-:W-:Y:S01]  /*7cb0*/  IMAD.MOV.U32 R5, RZ, RZ, 0x417e3f3f ;  /* 0x417e3f3fff057424 */ /* 0x000fe200078e00ff */
[----:B------:R-:W-:Y:S01]  /*7cc0*/  MOV R7, 0x4f83cccc ;  /* 0x4f83cccc00077802 */ /* 0x000fe20000000f00 */
[----:B------:R-:W-:Y:S01]  /*7cd0*/  IMAD.MOV.U32 R6, RZ, RZ, 0x2f5f7f7 ;  /* 0x02f5f7f7ff067424 */ /* 0x000fe200078e00ff */
[----:B------:R0:W-:Y:S04]  /*7ce0*/  STL.128 [R1+0x960], R8 ;  /* 0x0009600801007387 */ /* 0x0001e80000100c00 */
[----:B------:R1:W-:Y:S01]  /*7cf0*/  STL.128 [R1+0xe90], R4 ;  /* 0x000e900401007387 */ /* 0x0003e20000100c00 */
[----:B0-----:R-:W-:-:S02]  /*7d00*/  HFMA2 R10, -RZ, RZ, 0.059326171875, -0.0022945404052734375 ;  /* 0x2b9898b3ff0a7431 */ /* 0x001fc400000001ff */
        /* <DEDUP_REMOVED lines=9> */
[----:B0-----:R-:W-:-:S02]  /*7da0*/  HFMA2 R8, -RZ, RZ, 0.08758544921875, -0.003765106201171875 ;  /* 0x2d9b9bb6ff087431 */ /* 0x001fc400000001ff */
[----:B------:R-:W-:Y:S01]  /*7db0*/  IMAD.MOV.U32 R9, RZ, RZ, 0x3c1e1e22 ;  /* 0x3c1e1e22ff097424 */ /* 0x000fe200078e00ff */
[----:B------:R-:W-:Y:S01]  /*7dc0*/  MOV R11, 0xc9e9e920 ;  /* 0xc9e9e920000b7802 */ /* 0x000fe20000000f00 */
[----:B-1----:R-:W-:Y:S02]  /*7dd0*/  HFMA2 R6, -RZ, RZ, 0.000429630279541015625, 7.6591968536376953125e-05 ;  /* 0x0f0a0505ff067431 */ /* 0x002fe400000001ff */
[----:B------:R-:W-:Y:S02]  /*7de0*/  IMAD.MOV.U32 R10, RZ, RZ, 0x15878792 ;  /* 0x15878792ff0a7424 */ /* 0x000fe400078e00ff */
[----:B------:R-:W-:Y:S02]  /*7df0*/  IMAD.MOV.U32 R4, RZ, RZ, 0x28301818 ;  /* 0x28301818ff047424 */ /* 0x000fe400078e00ff */
[----:B------:R-:W-:Y:S02]  /*7e00*/  IMAD.MOV.U32 R5, RZ, RZ, -0x5ec8696a ;  /* 0xa1379696ff057424 */ /* 0x000fe400078e00ff */
[----:B------:R-:W-:Y:S01]  /*7e10*/  IMAD.MOV.U32 R7, RZ, RZ, -0x4ad06566 ;  /* 0xb52f9a9aff077424 */ /* 0x000fe200078e00ff */
[----:B------:R0:W-:Y:S04]  /*7e20*/  STL.128 [R1+0x9a0], R8 ;  /* 0x0009a00801007387 */ /* 0x0001e80000100c00 */
[----:B------:R1:W-:Y:S01]  /*7e30*/  STL.128 [R1+0xed0], R4 ;  /* 0x000ed00401007387 */ /* 0x0003e20000100c00 */
[----:B0-----:R-:W-:Y:S01]  /*7e40*/  IMAD.MOV.U32 R8, RZ, RZ, 0x38c8c8f ;  /* 0x038c8c8fff087424 */ /* 0x001fe200078e00ff */
[----:B------:R-:W-:Y:S01]  /*7e50*/  MOV R9, 0x59a1a1f8 ;  /* 0x59a1a1f800097802 */ /* 0x000fe20000000f00 */
[----:B------:R-:W-:-:S02]  /*7e60*/  IMAD.MOV.U32 R10, RZ, RZ, 0x9898980 ;  /* 0x09898980ff0a7424 */ /* 0x000fc400078e00ff */
[----:B------:R-:W-:Y:S02]  /*7e70*/  IMAD.MOV.U32 R11, RZ, RZ, 0x1a0d0d17 ;  /* 0x1a0d0d17ff0b7424 */ /* 0x000fe400078e00ff */
[----:B-1----:R-:W-:Y:S02]  /*7e80*/  HFMA2 R4, -RZ, RZ, 0.0265655517578125, -4054 ;  /* 0x26cdebebff047431 */ /* 0x002fe400000001ff */
[----:B------:R-:W-:Y:S01]  /*7e90*/  IMAD.MOV.U32 R5, RZ, RZ, 0x694e2727 ;  /* 0x694e2727ff057424 */ /* 0x000fe200078e00ff */
[----:B------:R-:W-:Y:S01]  /*7ea0*/  MOV R7, 0x9fea7575 ;  /* 0x9fea757500077802 */ /* 0x000fe20000000f00 */
[----:B------:R-:W-:Y:S01]  /*7eb0*/  IMAD.MOV.U32 R6, RZ, RZ, -0x32804d4e ;  /* 0xcd7fb2b2ff067424 */ /* 0x000fe200078e00ff */
[----:B------:R0:W-:Y:S04]  /*7ec0*/  STL.128 [R1+0x9c0], R8 ;  /* 0x0009c00801007387 */ /* 0x0001e80000100c00 */
[----:B------:R1:W-:Y:S01]  /*7ed0*/  STL.128 [R1+0xef0], R4 ;  /* 0x000ef00401007387 */ /* 0x0003e20000100c00 */
[----:B0-----:R-:W-:-:S02]  /*7ee0*/  HFMA2 R10, -RZ, RZ, 197.625, 0.08538818359375 ;  /* 0x5a2d2d77ff0a7431 */ /* 0x001fc400000001ff */
[----:B------:R-:W-:Y:S02]  /*7ef0*/  IMAD.MOV.U32 R8, RZ, RZ, -0x7dbebe3d ;  /* 0x824141c3ff087424 */ /* 0x000fe400078e00ff */
[----:B------:R-:W-:Y:S01]  /*7f00*/  IMAD.MOV.U32 R9, RZ, RZ, 0x299999b0 ;  /* 0x299999b0ff097424 */ /* 0x000fe200078e00ff */
[----:B-1----:R-:W-:Y:S01]  /*7f10*/  MOV R5, 0xb2dc6e6e ;  /* 0xb2dc6e6e00057802 */ /* 0x002fe20000000f00 */
[----:B------:R-:W-:Y:S02]  /*7f20*/  IMAD.MOV.U32 R11, RZ, RZ, 0x1e0f0f11 ;  /* 0x1e0f0f11ff0b7424 */ /* 0x000fe400078e00ff */
[----:B------:R-:W-:Y:S02]  /*7f30*/  IMAD.MOV.U32 R4, RZ, RZ, 0x2d361b1b ;  /* 0x2d361b1bff047424 */ /* 0x000fe400078e00ff */
[----:B------:R-:W-:Y:S02]  /*7f40*/  IMAD.MOV.U32 R6, RZ, RZ, -0x114ba5a6 ;  /* 0xeeb45a5aff067424 */ /* 0x000fe400078e00ff */
[----:B------:R-:W-:Y:S01]  /*7f50*/  IMAD.MOV.U32 R7, RZ, RZ, -0x4a45f60 ;  /* 0xfb5ba0a0ff077424 */ /* 0x000fe200078e00ff */
[----:B------:R0:W-:Y:S04]  /*7f60*/  STL.128 [R1+0x9e0], R8 ;  /* 0x0009e00801007387 */ /* 0x0001e80000100c00 */
[----:B------:R1:W-:Y:S01]  /*7f70*/  STL.128 [R1+0xf10], R4 ;  /* 0x000f100401007387 */ /* 0x0003e20000100c00 */
[----:B0-----:R-:W-:-:S02]  /*7f80*/  HFMA2 R8, -RZ, RZ, -0.022552490234375, 945.5 ;  /* 0xa5c66363ff087431 */ /* 0x001fc400000001ff */
[----:B------:R-:W-:Y:S01]  /*7f90*/  IMAD.MOV.U32 R9, RZ, RZ, -0x7b078384 ;  /* 0x84f87c7cff097424 */ /* 0x000fe200078e00ff */
[----:B------:R-:W-:Y:S01]  /*7fa0*/  MOV R11, 0x8df67b7b ;  /* 0x8df67b7b000b7802 */ /* 0x000fe20000000f00 */
[----:B-1----:R-:W-:Y:S02]  /*7fb0*/  HFMA2 R6, -RZ, RZ, 10992, 0.11224365234375 ;  /* 0x715e2f2fff067431 */ /* 0x002fe400000001ff */
[----:B------:R-:W-:Y:S02]  /*7fc0*/  IMAD.MOV.U32 R10, RZ, RZ, -0x66118889 ;  /* 0x99ee7777ff0a7424 */ /* 0x000fe400078e00ff */
[----:B------:R-:W-:Y:S02]  /*7fd0*/  IMAD.MOV.U32 R4, RZ, RZ, 0x7b522929 ;  /* 0x7b522929ff047424 */ /* 0x000fe400078e00ff */
[----:B------:R-:W-:Y:S02]  /*7fe0*/  IMAD.MOV.U32 R5, RZ, RZ, 0x3edde3e3 ;  /* 0x3edde3e3ff057424 */ /* 0x000fe400078e00ff */
[----:B------:R-:W-:Y:S01]  /*7ff0*/  IMAD.MOV.U32 R7, RZ, RZ, -0x68ec7b7c ;  /* 0x97138484ff077424 */ /* 0x000fe200078e00ff */
[----:B------:R0:W-:Y:S04]  /*8000*/  STL.128 [R1+0xe00], R8 ;  /* 0x000e000801007387 */ /* 0x0001e80000100c00 */
[----:B------:R1:W-:Y:S01]  /*8010*/  STL.128 [R1+0xf30], R4 ;  /* 0x000f300401007387 */ /* 0x0003e20000100c00 */
[----:B0-----:R-:W-:Y:S01]  /*8020*/  IMAD.MOV.U32 R8, RZ, RZ, 0x50603030 ;  /* 0x50603030ff087424 */ /* 0x001fe200078e00ff */
[----:B------:R-:W-:Y:S01]  /*8030*/  MOV R9, 0x3020101 ;  /* 0x0302010100097802 */ /* 0x000fe20000000f00 */
[----:B------:R-:W-:-:S02]  /*8040*/  IMAD.MOV.U32 R10, RZ, RZ, -0x56319899 ;  /* 0xa9ce6767ff0a7424 */ /* 0x000fc400078e00ff */
[----:B------:R-:W-:Y:S02]  /*8050*/  IMAD.MOV.U32 R11, RZ, RZ, 0x7d562b2b ;  /* 0x7d562b2bff0b7424 */ /* 0x000fe400078e00ff */
[----:B-1----:R-:W-:Y:S02]  /*8060*/  HFMA2 R4, -RZ, RZ, 544, 0.008056640625 ;  /* 0x60402020ff047431 */ /* 0x002fe400000001ff */
[----:B------:R-:W-:Y:S01]  /*8070*/  IMAD.MOV.U32 R5, RZ, RZ, 0x1fe3fcfc ;  /* 0x1fe3fcfcff057424 */ /* 0x000fe200078e00ff */
[----:B------:R-:W-:Y:S01]  /*8080*/  MOV R7, 0xedb65b5b ;  /* 0xedb65b5b00077802 */ /* 0x000fe20000000f00 */
[----:B------:R-:W-:Y:S01]  /*8090*/  IMAD.MOV.U32 R6, RZ, RZ, -0x37864e4f ;  /* 0xc879b1b1ff067424 */ /* 0x000fe200078e00ff */
[----:B------:R0:W-:Y:S04]  /*80a0*/  STL.128 [R1+0xe20], R8 ;  /* 0x000e200801007387 */ /* 0x0001e80000100c00 */
[----:B------:R1:W-:Y:S01]  /*80b0*/  STL.128 [R1+0xf50], R4 ;  /* 0x000f500401007387 */ /* 0x0003e20000100c00 */
[----:B0-----:R-:W-:Y:S01]  /*80c0*/  IMAD.MOV.U32 R8, RZ, RZ, 0x458fcaca ;  /* 0x458fcacaff087424 */ /* 0x001fe200078e00ff */
[----:B------:R-:W-:Y:S01]  /*80d0*/  MOV R10, 0x4089c9c9 ;  /* 0x4089c9c9000a7802 */ /* 0x000fe20000000f00 */
[----:B------:R-:W-:-:S02]  /*80e0*/  IMAD.MOV.U32 R9, RZ, RZ, -0x62e07d7e ;  /* 0x9d1f8282ff097424 */ /* 0x000fc400078e00ff */
[----:B------:R-:W-:Y:S01]  /*80f0*/  IMAD.MOV.U32 R11, RZ, RZ, -0x78058283 ;  /* 0x87fa7d7dff0b7424 */ /* 0x000fe200078e00ff */
[----:B-1----:R-:W-:Y:S01]  /*8100*/  MOV R5, 0xd4984c4c ;  /* 0xd4984c4c00057802 */ /* 0x002fe20000000f00 */
[----:B------:R-:W-:Y:S02]  /*8110*/  IMAD.MOV.U32 R4, RZ, RZ, -0x216bb5b6 ;  /* 0xde944a4aff047424 */ /* 0x000fe400078e00ff */
[----:B------:R-:W-:Y:S02]  /*8120*/  IMAD.MOV.U32 R6, RZ, RZ, -0x174fa7a8 ;  /* 0xe8b05858ff067424 */ /* 0x000fe400078e00ff */
[----:B------:R-:W-:Y:S01]  /*8130*/  IMAD.MOV.U32 R7, RZ, RZ, 0x4a85cfcf ;  /* 0x4a85cfcfff077424 */ /* 0x000fe200078e00ff */
[----:B------:R0:W-:Y:S04]  /*8140*/  STL.128 [R1+0xe40], R8 ;  /* 0x000e400801007387 */ /* 0x0001e80000100c00 */
[----:B------:R1:W-:Y:S01]  /*8150*/  STL.128 [R1+0xf70], R4 ;  /* 0x000f700401007387 */ /* 0x0003e20000100c00 */
[----:B0-----:R-:W-:Y:S01]  /*8160*/  HFMA2 R11, -RZ, RZ, -3210, -0.12005615234375 ;  /* 0xea45afafff0b7431 */ /* 0x001fe200000001ff */
[----:B------:R-:W-:Y:S01]  /*8170*/  MOV R8, 0xec41adad ;  /* 0xec41adad00087802 */ /* 0x000fe20000000f00 */
[----:B------:R-:W-:-:S02]  /*8180*/  IMAD.MOV.U32 R9, RZ, RZ, 0x67b3d4d4 ;  /* 0x67b3d4d4ff097424 */ /* 0x000fc400078e00ff */
[----:B------:R-:W-:Y:S02]  /*8190*/  IMAD.MOV.U32 R10, RZ, RZ, -0x2a05d5e ;  /* 0xfd5fa2a2ff0a7424 */ /* 0x000fe400078e00ff */
[----:B-1----:R-:W-:Y:S02]  /*81a0*/  HFMA2 R6, -RZ, RZ, 86.375, 0.2249755859375 ;  /* 0x55663333ff067431 */ /* 0x002fe400000001ff */
        /* <DEDUP_REMOVED lines=9> */
[----:B-1----:R-:W-:Y:S02]  /*8240*/  HFMA2 R4, -RZ, RZ, -9472, 34.5 ;  /* 0xf0a05050ff047431 */ /* 0x002fe400000001ff */
[----:B------:R-:W-:Y:S01]  /*8250*/  IMAD.MOV.U32 R5, RZ, RZ, 0x44783c3c ;  /* 0x44783c3cff057424 */ /* 0x000fe200078e00ff */
[----:B------:R-:W-:Y:S01]  /*8260*/  MOV R7, 0xe34ba8a8 ;  /* 0xe34ba8a800077802 */ /* 0x000fe20000000f00 */
[----:B------:R-:W-:Y:S01]  /*8270*/  IMAD.MOV.U32 R6, RZ, RZ, -0x45da6061 ;  /* 0xba259f9fff067424 */ /* 0x000fe200078e00ff */
[----:B------:R0:W-:Y:S04]  /*8280*/  STL.128 [R1+0xe80], R8 ;  /* 0x000e800801007387 */ /* 0x0001e80000100c00 */
[----:B------:R1:W-:Y:S01]  /*8290*/  STL.128 [R1+0xfb0], R4 ;  /* 0x000fb00401007387 */ /* 0x0003e20000100c00 */
[----:B0-----:R-:W-:-:S02]  /*82a0*/  HFMA2 R10, -RZ, RZ, 0.301025390625, -1509 ;  /* 0x34d1e5e5ff0a7431 */ /* 0x001fc400000001ff */
[----:B------:R-:W-:Y:S02]  /*82b0*/  IMAD.MOV.U32 R8, RZ, RZ, 0x5c683434 ;  /* 0x5c683434ff087424 */ /* 0x000fe400078e00ff */
[----:B------:R-:W-:Y:S02]  /*82c0*/  IMAD.MOV.U32 R9, RZ, RZ, -0xbae5a5b ;  /* 0xf451a5a5ff097424 */ /* 0x000fe400078e00ff */
[----:B------:R-:W-:Y:S01]  /*82d0*/  IMAD.MOV.U32 R11, RZ, RZ, 0x8f9f1f1 ;  /* 0x08f9f1f1ff0b7424 */ /* 0x000fe200078e00ff */
[----:B-1----:R-:W-:Y:S01]  /*82e0*/  MOV R5, 0xbc219d9d ;  /* 0xbc219d9d00057802 */ /* 0x002fe20000000f00 */
[----:B------:R-:W-:Y:S02]  /*82f0*/  IMAD.MOV.U32 R4, RZ, RZ, -0x52c06d6e ;  /* 0xad3f9292ff047424 */ /* 0x000fe400078e00ff */
[----:B------:R-:W-:Y:S02]  /*8300*/  IMAD.MOV.U32 R6, RZ, RZ, 0x48703838 ;  /* 0x48703838ff067424 */ /* 0x000fe400078e00ff */
[----:B------:R-:W-:Y:S01]  /*8310*/  IMAD.MOV.U32 R7, RZ, RZ, 0x4f1f5f5 ;  /* 0x04f1f5f5ff077424 */ /* 0x000fe200078e00ff */
[----:B------:R0:W-:Y:S04]  /*8320*/  STL.128 [R1+0xea0], R8 ;  /* 0x000ea00801007387 */ /* 0x0001e80000100c00 */
[----:B------:R1:W-:Y:S01]  /*8330*/  STL.128 [R1+0xfd0], R4 ;  /* 0x000fd00401007387 */ /* 0x0003e20000100c00 */
[----:B0-----:R-:W-:-:S02]  /*8340*/  HFMA2 R8, -RZ, RZ, 0.0002460479736328125, 6.12735748291015625e-05 ;  /* 0x0c080404ff087431 */ /* 0x001fc400000001ff */
[----:B------:R-:W-:Y:S01]  /*8350*/  IMAD.MOV.U32 R9, RZ, RZ, 0x5295c7c7 ;  /* 0x5295c7c7ff097424 */ /* 0x000fe200078e00ff */
[----:B------:R-:W-:Y:S01]  /*8360*/  MOV R11, 0x5e9dc3c3 ;  /* 0x5e9dc3c3000b7802 */ /* 0x000fe20000000f00 */
[----:B------:R-:W-:Y:S02]  /*8370*/  IMAD.MOV.U32 R10, RZ, RZ, 0x65462323 ;  /* 0x65462323ff0a7424 */ /* 0x000fe400078e00ff */
[----:B-1----:R-:W-:Y:S02]  /*8380*/  HFMA2 R6, -RZ, RZ, 0.0004265308380126953125, -16280 ;  /* 0x0efdf3f3ff067431 */ /* 0x002fe400000001ff */
[----:B------:R-:W-:Y:S02]  /*8390*/  IMAD.MOV.U32 R4, RZ, RZ, 0x30201010 ;  /* 0x30201010ff047424 */ /* 0x000fe400078e00ff */
[----:B------:R-:W-:Y:S02]  /*83a0*/  IMAD.MOV.U32 R5, RZ, RZ, 0x1ae5ffff ;  /* 0x1ae5ffffff057424 */ /* 0x000fe400078e00ff */
[----:B------:R-:W-:Y:S01]  /*83b0*/  IMAD.MOV.U32 R7, RZ, RZ, 0x6dbfd2d2 ;  /* 0x6dbfd2d2ff077424 */ /* 0x000fe200078e00ff */
[----:B------:R0:W-:Y:S04]  /*83c0*/  STL.128 [R1+0xec0], R8 ;  /* 0x000ec00801007387 */ /* 0x0001e80000100c00 */
[----:B------:R1:W-:Y:S01]  /*83d0*/  STL.128 [R1+0xff0], R4 ;  /* 0x000ff00401007387 */ /* 0x0003e20000100c00 */
[----:B0-----:R-:W-:Y:S01]  /*83e0*/  IMAD.MOV.U32 R8, RZ, RZ, 0x90e0707 ;  /* 0x090e0707ff087424 */ /* 0x001fe200078e00ff */
[----:B------:R-:W-:Y:S01]  /*83f0*/  MOV R9, 0x36241212 ;  /* 0x3624121200097802 */ /* 0x000fe20000000f00 */
[----:B------:R-:W-:-:S02]  /*8400*/  IMAD.MOV.U32 R10, RZ, RZ, -0x64e47f80 ;  /* 0x9b1b8080ff0a7424 */ /* 0x000fc400078e00ff */
[----:B------:R-:W-:Y:S02]  /*8410*/  IMAD.MOV.U32 R11, RZ, RZ, 0x3ddfe2e2 ;  /* 0x3ddfe2e2ff0b7424 */ /* 0x000fe400078e00ff */
[----:B-1----:R-:W-:Y:S02]  /*8420*/  HFMA2 R4, -RZ, RZ, -735, 471.75 ;  /* 0xe1be5f5fff047431 */ /* 0x002fe400000001ff */
[----:B------:R-:W-:Y:S01]  /*8430*/  IMAD.MOV.U32 R5, RZ, RZ, -0x5dca6869 ;  /* 0xa2359797ff057424 */ /* 0x000fe200078e00ff */
[----:B------:R-:W-:Y:S01]  /*8440*/  MOV R7, 0x392e1717 ;  /* 0x392e171700077802 */ /* 0x000fe20000000f00 */
[----:B------:R-:W-:Y:S01]  /*8450*/  IMAD.MOV.U32 R6, RZ, RZ, -0x3377bbbc ;  /* 0xcc884444ff067424 */ /* 0x000fe200078e00ff */
[----:B------:R0:W-:Y:S04]  /*8460*/  STL.128 [R1+0xee0], R8 ;  /* 0x000ee00801007387 */ /* 0x0001e80000100c00 */
[----:B------:R1:W-:Y:S01]  /*8470*/  STL.128 [R1+0x1010], R4 ;  /* 0x0010100401007387 */ /* 0x0003e20000100c00 */
[----:B0-----:R-:W-:-:S02]  /*8480*/  HFMA2 R10, -RZ, RZ, 17792, 0.065185546875 ;  /* 0x74582c2cff0a7431 */ /* 0x001fc400000001ff */
[----:B------:R-:W-:Y:S02]  /*8490*/  IMAD.MOV.U32 R8, RZ, RZ, 0x1b120909 ;  /* 0x1b120909ff087424 */ /* 0x000fe400078e00ff */
[----:B------:R-:W-:Y:S02]  /*84a0*/  IMAD.MOV.U32 R9, RZ, RZ, -0x61e27c7d ;  /* 0x9e1d8383ff097424 */ /* 0x000fe400078e00ff */
[----:B------:R-:W-:Y:S02]  /*84b0*/  IMAD.MOV.U32 R11, RZ, RZ, 0x2e341a1a ;  /* 0x2e341a1aff0b7424 */ /* 0x000fe400078e00ff */
[----:B-1----:R-:W-:Y:S02]  /*84c0*/  HFMA2 R5, -RZ, RZ, -1978, 343.25 ;  /* 0xe7ba5d5dff057431 */ /* 0x002fe400000001ff */
[----:B------:R-:W-:Y:S02]  /*84d0*/  IMAD.MOV.U32 R4, RZ, RZ, -0x53379b9c ;  /* 0xacc86464ff047424 */ /* 0x000fe400078e00ff */
[----:B------:R-:W-:Y:S01]  /*84e0*/  IMAD.MOV.U32 R6, RZ, RZ, 0x2b321919 ;  /* 0x2b321919ff067424 */ /* 0x000fe200078e00ff */
[----:B------:R0:W-:Y:S01]  /*84f0*/  STL.128 [R1+0xf00], R8 ;  /* 0x000f000801007387 */ /* 0x0001e20000100c00 */
[----:B------:R-:W-:-:S05]  /*8500*/  IMAD.MOV.U32 R7, RZ, RZ, -0x6a198c8d ;  /* 0x95e67373ff077424 */ /* 0x000fca00078e00ff */
[----:B------:R1:W-:Y:S01]  /*8510*/  STL.128 [R1+0x1030], R4 ;  /* 0x0010300401007387 */ /* 0x0003e20000100c00 */
[----:B0-----:R-:W-:Y:S02]  /*8520*/  HFMA2 R8, -RZ, RZ, -27200, 50.5625 ;  /* 0xf6a45252ff087431 */ /* 0x001fe400000001ff */
[----:B------:R-:W-:Y:S01]  /*8530*/  IMAD.MOV.U32 R9, RZ, RZ, 0x4d763b3b ;  /* 0x4d763b3bff097424 */ /* 0x000fe200078e00ff */
[----:B------:R-:W-:Y:S01]  /*8540*/  MOV R11, 0xce7db3b3 ;  /* 0xce7db3b3000b7802 */ /* 0x000fe20000000f00 */
[----:B------:R-:W-:Y:S02]  /*8550*/  IMAD.MOV.U32 R10, RZ, RZ, 0x61b7d6d6 ;  /* 0x61b7d6d6ff0a7424 */ /* 0x000fe400078e00ff */
[----:B-1----:R-:W-:Y:S02]  /*8560*/  HFMA2 R6, -RZ, RZ, -0.056488037109375, -0.00055694580078125 ;  /* 0xab3b9090ff067431 */ /* 0x002fe400000001ff */
[----:B------:R-:W-:Y:S01]  /*8570*/  IMAD.MOV.U32 R4, RZ, RZ, 0x66442222 ;  /* 0x66442222ff047424 */ /* 0x000fe200078e00ff */
[----:B------:R0:W-:Y:S01]  /*8580*/  STL.128 [R1+0xf20], R8 ;  /* 0x000f200801007387 */ /* 0x0001e20000100c00 */
[----:B------:R-:W-:-:S02]  /*8590*/  IMAD.MOV.U32 R5, RZ, RZ, 0x7e542a2a ;  /* 0x7e542a2aff057424 */ /* 0x000fc400078e00ff */
[----:B------:R-:W-:-:S05]  /*85a0*/  IMAD.MOV.U32 R7, RZ, RZ, -0x7cf47778 ;  /* 0x830b8888ff077424 */ /* 0x000fca00078e00ff */
[----:B------:R1:W-:Y:S01]  /*85b0*/  STL.128 [R1+0x1050], R4 ;  /* 0x0010500401007387 */ /* 0x0003e20000100c00 */
[----:B0-----:R-:W-:Y:S01]  /*85c0*/  IMAD.MOV.U32 R8, RZ, RZ, -0xa59acad ;  /* 0xf5a65353ff087424 */ /* 0x001fe200078e00ff */
[----:B------:R-:W-:Y:S01]  /*85d0*/  MOV R9, 0x68b9d1d1 ;  /* 0x68b9d1d100097802 */ /* 0x000fe20000000f00 */
[----:B------:R-:W-:Y:S02]  /*85e0*/  IMAD.MOV.U32 R11, RZ, RZ, 0x2cc1eded ;  /* 0x2cc1ededff0b7424 */ /* 0x000fe400078e00ff */
[----:B------:R-:W-:Y:S02]  /*85f0*/  IMAD.MOV.U32 R10, RZ, RZ, RZ ;  /* 0x000000ffff0a7224 */ /* 0x000fe400078e00ff */
[----:B-1----:R-:W-:-:S03]  /*8600*/  HFMA2 R4, -RZ, RZ, 46304, -439.5 ;  /* 0x79a7dedeff047431 */ /* 0x002fc600000001ff */
[----:B------:R0:W-:Y:S01]  /*8610*/  STL.128 [R1+0xf40], R8 ;  /* 0x000f400801007387 */ /* 0x0001e20000100c00 */
[----:B------:R-:W-:Y:S01]  /*8620*/  IMAD.MOV.U32 R5, RZ, RZ, -0x1d43a1a2 ;  /* 0xe2bc5e5eff057424 */ /* 0x000fe200078e00ff */
[----:B------:R-:W-:Y:S01]  /*8630*/  MOV R7, 0x76addbdb ;  /* 0x76addbdb00077802 */ /* 0x000fe20000000f00 */
[----:B------:R-:W-:-:S05]  /*8640*/  IMAD.MOV.U32 R6, RZ, RZ, 0x1d160b0b ;  /* 0x1d160b0bff067424 */ /* 0x000fca00078e00ff */
[----:B------:R1:W-:Y:S01]  /*8650*/  STL.128 [R1+0x1070], R4 ;  /* 0x0010700401007387 */ /* 0x0003e20000100c00 */
[----:B0-----:R-:W-:Y:S02]  /*8660*/  HFMA2 R10, -RZ, RZ, -172.875, -1.685546875 ;  /* 0xd967bebeff0a7431 */ /* 0x001fe400000001ff */
[----:B------:R-:W-:Y:S02]  /*8670*/  IMAD.MOV.U32 R8, RZ, RZ, -0x412b9596 ;  /* 0xbed46a6aff087424 */ /* 0x000fe400078e00ff */
[----:B------:R-:W-:Y:S02]  /*8680*/  IMAD.MOV.U32 R9, RZ, RZ, 0x468dcbcb ;  /* 0x468dcbcbff097424 */ /* 0x000fe400078e00ff */
[----:B------:R-:W-:Y:S02]  /*8690*/  IMAD.MOV.U32 R11, RZ, RZ, 0x4b723939 ;  /* 0x4b723939ff0b7424 */ /* 0x000fe400078e00ff */
[----:B-1----:R-:W-:Y:S01]  /*86a0*/  IMAD.MOV.U32 R4, RZ, RZ, -0x246db6b7 ;  /* 0xdb924949ff047424 */ /* 0x002fe200078e00ff */
[----:B------:R-:W-:Y:S01]  /*86b0*/  MOV R5, 0xa0c0606 ;  /* 0x0a0c060600057802 */ /* 0x000fe20000000f00 */
[----:B------:R-:W-:Y:S01]  /*86c0*/  IMAD.MOV.U32 R6, RZ, RZ, 0x6c482424 ;  /* 0x6c482424ff067424 */ /* 0x000fe200078e00ff */
[----:B------:R0:W-:Y:S01]  /*86d0*/  STL.128 [R1+0xf60], R8 ;  /* 0x000f600801007387 */ /* 0x0001e20000100c00 */
[----:B------:R-:W-:-:S05]  /*86e0*/  IMAD.MOV.U32 R7, RZ, RZ, -0x1b47a3a4 ;  /* 0xe4b85c5cff077424 */ /* 0x000fca00078e00ff */
[----:B------:R1:W-:Y:S01]  /*86f0*/  STL.128 [R1+0x1090], R4 ;  /* 0x0010900401007387 */ /* 0x0003e20000100c00 */
[----:B0-----:R-:W-:Y:S02]  /*8700*/  HFMA2 R8, -RZ, RZ, 3958, -38.5 ;  /* 0x6bbbd0d0ff087431 */ /* 0x001fe400000001ff */
[----:B------:R-:W-:Y:S01]  /*8710*/  IMAD.MOV.U32 R9, RZ, RZ, 0x2ac5efef ;  /* 0x2ac5efefff097424 */ /* 0x000fe200078e00ff */
[----:B------:R-:W-:Y:S01]  /*8720*/  MOV R11, 0x16edfbfb ;  /* 0x16edfbfb000b7802 */ /* 0x000fe20000000f00 */
[----:B------:R-:W-:Y:S02]  /*8730*/  IMAD.MOV.U32 R10, RZ, RZ, -0x1ab05556 ;  /* 0xe54faaaaff0a7424 */ /* 0x000fe400078e00ff */
[----:B-1----:R-:W-:Y:S02]  /*8740*/  HFMA2 R6, -RZ, RZ, 0.489013671875, -1252 ;  /* 0x37d3e4e4ff067431 */ /* 0x002fe400000001ff */
[----:B------:R-:W-:Y:S01]  /*8750*/  IMAD.MOV.U32 R4, RZ, RZ, -0x57c66e6f ;  /* 0xa8399191ff047424 */ /* 0x000fe200078e00ff */
[----:B------:R0:W-:Y:S01]  /*8760*/  STL.128 [R1+0xf80], R8 ;  /* 0x000f800801007387 */ /* 0x0001e20000100c00 */
[----:B------:R-:W-:-:S02]  /*8770*/  IMAD.MOV.U32 R5, RZ, RZ, -0x5bce6a6b ;  /* 0xa4319595ff057424 */ /* 0x000fc400078e00ff */
[----:B------:R-:W-:-:S05]  /*8780*/  IMAD.MOV.U32 R7, RZ, RZ, -0x740d8687 ;  /* 0x8bf27979ff077424 */ /* 0x000fca00078e00ff */
[----:B------:R1:W-:Y:S01]  /*8790*/  STL.128 [R1+0x10b0], R4 ;  /* 0x0010b00401007387 */ /* 0x0003e20000100c00 */
[----:B0-----:R-:W-:Y:S01]  /*87a0*/  IMAD.MOV.U32 R8, RZ, RZ, -0x3075babb ;  /* 0xcf8a4545ff087424 */ /* 0x001fe200078e00ff */
[----:B------:R-:W-:Y:S01]  /*87b0*/  MOV R9, 0x10e9f9f9 ;  /* 0x10e9f9f900097802 */ /* 0x000fe20000000f00 */
[----:B------:R-:W-:Y:S02]  /*87c0*/  IMAD.MOV.U32 R10, RZ, RZ, 0x6040202 ;  /* 0x06040202ff0a7424 */ /* 0x000fe400078e00ff */
[----:B------:R-:W-:Y:S02]  /*87d0*/  IMAD.MOV.U32 R11, RZ, RZ, -0x7e018081 ;  /* 0x81fe7f7fff0b7424 */ /* 0x000fe400078e00ff */
[----:B-1----:R-:W-:-:S03]  /*87e0*/  HFMA2 R4, -RZ, RZ, -0.0002443790435791015625, -0.0003387928009033203125 ;  /* 0x8c018d8dff047431 */ /* 0x002fc600000001ff */
[----:B------:R0:W-:Y:S01]  /*87f0*/  STL.128 [R1+0xfa0], R8 ;  /* 0x000fa00801007387 */ /* 0x0001e20000100c00 */
[----:B------:R-:W-:Y:S01]  /*8800*/  IMAD.MOV.U32 R5, RZ, RZ, 0x64b1d5d5 ;  /* 0x64b1d5d5ff057424 */ /* 0x000fe200078e00ff */
[----:B------:R-:W-:Y:S01]  /*8810*/  MOV R7, 0xe049a9a9 ;  /* 0xe049a9a900077802 */ /* 0x000fe20000000f00 */
[----:B------:R-:W-:-:S05]  /*8820*/  IMAD.MOV.U32 R6, RZ, RZ, -0x2d63b1b2 ;  /* 0xd29c4e4eff067424 */ /* 0x000fca00078e00ff */
[----:B------:R1:W-:Y:S01]  /*8830*/  STL.128 [R1+0x10d0], R4 ;  /* 0x0010d00401007387 */ /* 0x0003e20000100c00 */
[----:B0-----:R-:W-:Y:S02]  /*8840*/  HFMA2 R10, -RZ, RZ, -2.25, 2.125 ;  /* 0xc0804040ff0a7431 */ /* 0x001fe400000001ff */
[----:B------:R-:W-:Y:S02]  /*8850*/  IMAD.MOV.U32 R8, RZ, RZ, -0xc5daeaf ;  /* 0xf3a25151ff087424 */ /* 0x000fe400078e00ff */
[----:B------:R-:W-:Y:S02]  /*8860*/  IMAD.MOV.U32 R9, RZ, RZ, -0x1a25c5d ;  /* 0xfe5da3a3ff097424 */ /* 0x000fe400078e00ff */
[----:B------:R-:W-:Y:S02]  /*8870*/  IMAD.MOV.U32 R11, RZ, RZ, -0x75fa7071 ;  /* 0x8a058f8fff0b7424 */ /* 0x000fe400078e00ff */
[----:B-1----:R-:W-:Y:S01]  /*8880*/  IMAD.MOV.U32 R4, RZ, RZ, -0x50359a9b ;  /* 0xafca6565ff047424 */ /* 0x002fe200078e00ff */
[----:B------:R-:W-:Y:S01]  /*8890*/  MOV R5, 0x8ef47a7a ;  /* 0x8ef47a7a00057802 */ /* 0x000fe20000000f00 */
[----:B------:R-:W-:Y:S01]  /*88a0*/  IMAD.MOV.U32 R6, RZ, RZ, -0x16b85152 ;  /* 0xe947aeaeff067424 */ /* 0x000fe200078e00ff */
[----:B------:R0:W-:Y:S01]  /*88b0*/  STL.128 [R1+0xfc0], R8 ;  /* 0x000fc00801007387 */ /* 0x0001e20000100c00 */
[----:B------:R-:W-:-:S05]  /*88c0*/  IMAD.MOV.U32 R7, RZ, RZ, 0x18100808 ;  /* 0x18100808ff077424 */ /* 0x000fca00078e00ff */
[----:B------:R1:W-:Y:S01]  /*88d0*/  STL.128 [R1+0x10f0], R4 ;  /* 0x0010f00401007387 */ /* 0x0003e20000100c00 */
[----:B0-----:R-:W-:Y:S02]  /*88e0*/  HFMA2 R8, -RZ, RZ, -472.75, -1.18359375 ;  /* 0xdf63bcbcff087431 */ /* 0x001fe400000001ff */
[----:B------:R-:W-:Y:S01]  /*88f0*/  IMAD.MOV.U32 R9, RZ, RZ, -0x3e88494a ;  /* 0xc177b6b6ff097424 */ /* 0x000fe200078e00ff */
[----:B------:R-:W-:Y:S01]  /*8900*/  MOV R11, 0x63422121 ;  /* 0x63422121000b7802 */ /* 0x000fe20000000f00 */
[----:B------:R-:W-:Y:S02]  /*8910*/  IMAD.MOV.U32 R10, RZ, RZ, 0x75afdada ;  /* 0x75afdadaff0a7424 */ /* 0x000fe400078e00ff */
[----:B-1----:R-:W-:Y:S02]  /*8920*/  HFMA2 R6, -RZ, RZ, -7.44921875, -0.2939453125 ;  /* 0xc773b4b4ff067431 */ /* 0x002fe400000001ff */
[----:B------:R-:W-:Y:S01]  /*8930*/  IMAD.MOV.U32 R4, RZ, RZ, 0x24381c1c ;  /* 0x24381c1cff047424 */ /* 0x000fe200078e00ff */
[----:B------:R0:W-:Y:S01]  /*8940*/  STL.128 [R1+0xfe0], R8 ;  /* 0x000fe00801007387 */ /* 0x0001e20000100c00 */
[----:B------:R-:W-:-:S02]  /*8950*/  IMAD.MOV.U32 R5, RZ, RZ, -0xea8595a ;  /* 0xf157a6a6ff057424 */ /* 0x000fc400078e00ff */
[----:B------:R-:W-:-:S05]  /*8960*/  IMAD.MOV.U32 R7, RZ, RZ, 0x5197c6c6 ;  /* 0x5197c6c6ff077424 */ /* 0x000fca00078e00ff */
[----:B------:R1:W-:Y:S01]  /*8970*/  STL.128 [R1+0x1110], R4 ;  /* 0x0011100401007387 */ /* 0x0003e20000100c00 */
[----:B0-----:R-:W-:Y:S01]  /*8980*/  IMAD.MOV.U32 R8, RZ, RZ, 0x4c81cdcd ;  /* 0x4c81cdcdff087424 */ /* 0x001fe200078e00ff */
[----:B------:R-:W-:Y:S01]  /*8990*/  MOV R9, 0x14180c0c ;  /* 0x14180c0c00097802 */ /* 0x000fe20000000f00 */
[----:B------:R-:W-:Y:S02]  /*89a0*/  IMAD.MOV.U32 R10, RZ, RZ, 0x35261313 ;  /* 0x35261313ff0a7424 */ /* 0x000fe400078e00ff */
[----:B------:R-:W-:Y:S02]  /*89b0*/  IMAD.MOV.U32 R11, RZ, RZ, 0x2fc3ecec ;  /* 0x2fc3ececff0b7424 */ /* 0x000fe400078e00ff */
[----:B-1----:R-:W-:-:S03]  /*89c0*/  HFMA2 R4, -RZ, RZ, -357.5, 14.5859375 ;  /* 0xdd964b4bff047431 */ /* 0x002fc600000001ff */
[----:B------:R0:W-:Y:S01]  /*89d0*/  STL.128 [R1+0x1000], R8 ;  /* 0x0010000801007387 */ /* 0x0001e20000100c00 */
[----:B------:R-:W-:Y:S01]  /*89e0*/  IMAD.MOV.U32 R5, RZ, RZ, -0x239e4243 ;  /* 0xdc61bdbdff057424 */ /* 0x000fe200078e00ff */
[----:B------:R-:W-:Y:S01]  /*89f0*/  MOV R7, 0x850f8a8a ;  /* 0x850f8a8a00077802 */ /* 0x000fe20000000f00 */
[----:B------:R-:W-:-:S05]  /*8a00*/  IMAD.MOV.U32 R6, RZ, RZ, -0x79f27475 ;  /* 0x860d8b8bff067424 */ /* 0x000fca00078e00ff */
[----:B------:R1:W-:Y:S01]  /*8a10*/  STL.128 [R1+0x1130], R4 ;  /* 0x0011300401007387 */ /* 0x0003e20000100c00 */
[----:B0-----:R-:W-:Y:S01]  /*8a20*/  IMAD.MOV.U32 R8, RZ, RZ, 0x5793c4c4 ;  /* 0x5793c4c4ff087424 */ /* 0x001fe200078e00ff */
[----:B------:R-:W-:Y:S01]  /*8a30*/  MOV R10, 0x82fc7e7e ;  /* 0x82fc7e7e000a7802 */ /* 0x000fe20000000f00 */
[----:B------:R-:W-:Y:S02]  /*8a40*/  IMAD.MOV.U32 R9, RZ, RZ, -0xdaa5859 ;  /* 0xf255a7a7ff097424 */ /* 0x000fe400078e00ff */
[----:B------:R-:W-:Y:S02]  /*8a50*/  IMAD.MOV.U32 R11, RZ, RZ, 0x477a3d3d ;  /* 0x477a3d3dff0b7424 */ /* 0x000fe400078e00ff */
[----:B-1----:R-:W-:-:S03]  /*8a60*/  IMAD.MOV.U32 R4, RZ, RZ, -0x276fb7b8 ;  /* 0xd8904848ff047424 */ /* 0x002fc600078e00ff */
[----:B------:R0:W-:Y:S01]  /*8a70*/  STL.128 [R1+0x1020], R8 ;  /* 0x0010200801007387 */ /* 0x0001e20000100c00 */
[----:B------:R-:W-:Y:S01]  /*8a80*/  MOV R5, 0x5060303 ;  /* 0x0506030300057802 */ /* 0x000fe20000000f00 */
[----:B------:R-:W-:Y:S02]  /*8a90*/  IMAD.MOV.U32 R6, RZ, RZ, 0x1f7f6f6 ;  /* 0x01f7f6f6ff067424 */ /* 0x000fe400078e00ff */
[----:B------:R-:W-:-:S05]  /*8aa0*/  IMAD.MOV.U32 R7, RZ, RZ, 0x121c0e0e ;  /* 0x121c0e0eff077424 */ /* 0x000fca00078e00ff */
[----:B------:R1:W-:Y:S01]  /*8ab0*/  STL.128 [R1+0x1150], R4 ;  /* 0x0011500401007387 */ /* 0x0003e20000100c00 */
[----:B0-----:R-:W-:Y:S01]  /*8ac0*/  MOV R8, 0xa0c06060 ;  /* 0xa0c0606000087802 */ /* 0x001fe20000000f00 */
[----:B------:R-:W-:Y:S01]  /*8ad0*/  IMAD.MOV.U32 R9, RZ, RZ, -0x67e67e7f ;  /* 0x98198181ff097424 */ /* 0x000fe200078e00ff */
[----:B------:R-:W-:Y:S01]  /*8ae0*/  MOV R11, 0x7fa3dcdc ;  /* 0x7fa3dcdc000b7802 */ /* 0x000fe20000000f00 */
[----:B------:R-:W-:-:S05]  /*8af0*/  IMAD.MOV.U32 R10, RZ, RZ, -0x2e61b0b1 ;  /* 0xd19e4f4fff0a7424 */ /* 0x000fca00078e00ff */
[----:B------:R0:W-:Y:S01]  /*8b00*/  STL.128 [R1+0x1040], R8 ;  /* 0x0010400801007387 */ /* 0x0001e20000100c00 */
[----:B-1----:R-:W-:Y:S02]  /*8b10*/  HFMA2 R6, -RZ, RZ, 0.028228759765625, 0.004993438720703125 ;  /* 0x273a1d1dff067431 */ /* 0x002fe400000001ff */
[----:B------:R-:W-:Y:S02]  /*8b20*/  IMAD.MOV.U32 R4, RZ, RZ, -0x6ee8797a ;  /* 0x91178686ff047424 */ /* 0x000fe400078e00ff */
[----:B------:R-:W-:Y:S02]  /*8b30*/  IMAD.MOV.U32 R5, RZ, RZ, 0x5899c1c1 ;  /* 0x5899c1c1ff057424 */ /* 0x000fe400078e00ff */
[----:B------:R-:W-:Y:S02]  /*8b40*/  IMAD.MOV.U32 R7, RZ, RZ, -0x46d86162 ;  /* 0xb9279e9eff077424 */ /* 0x000fe400078e00ff */
[----:B0-----:R-:W-:Y:S01]  /*8b50*/  IMAD.MOV.U32 R8, RZ, RZ, -0x3573b9ba ;  /* 0xca8c4646ff087424 */ /* 0x001fe200078e00ff */
[----:B------:R-:W-:Y:S01]  /*8b60*/  MOV R9, 0x29c7eeee ;  /* 0x29c7eeee00097802 */ /* 0x000fe20000000f00 */
[----:B------:R-:W-:-:S02]  /*8b70*/  IMAD.MOV.U32 R10, RZ, RZ, -0x2c944748 ;  /* 0xd36bb8b8ff0a7424 */ /* 0x000fc400078e00ff */
[----:B------:R-:W-:Y:S01]  /*8b80*/  IMAD.MOV.U32 R11, RZ, RZ, 0x3c281414 ;  /* 0x3c281414ff0b7424 */ /* 0x000fe200078e00ff */
[----:B------:R0:W-:Y:S04]  /*8b90*/  STL.128 [R1+0x1170], R4 ;  /* 0x0011700401007387 */ /* 0x0001e80000100c00 */
[----:B------:R1:W-:Y:S01]  /*8ba0*/  STL.128 [R1+0x1060], R8 ;  /* 0x0010600801007387 */ /* 0x0003e20000100c00 */
[----:B0-----:R-:W-:Y:S02]  /*8bb0*/  HFMA2 R4, -RZ, RZ, -0.9775390625, 2770 ;  /* 0xbbd26969ff047431 */ /* 0x001fe400000001ff */
[----:B-1----:R-:W-:Y:S02]  /*8bc0*/  HFMA2 R10, -RZ, RZ, 25.8125, 0.7783203125 ;  /* 0x4e743a3aff0a7431 */ /* 0x002fe400000001ff */
[----:B------:R-:W-:-:S02]  /*8bd0*/  IMAD.MOV.U32 R8, RZ, RZ, 0x3bdbe0e0 ;  /* 0x3bdbe0e0ff087424 */ /* 0x000fc400078e00ff */
[----:B------:R-:W-:Y:S02]  /*8be0*/  IMAD.MOV.U32 R9, RZ, RZ, 0x56643232 ;  /* 0x56643232ff097424 */ /* 0x000fe400078e00ff */
[----:B------:R-:W-:Y:S01]  /*8bf0*/  IMAD.MOV.U32 R11, RZ, RZ, 0x1e140a0a ;  /* 0x1e140a0aff0b7424 */ /* 0x000fe200078e00ff */
[----:B------:R-:W-:Y:S01]  /*8c00*/  MOV R7, 0xa7339494 ;  /* 0xa733949400077802 */ /* 0x000fe20000000f00 */
[----:B------:R-:W-:Y:S02]  /*8c10*/  IMAD.MOV.U32 R5, RZ, RZ, 0x70a9d9d9 ;  /* 0x70a9d9d9ff057424 */ /* 0x000fe400078e00ff */
[----:B------:R-:W-:Y:S01]  /*8c20*/  IMAD.MOV.U32 R6, RZ, RZ, -0x76f87172 ;  /* 0x89078e8eff067424 */ /* 0x000fe200078e00ff */
[----:B------:R0:W-:Y:S04]  /*8c30*/  STL.128 [R1+0x1080], R8 ;  /* 0x0010800801007387 */ /* 0x0001e80000100c00 */
[----:B------:R1:W-:Y:S01]  /*8c40*/  STL.128 [R1+0x1190], R4 ;  /* 0x0011900401007387 */ /* 0x0003e20000100c00 */
[----:B0-----:R-:W-:-:S02]  /*8c50*/  HFMA2 R8, -RZ, RZ, 359.75, -3.37890625 ;  /* 0x5d9fc2c2ff087431 */ /* 0x001fc400000001ff */
[----:B------:R-:W-:Y:S01]  /*8c60*/  IMAD.MOV.U32 R9, RZ, RZ, 0x6ebdd3d3 ;  /* 0x6ebdd3d3ff097424 */ /* 0x000fe200078e00ff */
[----:B------:R-:W-:Y:S01]  /*8c70*/  MOV R11, 0xa6c46262 ;  /* 0xa6c46262000b7802 */ /* 0x000fe20000000f00 */
[----:B------:R-:W-:Y:S01]  /*8c80*/  IMAD.MOV.U32 R10, RZ, RZ, -0x10bc5354 ;  /* 0xef43acacff0a7424 */ /* 0x000fe200078e00ff */
[----:B-1----:R-:W-:Y:S01]  /*8c90*/  MOV R5, 0xffaa5555 ;  /* 0xffaa555500057802 */ /* 0x002fe20000000f00 */
[----:B------:R-:W-:Y:S02]  /*8ca0*/  IMAD.MOV.U32 R4, RZ, RZ, 0x4987cece ;  /* 0x4987ceceff047424 */ /* 0x000fe400078e00ff */
[----:B------:R-:W-:Y:S02]  /*8cb0*/  IMAD.MOV.U32 R6, RZ, RZ, 0x78502828 ;  /* 0x78502828ff067424 */ /* 0x000fe400078e00ff */
[----:B------:R-:W-:Y:S01]  /*8cc0*/  IMAD.MOV.U32 R7, RZ, RZ, 0x7aa5dfdf ;  /* 0x7aa5dfdfff077424 */ /* 0x000fe200078e00ff */
[----:B------:R0:W-:Y:S04]  /*8cd0*/  STL.128 [R1+0x10a0], R8 ;  /* 0x0010a00801007387 */ /* 0x0001e80000100c00 */
[----:B------:R1:W-:Y:S01]  /*8ce0*/  STL.128 [R1+0x11b0], R4 ;  /* 0x0011b00401007387 */ /* 0x0003e20000100c00 */
[----:B0-----:R-:W-:Y:S01]  /*8cf0*/  IMAD.MOV.U32 R8, RZ, RZ, 0x32d5e7e7 ;  /* 0x32d5e7e7ff087424 */ /* 0x001fe200078e00ff */
[----:B------:R-:W-:Y:S01]  /*8d00*/  MOV R9, 0x438bc8c8 ;  /* 0x438bc8c800097802 */ /* 0x000fe20000000f00 */
[----:B------:R-:W-:-:S02]  /*8d10*/  IMAD.MOV.U32 R10, RZ, RZ, 0x596e3737 ;  /* 0x596e3737ff0a7424 */ /* 0x000fc400078e00ff */
[----:B------:R-:W-:Y:S02]  /*8d20*/  IMAD.MOV.U32 R11, RZ, RZ, -0x48259293 ;  /* 0xb7da6d6dff0b7424 */ /* 0x000fe400078e00ff */
[----:B-1----:R-:W-:Y:S02]  /*8d30*/  HFMA2 R6, -RZ, RZ, -6.515625, 3.12890625 ;  /* 0xc6844242ff067431 */ /* 0x002fe400000001ff */
[----:B------:R-:W-:Y:S02]  /*8d40*/  IMAD.MOV.U32 R4, RZ, RZ, -0x259a4041 ;  /* 0xda65bfbfff047424 */ /* 0x000fe400078e00ff */
[----:B------:R-:W-:Y:S02]  /*8d50*/  IMAD.MOV.U32 R5, RZ, RZ, 0x31d7e6e6 ;  /* 0x31d7e6e6ff057424 */ /* 0x000fe400078e00ff */
[----:B------:R-:W-:Y:S01]  /*8d60*/  IMAD.MOV.U32 R7, RZ, RZ, -0x472f9798 ;  /* 0xb8d06868ff077424 */ /* 0x000fe200078e00ff */
[----:B------:R0:W-:Y:S04]  /*8d70*/  STL.128 [R1+0x10c0], R8 ;  /* 0x0010c00801007387 */ /* 0x0001e80000100c00 */
[----:B------:R1:W-:Y:S01]  /*8d80*/  STL.128 [R1+0x11d0], R4 ;  /* 0x0011d00401007387 */ /* 0x0003e20000100c00 */
[----:B0-----:R-:W-:-:S02]  /*8d90*/  HFMA2 R10, -RZ, RZ, 0.00012129545211791992188, -20288 ;  /* 0x07f3f4f4ff0a7431 */ /* 0x001fc400000001ff */
[----:B------:R-:W-:Y:S02]  /*8da0*/  IMAD.MOV.U32 R8, RZ, RZ, -0x4b279394 ;  /* 0xb4d86c6cff087424 */ /* 0x000fe400078e00ff */
[----:B------:R-:W-:Y:S02]  /*8db0*/  IMAD.MOV.U32 R9, RZ, RZ, -0x553a9aa ;  /* 0xfaac5656ff097424 */ /* 0x000fe400078e00ff */
[----:B-1----:R-:W-:Y:S02]  /*8dc0*/  HFMA2 R4, -RZ, RZ, -14.9609375, -0.146484375 ;  /* 0xcb7bb0b0ff047431 */ /* 0x002fe400000001ff */
[----:B------:R-:W-:Y:S01]  /*8dd0*/  IMAD.MOV.U32 R11, RZ, RZ, 0x25cfeaea ;  /* 0x25cfeaeaff0b7424 */ /* 0x000fe200078e00ff */
[----:B------:R-:W-:Y:S01]  /*8de0*/  MOV R7, 0x3a2c1616 ;  /* 0x3a2c161600077802 */ /* 0x000fe20000000f00 */
[----:B------:R-:W-:Y:S02]  /*8df0*/  IMAD.MOV.U32 R5, RZ, RZ, -0x357abac ;  /* 0xfca85454ff057424 */ /* 0x000fe400078e00ff */
[----:B------:R-:W-:Y:S01]  /*8e00*/  IMAD.MOV.U32 R6, RZ, RZ, -0x29924445 ;  /* 0xd66dbbbbff067424 */ /* 0x000fe200078e00ff */
[----:B------:R0:W-:Y:S04]  /*8e10*/  STL.128 [R1+0x10e0], R8 ;  /* 0x0010e00801007387 */ /* 0x0001e80000100c00 */
[----:B------:R1:W-:Y:S01]  /*8e20*/  STL.128 [R1+0x11f0], R4 ;  /* 0x0011f00401007387 */ /* 0x0003e20000100c00 */
[----:B0-----:R-:W-:-:S02]  /*8e30*/  HFMA2 R8, -RZ, RZ, -86.9375, -0.8408203125 ;  /* 0xd56fbabaff087431 */ /* 0x001fc400000001ff */
[----:B------:R-:W-:Y:S01]  /*8e40*/  IMAD.MOV.U32 R9, RZ, RZ, -0x770f8788 ;  /* 0x88f07878ff097424 */ /* 0x000fe200078e00ff */
[----:B------:R-:W-:Y:S01]  /*8e50*/  MOV R11, 0x725c2e2e ;  /* 0x725c2e2e000b7802 */ /* 0x000fe20000000f00 */
[----:B------:R-:W-:Y:S01]  /*8e60*/  IMAD.MOV.U32 R10, RZ, RZ, 0x6f4a2525 ;  /* 0x6f4a2525ff0a7424 */ /* 0x000fe200078e00ff */
[----:B-1----:R-:W-:Y:S01]  /*8e70*/  MOV R5, 0x6bbdd66b ;  /* 0x6bbdd66b00057802 */ /* 0x002fe20000000f00 */
[----:B------:R-:W-:Y:S02]  /*8e80*/  IMAD.MOV.U32 R4, RZ, RZ, -0xdf2000e ;  /* 0xf20dfff2ff047424 */ /* 0x000fe400078e00ff */
        /* <DEDUP_REMOVED lines=8> */
[----:B-1----:R-:W-:Y:S02]  /*8f10*/  HFMA2 R6, -RZ, RZ, -0.06170654296875, 22.671875 ;  /* 0xabe64dabff067431 */ /* 0x002fe400000001ff */
[----:B------:R-:W-:Y:S02]  /*8f20*/  IMAD.MOV.U32 R4, RZ, RZ, -0x1e61802 ;  /* 0xfe19e7feff047424 */ /* 0x000fe400078e00ff */
[----:B------:R-:W-:Y:S02]  /*8f30*/  IMAD.MOV.U32 R5, RZ, RZ, -0x289d4a29 ;  /* 0xd762b5d7ff057424 */ /* 0x000fe400078e00ff */
[----:B------:R-:W-:Y:S01]  /*8f40*/  IMAD.MOV.U32 R7, RZ, RZ, 0x769aec76 ;  /* 0x769aec76ff077424 */ /* 0x000fe200078e00ff */
[----:B------:R0:W-:Y:S04]  /*8f50*/  STL.128 [R1+0x1120], R8 ;  /* 0x0011200801007387 */ /* 0x0001e80000100c00 */
[----:B------:R1:W-:Y:S01]  /*8f60*/  STL.128 [R1+0x1630], R4 ;  /* 0x0016300401007387 */ /* 0x0003e20000100c00 */
[----:B0-----:R-:W-:-:S02]  /*8f70*/  HFMA2 R10, -RZ, RZ, -4.44140625, -0.356689453125 ;  /* 0xc471b5b5ff0a7431 */ /* 0x001fc400000001ff */
[----:B------:R-:W-:Y:S02]  /*8f80*/  IMAD.MOV.U32 R8, RZ, RZ, -0x6f1f8f90 ;  /* 0x90e07070ff087424 */ /* 0x000fe400078e00ff */
[----:B------:R-:W-:Y:S02]  /*8f90*/  IMAD.MOV.U32 R9, RZ, RZ, 0x427c3e3e ;  /* 0x427c3e3eff097424 */ /* 0x000fe400078e00ff */
[----:B-1----:R-:W-:Y:S02]  /*8fa0*/  HFMA2 R4, -RZ, RZ, -49824, -8168 ;  /* 0xfa15effaff047431 */ /* 0x002fe400000001ff */
[----:B------:R-:W-:Y:S01]  /*8fb0*/  IMAD.MOV.U32 R11, RZ, RZ, -0x5533999a ;  /* 0xaacc6666ff0b7424 */ /* 0x000fe200078e00ff */
[----:B------:R-:W-:Y:S01]  /*8fc0*/  MOV R7, 0xf00bfbf0 ;  /* 0xf00bfbf000077802 */ /* 0x000fe20000000f00 */
[----:B------:R-:W-:Y:S02]  /*8fd0*/  IMAD.MOV.U32 R5, RZ, RZ, 0x59ebb259 ;  /* 0x59ebb259ff057424 */ /* 0x000fe400078e00ff */
[----:B------:R-:W-:Y:S01]  /*8fe0*/  IMAD.MOV.U32 R6, RZ, RZ, 0x47c98e47 ;  /* 0x47c98e47ff067424 */ /* 0x000fe200078e00ff */
[----:B------:R0:W-:Y:S04]  /*8ff0*/  STL.128 [R1+0x1140], R8 ;  /* 0x0011400801007387 */ /* 0x0001e80000100c00 */
[----:B------:R1:W-:Y:S01]  /*9000*/  STL.128 [R1+0x1650], R4 ;  /* 0x0016500401007387 */ /* 0x0003e20000100c00 */
[----:B0-----:R-:W-:-:S02]  /*9010*/  HFMA2 R8, -RZ, RZ, -0.0151519775390625, 688.5 ;  /* 0xa3c26161ff087431 */ /* 0x001fc400000001ff */
[----:B------:R-:W-:Y:S01]  /*9020*/  IMAD.MOV.U32 R9, RZ, RZ, 0x5f6a3535 ;  /* 0x5f6a3535ff097424 */ /* 0x000fe200078e00ff */
[----:B------:R-:W-:Y:S01]  /*9030*/  MOV R11, 0xd069b9b9 ;  /* 0xd069b9b9000b7802 */ /* 0x000fe20000000f00 */
[----:B------:R-:W-:Y:S01]  /*9040*/  IMAD.MOV.U32 R10, RZ, RZ, -0x651a8a9 ;  /* 0xf9ae5757ff0a7424 */ /* 0x000fe200078e00ff */
        /* <DEDUP_REMOVED lines=10> */
[----:B-1----:R-:W-:Y:S02]  /*90f0*/  HFMA2 R6, -RZ, RZ, -28704, -24432 ;  /* 0xf702f5f7ff067431 */ /* 0x002fe400000001ff */
[----:B------:R-:W-:Y:S02]  /*9100*/  IMAD.MOV.U32 R4, RZ, RZ, 0x365a6c36 ;  /* 0x365a6c36ff047424 */ /* 0x000fe400078e00ff */
[----:B------:R-:W-:Y:S02]  /*9110*/  IMAD.MOV.U32 R5, RZ, RZ, 0x3f417e3f ;  /* 0x3f417e3fff057424 */ /* 0x000fe400078e00ff */
[----:B------:R-:W-:Y:S01]  /*9120*/  IMAD.MOV.U32 R7, RZ, RZ, -0x33b07c34 ;  /* 0xcc4f83ccff077424 */ /* 0x000fe200078e00ff */
[----:B------:R0:W-:Y:S04]  /*9130*/  STL.128 [R1+0x1180], R8 ;  /* 0x0011800801007387 */ /* 0x0001e80000100c00 */
[----:B------:R1:W-:Y:S01]  /*9140*/  STL.128 [R1+0x1690], R4 ;  /* 0x0016900401007387 */ /* 0x0003e20000100c00 */
[----:B0-----:R-:W-:-:S02]  /*9150*/  HFMA2 R10, -RZ, RZ, -0.000742435455322265625, -0.00011485815048217773438 ;  /* 0x92158787ff0a7431 */ /* 0x001fc400000001ff */
[----:B------:R-:W-:Y:S02]  /*9160*/  IMAD.MOV.U32 R8, RZ, RZ, -0x49d26465 ;  /* 0xb62d9b9bff087424 */ /* 0x000fe400078e00ff */
[----:B------:R-:W-:Y:S02]  /*9170*/  IMAD.MOV.U32 R9, RZ, RZ, 0x223c1e1e ;  /* 0x223c1e1eff097424 */ /* 0x000fe400078e00ff */
[----:B-1----:R-:W-:Y:S02]  /*9180*/  HFMA2 R4, -RZ, RZ, 11416, -824.5 ;  /* 0x7193e271ff047431 */ /* 0x002fe400000001ff */
[----:B------:R-:W-:Y:S01]  /*9190*/  IMAD.MOV.U32 R11, RZ, RZ, 0x20c9e9e9 ;  /* 0x20c9e9e9ff0b7424 */ /* 0x000fe200078e00ff */
[----:B------:R-:W-:Y:S01]  /*91a0*/  MOV R7, 0x153f2a15 ;  /* 0x153f2a1500077802 */ /* 0x000fe20000000f00 */
[----:B------:R-:W-:Y:S02]  /*91b0*/  IMAD.MOV.U32 R5, RZ, RZ, -0x278c5428 ;  /* 0xd873abd8ff057424 */ /* 0x000fe400078e00ff */
[----:B------:R-:W-:Y:S01]  /*91c0*/  IMAD.MOV.U32 R6, RZ, RZ, 0x31536231 ;  /* 0x31536231ff067424 */ /* 0x000fe200078e00ff */
[----:B------:R0:W-:Y:S04]  /*91d0*/  STL.128 [R1+0x11a0], R8 ;  /* 0x0011a00801007387 */ /* 0x0001e80000100c00 */
[----:B------:R1:W-:Y:S01]  /*91e0*/  STL.128 [R1+0x16b0], R4 ;  /* 0x0016b00401007387 */ /* 0x0003e20000100c00 */
[----:B0-----:R-:W-:-:S02]  /*91f0*/  HFMA2 R8, -RZ, RZ, -0.0004279613494873046875, -0.00027751922607421875 ;  /* 0x8f038c8cff087431 */ /* 0x001fc400000001ff */
[----:B------:R-:W-:Y:S01]  /*9200*/  IMAD.MOV.U32 R9, RZ, RZ, -0x7a65e5f ;  /* 0xf859a1a1ff097424 */ /* 0x000fe200078e00ff */
[----:B------:R-:W-:Y:S01]  /*9210*/  MOV R11, 0x171a0d0d ;  /* 0x171a0d0d000b7802 */ /* 0x000fe20000000f00 */
[----:B------:R-:W-:Y:S01]  /*9220*/  IMAD.MOV.U32 R10, RZ, RZ, -0x7ff67677 ;  /* 0x80098989ff0a7424 */ /* 0x000fe200078e00ff */
[----:B-1----:R-:W-:Y:S01]  /*9230*/  MOV R5, 0x96a13796 ;  /* 0x96a1379600057802 */ /* 0x002fe20000000f00 */
[----:B------:R-:W-:Y:S02]  /*9240*/  IMAD.MOV.U32 R4, RZ, RZ, 0x18283018 ;  /* 0x18283018ff047424 */ /* 0x000fe400078e00ff */
[----:B------:R-:W-:Y:S02]  /*9250*/  IMAD.MOV.U32 R6, RZ, RZ, 0x50f0a05 ;  /* 0x050f0a05ff067424 */ /* 0x000fe400078e00ff */
[----:B------:R-:W-:Y:S01]  /*9260*/  IMAD.MOV.U32 R7, RZ, RZ, -0x654ad066 ;  /* 0x9ab52f9aff077424 */ /* 0x000fe200078e00ff */
[----:B------:R0:W-:Y:S04]  /*9270*/  STL.128 [R1+0x11c0], R8 ;  /* 0x0011c00801007387 */ /* 0x0001e80000100c00 */
[----:B------:R1:W-:Y:S01]  /*9280*/  STL.128 [R1+0x16d0], R4 ;  /* 0x0016d00401007387 */ /* 0x0003e20000100c00 */
[----:B0-----:R-:W-:Y:S01]  /*9290*/  IMAD.MOV.U32 R8, RZ, RZ, -0x3c7dbebf ;  /* 0xc3824141ff087424 */ /* 0x001fe200078e00ff */
[----:B------:R-:W-:Y:S01]  /*92a0*/  MOV R9, 0xb0299999 ;  /* 0xb029999900097802 */ /* 0x000fe20000000f00 */
[----:B------:R-:W-:-:S02]  /*92b0*/  IMAD.MOV.U32 R10, RZ, RZ, 0x775a2d2d ;  /* 0x775a2d2dff0a7424 */ /* 0x000fc400078e00ff */
[----:B------:R-:W-:Y:S01]  /*92c0*/  IMAD.MOV.U32 R11, RZ, RZ, 0x111e0f0f ;  /* 0x111e0f0fff0b7424 */ /* 0x000fe200078e00ff */
[----:B-1----:R-:W-:Y:S01]  /*92d0*/  MOV R6, 0xb2cd7fb2 ;  /* 0xb2cd7fb200067802 */ /* 0x002fe20000000f00 */
[----:B------:R-:W-:Y:S02]  /*92e0*/  IMAD.MOV.U32 R4, RZ, RZ, -0x14d93215 ;  /* 0xeb26cdebff047424 */ /* 0x000fe400078e00ff */
[----:B------:R-:W-:Y:S02]  /*92f0*/  IMAD.MOV.U32 R5, RZ, RZ, 0x27694e27 ;  /* 0x27694e27ff057424 */ /* 0x000fe400078e00ff */
[----:B------:R-:W-:Y:S01]  /*9300*/  IMAD.MOV.U32 R7, RZ, RZ, 0x759fea75 ;  /* 0x759fea75ff077424 */ /* 0x000fe200078e00ff */
[----:B------:R0:W-:Y:S04]  /*9310*/  STL.128 [R1+0x11e0], R8 ;  /* 0x0011e00801007387 */ /* 0x0001e80000100c00 */
[----:B------:R1:W-:Y:S01]  /*9320*/  STL.128 [R1+0x16f0], R4 ;  /* 0x0016f00401007387 */ /* 0x0003e20000100c00 */
[----:B0-----:R-:W-:-:S02]  /*9330*/  HFMA2 R10, -RZ, RZ, 31120, -6620 ;  /* 0x7799ee77ff0a7431 */ /* 0x001fc400000001ff */
[----:B------:R-:W-:Y:S02]  /*9340*/  IMAD.MOV.U32 R8, RZ, RZ, 0x63a5c663 ;  /* 0x63a5c663ff087424 */ /* 0x000fe400078e00ff */
[----:B-1----:R-:W-:Y:S02]  /*9350*/  HFMA2 R7, -RZ, RZ, -0.00972747802734375, 244 ;  /* 0xa0fb5ba0ff077431 */ /* 0x002fe400000001ff */
[----:B------:R-:W-:Y:S01]  /*9360*/  IMAD.MOV.U32 R9, RZ, RZ, 0x7c84f87c ;  /* 0x7c84f87cff097424 */ /* 0x000fe200078e00ff */
[----:B------:R-:W-:Y:S01]  /*9370*/  MOV R4, 0x1b2d361b ;  /* 0x1b2d361b00047802 */ /* 0x000fe20000000f00 */
[----:B------:R-:W-:Y:S02]  /*9380*/  IMAD.MOV.U32 R11, RZ, RZ, 0x7b8df67b ;  /* 0x7b8df67bff0b7424 */ /* 0x000fe400078e00ff */
[----:B------:R-:W-:Y:S02]  /*9390*/  IMAD.MOV.U32 R5, RZ, RZ, 0x6eb2dc6e ;  /* 0x6eb2dc6eff057424 */ /* 0x000fe400078e00ff */
[----:B------:R-:W-:Y:S01]  /*93a0*/  IMAD.MOV.U32 R6, RZ, RZ, 0x5aeeb45a ;  /* 0x5aeeb45aff067424 */ /* 0x000fe200078e00ff */
[----:B------:R0:W-:Y:S04]  /*93b0*/  STL.128 [R1+0x1600], R8 ;  /* 0x0016000801007387 */ /* 0x0001e80000100c00 */
[----:B------:R1:W-:Y:S01]  /*93c0*/  STL.128 [R1+0x1710], R4 ;  /* 0x0017100401007387 */ /* 0x0003e20000100c00 */
[----:B0-----:R-:W-:-:S02]  /*93d0*/  HFMA2 R8, -RZ, RZ, 0.134765625, 536 ;  /* 0x30506030ff087431 */ /* 0x001fc400000001ff */
[----:B------:R-:W-:Y:S01]  /*93e0*/  IMAD.MOV.U32 R9, RZ, RZ, 0x1030201 ;  /* 0x01030201ff097424 */ /* 0x000fe200078e00ff */
[----:B------:R-:W-:Y:S01]  /*93f0*/  MOV R11, 0x2b7d562b ;  /* 0x2b7d562b000b7802 */ /* 0x000fe20000000f00 */
[----:B-1----:R-:W-:Y:S02]  /*9400*/  HFMA2 R5, -RZ, RZ, -927, -376.75 ;  /* 0xe33edde3ff057431 */ /* 0x002fe400000001ff */
[----:B------:R-:W-:Y:S02]  /*9410*/  IMAD.MOV.U32 R10, RZ, RZ, 0x67a9ce67 ;  /* 0x67a9ce67ff0a7424 */ /* 0x000fe400078e00ff */
[----:B------:R-:W-:Y:S02]  /*9420*/  IMAD.MOV.U32 R4, RZ, RZ, 0x297b5229 ;  /* 0x297b5229ff047424 */ /* 0x000fe400078e00ff */
[----:B------:R-:W-:Y:S02]  /*9430*/  IMAD.MOV.U32 R6, RZ, RZ, 0x2f715e2f ;  /* 0x2f715e2fff067424 */ /* 0x000fe400078e00ff */
[----:B------:R-:W-:Y:S01]  /*9440*/  IMAD.MOV.U32 R7, RZ, RZ, -0x7b68ec7c ;  /* 0x84971384ff077424 */ /* 0x000fe200078e00ff */
[----:B------:R0:W-:Y:S04]  /*9450*/  STL.128 [R1+0x1620], R8 ;  /* 0x0016200801007387 */ /* 0x0001e80000100c00 */
[----:B------:R1:W-:Y:S01]  /*9460*/  STL.128 [R1+0x1730], R4 ;  /* 0x0017300401007387 */ /* 0x0003e20000100c00 */
[----:B0-----:R-:W-:Y:S01]  /*9470*/  IMAD.MOV.U32 R8, RZ, RZ, -0x35ba7036 ;  /* 0xca458fcaff087424 */ /* 0x001fe200078e00ff */
[----:B------:R-:W-:Y:S01]  /*9480*/  MOV R9, 0x829d1f82 ;  /* 0x829d1f8200097802 */ /* 0x000fe20000000f00 */
[----:B------:R-:W-:-:S02]  /*9490*/  IMAD.MOV.U32 R10, RZ, RZ, -0x36bf7637 ;  /* 0xc94089c9ff0a7424 */ /* 0x000fc400078e00ff */
[----:B------:R-:W-:Y:S02]  /*94a0*/  IMAD.MOV.U32 R11, RZ, RZ, 0x7d87fa7d ;  /* 0x7d87fa7dff0b7424 */ /* 0x000fe400078e00ff */
[----:B-1----:R-:W-:Y:S02]  /*94b0*/  HFMA2 R7, -RZ, RZ, -5296, -2.962890625 ;  /* 0xed2cc1edff077431 */ /* 0x002fe400000001ff */
[----:B------:R-:W-:Y:S02]  /*94c0*/  IMAD.MOV.U32 R4, RZ, RZ, 0x53f5a653 ;  /* 0x53f5a653ff047424 */ /* 0x000fe400078e00ff */
[----:B------:R-:W-:Y:S02]  /*94d0*/  IMAD.MOV.U32 R5, RZ, RZ, -0x2e97462f ;  /* 0xd168b9d1ff057424 */ /* 0x000fe400078e00ff */
[----:B------:R-:W-:Y:S01]  /*94e0*/  IMAD.MOV.U32 R6, RZ, RZ, RZ ;  /* 0x000000ffff067224 */ /* 0x000fe200078e00ff */
[----:B------:R0:W-:Y:S04]  /*94f0*/  STL.128 [R1+0x1640], R8 ;  /* 0x0016400801007387 */ /* 0x0001e80000100c00 */
[----:B------:R1:W-:Y:S01]  /*9500*/  STL.128 [R1+0x1740], R4 ;  /* 0x0017400401007387 */ /* 0x0003e20000100c00 */
[----:B0-----:R-:W-:-:S02]  /*9510*/  HFMA2 R10, -RZ, RZ, -0.01364898681640625, 488.5 ;  /* 0xa2fd5fa2ff0a7431 */ /* 0x001fc400000001ff */
[----:B------:R-:W-:Y:S02]  /*9520*/  IMAD.MOV.U32 R8, RZ, RZ, -0x5213be53 ;  /* 0xadec41adff087424 */ /* 0x000fe400078e00ff */
[----:B------:R-:W-:Y:S02]  /*9530*/  IMAD.MOV.U32 R9, RZ, RZ, -0x2b984c2c ;  /* 0xd467b3d4ff097424 */ /* 0x000fe400078e00ff */
[----:B-1----:R-:W-:Y:S02]  /*9540*/  HFMA2 R7, -RZ, RZ, 0.66162109375, 12744 ;  /* 0x394b7239ff077431 */ /* 0x002fe400000001ff */
[----:B------:R-:W-:Y:S01]  /*9550*/  IMAD.MOV.U32 R11, RZ, RZ, -0x5015ba51 ;  /* 0xafea45afff0b7424 */ /* 0x000fe200078e00ff */
[----:B------:R-:W-:Y:S01]  /*9560*/  MOV R4, 0x6abed46a ;  /* 0x6abed46a00047802 */ /* 0x000fe20000000f00 */
[----:B------:R-:W-:Y:S02]  /*9570*/  IMAD.MOV.U32 R5, RZ, RZ, -0x34b97235 ;  /* 0xcb468dcbff057424 */ /* 0x000fe400078e00ff */
[----:B------:R-:W-:Y:S01]  /*9580*/  IMAD.MOV.U32 R6, RZ, RZ, -0x41269842 ;  /* 0xbed967beff067424 */ /* 0x000fe200078e00ff */
[----:B------:R0:W-:Y:S04]  /*9590*/  STL.128 [R1+0x1660], R8 ;  /* 0x0016600801007387 */ /* 0x0001e80000100c00 */
[----:B------:R1:W-:Y:S01]  /*95a0*/  STL.128 [R1+0x1760], R4 ;  /* 0x0017600401007387 */ /* 0x0003e20000100c00 */
[----:B0-----:R-:W-:-:S02]  /*95b0*/  HFMA2 R8, -RZ, RZ, -0.48486328125, 23408 ;  /* 0xb7c275b7ff087431 */ /* 0x001fc400000001ff */
        /* <DEDUP_REMOVED lines=12> */
[----:B------:R-:W-:Y:S02]  /*9680*/  IMAD.MOV.U32 R11, RZ, RZ, -0xef7060f ;  /* 0xf108f9f1ff0b7424 */ /* 0x000fe400078e00ff */
[----:B-1----:R-:W-:Y:S01]  /*9690*/  HFMA2 R7, -RZ, RZ, -8.51154327392578125e-05, 0.000673770904541015625 ;  /* 0x85941185ff077431 */ /* 0x002fe200000001ff */
[----:B------:R-:W-:Y:S01]  /*96a0*/  MOV R4, 0x43c58643 ;  /* 0x43c5864300047802 */ /* 0x000fe20000000f00 */
[----:B------:R-:W-:Y:S02]  /*96b0*/  IMAD.MOV.U32 R5, RZ, RZ, 0x4dd79a4d ;  /* 0x4dd79a4dff057424 */ /* 0x000fe400078e00ff */
[----:B------:R-:W-:Y:S01]  /*96c0*/  IMAD.MOV.U32 R6, RZ, RZ, 0x33556633 ;  /* 0x33556633ff067424 */ /* 0x000fe200078e00ff */
[----:B------:R0:W-:Y:S04]  /*96d0*/  STL.128 [R1+0x16a0], R8 ;  /* 0x0016a00801007387 */ /* 0x0001e80000100c00 */
[----:B------:R1:W-:Y:S01]  /*96e0*/  STL.128 [R1+0x1790], R4 ;  /* 0x0017900401007387 */ /* 0x0003e20000100c00 */
[----:B0-----:R-:W-:-:S02]  /*96f0*/  HFMA2 R10, -RZ, RZ, 0.01444244384765625, 6.13671875 ;  /* 0x23654623ff0a7431 */ /* 0x001fc400000001ff */
[----:B------:R-:W-:Y:S02]  /*9700*/  IMAD.MOV.U32 R8, RZ, RZ, 0x40c0804 ;  /* 0x040c0804ff087424 */ /* 0x000fe400078e00ff */
        /* <DEDUP_REMOVED lines=8> */
[----:B0-----:R-:W-:-:S02]  /*9790*/  HFMA2 R8, -RZ, RZ, 0.00010734796524047851562, 0.0003678798675537109375 ;  /* 0x07090e07ff087431 */ /* 0x001fc400000001ff */
[----:B------:R-:W-:Y:S01]  /*97a0*/  IMAD.MOV.U32 R9, RZ, RZ, 0x12362412 ;  /* 0x12362412ff097424 */ /* 0x000fe200078e00ff */
[----:B------:R-:W-:Y:S01]  /*97b0*/  MOV R11, 0xe23ddfe2 ;  /* 0xe23ddfe2000b7802 */ /* 0x000fe20000000f00 */
[----:B-1----:R-:W-:Y:S02]  /*97c0*/  HFMA2 R7, -RZ, RZ, -0.000460147857666015625, 8.4817409515380859375e-05 ;  /* 0x8f8a058fff077431 */ /* 0x002fe400000001ff */
[----:B------:R-:W-:Y:S01]  /*97d0*/  IMAD.MOV.U32 R10, RZ, RZ, -0x7f64e480 ;  /* 0x809b1b80ff0a7424 */ /* 0x000fe200078e00ff */
[----:B------:R-:W-:Y:S01]  /*97e0*/  MOV R4, 0x51f3a251 ;  /* 0x51f3a25100047802 */ /* 0x000fe20000000f00 */
[----:B------:R-:W-:Y:S02]  /*97f0*/  IMAD.MOV.U32 R5, RZ, RZ, -0x5c01a25d ;  /* 0xa3fe5da3ff057424 */ /* 0x000fe400078e00ff */
[----:B------:R-:W-:Y:S01]  /*9800*/  IMAD.MOV.U32 R6, RZ, RZ, 0x40c08040 ;  /* 0x40c08040ff067424 */ /* 0x000fe200078e00ff */
[----:B------:R0:W-:Y:S04]  /*9810*/  STL.128 [R1+0x16e0], R8 ;  /* 0x0016e00801007387 */ /* 0x0001e80000100c00 */
[----:B------:R1:W-:Y:S01]  /*9820*/  STL.128 [R1+0x17c0], R4 ;  /* 0x0017c00401007387 */ /* 0x0003e20000100c00 */
[----:B0-----:R-:W-:-:S02]  /*9830*/  HFMA2 R9, -RZ, RZ, -5.519390106201171875e-05, 0.005382537841796875 ;  /* 0x839e1d83ff097431 */ /* 0x001fc400000001ff */
[----:B------:R-:W-:Y:S02]  /*9840*/  IMAD.MOV.U32 R8, RZ, RZ, 0x91b1209 ;  /* 0x091b1209ff087424 */ /* 0x000fe400078e00ff */
[----:B-1----:R-:W-:Y:S01]  /*9850*/  IMAD.MOV.U32 R4, RZ, RZ, -0x6d52c06e ;  /* 0x92ad3f92ff047424 */ /* 0x002fe200078e00ff */
[----:B------:R-:W-:Y:S01]  /*9860*/  MOV R6, 0x38487038 ;  /* 0x3848703800067802 */ /* 0x000fe20000000f00 */
[----:B------:R-:W-:Y:S02]  /*9870*/  IMAD.MOV.U32 R5, RZ, RZ, -0x6243de63 ;  /* 0x9dbc219dff057424 */ /* 0x000fe400078e00ff */
[----:B------:R-:W-:Y:S02]  /*9880*/  IMAD.MOV.U32 R7, RZ, RZ, -0xafb0e0b ;  /* 0xf504f1f5ff077424 */ /* 0x000fe400078e00ff */
[----:B------:R-:W-:Y:S02]  /*9890*/  IMAD.MOV.U32 R10, RZ, RZ, 0x2c74582c ;  /* 0x2c74582cff0a7424 */ /* 0x000fe400078e00ff */
[----:B------:R-:W-:Y:S01]  /*98a0*/  IMAD.MOV.U32 R11, RZ, RZ, 0x1a2e341a ;  /* 0x1a2e341aff0b7424 */ /* 0x000fe200078e00ff */
[----:B------:R0:W-:Y:S04]  /*98b0*/  STL.128 [R1+0x17d0], R4 ;  /* 0x0017d00401007387 */ /* 0x0001e80000100c00 */
[----:B------:R1:W-:Y:S01]  /*98c0*/  STL.128 [R1+0x1700], R8 ;  /* 0x0017000801007387 */ /* 0x0003e20000100c00 */
[----:B0-----:R-:W-:Y:S01]  /*98d0*/  HFMA2 R7, -RZ, RZ, -51.40625, -1.955078125 ;  /* 0xd26dbfd2ff077431 */ /* 0x001fe200000001ff */
[----:B------:R-:W-:Y:S01]  /*98e0*/  MOV R4, 0x10302010 ;  /* 0x1030201000047802 */ /* 0x000fe20000000f00 */
[----:B------:R-:W-:-:S02]  /*98f0*/  IMAD.MOV.U32 R5, RZ, RZ, -0xe51a01 ;  /* 0xff1ae5ffff057424 */ /* 0x000fc400078e00ff */
[----:B-1----:R-:W-:Y:S01]  /*9900*/  IMAD.MOV.U32 R8, RZ, RZ, 0x52f6a452 ;  /* 0x52f6a452ff087424 */ /* 0x002fe200078e00ff */
[----:B------:R-:W-:Y:S01]  /*9910*/  MOV R10, 0xd661b7d6 ;  /* 0xd661b7d6000a7802 */ /* 0x000fe20000000f00 */
[----:B------:R-:W-:Y:S02]  /*9920*/  IMAD.MOV.U32 R9, RZ, RZ, 0x3b4d763b ;  /* 0x3b4d763bff097424 */ /* 0x000fe400078e00ff */
[----:B------:R-:W-:Y:S02]  /*9930*/  IMAD.MOV.U32 R11, RZ, RZ, -0x4c31824d ;  /* 0xb3ce7db3ff0b7424 */ /* 0x000fe400078e00ff */
[----:B------:R-:W-:-:S03]  /*9940*/  IMAD.MOV.U32 R6, RZ, RZ, -0xcf1020d ;  /* 0xf30efdf3ff067424 */ /* 0x000fc600078e00ff */
[----:B------:R0:W-:Y:S04]  /*9950*/  STL.128 [R1+0x1720], R8 ;  /* 0x0017200801007387 */ /* 0x0001e80000100c00 */
[----:B------:R1:W-:Y:S01]  /*9960*/  STL.128 [R1+0x17f0], R4 ;  /* 0x0017f00401007387 */ /* 0x0003e20000100c00 */
[----:B0-----:R-:W-:Y:S01]  /*9970*/  HFMA2 R11, -RZ, RZ, 253.625, -0.397216796875 ;  /* 0x5bedb65bff0b7431 */ /* 0x001fe200000001ff */
[----:B------:R-:W-:Y:S01]  /*9980*/  MOV R8, 0x20604020 ;  /* 0x2060402000087802 */ /* 0x000fe20000000f00 */
[----:B------:R-:W-:Y:S02]  /*9990*/  IMAD.MOV.U32 R9, RZ, RZ, -0x3e01c04 ;  /* 0xfc1fe3fcff097424 */ /* 0x000fe400078e00ff */
[----:B-1----:R-:W-:Y:S01]  /*99a0*/  IMAD.MOV.U32 R4, RZ, RZ, -0x32b37e33 ;  /* 0xcd4c81cdff047424 */ /* 0x002fe200078e00ff */
[----:B------:R-:W-:Y:S01]  /*99b0*/  MOV R6, 0x13352613 ;  /* 0x1335261300067802 */ /* 0x000fe20000000f00 */
[----:B------:R-:W-:-:S02]  /*99c0*/  IMAD.MOV.U32 R5, RZ, RZ, 0xc14180c ;  /* 0x0c14180cff057424 */ /* 0x000fc400078e00ff */
[----:B------:R-:W-:Y:S02]  /*99d0*/  IMAD.MOV.U32 R7, RZ, RZ, -0x13d03c14 ;  /* 0xec2fc3ecff077424 */ /* 0x000fe400078e00ff */
[----:B------:R-:W-:-:S03]  /*99e0*/  IMAD.MOV.U32 R10, RZ, RZ, -0x4e37864f ;  /* 0xb1c879b1ff0a7424 */ /* 0x000fc600078e00ff */
[----:B------:R0:W-:Y:S04]  /*99f0*/  STL.128 [R1+0x1800], R4 ;  /* 0x0018000401007387 */ /* 0x0001e80000100c00 */
[----:B------:R1:W-:Y:S01]  /*9a00*/  STL.128 [R1+0x1750], R8 ;  /* 0x0017500801007387 */ /* 0x0003e20000100c00 */
[----:B0-----:R-:W-:Y:S01]  /*9a10*/  HFMA2 R7, -RZ, RZ, 1.3193359375, 51104 ;  /* 0x3d477a3dff077431 */ /* 0x001fe200000001ff */
[----:B------:R-:W-:Y:S01]  /*9a20*/  MOV R4, 0xc45793c4 ;  /* 0xc45793c400047802 */ /* 0x000fe20000000f00 */
[----:B------:R-:W-:Y:S02]  /*9a30*/  IMAD.MOV.U32 R5, RZ, RZ, -0x580daa59 ;  /* 0xa7f255a7ff057424 */ /* 0x000fe400078e00ff */
[----:B-1----:R-:W-:Y:S02]  /*9a40*/  HFMA2 R9, -RZ, RZ, -7336, -5.93359375 ;  /* 0xef2ac5efff097431 */ /* 0x002fe400000001ff */
[----:B------:R-:W-:-:S02]  /*9a50*/  IMAD.MOV.U32 R6, RZ, RZ, 0x7e82fc7e ;  /* 0x7e82fc7eff067424 */ /* 0x000fc400078e00ff */
[----:B------:R-:W-:Y:S02]  /*9a60*/  IMAD.MOV.U32 R8, RZ, RZ, -0x2f944430 ;  /* 0xd06bbbd0ff087424 */ /* 0x000fe400078e00ff */
        /* <DEDUP_REMOVED lines=8> */
[----:B-1----:R-:W-:Y:S02]  /*9af0*/  HFMA2 R9, -RZ, RZ, 1.06640625, 34688 ;  /* 0x3c44783cff097431 */ /* 0x002fe400000001ff */
[----:B------:R-:W-:Y:S02]  /*9b00*/  IMAD.MOV.U32 R8, RZ, RZ, 0x50f0a050 ;  /* 0x50f0a050ff087424 */ /* 0x000fe400078e00ff */
[----:B------:R-:W-:Y:S01]  /*9b10*/  IMAD.MOV.U32 R10, RZ, RZ, -0x6045da61 ;  /* 0x9fba259fff0a7424 */ /* 0x000fe200078e00ff */
[----:B------:R0:W-:Y:S01]  /*9b20*/  STL.128 [R1+0x1830], R4 ;  /* 0x0018300401007387 */ /* 0x0001e20000100c00 */
[----:B------:R-:W-:-:S05]  /*9b30*/  IMAD.MOV.U32 R11, RZ, RZ, -0x571cb458 ;  /* 0xa8e34ba8ff0b7424 */ /* 0x000fca00078e00ff */
[----:B------:R1:W-:Y:S01]  /*9b40*/  STL.128 [R1+0x17b0], R8 ;  /* 0x0017b00801007387 */ /* 0x0003e20000100c00 */
[----:B0-----:R-:W-:Y:S01]  /*9b50*/  HFMA2 R7, -RZ, RZ, -0.00013768672943115234375, 0.00022983551025390625 ;  /* 0x88830b88ff077431 */ /* 0x001fe200000001ff */
[----:B------:R-:W-:Y:S01]  /*9b60*/  MOV R4, 0x22664422 ;  /* 0x2266442200047802 */ /* 0x000fe20000000f00 */
[----:B------:R-:W-:Y:S02]  /*9b70*/  IMAD.MOV.U32 R5, RZ, RZ, 0x2a7e542a ;  /* 0x2a7e542aff057424 */ /* 0x000fe400078e00ff */
[----:B------:R-:W-:Y:S02]  /*9b80*/  IMAD.MOV.U32 R6, RZ, RZ, -0x6f54c470 ;  /* 0x90ab3b90ff067424 */ /* 0x000fe400078e00ff */
[----:B-1----:R-:W-:Y:S02]  /*9b90*/  HFMA2 R9, -RZ, RZ, -0.422119140625, 31584 ;  /* 0xb6c177b6ff097431 */ /* 0x002fe400000001ff */
[----:B------:R-:W-:Y:S02]  /*9ba0*/  IMAD.MOV.U32 R8, RZ, RZ, -0x43209c44 ;  /* 0xbcdf63bcff087424 */ /* 0x000fe400078e00ff */
[----:B------:R-:W-:Y:S01]  /*9bb0*/  IMAD.MOV.U32 R10, RZ, RZ, -0x258a5026 ;  /* 0xda75afdaff0a7424 */ /* 0x000fe200078e00ff */
[----:B------:R0:W-:Y:S01]  /*9bc0*/  STL.128 [R1+0x1850], R4 ;  /* 0x0018500401007387 */ /* 0x0001e20000100c00 */
[----:B------:R-:W-:-:S05]  /*9bd0*/  IMAD.MOV.U32 R11, RZ, RZ, 0x21634221 ;  /* 0x21634221ff0b7424 */ /* 0x000fca00078e00ff */
[----:B------:R1:W-:Y:S01]  /*9be0*/  STL.128 [R1+0x17e0], R8 ;  /* 0x0017e00801007387 */ /* 0x0003e20000100c00 */
[----:B0-----:R-:W-:Y:S01]  /*9bf0*/  IMAD.MOV.U32 R4, RZ, RZ, 0x46ca8c46 ;  /* 0x46ca8c46ff047424 */ /* 0x001fe200078e00ff */
[----:B------:R-:W-:Y:S01]  /*9c00*/  MOV R6, 0xb8d36bb8 ;  /* 0xb8d36bb800067802 */ /* 0x000fe20000000f00 */
[----:B------:R-:W-:Y:S02]  /*9c10*/  IMAD.MOV.U32 R5, RZ, RZ, -0x11d63812 ;  /* 0xee29c7eeff057424 */ /* 0x000fe400078e00ff */
[----:B------:R-:W-:Y:S02]  /*9c20*/  IMAD.MOV.U32 R7, RZ, RZ, 0x143c2814 ;  /* 0x143c2814ff077424 */ /* 0x000fe400078e00ff */
[----:B-1----:R-:W-:Y:S02]  /*9c30*/  HFMA2 R9, -RZ, RZ, -0.0018634796142578125, 0.349365234375 ;  /* 0x97a23597ff097431 */ /* 0x002fe400000001ff */
[----:B------:R-:W-:Y:S01]  /*9c40*/  IMAD.MOV.U32 R8, RZ, RZ, 0x5fe1be5f ;  /* 0x5fe1be5fff087424 */ /* 0x000fe200078e00ff */
[----:B------:R0:W-:Y:S01]  /*9c50*/  STL.128 [R1+0x1860], R4 ;  /* 0x0018600401007387 */ /* 0x0001e20000100c00 */
[----:B------:R-:W-:-:S02]  /*9c60*/  IMAD.MOV.U32 R10, RZ, RZ, 0x44cc8844 ;  /* 0x44cc8844ff0a7424 */ /* 0x000fc400078e00ff */
[----:B------:R-:W-:-:S05]  /*9c70*/  IMAD.MOV.U32 R11, RZ, RZ, 0x17392e17 ;  /* 0x17392e17ff0b7424 */ /* 0x000fca00078e00ff */
[----:B------:R1:W-:Y:S01]  /*9c80*/  STL.128 [R1+0x1810], R8 ;  /* 0x0018100801007387 */ /* 0x0003e20000100c00 */
[----:B0-----:R-:W-:Y:S01]  /*9c90*/  HFMA2 R7, -RZ, RZ, 0.0001866817474365234375, 0.0009860992431640625 ;  /* 0x0a1e140aff077431 */ /* 0x001fe200000001ff */
[----:B------:R-:W-:Y:S01]  /*9ca0*/  MOV R4, 0xe03bdbe0 ;  /* 0xe03bdbe000047802 */ /* 0x000fe20000000f00 */
[----:B------:R-:W-:Y:S02]  /*9cb0*/  IMAD.MOV.U32 R5, RZ, RZ, 0x32566432 ;  /* 0x32566432ff057424 */ /* 0x000fe400078e00ff */
[----:B------:R-:W-:Y:S02]  /*9cc0*/  IMAD.MOV.U32 R6, RZ, RZ, 0x3a4e743a ;  /* 0x3a4e743aff067424 */ /* 0x000fe400078e00ff */
[----:B-1----:R-:W-:-:S03]  /*9cd0*/  HFMA2 R9, -RZ, RZ, -2.4318695068359375e-05, 0.0026874542236328125 ;  /* 0x81981981ff097431 */ /* 0x002fc600000001ff */
[----:B------:R0:W-:Y:S01]  /*9ce0*/  STL.128 [R1+0x1880], R4 ;  /* 0x0018800401007387 */ /* 0x0001e20000100c00 */
[----:B------:R-:W-:Y:S02]  /*9cf0*/  IMAD.MOV.U32 R8, RZ, RZ, 0x60a0c060 ;  /* 0x60a0c060ff087424 */ /* 0x000fe400078e00ff */
[----:B------:R-:W-:Y:S02]  /*9d00*/  IMAD.MOV.U32 R10, RZ, RZ, 0x4fd19e4f ;  /* 0x4fd19e4fff0a7424 */ /* 0x000fe400078e00ff */
[----:B------:R-:W-:-:S05]  /*9d10*/  IMAD.MOV.U32 R11, RZ, RZ, -0x23805c24 ;  /* 0xdc7fa3dcff0b7424 */ /* 0x000fca00078e00ff */
[----:B------:R1:W-:Y:S01]  /*9d20*/  STL.128 [R1+0x1840], R8 ;  /* 0x0018400801007387 */ /* 0x0003e20000100c00 */
[----:B0-----:R-:W-:Y:S01]  /*9d30*/  IMAD.MOV.U32 R4, RZ, RZ, 0x49db9249 ;  /* 0x49db9249ff047424 */ /* 0x001fe200078e00ff */
[----:B------:R-:W-:Y:S01]  /*9d40*/  MOV R6, 0x246c4824 ;  /* 0x246c482400067802 */ /* 0x000fe20000000f00 */
[----:B------:R-:W-:Y:S02]  /*9d50*/  IMAD.MOV.U32 R5, RZ, RZ, 0x60a0c06 ;  /* 0x060a0c06ff057424 */ /* 0x000fe400078e00ff */
[----:B------:R-:W-:-:S05]  /*9d60*/  IMAD.MOV.U32 R7, RZ, RZ, 0x5ce4b85c ;  /* 0x5ce4b85cff077424 */ /* 0x000fca00078e00ff */
[----:B------:R0:W-:Y:S01]  /*9d70*/  STL.128 [R1+0x1890], R4 ;  /* 0x0018900401007387 */ /* 0x0001e20000100c00 */
[----:B-1----:R-:W-:Y:S02]  /*9d80*/  HFMA2 R9, -RZ, RZ, 440.5, -1.091796875 ;  /* 0x5ee2bc5eff097431 */ /* 0x002fe400000001ff */
[----:B------:R-:W-:Y:S02]  /*9d90*/  IMAD.MOV.U32 R8, RZ, RZ, -0x21865822 ;  /* 0xde79a7deff087424 */ /* 0x000fe400078e00ff */
[----:B------:R-:W-:Y:S02]  /*9da0*/  IMAD.MOV.U32 R10, RZ, RZ, 0xb1d160b ;  /* 0x0b1d160bff0a7424 */ /* 0x000fe400078e00ff */
[----:B------:R-:W-:Y:S02]  /*9db0*/  IMAD.MOV.U32 R11, RZ, RZ, -0x24895225 ;  /* 0xdb76addbff0b7424 */ /* 0x000fe400078e00ff */
[----:B0-----:R-:W-:Y:S01]  /*9dc0*/  HFMA2 R7, -RZ, RZ, 45408, -13256 ;  /* 0x798bf279ff077431 */ /* 0x001fe200000001ff */
[----:B------:R-:W-:Y:S01]  /*9dd0*/  MOV R4, 0x91a83991 ;  /* 0x91a8399100047802 */ /* 0x000fe20000000f00 */
[----:B------:R-:W-:-:S02]  /*9de0*/  IMAD.MOV.U32 R5, RZ, RZ, -0x6a5bce6b ;  /* 0x95a43195ff057424 */ /* 0x000fc400078e00ff */
[----:B------:R-:W-:Y:S01]  /*9df0*/  IMAD.MOV.U32 R6, RZ, RZ, -0x1bc82c1c ;  /* 0xe437d3e4ff067424 */ /* 0x000fe200078e00ff */
[----:B------:R0:W-:Y:S04]  /*9e00*/  STL.128 [R1+0x1870], R8 ;  /* 0x0018700801007387 */ /* 0x0001e80000100c00 */
[----:B------:R1:W-:Y:S01]  /*9e10*/  STL.128 [R1+0x18b0], R4 ;  /* 0x0018b00401007387 */ /* 0x0003e20000100c00 */
[----:B0-----:R-:W-:Y:S02]  /*9e20*/  HFMA2 R9, -RZ, RZ, -59.4375, -1.4560546875 ;  /* 0xd36ebdd3ff097431 */ /* 0x001fe400000001ff */
[----:B------:R-:W-:Y:S02]  /*9e30*/  IMAD.MOV.U32 R8, RZ, RZ, -0x3da2603e ;  /* 0xc25d9fc2ff087424 */ /* 0x000fe400078e00ff */
[----:B-1----:R-:W-:Y:S01]  /*9e40*/  IMAD.MOV.U32 R4, RZ, RZ, -0x18cd2a19 ;  /* 0xe732d5e7ff047424 */ /* 0x002fe200078e00ff */
[----:B------:R-:W-:Y:S01]  /*9e50*/  MOV R6, 0x37596e37 ;  /* 0x37596e3700067802 */ /* 0x000fe20000000f00 */
[----:B------:R-:W-:-:S02]  /*9e60*/  IMAD.MOV.U32 R5, RZ, RZ, -0x37bc7438 ;  /* 0xc8438bc8ff057424 */ /* 0x000fc400078e00ff */
[----:B------:R-:W-:Y:S02]  /*9e70*/  IMAD.MOV.U32 R7, RZ, RZ, 0x6db7da6d ;  /* 0x6db7da6dff077424 */ /* 0x000fe400078e00ff */
[----:B------:R-:W-:Y:S02]  /*9e80*/  IMAD.MOV.U32 R10, RZ, RZ, -0x5310bc54 ;  /* 0xacef43acff0a7424 */ /* 0x000fe400078e00ff */
[----:B------:R-:W-:Y:S01]  /*9e90*/  IMAD.MOV.U32 R11, RZ, RZ, 0x62a6c462 ;  /* 0x62a6c462ff0b7424 */ /* 0x000fe200078e00ff */
[----:B------:R0:W-:Y:S04]  /*9ea0*/  STL.128 [R1+0x18c0], R4 ;  /* 0x0018c00401007387 */ /* 0x0001e80000100c00 */
[----:B------:R1:W-:Y:S01]  /*9eb0*/  STL.128 [R1+0x18a0], R8 ;  /* 0x0018a00801007387 */ /* 0x0003e20000100c00 */
[----:B0-----:R-:W-:Y:S01]  /*9ec0*/  HFMA2 R7, -RZ, RZ, -3146, -31.65625 ;  /* 0xea25cfeaff077431 */ /* 0x001fe200000001ff */
[----:B------:R-:W-:Y:S01]  /*9ed0*/  MOV R4, 0x6cb4d86c ;  /* 0x6cb4d86c00047802 */ /* 0x000fe20000000f00 */
[----:B------:R-:W-:-:S02]  /*9ee0*/  IMAD.MOV.U32 R5, RZ, RZ, 0x56faac56 ;  /* 0x56faac56ff057424 */ /* 0x000fc400078e00ff */
[----:B-1----:R-:W-:Y:S02]  /*9ef0*/  HFMA2 R9, -RZ, RZ, -86.25, -0.1822509765625 ;  /* 0xd564b1d5ff097431 */ /* 0x002fe400000001ff */
[----:B------:R-:W-:Y:S02]  /*9f00*/  IMAD.MOV.U32 R6, RZ, RZ, -0xbf80c0c ;  /* 0xf407f3f4ff067424 */ /* 0x000fe400078e00ff */
[----:B------:R-:W-:Y:S02]  /*9f10*/  IMAD.MOV.U32 R8, RZ, RZ, -0x7273fe73 ;  /* 0x8d8c018dff087424 */ /* 0x000fe400078e00ff */
[----:B------:R-:W-:Y:S02]  /*9f20*/  IMAD.MOV.U32 R10, RZ, RZ, 0x4ed29c4e ;  /* 0x4ed29c4eff0a7424 */ /* 0x000fe400078e00ff */
[----:B------:R-:W-:Y:S01]  /*9f30*/  IMAD.MOV.U32 R11, RZ, RZ, -0x561fb657 ;  /* 0xa9e049a9ff0b7424 */ /* 0x000fe200078e00ff */
[----:B------:R0:W-:Y:S04]  /*9f40*/  STL.128 [R1+0x18e0], R4 ;  /* 0x0018e00401007387 */ /* 0x0001e80000100c00 */
[----:B------:R1:W-:Y:S01]  /*9f50*/  STL.128 [R1+0x18d0], R8 ;  /* 0x0018d00801007387 */ /* 0x0003e20000100c00 */
[----:B----4-:R-:W-:Y:S01]  /*9f60*/  IMAD R26, R26, 0x100, R28 ;  /* 0x000001001a1a7824 */ /* 0x010fe200078e021c */
[----:B---3--:R-:W-:Y:S01]  /*9f70*/  LEA R15, R15, R24, 0x8 ;  /* 0x000000180f0f7211 */ /* 0x008fe200078e40ff */
[----:B0-----:R-:W-:Y:S01]  /*9f80*/  IMAD.MOV.U32 R4, RZ, RZ, 0x65afca65 ;  /* 0x65afca65ff047424 */ /* 0x001fe200078e00ff */
[----:B------:R-:W-:Y:S01]  /*9f90*/  MOV R6, 0xaee947ae ;  /* 0xaee947ae00067802 */ /* 0x000fe20000000f00 */
[----:B------:R-:W-:-:S02]  /*9fa0*/  IMAD.MOV.U32 R5, RZ, RZ, 0x7a8ef47a ;  /* 0x7a8ef47aff057424 */ /* 0x000fc400078e00ff */
[----:B------:R-:W-:Y:S02]  /*9fb0*/  IMAD.MOV.U32 R7, RZ, RZ, 0x8181008 ;  /* 0x08181008ff077424 */ /* 0x000fe400078e00ff */
[----:B-1----:R-:W-:Y:S02]  /*9fc0*/  HFMA2 R9, -RZ, RZ, 37120, -9152 ;  /* 0x7888f078ff097431 */ /* 0x002fe400000001ff */
[----:B------:R-:W-:Y:S02]  /*9fd0*/  IMAD.MOV.U32 R8, RZ, RZ, -0x452a9046 ;  /* 0xbad56fbaff087424 */ /* 0x000fe400078e00ff */
[----:B------:R-:W-:Y:S01]  /*9fe0*/  IMAD.MOV.U32 R10, RZ, RZ, 0x256f4a25 ;  /* 0x256f4a25ff0a7424 */ /* 0x000fe200078e00ff */
[----:B------:R0:W-:Y:S01]  /*9ff0*/  STL.128 [R1+0x18f0], R4 ;  /* 0x0018f00401007387 */ /* 0x0001e20000100c00 */
[----:B------:R-:W-:Y:S02]  /*a000*/  IMAD.MOV.U32 R11, RZ, RZ, 0x2e725c2e ;  /* 0x2e725c2eff0b7424 */ /* 0x000fe400078e00ff */
[----:B--2---:R-:W-:-:S03]  /*a010*/  IMAD R25, R26, 0x100, R25 ;  /* 0x000001001a197824 */ /* 0x004fc600078e0219 */
[----:B------:R1:W-:Y:S01]  /*a020*/  STL.128 [R1+0x1900], R8 ;  /* 0x0019000801007387 */ /* 0x0003e20000100c00 */
[----:B-----5:R-:W-:Y:S02]  /*a030*/  IMAD R27, R27, 0x100, R29 ;  /* 0x000001001b1b7824 */ /* 0x020fe400078e021d */
[----:B0-----:R-:W-:Y:S01]  /*a040*/  HFMA2 R7, -RZ, RZ, -6.31640625, -0.0018978118896484375 ;  /* 0xc65197c6ff077431 */ /* 0x001fe200000001ff */
[----:B------:R-:W-:Y:S01]  /*a050*/  MOV R4, 0x1c24381c ;  /* 0x1c24381c00047802 */ /* 0x000fe20000000f00 */
[----:B------:R-:W-:Y:S02]  /*a060*/  IMAD.MOV.U32 R5, RZ, RZ, -0x590ea85a ;  /* 0xa6f157a6ff057424 */ /* 0x000fe400078e00ff */
[----:B------:R-:W-:Y:S02]  /*a070*/  IMAD.MOV.U32 R6, RZ, RZ, -0x4b388c4c ;  /* 0xb4c773b4ff067424 */ /* 0x000fe400078e00ff */
[----:B-1----:R-:W-:Y:S02]  /*a080*/  HFMA2 R10, -RZ, RZ, -0.0002295970916748046875, 0.0003383159637451171875 ;  /* 0x8b860d8bff0a7431 */ /* 0x002fe400000001ff */
[----:B------:R-:W-:-:S02]  /*a090*/  IMAD.MOV.U32 R8, RZ, RZ, 0x4bdd964b ;  /* 0x4bdd964bff087424 */ /* 0x000fc400078e00ff */
[----:B------:R-:W-:Y:S01]  /*a0a0*/  IMAD.MOV.U32 R9, RZ, RZ, -0x42239e43 ;  /* 0xbddc61bdff097424 */ /* 0x000fe200078e00ff */
[----:B------:R0:W-:Y:S01]  /*a0b0*/  STL.128 [R1+0x1910], R4 ;  /* 0x0019100401007387 */ /* 0x0001e20000100c00 */
[----:B------:R-:W-:Y:S02]  /*a0c0*/  IMAD.MOV.U32 R11, RZ, RZ, -0x757af076 ;  /* 0x8a850f8aff0b7424 */ /* 0x000fe400078e00ff */
[----:B------:R-:W-:Y:S01]  /*a0d0*/  IMAD R15, R15, 0x100, R0 ;  /* 0x000001000f0f7824 */ /* 0x000fe200078e0200 */
[----:B------:R-:W-:Y:S01]  /*a0e0*/  LEA R24, R25, R13, 0x8 ;  /* 0x0000000d19187211 */ /* 0x000fe200078e40ff */
[----:B------:R-:W-:Y:S01]  /*a0f0*/  HFMA2 R13, -RZ, RZ, 0.335693359375, 3178 ;  /* 0x355f6a35ff0d7431 */ /* 0x000fe200000001ff */
[----:B------:R1:W-:Y:S01]  /*a100*/  STL.128 [R1+0x1930], R8 ;  /* 0x0019300801007387 */ /* 0x0003e20000100c00 */
[----:B------:R-:W-:Y:S02]  /*a110*/  IMAD R27, R27, 0x100, R12 ;  /* 0x000001001b1b7824 */ /* 0x000fe400078e020c */
[----:B------:R-:W-:-:S02]  /*a120*/  IMAD.U32 R0, R15, 0x100, R14 ;  /* 0x000001000f007824 */ /* 0x000fc400078e000e */
[----:B0-----:R-:W-:Y:S01]  /*a130*/  IMAD.MOV.U32 R4, RZ, RZ, -0x17dc3418 ;  /* 0xe823cbe8ff047424 */ /* 0x001fe200078e00ff */
[----:B------:R-:W-:Y:S01]  /*a140*/  MOV R5, 0xdd7ca1dd ;  /* 0xdd7ca1dd00057802 */ /* 0x000fe20000000f00 */
[----:B------:R-:W-:Y:S02]  /*a150*/  IMAD.MOV.U32 R6, RZ, RZ, 0x749ce874 ;  /* 0x749ce874ff067424 */ /* 0x000fe400078e00ff */
[----:B------:R-:W-:Y:S02]  /*a160*/  IMAD.MOV.U32 R7, RZ, RZ, 0x1f213e1f ;  /* 0x1f213e1fff077424 */ /* 0x000fe400078e00ff */
[----:B-1----:R-:W-:Y:S02]  /*a170*/  HFMA2 R8, -RZ, RZ, 9.6875, -0.000522613525390625 ;  /* 0x48d89048ff087431 */ /* 0x002fe400000001ff */
[----:B------:R-:W-:Y:S01]  /*a180*/  IMAD.MOV.U32 R9, RZ, RZ, 0x3050603 ;  /* 0x03050603ff097424 */ /* 0x000fe200078e00ff */
[----:B------:R-:W-:Y:S01]  /*a190*/  MOV R11, 0xe121c0e ;  /* 0x0e121c0e000b7802 */ /* 0x000fe20000000f00 */
[----:B------:R0:W-:Y:S01]  /*a1a0*/  STL.128 [R1+0x1920], R4 ;  /* 0x0019200401007387 */ /* 0x0001e20000100c00 */
[----:B------:R-:W-:-:S02]  /*a1b0*/  IMAD.MOV.U32 R10, RZ, RZ, -0x9fe080a ;  /* 0xf601f7f6ff0a7424 */ /* 0x000fc400078e00ff */
[----:B------:R-:W-:Y:S02]  /*a1c0*/  IMAD.MOV.U32 R12, RZ, RZ, 0x61a3c261 ;  /* 0x61a3c261ff0c7424 */ /* 0x000fe400078e00ff */
[----:B------:R-:W-:Y:S02]  /*a1d0*/  IMAD.MOV.U32 R14, RZ, RZ, 0x57f9ae57 ;  /* 0x57f9ae57ff0e7424 */ /* 0x000fe400078e00ff */
[----:B------:R-:W-:Y:S02]  /*a1e0*/  IMAD.MOV.U32 R15, RZ, RZ, -0x462f9647 ;  /* 0xb9d069b9ff0f7424 */ /* 0x000fe400078e00ff */
[----:B------:R-:W-:Y:S01]  /*a1f0*/  HFMA2 R19, -RZ, RZ, -0.006565093994140625, 0.029754638671875 ;  /* 0x9eb9279eff137431 */ /* 0x000fe200000001ff */
[----:B------:R-:W-:Y:S01]  /*a200*/  MOV R16, 0x86911786 ;  /* 0x8691178600107802 */ /* 0x000fe20000000f00 */
[----:B------:R-:W-:Y:S01]  /*a210*/  IMAD.MOV.U32 R17, RZ, RZ, -0x3ea7663f ;  /* 0xc15899c1ff117424 */ /* 0x000fe200078e00ff */
[----:B------:R1:W-:Y:S01]  /*a220*/  STL.128 [R1+0x1950], R8 ;  /* 0x0019500801007387 */ /* 0x0003e20000100c00 */
[----:B------:R-:W-:-:S02]  /*a230*/  IMAD.MOV.U32 R18, RZ, RZ, 0x1d273a1d ;  /* 0x1d273a1dff127424 */ /* 0x000fc400078e00ff */
[----:B0-----:R-:W-:Y:S01]  /*a240*/  IMAD.MOV.U32 R4, RZ, RZ, 0x7090e070 ;  /* 0x7090e070ff047424 */ /* 0x001fe200078e00ff */
[----:B------:R-:W-:Y:S01]  /*a250*/  MOV R5, 0x3e427c3e ;  /* 0x3e427c3e00057802 */ /* 0x000fe20000000f00 */
[----:B------:R-:W-:Y:S02]  /*a260*/  IMAD.MOV.U32 R6, RZ, RZ, -0x4a3b8e4b ;  /* 0xb5c471b5ff067424 */ /* 0x000fe400078e00ff */
[----:B------:R-:W-:Y:S01]  /*a270*/  IMAD.MOV.U32 R7, RZ, RZ, 0x66aacc66 ;  /* 0x66aacc66ff077424 */ /* 0x000fe200078e00ff */
[----:B------:R0:W-:Y:S01]  /*a280*/  STL.128 [R1+0x1960], R12 ;  /* 0x0019600c01007387 */ /* 0x0001e20000100c00 */
[----:B------:R-:W-:-:S03]  /*a290*/  LOP3.LUT R37, R23, R37, R0, 0x96, !PT ;  /* 0x0000002517257212 */ /* 0x000fc600078e9600 */
[----:B------:R2:W-:Y:S01]  /*a2a0*/  STL.128 [R1+0x1940], R4 ;  /* 0x0019400401007387 */ /* 0x0005e20000100c00 */
[----:B------:R-:W-:Y:S01]  /*a2b0*/  LEA R31, R32, R31, 0x8 ;  /* 0x0000001f201f7211 */ /* 0x000fe200078e40ff */
[----:B-1----:R-:W-:Y:S01]  /*a2c0*/  IMAD.MOV.U32 R8, RZ, RZ, 0x69bbd269 ;  /* 0x69bbd269ff087424 */ /* 0x002fe200078e00ff */
[----:B------:R-:W-:Y:S01]  /*a2d0*/  MOV R10, 0x8e89078e ;  /* 0x8e89078e000a7802 */ /* 0x000fe20000000f00 */
[----:B------:R-:W-:Y:S02]  /*a2e0*/  IMAD.MOV.U32 R9, RZ, RZ, -0x268f5627 ;  /* 0xd970a9d9ff097424 */ /* 0x000fe400078e00ff */
[----:B------:R-:W-:Y:S01]  /*a2f0*/  IMAD.MOV.U32 R11, RZ, RZ, -0x6b58cc6c ;  /* 0x94a73394ff0b7424 */ /* 0x000fe200078e00ff */
[----:B------:R1:W-:Y:S01]  /*a300*/  STL.128 [R1+0x1970], R16 ;  /* 0x0019701001007387 */ /* 0x0003e20000100c00 */
[----:B0-----:R-:W-:Y:S02]  /*a310*/  HFMA2 R13, -RZ, RZ, 0.00598907470703125, 1.029296875 ;  /* 0x1e223c1eff0d7431 */ /* 0x001fe400000001ff */
[----:B------:R-:W-:-:S02]  /*a320*/  IMAD.MOV.U32 R12, RZ, RZ, -0x6449d265 ;  /* 0x9bb62d9bff0c7424 */ /* 0x000fc400078e00ff */
[----:B--2---:R-:W-:Y:S01]  /*a330*/  HFMA2 R7, -RZ, RZ, 0.000634670257568359375, 0.01184844970703125 ;  /* 0x11332211ff077431 */ /* 0x004fe200000001ff */
[----:B------:R-:W-:Y:S01]  /*a340*/  MOV R4, 0xe138d9e1 ;  /* 0xe138d9e100047802 */ /* 0x000fe20000000f00 */
[----:B------:R-:W-:Y:S02]  /*a350*/  IMAD.MOV.U32 R5, RZ, RZ, -0x7ec1408 ;  /* 0xf813ebf8ff057424 */ /* 0x000fe400078e00ff */
[----:B------:R-:W-:Y:S02]  /*a360*/  IMAD.MOV.U32 R6, RZ, RZ, -0x674cd468 ;  /* 0x98b32b98ff067424 */ /* 0x000fe400078e00ff */
[----:B------:R-:W-:Y:S02]  /*a370*/  IMAD.MOV.U32 R14, RZ, RZ, -0x786dea79 ;  /* 0x87921587ff0e7424 */ /* 0x000fe400078e00ff */
[----:B------:R-:W-:Y:S01]  /*a380*/  IMAD.MOV.U32 R15, RZ, RZ, -0x16df3617 ;  /* 0xe920c9e9ff0f7424 */ /* 0x000fe200078e00ff */
[----:B------:R-:W-:Y:S01]  /*a390*/  STG.E desc[UR12][R40.64+0x4], R37 ;  /* 0x0000042528007986 */ /* 0x000fe2000c10190c */
[----:B------:R-:W-:-:S03]  /*a3a0*/  IMAD R30, R30, 0x10000, R31 ;  /* 0x000100001e1e7824 */ /* 0x000fc600078e021f */
[----:B------:R0:W-:Y:S01]  /*a3b0*/  STL.128 [R1+0x1990], R8 ;  /* 0x0019900801007387 */ /* 0x0001e20000100c00 */
[----:B-1----:R-:W-:-:S03]  /*a3c0*/  HFMA2 R19, -RZ, RZ, -478.5, -0.0229339599609375 ;  /* 0xdf7aa5dfff137431 */ /* 0x002fc600000001ff */
[----:B------:R1:W-:Y:S01]  /*a3d0*/  STL.128 [R1+0x1980], R4 ;  /* 0x0019800401007387 */ /* 0x0003e20000100c00 */
[----:B------:R-:W-:-:S03]  /*a3e0*/  IMAD R25, R2, 0x1000000, R30 ;  /* 0x0100000002197824 */ /* 0x000fc600078e021e */
[----:B------:R2:W-:Y:S01]  /*a3f0*/  STL.128 [R1+0x19a0], R12 ;  /* 0x0019a00c01007387 */ /* 0x0005e20000100c00 */
[----:B------:R-:W-:Y:S01]  /*a400*/  IMAD.U32 R3, R27, 0x100, R3 ;  /* 0x000001001b037824 */ /* 0x000fe200078e0003 */
[----:B------:R-:W-:Y:S01]  /*a410*/  MOV R16, 0xce4987ce ;  /* 0xce4987ce00107802 */ /* 0x000fe20000000f00 */
[----:B------:R-:W-:Y:S02]  /*a420*/  IMAD.MOV.U32 R17, RZ, RZ, 0x55ffaa55 ;  /* 0x55ffaa55ff117424 */ /* 0x000fe400078e00ff */
[----:B0-----:R-:W-:Y:S02]  /*a430*/  HFMA2 R9, -RZ, RZ, -1585, -126.375 ;  /* 0xe631d7e6ff097431 */ /* 0x001fe400000001ff */
[----:B------:R-:W-:Y:S02]  /*a440*/  IMAD.MOV.U32 R8, RZ, RZ, -0x40259a41 ;  /* 0xbfda65bfff087424 */ /* 0x000fe400078e00ff */
[----:B------:R-:W-:Y:S01]  /*a450*/  IMAD.MOV.U32 R10, RZ, RZ, 0x42c68442 ;  /* 0x42c68442ff0a7424 */ /* 0x000fe200078e00ff */
[----:B-1----:R-:W-:Y:S01]  /*a460*/  MOV R6, 0x89800989 ;  /* 0x8980098900067802 */ /* 0x002fe20000000f00 */
[----:B------:R-:W-:-:S02]  /*a470*/  IMAD.MOV.U32 R4, RZ, RZ, -0x7370fc74 ;  /* 0x8c8f038cff047424 */ /* 0x000fc400078e00ff */
[----:B------:R-:W-:Y:S02]  /*a480*/  IMAD.MOV.U32 R5, RZ, RZ, -0x5e07a65f ;  /* 0xa1f859a1ff057424 */ /* 0x000fe400078e00ff */
[----:B--2---:R-:W-:Y:S02]  /*a490*/  HFMA2 R15, -RZ, RZ, 0.0004312992095947265625, 0.005916595458984375 ;  /* 0x0f111e0fff0f7431 */ /* 0x004fe400000001ff */
[----:B------:R-:W-:Y:S02]  /*a4a0*/  IMAD.MOV.U32 R7, RZ, RZ, 0xd171a0d ;  /* 0x0d171a0dff077424 */ /* 0x000fe400078e00ff */
[----:B------:R-:W-:Y:S01]  /*a4b0*/  IMAD.MOV.U32 R11, RZ, RZ, 0x68b8d068 ;  /* 0x68b8d068ff0b7424 */ /* 0x000fe200078e00ff */
[----:B------:R-:W-:Y:S01]  /*a4c0*/  MOV R12, 0x41c38241 ;  /* 0x41c38241000c7802 */ /* 0x000fe20000000f00 */
[----:B------:R-:W-:Y:S02]  /*a4d0*/  IMAD.MOV.U32 R18, RZ, RZ, 0x28785028 ;  /* 0x28785028ff127424 */ /* 0x000fe400078e00ff */
[----:B------:R-:W-:-:S02]  /*a4e0*/  IMAD.MOV.U32 R13, RZ, RZ, -0x664fd667 ;  /* 0x99b02999ff0d7424 */ /* 0x000fc400078e00ff */
[----:B------:R-:W-:Y:S01]  /*a4f0*/  IMAD.MOV.U32 R14, RZ, RZ, 0x2d775a2d ;  /* 0x2d775a2dff0e7424 */ /* 0x000fe200078e00ff */
[----:B------:R0:W-:Y:S01]  /*a500*/  STL.128 [R1+0x19c0], R4 ;  /* 0x0019c00401007387 */ /* 0x0001e20000100c00 */
[----:B------:R-:W-:-:S03]  /*a510*/  LOP3.LUT R36, R22, R36, R24, 0x96, !PT ;  /* 0x0000002416247212 */ /* 0x000fc600078e9618 */
[----:B------:R1:W-:Y:S01]  /*a520*/  STL.128 [R1+0x19d0], R8 ;  /* 0x0019d00801007387 */ /* 0x0003e20000100c00 */
[----:B------:R-:W-:Y:S01]  /*a530*/  LOP3.LUT R38, R21, R38, R3, 0x96, !PT ;  /* 0x0000002615267212 */ /* 0x000fe200078e9603 */
[----:B------:R-:W-:Y:S01]  /*a540*/  IMAD.MOV.U32 R22, RZ, RZ, 0x777799ee ;  /* 0x777799eeff167424 */ /* 0x000fe200078e00ff */
[----:B------:R-:W-:Y:S01]  /*a550*/  LOP3.LUT R0, R20, R34, R25, 0x96, !PT ;  /* 0x0000002214007212 */ /* 0x000fe200078e9619 */
[----:B------:R2:W-:Y:S01]  /*a560*/  STL.128 [R1+0x19b0], R16 ;  /* 0x0019b01001007387 */ /* 0x0005e20000100c00 */
[----:B------:R-:W-:Y:S01]  /*a570*/  IMAD.MOV.U32 R20, RZ, RZ, 0x6363a5c6 ;  /* 0x6363a5c6ff147424 */ /* 0x000fe200078e00ff */
[----:B------:R-:W-:Y:S01]  /*a580*/  MOV R21, 0x7c7c84f8 ;  /* 0x7c7c84f800157802 */ /* 0x000fe20000000f00 */
[----:B------:R-:W-:Y:S01]  /*a590*/  IMAD.MOV.U32 R23, RZ, RZ, 0x7b7b8df6 ;  /* 0x7b7b8df6ff177424 */ /* 0x000fe200078e00ff */
[----:B------:R3:W-:Y:S01]  /*a5a0*/  STL.128 [R1+0x19e0], R12 ;  /* 0x0019e00c01007387 */ /* 0x0007e20000100c00 */
[----:B0-----:R-:W-:Y:S02]  /*a5b0*/  HFMA2 R4, -RZ, RZ, -14224, 0.0003659725189208984375 ;  /* 0xf2f20dffff047431 */ /* 0x001fe400000001ff */
[----:B------:R-:W-:Y:S01]  /*a5c0*/  IMAD.MOV.U32 R5, RZ, RZ, 0x6b6bbdd6 ;  /* 0x6b6bbdd6ff057424 */ /* 0x000fe200078e00ff */
[----:B------:R-:W-:Y:S01]  /*a5d0*/  MOV R7, 0xc5c55491 ;  /* 0xc5c5549100077802 */ /* 0x000fe20000000f00 */
[----:B-1----:R-:W-:-:S02]  /*a5e0*/  HFMA2 R10, -RZ, RZ, 1895, -0.04534912109375 ;  /* 0x6767a9ceff0a7431 */ /* 0x002fc400000001ff */
[----:B------:R-:W-:Y:S02]  /*a5f0*/  IMAD.MOV.U32 R6, RZ, RZ, 0x6f6fb1de ;  /* 0x6f6fb1deff067424 */ /* 0x000fe400078e00ff */
[----:B------:R-:W-:Y:S01]  /*a600*/  IMAD.MOV.U32 R8, RZ, RZ, 0x30305060 ;  /* 0x30305060ff087424 */ /* 0x000fe200078e00ff */
[----:B--2---:R-:W-:Y:S01]  /*a610*/  MOV R18, 0xbbd66dbb ;  /* 0xbbd66dbb00127802 */ /* 0x004fe20000000f00 */
[----:B------:R-:W-:Y:S02]  /*a620*/  IMAD.MOV.U32 R16, RZ, RZ, -0x4f348450 ;  /* 0xb0cb7bb0ff107424 */ /* 0x000fe400078e00ff */
[----:B------:R-:W-:Y:S01]  /*a630*/  IMAD.MOV.U32 R17, RZ, RZ, 0x54fca854 ;  /* 0x54fca854ff117424 */ /* 0x000fe200078e00ff */
[----:B---3--:R-:W-:Y:S01]  /*a640*/  MOV R13, 0xd7d762b5 ;  /* 0xd7d762b5000d7802 */ /* 0x008fe20000000f00 */
[----:B------:R-:W-:Y:S02]  /*a650*/  IMAD.MOV.U32 R19, RZ, RZ, 0x163a2c16 ;  /* 0x163a2c16ff137424 */ /* 0x000fe400078e00ff */
        /* <DEDUP_REMOVED lines=10> */
[----:B0-----:R-:W-:-:S02]  /*a700*/  HFMA2 R16, -RZ, RZ, -13.578125, 5.55859375 ;  /* 0xcaca458fff107431 */ /* 0x001fc400000001ff */
[----:B------:R-:W-:Y:S02]  /*a710*/  IMAD.MOV.U32 R17, RZ, RZ, -0x7d7d62e1 ;  /* 0x82829d1fff117424 */ /* 0x000fe400078e00ff */
[----:B-1----:R-:W-:Y:S02]  /*a720*/  HFMA2 R22, -RZ, RZ, 7.27734375, -11.109375 ;  /* 0x4747c98eff167431 */ /* 0x002fe400000001ff */
[----:B------:R-:W-:Y:S01]  /*a730*/  IMAD.MOV.U32 R18, RZ, RZ, -0x3636bf77 ;  /* 0xc9c94089ff127424 */ /* 0x000fe200078e00ff */
[----:B------:R-:W-:Y:S01]  /*a740*/  MOV R19, 0x7d7d87fa ;  /* 0x7d7d87fa00137802 */ /* 0x000fe20000000f00 */
[----:B--2---:R-:W-:Y:S01]  /*a750*/  IMAD.MOV.U32 R4, RZ, RZ, -0x525213bf ;  /* 0xadadec41ff047424 */ /* 0x004fe200078e00ff */
[----:B------:R-:W-:Y:S01]  /*a760*/  MOV R5, 0xd4d467b3 ;  /* 0xd4d467b300057802 */ /* 0x000fe20000000f00 */
[----:B------:R-:W-:Y:S02]  /*a770*/  IMAD.MOV.U32 R6, RZ, RZ, -0x5d5d02a1 ;  /* 0xa2a2fd5fff067424 */ /* 0x000fe400078e00ff */
[----:B------:R-:W-:-:S02]  /*a780*/  IMAD.MOV.U32 R7, RZ, RZ, -0x505015bb ;  /* 0xafafea45ff077424 */ /* 0x000fc400078e00ff */
[----:B---3--:R-:W-:Y:S02]  /*a790*/  HFMA2 R8, -RZ, RZ, -0.0045013427734375, -1.7841796875 ;  /* 0x9c9cbf23ff087431 */ /* 0x008fe400000001ff */
[----:B------:R-:W-:Y:S02]  /*a7a0*/  IMAD.MOV.U32 R20, RZ, RZ, -0x505ea11 ;  /* 0xfafa15efff147424 */ /* 0x000fe400078e00ff */
[----:B----4-:R-:W-:Y:S02]  /*a7b0*/  HFMA2 R14, -RZ, RZ, -0.000924587249755859375, -0.09747314453125 ;  /* 0x9393ae3dff0e7431 */ /* 0x010fe400000001ff */
[----:B------:R-:W-:Y:S01]  /*a7c0*/  IMAD.MOV.U32 R21, RZ, RZ, 0x5959ebb2 ;  /* 0x5959ebb2ff157424 */ /* 0x000fe200078e00ff */
[----:B------:R-:W-:Y:S01]  /*a7d0*/  MOV R11, 0xc0c05b9b ;  /* 0xc0c05b9b000b7802 */ /* 0x000fe20000000f00 */
[----:B------:R-:W-:Y:S02]  /*a7e0*/  IMAD.MOV.U32 R23, RZ, RZ, -0xf0ff405 ;  /* 0xf0f00bfbff177424 */ /* 0x000fe400078e00ff */
[----:B------:R-:W-:-:S02]  /*a7f0*/  IMAD.MOV.U32 R9, RZ, RZ, -0x5b5b08ad ;  /* 0xa4a4f753ff097424 */ /* 0x000fc400078e00ff */
[----:B------:R-:W-:Y:S02]  /*a800*/  IMAD.MOV.U32 R10, RZ, RZ, 0x727296e4 ;  /* 0x727296e4ff0a7424 */ /* 0x000fe400078e00ff */
[----:B------:R-:W-:Y:S02]  /*a810*/  IMAD.MOV.U32 R12, RZ, RZ, -0x48483d8b ;  /* 0xb7b7c275ff0c7424 */ /* 0x000fe400078e00ff */
[----:B------:R-:W-:Y:S02]  /*a820*/  IMAD.MOV.U32 R13, RZ, RZ, -0x202e31f ;  /* 0xfdfd1ce1ff0d7424 */ /* 0x000fe400078e00ff */
[----:B------:R-:W-:Y:S01]  /*a830*/  IMAD.MOV.U32 R15, RZ, RZ, 0x26266a4c ;  /* 0x26266a4cff0f7424 */ /* 0x000fe200078e00ff */
[----:B------:R0:W-:Y:S04]  /*a840*/  STL.128 [R1+0x1e60], R4 ;  /* 0x001e600401007387 */ /* 0x0001e80000100c00 */
[----:B------:R1:W-:Y:S04]  /*a850*/  STL.128 [R1+0x1e40], R16 ;  /* 0x001e401001007387 */ /* 0x0003e80000100c00 */
[----:B------:R2:W-:Y:S04]  /*a860*/  STL.128 [R1+0x1e50], R20 ;  /* 0x001e501401007387 */ /* 0x0005e80000100c00 */
[----:B------:R3:W-:Y:S01]  /*a870*/  STL.128 [R1+0x1e70], R8 ;  /* 0x001e700801007387 */ /* 0x0007e20000100c00 */
[----:B0-----:R-:W-:-:S03]  /*a880*/  HFMA2 R6, -RZ, RZ, 0.1622314453125, 59.0625 ;  /* 0x31315362ff067431 */ /* 0x001fc600000001ff */
[----:B------:R0:W-:Y:S01]  /*a890*/  STL.128 [R1+0x1e80], R12 ;  /* 0x001e800c01007387 */ /* 0x0001e20000100c00 */
[----:B------:R-:W-:Y:S02]  /*a8a0*/  IMAD.MOV.U32 R4, RZ, RZ, 0x717193e2 ;  /* 0x717193e2ff047424 */ /* 0x000fe400078e00ff */
[----:B-1----:R-:W-:Y:S01]  /*a8b0*/  IMAD.MOV.U32 R16, RZ, RZ, 0x36365a6c ;  /* 0x36365a6cff107424 */ /* 0x002fe200078e00ff */
[----:B------:R-:W-:Y:S01]  /*a8c0*/  MOV R17, 0x3f3f417e ;  /* 0x3f3f417e00117802 */ /* 0x000fe20000000f00 */
[----:B------:R-:W-:Y:S02]  /*a8d0*/  IMAD.MOV.U32 R18, RZ, RZ, -0x808fd0b ;  /* 0xf7f702f5ff127424 */ /* 0x000fe400078e00ff */
[----:B------:R-:W-:Y:S02]  /*a8e0*/  IMAD.MOV.U32 R19, RZ, RZ, -0x3333b07d ;  /* 0xcccc4f83ff137424 */ /* 0x000fe400078e00ff */
[----:B--2---:R-:W-:Y:S02]  /*a8f0*/  HFMA2 R20, -RZ, RZ, 0.2626953125, 282 ;  /* 0x34345c68ff147431 */ /* 0x004fe400000001ff */
[----:B------:R-:W-:-:S02]  /*a900*/  IMAD.MOV.U32 R5, RZ, RZ, -0x27278c55 ;  /* 0xd8d873abff057424 */ /* 0x000fc400078e00ff */
[----:B------:R-:W-:Y:S01]  /*a910*/  IMAD.MOV.U32 R7, RZ, RZ, 0x15153f2a ;  /* 0x15153f2aff077424 */ /* 0x000fe200078e00ff */
[----:B---3--:R-:W-:Y:S01]  /*a920*/  MOV R9, 0xc7c75295 ;  /* 0xc7c7529500097802 */ /* 0x008fe20000000f00 */
[----:B------:R-:W-:Y:S02]  /*a930*/  IMAD.MOV.U32 R8, RZ, RZ, 0x4040c08 ;  /* 0x04040c08ff087424 */ /* 0x000fe400078e00ff */
[----:B------:R-:W-:Y:S02]  /*a940*/  IMAD.MOV.U32 R10, RZ, RZ, 0x23236546 ;  /* 0x23236546ff0a7424 */ /* 0x000fe400078e00ff */
[----:B0-----:R-:W-:Y:S02]  /*a950*/  HFMA2 R12, -RZ, RZ, 0.0019989013671875, 0.03271484375 ;  /* 0x18182830ff0c7431 */ /* 0x001fe400000001ff */
[----:B------:R-:W-:Y:S01]  /*a960*/  IMAD.MOV.U32 R11, RZ, RZ, -0x3c3ca163 ;  /* 0xc3c35e9dff0b7424 */ /* 0x000fe200078e00ff */
[----:B------:R-:W-:Y:S01]  /*a970*/  MOV R23, 0xf1f108f9 ;  /* 0xf1f108f900177802 */ /* 0x000fe20000000f00 */
[----:B------:R-:W-:Y:S01]  /*a980*/  IMAD.MOV.U32 R21, RZ, RZ, -0x5a5a0baf ;  /* 0xa5a5f451ff157424 */ /* 0x000fe200078e00ff */
[----:B------:R-:W-:Y:S01]  /*a990*/  MOV R15, 0x9a9ab52f ;  /* 0x9a9ab52f000f7802 */ /* 0x000fe20000000f00 */
[----:B------:R-:W-:-:S02]  /*a9a0*/  IMAD.MOV.U32 R22, RZ, RZ, -0x1a1acb2f ;  /* 0xe5e534d1ff167424 */ /* 0x000fc400078e00ff */
[----:B------:R-:W-:Y:S02]  /*a9b0*/  IMAD.MOV.U32 R13, RZ, RZ, -0x69695ec9 ;  /* 0x9696a137ff0d7424 */ /* 0x000fe400078e00ff */
[----:B------:R-:W-:Y:S01]  /*a9c0*/  IMAD.MOV.U32 R14, RZ, RZ, 0x5050f0a ;  /* 0x05050f0aff0e7424 */ /* 0x000fe200078e00ff */
[----:B------:R0:W-:Y:S04]  /*a9d0*/  STL.128 [R1+0x1e90], R16 ;  /* 0x001e901001007387 */ /* 0x0001e80000100c00 */
[----:B------:R1:W-:Y:S04]  /*a9e0*/  STL.128 [R1+0x1eb0], R4 ;  /* 0x001eb00401007387 */ /* 0x0003e80000100c00 */
[----:B------:R2:W-:Y:S04]  /*a9f0*/  STL.128 [R1+0x1ec0], R8 ;  /* 0x001ec00801007387 */ /* 0x0005e80000100c00 */
[----:B------:R3:W-:Y:S01]  /*aa00*/  STL.128 [R1+0x1ea0], R20 ;  /* 0x001ea01401007387 */ /* 0x0007e20000100c00 */
[----:B0-----:R-:W-:-:S03]  /*aa10*/  HFMA2 R18, -RZ, RZ, -7.62939453125e-06, -0.0034694671630859375 ;  /* 0x80809b1bff127431 */ /* 0x001fc600000001ff */
[----:B------:R0:W-:Y:S01]  /*aa20*/  STL.128 [R1+0x1ed0], R12 ;  /* 0x001ed00c01007387 */ /* 0x0001e20000100c00 */
[----:B------:R-:W-:Y:S02]  /*aa30*/  IMAD.MOV.U32 R16, RZ, RZ, 0x707090e ;  /* 0x0707090eff107424 */ /* 0x000fe400078e00ff */
[----:B-1----:R-:W-:Y:S02]  /*aa40*/  HFMA2 R4, -RZ, RZ, 0.00015366077423095703125, 0.003452301025390625 ;  /* 0x09091b12ff047431 */ /* 0x002fe400000001ff */
[----:B------:R-:W-:Y:S01]  /*aa50*/  IMAD.MOV.U32 R17, RZ, RZ, 0x12123624 ;  /* 0x12123624ff117424 */ /* 0x000fe200078e00ff */
[----:B------:R-:W-:Y:S01]  /*aa60*/  MOV R7, 0x1a1a2e34 ;  /* 0x1a1a2e3400077802 */ /* 0x000fe20000000f00 */
[----:B--2---:R-:W-:Y:S02]  /*aa70*/  HFMA2 R10, -RZ, RZ, 203.25, -6864 ;  /* 0x5a5aeeb4ff0a7431 */ /* 0x004fe400000001ff */
[----:B------:R-:W-:Y:S02]  /*aa80*/  IMAD.MOV.U32 R19, RZ, RZ, -0x1d1dc221 ;  /* 0xe2e23ddfff137424 */ /* 0x000fe400078e00ff */
[----:B------:R-:W-:Y:S01]  /*aa90*/  IMAD.MOV.U32 R5, RZ, RZ, -0x7c7c61e3 ;  /* 0x83839e1dff057424 */ /* 0x000fe200078e00ff */
[----:B---3--:R-:W-:Y:S01]  /*aaa0*/  MOV R21, 0x2727694e ;  /* 0x2727694e00157802 */ /* 0x008fe20000000f00 */
[----:B------:R-:W-:-:S02]  /*aab0*/  IMAD.MOV.U32 R20, RZ, RZ, -0x1414d933 ;  /* 0xebeb26cdff147424 */ /* 0x000fc400078e00ff */
[----:B------:R-:W-:Y:S02]  /*aac0*/  IMAD.MOV.U32 R22, RZ, RZ, -0x4d4d3281 ;  /* 0xb2b2cd7fff167424 */ /* 0x000fe400078e00ff */
[----:B------:R-:W-:Y:S01]  /*aad0*/  IMAD.MOV.U32 R23, RZ, RZ, 0x75759fea ;  /* 0x75759feaff177424 */ /* 0x000fe200078e00ff */
[----:B0-----:R-:W-:Y:S01]  /*aae0*/  MOV R13, 0x3b3b4d76 ;  /* 0x3b3b4d76000d7802 */ /* 0x001fe20000000f00 */
[----:B------:R-:W-:Y:S02]  /*aaf0*/  IMAD.MOV.U32 R6, RZ, RZ, 0x2c2c7458 ;  /* 0x2c2c7458ff067424 */ /* 0x000fe400078e00ff */
[----:B------:R-:W-:Y:S02]  /*ab00*/  IMAD.MOV.U32 R8, RZ, RZ, 0x1b1b2d36 ;  /* 0x1b1b2d36ff087424 */ /* 0x000fe400078e00ff */
[----:B------:R-:W-:Y:S02]  /*ab10*/  IMAD.MOV.U32 R9, RZ, RZ, 0x6e6eb2dc ;  /* 0x6e6eb2dcff097424 */ /* 0x000fe400078e00ff */
[----:B------:R-:W-:-:S02]  /*ab20*/  IMAD.MOV.U32 R11, RZ, RZ, -0x5f5f04a5 ;  /* 0xa0a0fb5bff0b7424 */ /* 0x000fc400078e00ff */
[----:B------:R-:W-:Y:S02]  /*ab30*/  IMAD.MOV.U32 R12, RZ, RZ, 0x5252f6a4 ;  /* 0x5252f6a4ff0c7424 */ /* 0x000fe400078e00ff */
[----:B------:R-:W-:Y:S02]  /*ab40*/  IMAD.MOV.U32 R14, RZ, RZ, -0x29299e49 ;  /* 0xd6d661b7ff0e7424 */ /* 0x000fe400078e00ff */
[----:B------:R-:W-:Y:S01]  /*ab50*/  IMAD.MOV.U32 R15, RZ, RZ, -0x4c4c3183 ;  /* 0xb3b3ce7dff0f7424 */ /* 0x000fe200078e00ff */
[----:B------:R0:W-:Y:S04]  /*ab60*/  STL.128 [R1+0x1ee0], R16 ;  /* 0x001ee01001007387 */ /* 0x0001e80000100c00 */
[----:B------:R1:W-:Y:S04]  /*ab70*/  STL.128 [R1+0x1ef0], R20 ;  /* 0x001ef01401007387 */ /* 0x0003e80000100c00 */
[----:B------:R2:W-:Y:S04]  /*ab80*/  STL.128 [R1+0x1f00], R4 ;  /* 0x001f000401007387 */ /* 0x0005e80000100c00 */
[----:B------:R3:W-:Y:S04]  /*ab90*/  STL.128 [R1+0x1f10], R8 ;  /* 0x001f100801007387 */ /* 0x0007e80000100c00 */
[----:B------:R4:W-:Y:S01]  /*aba0*/  STL.128 [R1+0x1f20], R12 ;  /* 0x001f200c01007387 */ /* 0x0009e20000100c00 */
[----:B0-----:R-:W-:-:S02]  /*abb0*/  HFMA2 R16, -RZ, RZ, 0.040313720703125, 59968 ;  /* 0x29297b52ff107431 */ /* 0x001fc400000001ff */
[----:B------:R-:W-:Y:S02]  /*abc0*/  IMAD.MOV.U32 R17, RZ, RZ, -0x1c1cc123 ;  /* 0xe3e33eddff117424 */ /* 0x000fe400078e00ff */
[----:B-1----:R-:W-:Y:S02]  /*abd0*/  HFMA2 R23, -RZ, RZ, -6068, 0.07427978515625 ;  /* 0xeded2cc1ff177431 */ /* 0x002fe400000001ff */
[----:B------:R-:W-:Y:S01]  /*abe0*/  IMAD.MOV.U32 R18, RZ, RZ, 0x2f2f715e ;  /* 0x2f2f715eff127424 */ /* 0x000fe200078e00ff */
[----:B------:R-:W-:Y:S01]  /*abf0*/  MOV R19, 0x84849713 ;  /* 0x8484971300137802 */ /* 0x000fe20000000f00 */
[----:B--2---:R-:W-:Y:S01]  /*ac00*/  IMAD.MOV.U32 R4, RZ, RZ, 0x20206040 ;  /* 0x20206040ff047424 */ /* 0x004fe200078e00ff */
[----:B------:R-:W-:Y:S01]  /*ac10*/  MOV R5, 0xfcfc1fe3 ;  /* 0xfcfc1fe300057802 */ /* 0x000fe20000000f00 */
[----:B------:R-:W-:Y:S02]  /*ac20*/  IMAD.MOV.U32 R6, RZ, RZ, -0x4e4e3787 ;  /* 0xb1b1c879ff067424 */ /* 0x000fe400078e00ff */
[----:B------:R-:W-:-:S02]  /*ac30*/  IMAD.MOV.U32 R7, RZ, RZ, 0x5b5bedb6 ;  /* 0x5b5bedb6ff077424 */ /* 0x000fc400078e00ff */
[----:B---3--:R-:W-:Y:S02]  /*ac40*/  HFMA2 R8, -RZ, RZ, 3284, -1.70703125 ;  /* 0x6a6abed4ff087431 */ /* 0x008fe400000001ff */
[----:B------:R-:W-:Y:S02]  /*ac50*/  IMAD.MOV.U32 R20, RZ, RZ, 0x5353f5a6 ;  /* 0x5353f5a6ff147424 */ /* 0x000fe400078e00ff */
[----:B----4-:R-:W-:Y:S02]  /*ac60*/  HFMA2 R14, -RZ, RZ, 139, -2400 ;  /* 0x5858e8b0ff0e7431 */ /* 0x010fe400000001ff */
[----:B------:R-:W-:Y:S01]  /*ac70*/  IMAD.MOV.U32 R21, RZ, RZ, -0x2e2e9747 ;  /* 0xd1d168b9ff157424 */ /* 0x000fe200078e00ff */
[----:B------:R-:W-:Y:S01]  /*ac80*/  MOV R11, 0x39394b72 ;  /* 0x39394b72000b7802 */ /* 0x000fe20000000f00 */
[----:B------:R-:W-:Y:S02]  /*ac90*/  IMAD.MOV.U32 R22, RZ, RZ, RZ ;  /* 0x000000ffff167224 */ /* 0x000fe400078e00ff */
[----:B------:R-:W-:-:S02]  /*aca0*/  IMAD.MOV.U32 R9, RZ, RZ, -0x3434b973 ;  /* 0xcbcb468dff097424 */ /* 0x000fc400078e00ff */
[----:B------:R-:W-:Y:S02]  /*acb0*/  IMAD.MOV.U32 R10, RZ, RZ, -0x41412699 ;  /* 0xbebed967ff0a7424 */ /* 0x000fe400078e00ff */
[----:B------:R-:W-:Y:S02]  /*acc0*/  IMAD.MOV.U32 R12, RZ, RZ, 0x4a4ade94 ;  /* 0x4a4ade94ff0c7424 */ /* 0x000fe400078e00ff */
[----:B------:R-:W-:Y:S02]  /*acd0*/  IMAD.MOV.U32 R13, RZ, RZ, 0x4c4cd498 ;  /* 0x4c4cd498ff0d7424 */ /* 0x000fe400078e00ff */
[----:B------:R-:W-:Y:S01]  /*ace0*/  IMAD.MOV.U32 R15, RZ, RZ, -0x3030b57b ;  /* 0xcfcf4a85ff0f7424 */ /* 0x000fe200078e00ff */
[----:B------:R0:W-:Y:S04]  /*acf0*/  STL.128 [R1+0x1f50], R4 ;  /* 0x001f500401007387 */ /* 0x0001e80000100c00 */
[----:B------:R1:W-:Y:S04]  /*ad00*/  STL.128 [R1+0x1f30], R16 ;  /* 0x001f301001007387 */ /* 0x0003e80000100c00 */
[----:B------:R2:W-:Y:S04]  /*ad10*/  STL.128 [R1+0x1f40], R20 ;  /* 0x001f401401007387 */ /* 0x0005e80000100c00 */
[----:B------:R3:W-:Y:S01]  /*ad20*/  STL.128 [R1+0x1f60], R8 ;  /* 0x001f600801007387 */ /* 0x0007e20000100c00 */
[----:B0-----:R-:W-:-:S03]  /*ad30*/  HFMA2 R6, -RZ, RZ, 3.063678741455078125e-05, 9.17911529541015625e-05 ;  /* 0x02020604ff067431 */ /* 0x001fc600000001ff */
[----:B------:R0:W-:Y:S01]  /*ad40*/  STL.128 [R1+0x1f70], R12 ;  /* 0x001f700c01007387 */ /* 0x0001e20000100c00 */
[----:B------:R-:W-:Y:S02]  /*ad50*/  IMAD.MOV.U32 R4, RZ, RZ, 0x4545cf8a ;  /* 0x4545cf8aff047424 */ /* 0x000fe400078e00ff */
[----:B-1----:R-:W-:Y:S01]  /*ad60*/  IMAD.MOV.U32 R16, RZ, RZ, -0x2f2f9445 ;  /* 0xd0d06bbbff107424 */ /* 0x002fe200078e00ff */
[----:B------:R-:W-:Y:S01]  /*ad70*/  MOV R17, 0xefef2ac5 ;  /* 0xefef2ac500117802 */ /* 0x000fe20000000f00 */
[----:B------:R-:W-:Y:S02]  /*ad80*/  IMAD.MOV.U32 R18, RZ, RZ, -0x55551ab1 ;  /* 0xaaaae54fff127424 */ /* 0x000fe400078e00ff */
[----:B------:R-:W-:Y:S02]  /*ad90*/  IMAD.MOV.U32 R19, RZ, RZ, -0x404e913 ;  /* 0xfbfb16edff137424 */ /* 0x000fe400078e00ff */
[----:B--2---:R-:W-:Y:S02]  /*ada0*/  HFMA2 R20, -RZ, RZ, 3.630859375, -5.5234375 ;  /* 0x4343c586ff147431 */ /* 0x004fe400000001ff */
[----:B------:R-:W-:-:S02]  /*adb0*/  IMAD.MOV.U32 R5, RZ, RZ, -0x606ef17 ;  /* 0xf9f910e9ff057424 */ /* 0x000fc400078e00ff */
[----:B------:R-:W-:Y:S01]  /*adc0*/  IMAD.MOV.U32 R7, RZ, RZ, 0x7f7f81fe ;  /* 0x7f7f81feff077424 */ /* 0x000fe200078e00ff */
[----:B---3--:R-:W-:Y:S01]  /*add0*/  MOV R9, 0x3c3c4478 ;  /* 0x3c3c447800097802 */ /* 0x008fe20000000f00 */
[----:B------:R-:W-:Y:S02]  /*ade0*/  IMAD.MOV.U32 R8, RZ, RZ, 0x5050f0a0 ;  /* 0x5050f0a0ff087424 */ /* 0x000fe400078e00ff */
[----:B------:R-:W-:Y:S02]  /*adf0*/  IMAD.MOV.U32 R10, RZ, RZ, -0x606045db ;  /* 0x9f9fba25ff0a7424 */ /* 0x000fe400078e00ff */
[----:B0-----:R-:W-:Y:S02]  /*ae00*/  HFMA2 R12, -RZ, RZ, 42.53125, -15632 ;  /* 0x5151f3a2ff0c7431 */ /* 0x001fe400000001ff */
[----:B------:R-:W-:Y:S01]  /*ae10*/  IMAD.MOV.U32 R11, RZ, RZ, -0x57571cb5 ;  /* 0xa8a8e34bff0b7424 */ /* 0x000fe200078e00ff */
[----:B------:R-:W-:Y:S01]  /*ae20*/  MOV R23, 0x85859411 ;  /* 0x8585941100177802 */ /* 0x000fe20000000f00 */
[----:B------:R-:W-:Y:S01]  /*ae30*/  IMAD.MOV.U32 R21, RZ, RZ, 0x4d4dd79a ;  /* 0x4d4dd79aff157424 */ /* 0x000fe200078e00ff */
[----:B------:R-:W-:Y:S01]  /*ae40*/  MOV R15, 0x8f8f8a05 ;  /* 0x8f8f8a05000f7802 */ /* 0x000fe20000000f00 */
[----:B------:R-:W-:-:S02]  /*ae50*/  IMAD.MOV.U32 R22, RZ, RZ, 0x33335566 ;  /* 0x33335566ff167424 */ /* 0x000fc400078e00ff */
[----:B------:R-:W-:Y:S02]  /*ae60*/  IMAD.MOV.U32 R13, RZ, RZ, -0x5c5c01a3 ;  /* 0xa3a3fe5dff0d7424 */ /* 0x000fe400078e00ff */
[----:B------:R-:W-:Y:S01]  /*ae70*/  IMAD.MOV.U32 R14, RZ, RZ, 0x4040c080 ;  /* 0x4040c080ff0e7424 */ /* 0x000fe200078e00ff */
[----:B------:R0:W-:Y:S04]  /*ae80*/  STL.128 [R1+0x1f80], R16 ;  /* 0x001f801001007387 */ /* 0x0001e80000100c00 */
[----:B------:R1:W-:Y:S04]  /*ae90*/  STL.128 [R1+0x1fa0], R4 ;  /* 0x001fa00401007387 */ /* 0x0003e80000100c00 */
[----:B------:R2:W-:Y:S04]  /*aea0*/  STL.128 [R1+0x1fb0], R8 ;  /* 0x001fb00801007387 */ /* 0x0005e80000100c00 */
[----:B------:R3:W-:Y:S01]  /*aeb0*/  STL.128 [R1+0x1f90], R20 ;  /* 0x001f901401007387 */ /* 0x0007e20000100c00 */
[----:B0-----:R-:W-:-:S03]  /*aec0*/  HFMA2 R18, -RZ, RZ, 0.52734375, 8.875 ;  /* 0x38384870ff127431 */ /* 0x001fc600000001ff */
[----:B------:R0:W-:Y:S01]  /*aed0*/  STL.128 [R1+0x1fc0], R12 ;  /* 0x001fc00c01007387 */ /* 0x0001e20000100c00 */
[----:B------:R-:W-:Y:S02]  /*aee0*/  IMAD.MOV.U32 R16, RZ, RZ, -0x6d6d52c1 ;  /* 0x9292ad3fff107424 */ /* 0x000fe400078e00ff */
[----:B-1----:R-:W-:Y:S02]  /*aef0*/  HFMA2 R4, -RZ, RZ, 0.00049591064453125, 0.12890625 ;  /* 0x10103020ff047431 */ /* 0x002fe400000001ff */
[----:B------:R-:W-:Y:S01]  /*af00*/  IMAD.MOV.U32 R17, RZ, RZ, -0x626243df ;  /* 0x9d9dbc21ff117424 */ /* 0x000fe200078e00ff */
[----:B------:R-:W-:Y:S01]  /*af10*/  MOV R7, 0xd2d26dbf ;  /* 0xd2d26dbf00077802 */ /* 0x000fe20000000f00 */
[----:B--2---:R-:W-:Y:S02]  /*af20*/  HFMA2 R10, -RZ, RZ, 0.000863552093505859375, 0.32177734375 ;  /* 0x13133526ff0a7431 */ /* 0x004fe400000001ff */
[----:B------:R-:W-:Y:S02]  /*af30*/  IMAD.MOV.U32 R19, RZ, RZ, -0xa0afb0f ;  /* 0xf5f504f1ff137424 */ /* 0x000fe400078e00ff */
[----:B------:R-:W-:Y:S01]  /*af40*/  IMAD.MOV.U32 R5, RZ, RZ, -0xe51b ;  /* 0xffff1ae5ff057424 */ /* 0x000fe200078e00ff */
[----:B---3--:R-:W-:Y:S01]  /*af50*/  MOV R21, 0xb6b6c177 ;  /* 0xb6b6c17700157802 */ /* 0x008fe20000000f00 */
[----:B------:R-:W-:-:S02]  /*af60*/  IMAD.MOV.U32 R20, RZ, RZ, -0x4343209d ;  /* 0xbcbcdf63ff147424 */ /* 0x000fc400078e00ff */
[----:B------:R-:W-:Y:S02]  /*af70*/  IMAD.MOV.U32 R22, RZ, RZ, -0x25258a51 ;  /* 0xdada75afff167424 */ /* 0x000fe400078e00ff */
[----:B------:R-:W-:Y:S01]  /*af80*/  IMAD.MOV.U32 R23, RZ, RZ, 0x21216342 ;  /* 0x21216342ff177424 */ /* 0x000fe200078e00ff */
[----:B0-----:R-:W-:Y:S01]  /*af90*/  MOV R13, 0x9797a235 ;  /* 0x9797a235000d7802 */ /* 0x001fe20000000f00 */
[----:B------:R-:W-:Y:S02]  /*afa0*/  IMAD.MOV.U32 R6, RZ, RZ, -0xc0cf103 ;  /* 0xf3f30efdff067424 */ /* 0x000fe400078e00ff */
[----:B------:R-:W-:Y:S02]  /*afb0*/  IMAD.MOV.U32 R8, RZ, RZ, -0x3232b37f ;  /* 0xcdcd4c81ff087424 */ /* 0x000fe400078e00ff */
[----:B------:R-:W-:Y:S02]  /*afc0*/  IMAD.MOV.U32 R9, RZ, RZ, 0xc0c1418 ;  /* 0x0c0c1418ff097424 */ /* 0x000fe400078e00ff */
[----:B------:R-:W-:-:S02]  /*afd0*/  IMAD.MOV.U32 R11, RZ, RZ, -0x1313d03d ;  /* 0xecec2fc3ff0b7424 */ /* 0x000fc400078e00ff */
[----:B------:R-:W-:Y:S02]  /*afe0*/  IMAD.MOV.U32 R12, RZ, RZ, 0x5f5fe1be ;  /* 0x5f5fe1beff0c7424 */ /* 0x000fe400078e00ff */
[----:B------:R-:W-:Y:S02]  /*aff0*/  IMAD.MOV.U32 R14, RZ, RZ, 0x4444cc88 ;  /* 0x4444cc88ff0e7424 */ /* 0x000fe400078e00ff */
[----:B------:R-:W-:Y:S01]  /*b000*/  IMAD.MOV.U32 R15, RZ, RZ, 0x1717392e ;  /* 0x1717392eff0f7424 */ /* 0x000fe200078e00ff */
[----:B------:R0:W-:Y:S04]  /*b010*/  STL.128 [R1+0x1fd0], R16 ;  /* 0x001fd01001007387 */ /* 0x0001e80000100c00 */
[----:B------:R1:W-:Y:S04]  /*b020*/  STL.128 [R1+0x1fe0], R20 ;  /* 0x001fe01401007387 */ /* 0x0003e80000100c00 */
[----:B------:R2:W-:Y:S04]  /*b030*/  STL.128 [R1+0x1ff0], R4 ;  /* 0x001ff00401007387 */ /* 0x0005e80000100c00 */
[----:B------:R3:W-:Y:S04]  /*b040*/  STL.128 [R1+0x2000], R8 ;  /* 0x0020000801007387 */ /* 0x0007e80000100c00 */
[----:B------:R4:W-:Y:S01]  /*b050*/  STL.128 [R1+0x2010], R12 ;  /* 0x0020100c01007387 */ /* 0x0009e20000100c00 */
[----:B0-----:R-:W-:-:S02]  /*b060*/  HFMA2 R16, -RZ, RZ, -4.765625, 121.1875 ;  /* 0xc4c45793ff107431 */ /* 0x001fc400000001ff */
[----:B------:R-:W-:Y:S02]  /*b070*/  IMAD.MOV.U32 R17, RZ, RZ, -0x58580dab ;  /* 0xa7a7f255ff117424 */ /* 0x000fe400078e00ff */
[----:B-1----:R-:W-:Y:S02]  /*b080*/  HFMA2 R22, -RZ, RZ, 0.0024890899658203125, 0.05621337890625 ;  /* 0x19192b32ff167431 */ /* 0x002fe400000001ff */
[----:B------:R-:W-:Y:S01]  /*b090*/  IMAD.MOV.U32 R18, RZ, RZ, 0x7e7e82fc ;  /* 0x7e7e82fcff127424 */ /* 0x000fe200078e00ff */
[----:B------:R-:W-:Y:S01]  /*b0a0*/  MOV R19, 0x3d3d477a ;  /* 0x3d3d477a00137802 */ /* 0x000fe20000000f00 */
[----:B--2---:R-:W-:Y:S01]  /*b0b0*/  IMAD.MOV.U32 R4, RZ, RZ, 0x6060a0c0 ;  /* 0x6060a0c0ff047424 */ /* 0x004fe200078e00ff */
[----:B------:R-:W-:Y:S01]  /*b0c0*/  MOV R5, 0x81819819 ;  /* 0x8181981900057802 */ /* 0x000fe20000000f00 */
[----:B------:R-:W-:Y:S02]  /*b0d0*/  IMAD.MOV.U32 R6, RZ, RZ, 0x4f4fd19e ;  /* 0x4f4fd19eff067424 */ /* 0x000fe400078e00ff */
[----:B------:R-:W-:-:S02]  /*b0e0*/  IMAD.MOV.U32 R7, RZ, RZ, -0x2323805d ;  /* 0xdcdc7fa3ff077424 */ /* 0x000fc400078e00ff */
[----:B---3--:R-:W-:Y:S02]  /*b0f0*/  HFMA2 R8, -RZ, RZ, 0.0119781494140625, 1604 ;  /* 0x22226644ff087431 */ /* 0x008fe400000001ff */
[----:B------:R-:W-:Y:S02]  /*b100*/  IMAD.MOV.U32 R20, RZ, RZ, 0x6464acc8 ;  /* 0x6464acc8ff147424 */ /* 0x000fe400078e00ff */
[----:B----4-:R-:W-:Y:S02]  /*b110*/  HFMA2 R14, -RZ, RZ, -0.58984375, -59.34375 ;  /* 0xb8b8d36bff0e7431 */ /* 0x010fe400000001ff */
[----:B------:R-:W-:Y:S01]  /*b120*/  IMAD.MOV.U32 R21, RZ, RZ, 0x5d5de7ba ;  /* 0x5d5de7baff157424 */ /* 0x000fe200078e00ff */
[----:B------:R-:W-:Y:S01]  /*b130*/  MOV R11, 0x8888830b ;  /* 0x8888830b000b7802 */ /* 0x000fe20000000f00 */
[----:B------:R-:W-:Y:S02]  /*b140*/  IMAD.MOV.U32 R23, RZ, RZ, 0x737395e6 ;  /* 0x737395e6ff177424 */ /* 0x000fe400078e00ff */
[----:B------:R-:W-:-:S02]  /*b150*/  IMAD.MOV.U32 R9, RZ, RZ, 0x2a2a7e54 ;  /* 0x2a2a7e54ff097424 */ /* 0x000fc400078e00ff */
[----:B------:R-:W-:Y:S02]  /*b160*/  IMAD.MOV.U32 R10, RZ, RZ, -0x6f6f54c5 ;  /* 0x9090ab3bff0a7424 */ /* 0x000fe400078e00ff */
[----:B------:R-:W-:Y:S02]  /*b170*/  IMAD.MOV.U32 R12, RZ, RZ, 0x4646ca8c ;  /* 0x4646ca8cff0c7424 */ /* 0x000fe400078e00ff */
[----:B------:R-:W-:Y:S02]  /*b180*/  IMAD.MOV.U32 R13, RZ, RZ, -0x1111d639 ;  /* 0xeeee29c7ff0d7424 */ /* 0x000fe400078e00ff */
[----:B------:R-:W-:Y:S01]  /*b190*/  IMAD.MOV.U32 R15, RZ, RZ, 0x14143c28 ;  /* 0x14143c28ff0f7424 */ /* 0x000fe200078e00ff */
[----:B------:R0:W-:Y:S04]  /*b1a0*/  STL.128 [R1+0x2040], R4 ;  /* 0x0020400401007387 */ /* 0x0001e80000100c00 */
[----:B------:R1:W-:Y:S04]  /*b1b0*/  STL.128 [R1+0x2020], R16 ;  /* 0x0020201001007387 */ /* 0x0003e80000100c00 */
[----:B------:R2:W-:Y:S04]  /*b1c0*/  STL.128 [R1+0x2030], R20 ;  /* 0x0020301401007387 */ /* 0x0005e80000100c00 */
[----:B------:R3:W-:Y:S01]  /*b1d0*/  STL.128 [R1+0x2050], R8 ;  /* 0x0020500801007387 */ /* 0x0007e20000100c00 */
[----:B0-----:R-:W-:-:S03]  /*b1e0*/  HFMA2 R6, -RZ, RZ, 0.01617431640625, 4384 ;  /* 0x24246c48ff067431 */ /* 0x001fc600000001ff */
[----:B------:R0:W-:Y:S01]  /*b1f0*/  STL.128 [R1+0x2060], R12 ;  /* 0x0020600c01007387 */ /* 0x0001e20000100c00 */
[----:B------:R-:W-:Y:S02]  /*b200*/  IMAD.MOV.U32 R4, RZ, RZ, 0x4949db92 ;  /* 0x4949db92ff047424 */ /* 0x000fe400078e00ff */
[----:B-1----:R-:W-:Y:S01]  /*b210*/  IMAD.MOV.U32 R16, RZ, RZ, -0x21218659 ;  /* 0xdede79a7ff107424 */ /* 0x002fe200078e00ff */
[----:B------:R-:W-:Y:S01]  /*b220*/  MOV R17, 0x5e5ee2bc ;  /* 0x5e5ee2bc00117802 */ /* 0x000fe20000000f00 */
[----:B------:R-:W-:Y:S02]  /*b230*/  IMAD.MOV.U32 R18, RZ, RZ, 0xb0b1d16 ;  /* 0x0b0b1d16ff127424 */ /* 0x000fe400078e00ff */
[----:B------:R-:W-:Y:S02]  /*b240*/  IMAD.MOV.U32 R19, RZ, RZ, -0x24248953 ;  /* 0xdbdb76adff137424 */ /* 0x000fe400078e00ff */
[----:B--2---:R-:W-:Y:S02]  /*b250*/  HFMA2 R20, -RZ, RZ, -624, 0.98193359375 ;  /* 0xe0e03bdbff147431 */ /* 0x004fe400000001ff */
[----:B------:R-:W-:-:S02]  /*b260*/  IMAD.MOV.U32 R5, RZ, RZ, 0x6060a0c ;  /* 0x06060a0cff057424 */ /* 0x000fc400078e00ff */
[----:B------:R-:W-:Y:S01]  /*b270*/  IMAD.MOV.U32 R7, RZ, RZ, 0x5c5ce4b8 ;  /* 0x5c5ce4b8ff077424 */ /* 0x000fe200078e00ff */
[----:B---3--:R-:W-:Y:S01]  /*b280*/  MOV R9, 0xd3d36ebd ;  /* 0xd3d36ebd00097802 */ /* 0x008fe20000000f00 */
[----:B------:R-:W-:Y:S02]  /*b290*/  IMAD.MOV.U32 R8, RZ, RZ, -0x3d3da261 ;  /* 0xc2c25d9fff087424 */ /* 0x000fe400078e00ff */
[----:B------:R-:W-:Y:S02]  /*b2a0*/  IMAD.MOV.U32 R10, RZ, RZ, -0x535310bd ;  /* 0xacacef43ff0a7424 */ /* 0x000fe400078e00ff */
[----:B0-----:R-:W-:Y:S02]  /*b2b0*/  HFMA2 R12, -RZ, RZ, -0.000679492950439453125, -0.032989501953125 ;  /* 0x9191a839ff0c7431 */ /* 0x001fe400000001ff */
[----:B------:R-:W-:Y:S01]  /*b2c0*/  IMAD.MOV.U32 R11, RZ, RZ, 0x6262a6c4 ;  /* 0x6262a6c4ff0b7424 */ /* 0x000fe200078e00ff */
[----:B------:R-:W-:Y:S01]  /*b2d0*/  MOV R23, 0xa0a1e14 ;  /* 0x0a0a1e1400177802 */ /* 0x000fe20000000f00 */
[----:B------:R-:W-:Y:S01]  /*b2e0*/  IMAD.MOV.U32 R21, RZ, RZ, 0x32325664 ;  /* 0x32325664ff157424 */ /* 0x000fe200078e00ff */
[----:B------:R-:W-:Y:S01]  /*b2f0*/  MOV R15, 0x79798bf2 ;  /* 0x79798bf2000f7802 */ /* 0x000fe20000000f00 */
[----:B------:R-:W-:-:S02]  /*b300*/  IMAD.MOV.U32 R22, RZ, RZ, 0x3a3a4e74 ;  /* 0x3a3a4e74ff167424 */ /* 0x000fc400078e00ff */
[----:B------:R-:W-:Y:S02]  /*b310*/  IMAD.MOV.U32 R13, RZ, RZ, -0x6a6a5bcf ;  /* 0x9595a431ff0d7424 */ /* 0x000fe400078e00ff */
[----:B------:R-:W-:Y:S01]  /*b320*/  IMAD.MOV.U32 R14, RZ, RZ, -0x1b1bc82d ;  /* 0xe4e437d3ff0e7424 */ /* 0x000fe200078e00ff */
[----:B------:R0:W-:Y:S04]  /*b330*/  STL.128 [R1+0x2070], R16 ;  /* 0x0020701001007387 */ /* 0x0001e80000100c00 */
[----:B------:R1:W-:Y:S04]  /*b340*/  STL.128 [R1+0x2090], R4 ;  /* 0x0020900401007387 */ /* 0x0003e80000100c00 */
[----:B------:R2:W-:Y:S04]  /*b350*/  STL.128 [R1+0x20a0], R8 ;  /* 0x0020a00801007387 */ /* 0x0005e80000100c00 */
[----:B------:R3:W-:Y:S01]  /*b360*/  STL.128 [R1+0x2080], R20 ;  /* 0x0020801401007387 */ /* 0x0007e20000100c00 */
[----:B0-----:R-:W-:-:S03]  /*b370*/  HFMA2 R18, -RZ, RZ, 0.450927734375, 173.75 ;  /* 0x3737596eff127431 */ /* 0x001fc600000001ff */
[----:B------:R0:W-:Y:S01]  /*b380*/  STL.128 [R1+0x20b0], R12 ;  /* 0x0020b00c01007387 */ /* 0x0001e20000100c00 */
[----:B------:R-:W-:Y:S02]  /*b390*/  IMAD.MOV.U32 R16, RZ, RZ, -0x1818cd2b ;  /* 0xe7e732d5ff107424 */ /* 0x000fe400078e00ff */
[----:B-1----:R-:W-:Y:S02]  /*b3a0*/  HFMA2 R4, -RZ, RZ, 4528, -0.302734375 ;  /* 0x6c6cb4d8ff047431 */ /* 0x002fe400000001ff */
[----:B------:R-:W-:Y:S01]  /*b3b0*/  IMAD.MOV.U32 R17, RZ, RZ, -0x3737bc75 ;  /* 0xc8c8438bff117424 */ /* 0x000fe200078e00ff */
[----:B------:R-:W-:Y:S01]  /*b3c0*/  MOV R7, 0xeaea25cf ;  /* 0xeaea25cf00077802 */ /* 0x000fe20000000f00 */
[----:B--2---:R-:W-:Y:S02]  /*b3d0*/  HFMA2 R10, -RZ, RZ, -0.1043701171875, -2702 ;  /* 0xaeaee947ff0a7431 */ /* 0x004fe400000001ff */
[----:B------:R-:W-:Y:S02]  /*b3e0*/  IMAD.MOV.U32 R19, RZ, RZ, 0x6d6db7da ;  /* 0x6d6db7daff137424 */ /* 0x000fe400078e00ff */
[----:B------:R-:W-:Y:S01]  /*b3f0*/  IMAD.MOV.U32 R5, RZ, RZ, 0x5656faac ;  /* 0x5656faacff057424 */ /* 0x000fe200078e00ff */
[----:B---3--:R-:W-:Y:S01]  /*b400*/  MOV R21, 0xd5d564b1 ;  /* 0xd5d564b100157802 */ /* 0x008fe20000000f00 */
[----:B------:R-:W-:-:S02]  /*b410*/  IMAD.MOV.U32 R20, RZ, RZ, -0x727273ff ;  /* 0x8d8d8c01ff147424 */ /* 0x000fc400078e00ff */
[----:B------:R-:W-:Y:S02]  /*b420*/  IMAD.MOV.U32 R22, RZ, RZ, 0x4e4ed29c ;  /* 0x4e4ed29cff167424 */ /* 0x000fe400078e00ff */
[----:B------:R-:W-:Y:S01]  /*b430*/  IMAD.MOV.U32 R23, RZ, RZ, -0x56561fb7 ;  /* 0xa9a9e049ff177424 */ /* 0x000fe200078e00ff */
[----:B0-----:R-:W-:Y:S01]  /*b440*/  MOV R13, 0x787888f0 ;  /* 0x787888f0000d7802 */ /* 0x001fe20000000f00 */
[----:B------:R-:W-:Y:S02]  /*b450*/  IMAD.MOV.U32 R6, RZ, RZ, -0xb0bf80d ;  /* 0xf4f407f3ff067424 */ /* 0x000fe400078e00ff */
[----:B------:R-:W-:Y:S02]  /*b460*/  IMAD.MOV.U32 R8, RZ, RZ, 0x6565afca ;  /* 0x6565afcaff087424 */ /* 0x000fe400078e00ff */
[----:B------:R-:W-:Y:S02]  /*b470*/  IMAD.MOV.U32 R9, RZ, RZ, 0x7a7a8ef4 ;  /* 0x7a7a8ef4ff097424 */ /* 0x000fe400078e00ff */
[----:B------:R-:W-:-:S02]  /*b480*/  IMAD.MOV.U32 R11, RZ, RZ, 0x8081810 ;  /* 0x08081810ff0b7424 */ /* 0x000fc400078e00ff */
        /* <DEDUP_REMOVED lines=8> */
[----:B0-----:R-:W-:-:S02]  /*b510*/  HFMA2 R16, -RZ, RZ, 0.0040130615234375, 0.0164794921875 ;  /* 0x1c1c2438ff107431 */ /* 0x001fc400000001ff */
[----:B------:R-:W-:Y:S02]  /*b520*/  IMAD.MOV.U32 R17, RZ, RZ, -0x59590ea9 ;  /* 0xa6a6f157ff117424 */ /* 0x000fe400078e00ff */
[----:B-1----:R-:W-:Y:S02]  /*b530*/  HFMA2 R22, -RZ, RZ, 18240, -0.004791259765625 ;  /* 0x74749ce8ff167431 */ /* 0x002fe400000001ff */
[----:B------:R-:W-:Y:S01]  /*b540*/  IMAD.MOV.U32 R18, RZ, RZ, -0x4b4b388d ;  /* 0xb4b4c773ff127424 */ /* 0x000fe200078e00ff */
[----:B------:R-:W-:Y:S01]  /*b550*/  MOV R19, 0xc6c65197 ;  /* 0xc6c6519700137802 */ /* 0x000fe20000000f00 */
[----:B--2---:R-:W-:Y:S01]  /*b560*/  IMAD.MOV.U32 R4, RZ, RZ, 0x4b4bdd96 ;  /* 0x4b4bdd96ff047424 */ /* 0x004fe200078e00ff */
[----:B------:R-:W-:Y:S01]  /*b570*/  MOV R5, 0xbdbddc61 ;  /* 0xbdbddc6100057802 */ /* 0x000fe20000000f00 */
[----:B------:R-:W-:Y:S02]  /*b580*/  IMAD.MOV.U32 R6, RZ, RZ, -0x747479f3 ;  /* 0x8b8b860dff067424 */ /* 0x000fe400078e00ff */
[----:B------:R-:W-:-:S02]  /*b590*/  IMAD.MOV.U32 R7, RZ, RZ, -0x75757af1 ;  /* 0x8a8a850fff077424 */ /* 0x000fc400078e00ff */
[----:B---3--:R-:W-:Y:S02]  /*b5a0*/  HFMA2 R8, -RZ, RZ, 9088, -0.0005950927734375 ;  /* 0x707090e0ff087431 */ /* 0x008fe400000001ff */
[----:B------:R-:W-:Y:S02]  /*b5b0*/  IMAD.MOV.U32 R20, RZ, RZ, -0x1717dc35 ;  /* 0xe8e823cbff147424 */ /* 0x000fe400078e00ff */
[----:B----4-:R-:W-:Y:S02]  /*b5c0*/  HFMA2 R14, -RZ, RZ, -28512, 2.9981136322021484375e-05 ;  /* 0xf6f601f7ff0e7431 */ /* 0x010fe400000001ff */
[----:B------:R-:W-:Y:S01]  /*b5d0*/  IMAD.MOV.U32 R21, RZ, RZ, -0x2222835f ;  /* 0xdddd7ca1ff157424 */ /* 0x000fe200078e00ff */
[----:B------:R-:W-:Y:S01]  /*b5e0*/  MOV R11, 0x6666aacc ;  /* 0x6666aacc000b7802 */ /* 0x000fe20000000f00 */
[----:B------:R-:W-:Y:S02]  /*b5f0*/  IMAD.MOV.U32 R23, RZ, RZ, 0x1f1f213e ;  /* 0x1f1f213eff177424 */ /* 0x000fe400078e00ff */
[----:B------:R-:W-:-:S02]  /*b600*/  IMAD.MOV.U32 R9, RZ, RZ, 0x3e3e427c ;  /* 0x3e3e427cff097424 */ /* 0x000fc400078e00ff */
[----:B------:R-:W-:Y:S02]  /*b610*/  IMAD.MOV.U32 R10, RZ, RZ, -0x4a4a3b8f ;  /* 0xb5b5c471ff0a7424 */ /* 0x000fe400078e00ff */
[----:B------:R-:W-:Y:S02]  /*b620*/  IMAD.MOV.U32 R12, RZ, RZ, 0x4848d890 ;  /* 0x4848d890ff0c7424 */ /* 0x000fe400078e00ff */
[----:B------:R-:W-:Y:S02]  /*b630*/  IMAD.MOV.U32 R13, RZ, RZ, 0x3030506 ;  /* 0x03030506ff0d7424 */ /* 0x000fe400078e00ff */
[----:B------:R-:W-:Y:S01]  /*b640*/  IMAD.MOV.U32 R15, RZ, RZ, 0xe0e121c ;  /* 0x0e0e121cff0f7424 */ /* 0x000fe200078e00ff */
[----:B------:R0:W-:Y:S04]  /*b650*/  STL.128 [R1+0x2130], R4 ;  /* 0x0021300401007387 */ /* 0x0001e80000100c00 */
[----:B------:R1:W-:Y:S04]  /*b660*/  STL.128 [R1+0x2110], R16 ;  /* 0x0021101001007387 */ /* 0x0003e80000100c00 */
[----:B------:R2:W-:Y:S04]  /*b670*/  STL.128 [R1+0x2120], R20 ;  /* 0x0021201401007387 */ /* 0x0005e80000100c00 */
[----:B------:R3:W-:Y:S01]  /*b680*/  STL.128 [R1+0x2140], R8 ;  /* 0x0021400801007387 */ /* 0x0007e20000100c00 */
[----:B0-----:R-:W-:-:S03]  /*b690*/  HFMA2 R6, -RZ, RZ, -0.0022430419921875, -0.2239990234375 ;  /* 0x9898b32bff067431 */ /* 0x001fc600000001ff */
[----:B------:R0:W-:Y:S01]  /*b6a0*/  STL.128 [R1+0x2150], R12 ;  /* 0x0021500c01007387 */ /* 0x0001e20000100c00 */
[----:B------:R-:W-:Y:S02]  /*b6b0*/  IMAD.MOV.U32 R4, RZ, RZ, -0x1e1ec727 ;  /* 0xe1e138d9ff047424 */ /* 0x000fe400078e00ff */
[----:B-1----:R-:W-:Y:S01]  /*b6c0*/  IMAD.MOV.U32 R16, RZ, RZ, 0x6161a3c2 ;  /* 0x6161a3c2ff107424 */ /* 0x002fe200078e00ff */
[----:B------:R-:W-:Y:S01]  /*b6d0*/  MOV R17, 0x35355f6a ;  /* 0x35355f6a00117802 */ /* 0x000fe20000000f00 */
[----:B------:R-:W-:Y:S02]  /*b6e0*/  IMAD.MOV.U32 R18, RZ, RZ, 0x5757f9ae ;  /* 0x5757f9aeff127424 */ /* 0x000fe400078e00ff */
[----:B------:R-:W-:Y:S02]  /*b6f0*/  IMAD.MOV.U32 R19, RZ, RZ, -0x46462f97 ;  /* 0xb9b9d069ff137424 */ /* 0x000fe400078e00ff */
[----:B--2---:R-:W-:Y:S02]  /*b700*/  HFMA2 R20, -RZ, RZ, -9.953975677490234375e-05, -0.000621318817138671875 ;  /* 0x86869117ff147431 */ /* 0x004fe400000001ff */
[----:B------:R-:W-:-:S02]  /*b710*/  IMAD.MOV.U32 R5, RZ, RZ, -0x707ec15 ;  /* 0xf8f813ebff057424 */ /* 0x000fc400078e00ff */
[----:B------:R-:W-:Y:S01]  /*b720*/  IMAD.MOV.U32 R7, RZ, RZ, 0x11113322 ;  /* 0x11113322ff077424 */ /* 0x000fe200078e00ff */
[----:B---3--:R-:W-:Y:S01]  /*b730*/  MOV R9, 0xd9d970a9 ;  /* 0xd9d970a900097802 */ /* 0x008fe20000000f00 */
[----:B------:R-:W-:Y:S02]  /*b740*/  IMAD.MOV.U32 R8, RZ, RZ, 0x6969bbd2 ;  /* 0x6969bbd2ff087424 */ /* 0x000fe400078e00ff */
[----:B------:R-:W-:Y:S02]  /*b750*/  IMAD.MOV.U32 R10, RZ, RZ, -0x717176f9 ;  /* 0x8e8e8907ff0a7424 */ /* 0x000fe400078e00ff */
[----:B0-----:R-:W-:Y:S02]  /*b760*/  HFMA2 R12, -RZ, RZ, -0.0037136077880859375, -0.385986328125 ;  /* 0x9b9bb62dff0c7431 */ /* 0x001fe400000001ff */
[----:B------:R-:W-:Y:S01]  /*b770*/  IMAD.MOV.U32 R11, RZ, RZ, -0x6b6b58cd ;  /* 0x9494a733ff0b7424 */ /* 0x000fe200078e00ff */
[----:B------:R-:W-:Y:S01]  /*b780*/  MOV R23, 0x9e9eb927 ;  /* 0x9e9eb92700177802 */ /* 0x000fe20000000f00 */
[----:B------:R-:W-:Y:S01]  /*b790*/  IMAD.MOV.U32 R21, RZ, RZ, -0x3e3ea767 ;  /* 0xc1c15899ff157424 */ /* 0x000fe200078e00ff */
[----:B------:R-:W-:Y:S01]  /*b7a0*/  MOV R15, 0xe9e920c9 ;  /* 0xe9e920c9000f7802 */ /* 0x000fe20000000f00 */
[----:B------:R-:W-:Y:S01]  /*b7b0*/  IMAD.MOV.U32 R22, RZ, RZ, 0x1d1d273a ;  /* 0x1d1d273aff167424 */ /* 0x000fe200078e00ff */
[----:B------:R-:W0:Y:S01]  /*b7c0*/  S2UR UR9, SR_CgaCtaId ;  /* 0x00000000000979c3 */ /* 0x000e220000008800 */
[----:B------:R-:W-:-:S02]  /*b7d0*/  IMAD.MOV.U32 R13, RZ, RZ, 0x1e1e223c ;  /* 0x1e1e223cff0d7424 */ /* 0x000fc400078e00ff */
[----:B------:R-:W-:Y:S01]  /*b7e0*/  IMAD.MOV.U32 R14, RZ, RZ, -0x78786deb ;  /* 0x87879215ff0e7424 */ /* 0x000fe200078e00ff */
[----:B------:R1:W-:Y:S04]  /*b7f0*/  STL.128 [R1+0x2160], R16 ;  /* 0x0021601001007387 */ /* 0x0003e80000100c00 */
[----:B------:R2:W-:Y:S04]  /*b800*/  STL.128 [R1+0x2180], R4 ;  /* 0x0021800401007387 */ /* 0x0005e80000100c00 */
[----:B------:R3:W-:Y:S04]  /*b810*/  STL.128 [R1+0x2190], R8 ;  /* 0x0021900801007387 */ /* 0x0007e80000100c00 */
[----:B------:R4:W-:Y:S01]  /*b820*/  STL.128 [R1+0x2170], R20 ;  /* 0x0021701401007387 */ /* 0x0009e20000100c00 */
[----:B-1----:R-:W-:-:S03]  /*b830*/  HFMA2 R18, -RZ, RZ, 0.032470703125, 35328 ;  /* 0x28287850ff127431 */ /* 0x002fc600000001ff */
[----:B------:R1:W-:Y:S01]  /*b840*/  STL.128 [R1+0x21a0], R12 ;  /* 0x0021a00c01007387 */ /* 0x0003e20000100c00 */
[----:B------:R-:W-:Y:S02]  /*b850*/  IMAD.MOV.U32 R16, RZ, RZ, -0x3131b679 ;  /* 0xcece4987ff107424 */ /* 0x000fe400078e00ff */
[----:B--2---:R-:W-:Y:S02]  /*b860*/  HFMA2 R4, -RZ, RZ, -1.9365234375, -204.625 ;  /* 0xbfbfda65ff047431 */ /* 0x004fe400000001ff */
[----:B------:R-:W-:Y:S01]  /*b870*/  IMAD.MOV.U32 R17, RZ, RZ, 0x5555ffaa ;  /* 0x5555ffaaff117424 */ /* 0x000fe200078e00ff */
[----:B------:R-:W-:Y:S01]  /*b880*/  MOV R7, 0x6868b8d0 ;  /* 0x6868b8d000077802 */ /* 0x000fe20000000f00 */
[----:B---3--:R-:W-:Y:S02]  /*b890*/  HFMA2 R10, -RZ, RZ, 0.08087158203125, 30112 ;  /* 0x2d2d775aff0a7431 */ /* 0x008fe400000001ff */
[----:B------:R-:W-:Y:S02]  /*b8a0*/  IMAD.MOV.U32 R19, RZ, RZ, -0x2020855b ;  /* 0xdfdf7aa5ff137424 */ /* 0x000fe400078e00ff */
[----:B------:R-:W-:Y:S01]  /*b8b0*/  IMAD.MOV.U32 R5, RZ, RZ, -0x1919ce29 ;  /* 0xe6e631d7ff057424 */ /* 0x000fe200078e00ff */
[----:B----4-:R-:W-:Y:S01]  /*b8c0*/  MOV R21, 0xa1a1f859 ;  /* 0xa1a1f85900157802 */ /* 0x010fe20000000f00 */
[----:B------:R-:W-:-:S02]  /*b8d0*/  IMAD.MOV.U32 R20, RZ, RZ, -0x737370fd ;  /* 0x8c8c8f03ff147424 */ /* 0x000fc400078e00ff */
[----:B------:R-:W-:Y:S02]  /*b8e0*/  IMAD.MOV.U32 R22, RZ, RZ, -0x76767ff7 ;  /* 0x89898009ff167424 */ /* 0x000fe400078e00ff */
[----:B------:R-:W-:Y:S01]  /*b8f0*/  IMAD.MOV.U32 R23, RZ, RZ, 0xd0d171a ;  /* 0x0d0d171aff177424 */ /* 0x000fe200078e00ff */
[----:B-1----:R-:W-:Y:S01]  /*b900*/  MOV R13, 0x5454fca8 ;  /* 0x5454fca8000d7802 */ /* 0x002fe20000000f00 */
[----:B------:R-:W-:Y:S02]  /*b910*/  IMAD.MOV.U32 R6, RZ, RZ, 0x4242c684 ;  /* 0x4242c684ff067424 */ /* 0x000fe400078e00ff */
[----:B------:R-:W-:Y:S02]  /*b920*/  IMAD.MOV.U32 R8, RZ, RZ, 0x4141c382 ;  /* 0x4141c382ff087424 */ /* 0x000fe400078e00ff */
[----:B------:R-:W-:Y:S02]  /*b930*/  IMAD.MOV.U32 R9, RZ, RZ, -0x66664fd7 ;  /* 0x9999b029ff097424 */ /* 0x000fe400078e00ff */
[----:B------:R-:W-:-:S02]  /*b940*/  IMAD.MOV.U32 R11, RZ, RZ, 0xf0f111e ;  /* 0x0f0f111eff0b7424 */ /* 0x000fc400078e00ff */
[----:B------:R-:W-:Y:S02]  /*b950*/  IMAD.MOV.U32 R12, RZ, RZ, -0x4f4f3485 ;  /* 0xb0b0cb7bff0c7424 */ /* 0x000fe400078e00ff */
[----:B------:R-:W-:Y:S02]  /*b960*/  IMAD.MOV.U32 R14, RZ, RZ, -0x44442993 ;  /* 0xbbbbd66dff0e7424 */ /* 0x000fe400078e00ff */
[----:B------:R-:W-:Y:S01]  /*b970*/  IMAD.MOV.U32 R15, RZ, RZ, 0x16163a2c ;  /* 0x16163a2cff0f7424 */ /* 0x000fe200078e00ff */
[----:B------:R1:W-:Y:S04]  /*b980*/  STG.E desc[UR12][R40.64+0x8], R36 ;  /* 0x0000082428007986 */ /* 0x0003e8000c10190c */
[----:B------:R1:W-:Y:S04]  /*b990*/  STG.E desc[UR12][R40.64], R38 ;  /* 0x0000002628007986 */ /* 0x0003e8000c10190c */
[----:B------:R1:W-:Y:S04]  /*b9a0*/  STG.E desc[UR12][R40.64+0xc], R0 ;  /* 0x00000c0028007986 */ /* 0x0003e8000c10190c */
[----:B------:R1:W-:Y:S04]  /*b9b0*/  STL.128 [R1+0x21b0], R16 ;  /* 0x0021b01001007387 */ /* 0x0003e80000100c00 */
[----:B------:R1:W-:Y:S04]  /*b9c0*/  STL.128 [R1+0x21c0], R20 ;  /* 0x0021c01401007387 */ /* 0x0003e80000100c00 */
[----:B------:R1:W-:Y:S04]  /*b9d0*/  STL.128 [R1+0x21d0], R4 ;  /* 0x0021d00401007387 */ /* 0x0003e80000100c00 */
[----:B------:R1:W-:Y:S04]  /*b9e0*/  STL.128 [R1+0x21e0], R8 ;  /* 0x0021e00801007387 */ /* 0x0003e80000100c00 */
[----:B------:R1:W-:Y:S01]  /*b9f0*/  STL.128 [R1+0x21f0], R12 ;  /* 0x0021f00c01007387 */ /* 0x0003e20000100c00 */
[----:B------:R-:W-:-:S02]  /*ba00*/  UMOV UR4, 0x400 ;  /* 0x0000040000047882 */ /* 0x000fc40000000000 */
[----:B0-----:R-:W-:Y:S02]  /*ba10*/  ULEA UR5, UR9, UR4, 0x18 ;  /* 0x0000000409057291 */ /* 0x001fe4000f8ec0ff */
[----:B------:R-:W-:Y:S02]  /*ba20*/  UIADD3 UR6, UPT, UPT, UR4, 0x100, URZ ;  /* 0x0000010004067890 */ /* 0x000fe4000fffe0ff */
[----:B------:R-:W-:Y:S02]  /*ba30*/  UIADD3 UR7, UPT, UPT, UR4, 0xd00, URZ ;  /* 0x00000d0004077890 */ /* 0x000fe4000fffe0ff */
[----:B------:R-:W-:Y:S02]  /*ba40*/  UIADD3 UR8, UPT, UPT, UR4, 0x500, URZ ;  /* 0x0000050004087890 */ /* 0x000fe4000fffe0ff */
[----:B------:R-:W-:Y:S02]  /*ba50*/  UIADD3 UR4, UPT, UPT, UR4, 0x900, URZ ;  /* 0x0000090004047890 */ /* 0x000fe4000fffe0ff */
[----:B------:R-:W-:-:S02]  /*ba60*/  ULEA UR6, UR9, UR6, 0x18 ;  /* 0x0000000609067291 */ /* 0x000fc4000f8ec0ff */
[----:B------:R-:W-:Y:S02]  /*ba70*/  ULEA UR7, UR9, UR7, 0x18 ;  /* 0x0000000709077291 */ /* 0x000fe4000f8ec0ff */
[----:B------:R-:W-:Y:S02]  /*ba80*/  ULEA UR8, UR9, UR8, 0x18 ;  /* 0x0000000809087291 */ /* 0x000fe4000f8ec0ff */
[----:B------:R-:W-:Y:S02]  /*ba90*/  ULEA UR4, UR9, UR4, 0x18 ;  /* 0x0000000409047291 */ /* 0x000fe4000f8ec0ff */
[----:B------:R-:W-:Y:S02]  /*baa0*/  UIADD3 UR10, UPT, UPT, UR10, 0x1610, URZ ;  /* 0x000016100a0a7890 */ /* 0x000fe4000fffe0ff */
[----:B------:R-:W-:Y:S02]  /*bab0*/  UIADD3 UR5, UPT, UPT, UR5, 0x3, URZ ;  /* 0x0000000305057890 */ /* 0x000fe4000fffe0ff */
[----:B------:R-:W-:-:S02]  /*bac0*/  UIADD3 UR6, UPT, UPT, UR6, 0x10, URZ ;  /* 0x0000001006067890 */ /* 0x000fc4000fffe0ff */
[----:B------:R-:W-:Y:S02]  /*bad0*/  UIADD3 UR7, UPT, UPT, UR7, 0x10, URZ ;  /* 0x0000001007077890 */ /* 0x000fe4000fffe0ff */
[----:B------:R-:W-:Y:S02]  /*bae0*/  UIADD3 UR9, UPT, UPT, UR8, 0x10, URZ ;  /* 0x0000001008097890 */ /* 0x000fe4000fffe0ff */
[----:B------:R-:W-:Y:S01]  /*baf0*/  UIADD3 UR11, UPT, UPT, UR4, 0x10, URZ ;  /* 0x00000010040b7890 */ /* 0x000fe2000fffe0ff */
[----:B-1----:R-:W-:-:S11]  /*bb00*/  UMOV UR15, 0x7 ;  /* 0x00000007000f7882 */ /* 0x002fd60000000000 */
.L_x_2:
[----:B-1----:R-:W2:Y:S04]  /*bb10*/  LDL.64 R2, [UR14] ;  /* 0x0000000eff027983 */ /* 0x002ea80008100a00 */
[----:B------:R-:W3:Y:S04]  /*bb20*/  LDL.128 R32, [UR18+-0x10] ;  /* 0xfffff012ff207983 */ /* 0x000ee80008100c00 */
[----:B------:R-:W4:Y:S04]  /*bb30*/  LDL.128 R28, [UR17+-0x10] ;  /* 0xfffff011ff1c7983 */ /* 0x000f280008100c00 */
[----:B------:R-:W5:Y:S04]  /*bb40*/  LDL.128 R20, [UR10+-0x10] ;  /* 0xfffff00aff147983 */ /* 0x000f680008100c00 */
[----:B------:R-:W5:Y:S04]  /*bb50*/  LDL.128 R24, [UR16+-0x10] ;  /* 0xfffff010ff187983 */ /* 0x000f680008100c00 */
[----:B------:R-:W5:Y:S04]  /*bb60*/  LDL.128 R16, [UR18] ;  /* 0x00000012ff107983 */ /* 0x000f680008100c00 */
[----:B------:R-:W5:Y:S01]  /*bb70*/  LDL.128 R12, [UR17] ;  /* 0x00000011ff0c7983 */ /* 0x000f620008100c00 */
[----:B--2---:R-:W-:-:S02]  /*bb80*/  PRMT R4, R2, 0x7770, RZ ;  /* 0x0000777002047816 */ /* 0x004fc400000000ff */
[----:B------:R-:W-:-:S03]  /*bb90*/  PRMT R8, R2, 0x7771, RZ ;  /* 0x0000777102087816 */ /* 0x000fc600000000ff */
[----:B------:R0:W-:Y:S04]  /*bba0*/  STS.U8 [UR5+-0x3], R4 ;  /* 0xfffffd04ff007988 */ /* 0x0001e80008000005 */
[----:B---3--:R-:W-:Y:S04]  /*bbb0*/  STS [UR6+-0x10], R32 ;  /* 0xfffff020ff007988 */ /* 0x008fe80008000806 */
[----:B----4-:R-:W-:Y:S04]  /*bbc0*/  STS [UR9+-0x10], R28 ;  /* 0xfffff01cff007988 */ /* 0x010fe80008000809 */
[----:B-----5:R-:W-:Y:S04]  /*bbd0*/  STS [UR11+-0x10], R20 ;  /* 0xfffff014ff007988 */ /* 0x020fe8000800080b */
[----:B------:R-:W-:Y:S04]  /*bbe0*/  STS [UR7+-0x10], R24 ;  /* 0xfffff018ff007988 */ /* 0x000fe80008000807 */
[----:B------:R1:W-:Y:S04]  /*bbf0*/  STS.U8 [UR5+-0x2], R8 ;  /* 0xfffffe08ff007988 */ /* 0x0003e80008000005 */
[----:B0-----:R-:W2:Y:S04]  /*bc00*/  LDL.128 R4, [UR10] ;  /* 0x0000000aff047983 */ /* 0x001ea80008100c00 */
[----:B-1----:R-:W3:Y:S01]  /*bc10*/  LDL.128 R8, [UR16] ;  /* 0x00000010ff087983 */ /* 0x002ee20008100c00 */
[----:B------:R-:W-:-:S03]  /*bc20*/  PRMT R39, R2, 0x7772, RZ ;  /* 0x0000777202277816 */ /* 0x000fc600000000ff */
[----:B------:R-:W-:Y:S01]  /*bc30*/  STS [UR6+-0xc], R33 ;  /* 0xfffff421ff007988 */ /* 0x000fe20008000806 */
[----:B------:R-:W-:-:S03]  /*bc40*/  PRMT R2, R2, 0x7773, RZ ;  /* 0x0000777302027816 */ /* 0x000fc600000000ff */
[----:B------:R-:W-:Y:S04]  /*bc50*/  STS [UR9+-0xc], R29 ;  /* 0xfffff41dff007988 */ /* 0x000fe80008000809 */
[----:B------:R0:W-:Y:S04]  /*bc60*/  STS [UR11+-0xc], R21 ;  /* 0xfffff415ff007988 */ /* 0x0001e8000800080b */
[----:B------:R-:W-:Y:S04]  /*bc70*/  STS [UR7+-0xc], R25 ;  /* 0xfffff419ff007988 */ /* 0x000fe80008000807 */
[----:B------:R-:W-:Y:S04]  /*bc80*/  STS.U8 [UR5+-0x1], R39 ;  /* 0xffffff27ff007988 */ /* 0x000fe80008000005 */
[----:B------:R-:W-:Y:S01]  /*bc90*/  STS [UR6+-0x8], R34 ;  /* 0xfffff822ff007988 */ /* 0x000fe20008000806 */
[----:B0-----:R-:W-:-:S03]  /*bca0*/  PRMT R21, R3, 0x7770, RZ ;  /* 0x0000777003157816 */ /* 0x001fc600000000ff */
[----:B------:R-:W-:Y:S04]  /*bcb0*/  STS [UR9+-0x8], R30 ;  /* 0xfffff81eff007988 */ /* 0x000fe80008000809 */
[----:B------:R-:W-:Y:S04]  /*bcc0*/  STS [UR11+-0x8], R22 ;  /* 0xfffff816ff007988 */ /* 0x000fe8000800080b */
[----:B------:R-:W-:Y:S04]  /*bcd0*/  STS [UR7+-0x8], R26 ;  /* 0xfffff81aff007988 */ /* 0x000fe80008000807 */
[----:B------:R0:W-:Y:S04]  /*bce0*/  STS.U8 [UR5], R2 ;  /* 0x00000002ff007988 */ /* 0x0001e80008000005 */
[----:B------:R1:W-:Y:S01]  /*bcf0*/  STS [UR6+-0x4], R35 ;  /* 0xfffffc23ff007988 */ /* 0x0003e20008000806 */
[----:B------:R-:W-:-:S03]  /*bd00*/  PRMT R20, R3, 0x7771, RZ ;  /* 0x0000777103147816 */ /* 0x000fc600000000ff */
[----:B------:R1:W-:Y:S04]  /*bd10*/  STS [UR9+-0x4], R31 ;  /* 0xfffffc1fff007988 */ /* 0x0003e80008000809 */
[----:B------:R1:W-:Y:S01]  /*bd20*/  STS [UR11+-0x4], R23 ;  /* 0xfffffc17ff007988 */ /* 0x0003e2000800080b */
[----:B------:R-:W-:-:S03]  /*bd30*/  UIADD3 UR15, UPT, UPT, UR15, 0x8, URZ ;  /* 0x000000080f0f7890 */ /* 0x000fc6000fffe0ff */
[----:B------:R1:W-:Y:S04]  /*bd40*/  STS [UR7+-0x4], R27 ;  /* 0xfffffc1bff007988 */ /* 0x0003e80008000807 */
[----:B------:R1:W-:Y:S01]  /*bd50*/  STS.U8 [UR5+0x1], R21 ;  /* 0x00000115ff007988 */ /* 0x0003e20008000005 */
[----:B0-----:R-:W-:-:S03]  /*bd60*/  PRMT R2, R3, 0x7773, RZ ;  /* 0x0000777303027816 */ /* 0x001fc600000000ff */
[----:B------:R1:W-:Y:S01]  /*bd70*/  STS [UR6], R16 ;  /* 0x00000010ff007988 */ /* 0x0003e20008000806 */
[----:B------:R-:W-:-:S03]  /*bd80*/  PRMT R3, R3, 0x7772, RZ ;  /* 0x0000777203037816 */ /* 0x000fc600000000ff */
[----:B------:R1:W-:Y:S01]  /*bd90*/  STS [UR9], R12 ;  /* 0x0000000cff007988 */ /* 0x0003e20008000809 */
[----:B------:R-:W-:Y:S02]  /*bda0*/  UISETP.NE.AND UP0, UPT, UR15, 0x107, UPT ;  /* 0x000001070f00788c */ /* 0x000fe4000bf05270 */
[----:B------:R-:W-:Y:S02]  /*bdb0*/  UIADD3 UR14, UPT, UPT, UR14, 0x8, URZ ;  /* 0x000000080e0e7890 */ /* 0x000fe4000fffe0ff */
[----:B------:R-:W-:Y:S02]  /*bdc0*/  UIADD3 UR18, UPT, UPT, UR18, 0x20, URZ ;  /* 0x0000002012127890 */ /* 0x000fe4000fffe0ff */
[----:B------:R-:W-:Y:S02]  /*bdd0*/  UIADD3 UR17, UPT, UPT, UR17, 0x20, URZ ;  /* 0x0000002011117890 */ /* 0x000fe4000fffe0ff */
[----:B------:R-:W-:Y:S02]  /*bde0*/  UIADD3 UR10, UPT, UPT, UR10, 0x20, URZ ;  /* 0x000000200a0a7890 */ /* 0x000fe4000fffe0ff */
[----:B------:R-:W-:Y:S01]  /*bdf0*/  UIADD3 UR16, UPT, UPT, UR16, 0x20, URZ ;  /* 0x0000002010107890 */ /* 0x000fe2000fffe0ff */
[----:B--2---:R1:W-:Y:S04]  /*be00*/  STS [UR11], R4 ;  /* 0x00000004ff007988 */ /* 0x0043e8000800080b */
[----:B---3--:R1:W-:Y:S04]  /*be10*/  STS [UR7], R8 ;  /* 0x00000008ff007988 */ /* 0x0083e80008000807 */
[----:B------:R1:W-:Y:S04]  /*be20*/  STS.U8 [UR5+0x2], R20 ;  /* 0x00000214ff007988 */ /* 0x0003e80008000005 */
[----:B------:R1:W-:Y:S04]  /*be30*/  STS [UR6+0x4], R17 ;  /* 0x00000411ff007988 */ /* 0x0003e80008000806 */
[----:B------:R1:W-:Y:S04]  /*be40*/  STS [UR9+0x4], R13 ;  /* 0x0000040dff007988 */ /* 0x0003e80008000809 */
[----:B------:R1:W-:Y:S04]  /*be50*/  STS [UR11+0x4], R5 ;  /* 0x00000405ff007988 */ /* 0x0003e8000800080b */
[----:B------:R1:W-:Y:S04]  /*be60*/  STS [UR7+0x4], R9 ;  /* 0x00000409ff007988 */ /* 0x0003e80008000807 */
[----:B------:R1:W-:Y:S04]  /*be70*/  STS.U8 [UR5+0x3], R3 ;  /* 0x00000303ff007988 */ /* 0x0003e80008000005 */
[----:B------:R1:W-:Y:S04]  /*be80*/  STS [UR6+0x8], R18 ;  /* 0x00000812ff007988 */ /* 0x0003e80008000806 */
[----:B------:R1:W-:Y:S04]  /*be90*/  STS [UR9+0x8], R14 ;  /* 0x0000080eff007988 */ /* 0x0003e80008000809 */
[----:B------:R1:W-:Y:S04]  /*bea0*/  STS [UR11+0x8], R6 ;  /* 0x00000806ff007988 */ /* 0x0003e8000800080b */
[----:B------:R1:W-:Y:S04]  /*beb0*/  STS [UR7+0x8], R10 ;  /* 0x0000080aff007988 */ /* 0x0003e80008000807 */
[----:B------:R1:W-:Y:S04]  /*bec0*/  STS.U8 [UR5+0x4], R2 ;  /* 0x00000402ff007988 */ /* 0x0003e80008000005 */
[----:B------:R1:W-:Y:S01]  /*bed0*/  STS [UR6+0xc], R19 ;  /* 0x00000c13ff007988 */ /* 0x0003e20008000806 */
[----:B------:R-:W-:-:S03]  /*bee0*/  UIADD3 UR5, UPT, UPT, UR5, 0x8, URZ ;  /* 0x0000000805057890 */ /* 0x000fc6000fffe0ff */
[----:B------:R1:W-:Y:S01]  /*bef0*/  STS [UR9+0xc], R15 ;  /* 0x00000c0fff007988 */ /* 0x0003e20008000809 */
[----:B------:R-:W-:-:S03]  /*bf00*/  UIADD3 UR6, UPT, UPT, UR6, 0x20, URZ ;  /* 0x0000002006067890 */ /* 0x000fc6000fffe0ff */
[----:B------:R1:W-:Y:S01]  /*bf10*/  STS [UR11+0xc], R7 ;  /* 0x00000c07ff007988 */ /* 0x0003e2000800080b */
[----:B------:R-:W-:Y:S02]  /*bf20*/  UIADD3 UR9, UPT, UPT, UR9, 0x20, URZ ;  /* 0x0000002009097890 */ /* 0x000fe4000fffe0ff */
[----:B------:R-:W-:Y:S01]  /*bf30*/  UIADD3 UR11, UPT, UPT, UR11, 0x20, URZ ;  /* 0x000000200b0b7890 */ /* 0x000fe2000fffe0ff */
[----:B------:R1:W-:Y:S01]  /*bf40*/  STS [UR7+0xc], R11 ;  /* 0x00000c0bff007988 */ /* 0x0003e20008000807 */
[----:B------:R-:W-:Y:S01]  /*bf50*/  UIADD3 UR7, UPT, UPT, UR7, 0x20, URZ ;  /* 0x0000002007077890 */ /* 0x000fe2000fffe0ff */
[----:B------:R-:W-:Y:S11]  /*bf60*/  BRA.U UP0, `(.L_x_2) ;  /* 0xfffffff900e87547 */ /* 0x000ff6000b83ffff */
[----:B-1----:R-:W0:Y:S02]  /*bf70*/  LDC.64 R2, c[0x0][0x3b0] ;  /* 0x0000ec00ff027b82 */ /* 0x002e240000000a00 */
[----:B0-----:R-:W2:Y:S04]  /*bf80*/  LDG.E R10, desc[UR12][R2.64+0x4] ;  /* 0x0000040c020a7981 */ /* 0x001ea8000c1e1900 */
[----:B------:R-:W3:Y:S04]  /*bf90*/  LDG.E R17, desc[UR12][R2.64+0xc] ;  /* 0x00000c0c02117981 */ /* 0x000ee8000c1e1900 */
[----:B------:R-:W4:Y:S04]  /*bfa0*/  LDG.E R11, desc[UR12][R2.64+0x8] ;  /* 0x0000080c020b7981 */ /* 0x000f28000c1e1900 */
[----:B------:R-:W5:Y:S04]  /*bfb0*/  LDG.E R9, desc[UR12][R2.64] ;  /* 0x0000000c02097981 */ /* 0x000f68000c1e1900 */
[----:B------:R-:W5:Y:S04]  /*bfc0*/  LDG.E R6, desc[UR12][R2.64+0x14] ;  /* 0x0000140c02067981 */ /* 0x000f68000c1e1900 */
[----:B------:R-:W5:Y:S04]  /*bfd0*/  LDG.E R4, desc[UR12][R2.64+0x18] ;  /* 0x0000180c02047981 */ /* 0x000f68000c1e1900 */
[----:B------:R-:W5:Y:S04]  /*bfe0*/  LDG.E R15, desc[UR12][R2.64+0x1c] ;  /* 0x00001c0c020f7981 */ /* 0x000f68000c1e1900 */
[----:B------:R-:W5:Y:S04]  /*bff0*/  LDG.E R5, desc[UR12][R2.64+0x10] ;  /* 0x0000100c02057981 */ /* 0x000f68000c1e1900 */
[----:B------:R-:W5:Y:S04]  /*c000*/  LDG.E R7, desc[UR12][R2.64+0x28] ;  /* 0x0000280c02077981 */ /* 0x000f68000c1e1900 */
[----:B------:R-:W5:Y:S04]  /*c010*/  LDG.E R14, desc[UR12][R2.64+0x2c] ;  /* 0x00002c0c020e7981 */ /* 0x000f68000c1e1900 */
[----:B------:R-:W5:Y:S04]  /*c020*/  LDG.E R13, desc[UR12][R2.64+0x24] ;  /* 0x0000240c020d7981 */ /* 0x000f68000c1e1900 */
[----:B------:R-:W5:Y:S01]  /*c030*/  LDG.E R8, desc[UR12][R2.64+0x20] ;  /* 0x0000200c02087981 */ /* 0x000f62000c1e1900 */
[----:B------:R-:W0:Y:S01]  /*c040*/  S2UR UR6, SR_CgaCtaId ;  /* 0x00000000000679c3 */ /* 0x000e220000008800 */
[----:B------:R-:W-:-:S02]  /*c050*/  UMOV UR5, 0x400 ;  /* 0x0000040000057882 */ /* 0x000fc40000000000 */
[----:B------:R-:W-:-:S04]  /*c060*/  UIADD3 UR7, UPT, UPT, UR5, 0x100, URZ ;  /* 0x0000010005077890 */ /* 0x000fc8000fffe0ff */
[----:B0-----:R-:W-:Y:S02]  /*c070*/  ULEA UR7, UR6, UR7, 0x18 ;  /* 0x0000000706077291 */ /* 0x001fe4000f8ec0ff */
[----:B------:R-:W-:-:S04]  /*c080*/  UIADD3 UR9, UPT, UPT, UR5, 0xd00, URZ ;  /* 0x00000d0005097890 */ /* 0x000fc8000fffe0ff */
[----:B------:R-:W-:Y:S01]  /*c090*/  ULEA UR9, UR6, UR9, 0x18 ;  /* 0x0000000906097291 */ /* 0x000fe2000f8ec0ff */
[----:B--2---:R-:W-:Y:S02]  /*c0a0*/  LOP3.LUT R37, R10, R37, RZ, 0x3c, !PT ;  /* 0x000000250a257212 */ /* 0x004fe400078e3cff */
[----:B---3--:R-:W-:Y:S02]  /*c0b0*/  LOP3.LUT R10, R17, R0, RZ, 0x3c, !PT ;  /* 0x00000000110a7212 */ /* 0x008fe400078e3cff */
[----:B----4-:R-:W-:Y:S02]  /*c0c0*/  LOP3.LUT R36, R11, R36, RZ, 0x3c, !PT ;  /* 0x000000240b247212 */ /* 0x010fe400078e3cff */
[----:B------:R-:W-:Y:S02]  /*c0d0*/  SHF.R.U32.HI R20, RZ, 0x6, R10 ;  /* 0x00000006ff147819 */ /* 0x000fe4000001160a */
[----:B-----5:R-:W-:Y:S02]  /*c0e0*/  LOP3.LUT R38, R9, R38, RZ, 0x3c, !PT ;  /* 0x0000002609267212 */ /* 0x020fe400078e3cff */
[----:B------:R-:W-:-:S02]  /*c0f0*/  SHF.R.U32.HI R17, RZ, 0x16, R37 ;  /* 0x00000016ff117819 */ /* 0x000fc40000011625 */
[--C-:B------:R-:W-:Y:S02]  /*c100*/  SHF.R.U32.HI R16, RZ, 0x6, R36.reuse ;  /* 0x00000006ff107819 */ /* 0x100fe40000011624 */
[----:B------:R-:W-:Y:S02]  /*c110*/  SHF.R.U32.HI R19, RZ, 0xe, R36 ;  /* 0x0000000eff137819 */ /* 0x000fe40000011624 */
[----:B------:R-:W-:Y:S02]  /*c120*/  SHF.R.U32.HI R0, RZ, 0x16, R38 ;  /* 0x00000016ff007819 */ /* 0x000fe40000011626 */
[----:B------:R-:W-:Y:S02]  /*c130*/  SHF.R.U32.HI R9, RZ, 0xe, R37 ;  /* 0x0000000eff097819 */ /* 0x000fe40000011625 */
[----:B------:R-:W-:Y:S02]  /*c140*/  LOP3.LUT R21, R20, 0x3fc, RZ, 0xc0, !PT ;  /* 0x000003fc14157812 */ /* 0x000fe400078ec0ff */
[----:B------:R-:W-:-:S02]  /*c150*/  LOP3.LUT R18, R17, 0x3fc, RZ, 0xc0, !PT ;  /* 0x000003fc11127812 */ /* 0x000fc400078ec0ff */
[----:B------:R-:W-:Y:S02]  /*c160*/  LOP3.LUT R16, R16, 0x3fc, RZ, 0xc0, !PT ;  /* 0x000003fc10107812 */ /* 0x000fe400078ec0ff */
[----:B------:R-:W-:Y:S01]  /*c170*/  LOP3.LUT R19, R19, 0x3fc, RZ, 0xc0, !PT ;  /* 0x000003fc13137812 */ /* 0x000fe200078ec0ff */
[----:B------:R-:W-:Y:S01]  /*c180*/  LDS R17, [R18+UR7] ;  /* 0x0000000712117984 */ /* 0x000fe20008000800 */
[----:B------:R-:W-:Y:S02]  /*c190*/  LOP3.LUT R11, R0, 0x3fc, RZ, 0xc0, !PT ;  /* 0x000003fc000b7812 */ /* 0x000fe400078ec0ff */
[----:B------:R-:W-:Y:S01]  /*c1a0*/  LOP3.LUT R12, R9, 0x3fc, RZ, 0xc0, !PT ;  /* 0x000003fc090c7812 */ /* 0x000fe200078ec0ff */
[----:B------:R-:W-:Y:S04]  /*c1b0*/  LDS R20, [R19+UR8] ;  /* 0x0000000813147984 */ /* 0x000fe80008000800 */
[----:B------:R-:W0:Y:S04]  /*c1c0*/  LDS R21, [R21+UR4] ;  /* 0x0000000415157984 */ /* 0x000e280008000800 */
[----:B------:R1:W-:Y:S04]  /*c1d0*/  LDS R0, [R11+UR7] ;  /* 0x000000070b007984 */ /* 0x0003e80008000800 */
[----:B------:R2:W-:Y:S04]  /*c1e0*/  LDS R9, [R12+UR8] ;  /* 0x000000080c097984 */ /* 0x0005e80008000800 */
[----:B------:R-:W3:Y:S01]  /*c1f0*/  LDS R16, [R16+UR4] ;  /* 0x0000000410107984 */ /* 0x000ee20008000800 */
[----:B-1----:R-:W-:-:S02]  /*c200*/  SHF.L.U32 R11, R10, 0x2, RZ ;  /* 0x000000020a0b7819 */ /* 0x002fc400000006ff */
[--C-:B--2---:R-:W-:Y:S02]  /*c210*/  SHF.R.U32.HI R12, RZ, 0xe, R10.reuse ;  /* 0x0000000eff0c7819 */ /* 0x104fe4000001160a */
[----:B------:R-:W-:Y:S02]  /*c220*/  SHF.R.U32.HI R10, RZ, 0x16, R10 ;  /* 0x00000016ff0a7819 */ /* 0x000fe4000001160a */
[----:B------:R-:W-:Y:S02]  /*c230*/  LOP3.LUT R28, R11, 0x3fc, RZ, 0xc0, !PT ;  /* 0x000003fc0b1c7812 */ /* 0x000fe400078ec0ff */
[----:B------:R-:W-:Y:S01]  /*c240*/  LOP3.LUT R22, R10, 0x3fc, RZ, 0xc0, !PT ;  /* 0x000003fc0a167812 */ /* 0x000fe200078ec0ff */
[----:B------:R-:W2:Y:S04]  /*c250*/  LDG.E R11, desc[UR12][R2.64+0x38] ;  /* 0x0000380c020b7981 */ /* 0x000ea8000c1e1900 */
[----:B------:R-:W4:Y:S01]  /*c260*/  LDG.E R10, desc[UR12][R2.64+0x34] ;  /* 0x0000340c020a7981 */ /* 0x000f22000c1e1900 */
[----:B------:R-:W-:Y:S01]  /*c270*/  IMAD.SHL.U32 R24, R37, 0x4, RZ ;  /* 0x0000000425187824 */ /* 0x000fe200078e00ff */
[----:B0-----:R-:W-:-:S02]  /*c280*/  LOP3.LUT R17, R21, R20, R17, 0x96, !PT ;  /* 0x0000001415117212 */ /* 0x001fc400078e9611 */
[----:B------:R-:W-:Y:S02]  /*c290*/  SHF.R.U32.HI R18, RZ, 0xe, R38 ;  /* 0x0000000eff127819 */ /* 0x000fe40000011626 */
[----:B------:R-:W-:Y:S01]  /*c2a0*/  SHF.R.U32.HI R23, RZ, 0x16, R36 ;  /* 0x00000016ff177819 */ /* 0x000fe20000011624 */
[----:B------:R-:W-:Y:S01]  /*c2b0*/  IMAD.SHL.U32 R19, R36, 0x4, RZ ;  /* 0x0000000424137824 */ /* 0x000fe200078e00ff */
[----:B------:R-:W-:Y:S01]  /*c2c0*/  SHF.R.U32.HI R20, RZ, 0x6, R38 ;  /* 0x00000006ff147819 */ /* 0x000fe20000011626 */
[----:B------:R-:W-:Y:S01]  /*c2d0*/  LDS R22, [R22+UR7] ;  /* 0x0000000716167984 */ /* 0x000fe20008000800 */
[----:B---3--:R-:W-:-:S03]  /*c2e0*/  LOP3.LUT R0, R16, R9, R0, 0x96, !PT ;  /* 0x0000000910007212 */ /* 0x008fc600078e9600 */
[----:B------:R-:W0:Y:S01]  /*c2f0*/  LDS R28, [R28+UR9] ;  /* 0x000000091c1c7984 */ /* 0x000e220008000800 */
[----:B------:R-:W-:-:S03]  /*c300*/  LOP3.LUT R16, R20, 0x3fc, RZ, 0xc0, !PT ;  /* 0x000003fc14107812 */ /* 0x000fc600078ec0ff */
[----:B------:R-:W3:Y:S01]  /*c310*/  LDG.E R9, desc[UR12][R2.64+0x30] ;  /* 0x0000300c02097981 */ /* 0x000ee2000c1e1900 */
[----:B------:R-:W-:-:S03]  /*c320*/  LOP3.LUT R20, R12, 0x3fc, RZ, 0xc0, !PT ;  /* 0x000003fc0c147812 */ /* 0x000fc600078ec0ff */
[----:B------:R-:W5:Y:S01]  /*c330*/  LDG.E R12, desc[UR12][R2.64+0x3c] ;  /* 0x00003c0c020c7981 */ /* 0x000f62000c1e1900 */
[----:B------:R-:W-:Y:S02]  /*c340*/  SHF.R.U32.HI R37, RZ, 0x6, R37 ;  /* 0x00000006ff257819 */ /* 0x000fe40000011625 */
[----:B------:R-:W-:Y:S01]  /*c350*/  SHF.L.U32 R25, R38, 0x2, RZ ;  /* 0x0000000226197819 */ /* 0x000fe200000006ff */
[----:B------:R-:W-:Y:S01]  /*c360*/  LDS R16, [R16+UR4] ;  /* 0x0000000410107984 */ /* 0x000fe20008000800 */
[----:B------:R-:W-:Y:S02]  /*c370*/  LOP3.LUT R18, R18, 0x3fc, RZ, 0xc0, !PT ;  /* 0x000003fc12127812 */ /* 0x000fe400078ec0ff */
[----:B------:R-:W-:Y:S01]  /*c380*/  LOP3.LUT R21, R37, 0x3fc, RZ, 0xc0, !PT ;  /* 0x000003fc25157812 */ /* 0x000fe200078ec0ff */
[----:B------:R-:W-:Y:S01]  /*c390*/  LDS R20, [R20+UR8] ;  /* 0x0000000814147984 */ /* 0x000fe20008000800 */
[----:B------:R-:W-:Y:S02]  /*c3a0*/  LOP3.LUT R23, R23, 0x3fc, RZ, 0xc0, !PT ;  /* 0x000003fc17177812 */ /* 0x000fe400078ec0ff */
[----:B------:R-:W-:Y:S01]  /*c3b0*/  LOP3.LUT R25, R25, 0x3fc, RZ, 0xc0, !PT ;  /* 0x000003fc19197812 */ /* 0x000fe200078ec0ff */
[----:B------:R-:W-:Y:S01]  /*c3c0*/  LDS R18, [R18+UR8] ;  /* 0x0000000812127984 */ /* 0x000fe20008000800 */
[----:B------:R-:W-:-:S02]  /*c3d0*/  LOP3.LUT R24, R24, 0x3fc, RZ, 0xc0, !PT ;  /* 0x000003fc18187812 */ /* 0x000fc400078ec0ff */
[----:B------:R-:W-:Y:S01]  /*c3e0*/  LOP3.LUT R19, R19, 0x3fc, RZ, 0xc0, !PT ;  /* 0x000003fc13137812 */ /* 0x000fe200078ec0ff */
[----:B------:R-:W1:Y:S04]  /*c3f0*/  LDS R21, [R21+UR4] ;  /* 0x0000000415157984 */ /* 0x000e680008000800 */
[----:B------:R-:W1:Y:S04]  /*c400*/  LDS R23, [R23+UR7] ;  /* 0x0000000717177984 */ /* 0x000e680008000800 */
[----:B------:R-:W1:Y:S04]  /*c410*/  LDS R25, [R25+UR9] ;  /* 0x0000000919197984 */ /* 0x000e680008000800 */
[----:B------:R-:W1:Y:S04]  /*c420*/  LDS R27, [R24+UR9] ;  /* 0x00000009181b7984 */ /* 0x000e680008000800 */
[----:B------:R-:W1:Y:S01]  /*c430*/  LDS R26, [R19+UR9] ;  /* 0x00000009131a7984 */ /* 0x000e620008000800 */
[----:B0-----:R-:W-:-:S04]  /*c440*/  LOP3.LUT R5, R5, R0, R28, 0x96, !PT ;  /* 0x0000000005057212 */ /* 0x001fc800078e961c */
[----:B------:R-:W-:Y:S02]  /*c450*/  SHF.R.U32.HI R0, RZ, 0x16, R5 ;  /* 0x00000016ff007819 */ /* 0x000fe40000011605 */
[----:B-1----:R-:W-:Y:S02]  /*c460*/  LOP3.LUT R18, R21, R18, R22, 0x96, !PT ;  /* 0x0000001215127212 */ /* 0x002fe400078e9616 */
[----:B------:R-:W-:Y:S02]  /*c470*/  LOP3.LUT R16, R16, R20, R23, 0x96, !PT ;  /* 0x0000001410107212 */ /* 0x000fe400078e9617 */
[----:B------:R-:W-:Y:S02]  /*c480*/  LOP3.LUT R6, R6, R17, R25, 0x96, !PT ;  /* 0x0000001106067212 */ /* 0x000fe400078e9619 */
[----:B------:R-:W-:Y:S02]  /*c490*/  LOP3.LUT R27, R4, R16, R27, 0x96, !PT ;  /* 0x00000010041b7212 */ /* 0x000fe400078e961b */
[----:B------:R-:W-:-:S02]  /*c4a0*/  LOP3.LUT R17, R15, R18, R26, 0x96, !PT ;  /* 0x000000120f117212 */ /* 0x000fc400078e961a */
[----:B------:R-:W-:Y:S02]  /*c4b0*/  SHF.R.U32.HI R22, RZ, 0xe, R27 ;  /* 0x0000000eff167819 */ /* 0x000fe4000001161b */
[----:B------:R-:W-:Y:S02]  /*c4c0*/  SHF.R.U32.HI R24, RZ, 0x6, R17 ;  /* 0x00000006ff187819 */ /* 0x000fe40000011611 */
[--C-:B------:R-:W-:Y:S02]  /*c4d0*/  SHF.R.U32.HI R16, RZ, 0x16, R6.reuse ;  /* 0x00000016ff107819 */ /* 0x100fe40000011606 */
[----:B------:R-:W-:Y:S02]  /*c4e0*/  SHF.R.U32.HI R15, RZ, 0x6, R27 ;  /* 0x00000006ff0f7819 */ /* 0x000fe4000001161b */
[----:B------:R-:W-:Y:S02]  /*c4f0*/  SHF.R.U32.HI R4, RZ, 0xe, R6 ;  /* 0x0000000eff047819 */ /* 0x000fe40000011606 */
[----:B------:R-:W-:-:S02]  /*c500*/  LOP3.LUT R23, R22, 0x3fc, RZ, 0xc0, !PT ;  /* 0x000003fc16177812 */ /* 0x000fc400078ec0ff */
[----:B------:R-:W-:Y:S02]  /*c510*/  LOP3.LUT R25, R24, 0x3fc, RZ, 0xc0, !PT ;  /* 0x000003fc18197812 */ /* 0x000fe400078ec0ff */
        /* <DEDUP_REMOVED lines=9> */
[----:B------:R-:W0:Y:S01]  /*c5b0*/  LDS R20, [R20+UR4] ;  /* 0x0000000414147984 */ /* 0x000e220008000800 */
[--C-:B------:R-:W-:Y:S01]  /*c5c0*/  SHF.R.U32.HI R29, RZ, 0x6, R5.reuse ;  /* 0x00000006ff1d7819 */ /* 0x100fe20000011605 */
[----:B------:R-:W-:Y:S01]  /*c5d0*/  IMAD.SHL.U32 R28, R5, 0x4, RZ ;  /* 0x00000004051c7824 */ /* 0x000fe200078e00ff */
[----:B------:R-:W-:Y:S01]  /*c5e0*/  SHF.R.U32.HI R30, RZ, 0xe, R5 ;  /* 0x0000000eff1e7819 */ /* 0x000fe20000011605 */
[----:B-1----:R-:W-:Y:S01]  /*c5f0*/  IMAD.SHL.U32 R18, R6, 0x4, RZ ;  /* 0x0000000406127824 */ /* 0x002fe200078e00ff */
[----:B------:R-:W-:Y:S01]  /*c600*/  SHF.R.U32.HI R22, RZ, 0x6, R6 ;  /* 0x00000006ff167819 */ /* 0x000fe20000011606 */
[----:B------:R-:W5:Y:S01]  /*c610*/  LDG.E R4, desc[UR12][R2.64+0x44] ;  /* 0x0000440c02047981 */ /* 0x000f62000c1e1900 */
[----:B------:R-:W-:-:S02]  /*c620*/  SHF.R.U32.HI R5, RZ, 0x16, R17 ;  /* 0x00000016ff057819 */ /* 0x000fc40000011611 */
[----:B------:R-:W-:Y:S02]  /*c630*/  SHF.R.U32.HI R6, RZ, 0xe, R17 ;  /* 0x0000000eff067819 */ /* 0x000fe40000011611 */
[----:B------:R-:W-:Y:S01]  /*c640*/  SHF.R.U32.HI R24, RZ, 0x16, R27 ;  /* 0x00000016ff187819 */ /* 0x000fe2000001161b */
[----:B------:R-:W-:Y:S01]  /*c650*/  IMAD.SHL.U32 R26, R17, 0x4, RZ ;  /* 0x00000004111a7824 */ /* 0x000fe200078e00ff */
[----:B------:R-:W-:Y:S02]  /*c660*/  SHF.L.U32 R19, R27, 0x2, RZ ;  /* 0x000000021b137819 */ /* 0x000fe400000006ff */
[----:B------:R-:W-:Y:S02]  /*c670*/  LOP3.LUT R21, R30, 0x3fc, RZ, 0xc0, !PT ;  /* 0x000003fc1e157812 */ /* 0x000fe400078ec0ff */
[----:B------:R-:W-:Y:S02]  /*c680*/  LOP3.LUT R22, R22, 0x3fc, RZ, 0xc0, !PT ;  /* 0x000003fc16167812 */ /* 0x000fe400078ec0ff */
[----:B------:R-:W-:-:S02]  /*c690*/  LOP3.LUT R24, R24, 0x3fc, RZ, 0xc0, !PT ;  /* 0x000003fc18187812 */ /* 0x000fc400078ec0ff */
[----:B0-----:R-:W-:Y:S01]  /*c6a0*/  LOP3.LUT R16, R25, R23, R16, 0x96, !PT ;  /* 0x0000001719107212 */ /* 0x001fe200078e9610 */
[----:B------:R-:W-:Y:S01]  /*c6b0*/  LDS R21, [R21+UR8] ;  /* 0x0000000815157984 */ /* 0x000fe20008000800 */
[----:B------:R-:W-:Y:S02]  /*c6c0*/  LOP3.LUT R25, R5, 0x3fc, RZ, 0xc0, !PT ;  /* 0x000003fc05197812 */ /* 0x000fe400078ec0ff */
[----:B------:R-:W-:Y:S01]  /*c6d0*/  LOP3.LUT R23, R6, 0x3fc, RZ, 0xc0, !PT ;  /* 0x000003fc06177812 */ /* 0x000fe200078ec0ff */
[----:B------:R-:W5:Y:S04]  /*c6e0*/  LDG.E R5, desc[UR12][R2.64+0x48] ;  /* 0x0000480c02057981 */ /* 0x000f68000c1e1900 */
[----:B------:R-:W5:Y:S01]  /*c6f0*/  LDG.E R6, desc[UR12][R2.64+0x4c] ;  /* 0x00004c0c02067981 */ /* 0x000f62000c1e1900 */
[----:B------:R-:W-:-:S03]  /*c700*/  LOP3.LUT R15, R20, R0, R15, 0x96, !PT ;  /* 0x00000000140f7212 */ /* 0x000fc600078e960f */
[----:B------:R-:W-:Y:S04]  /*c710*/  LDS R22, [R22+UR4] ;  /* 0x0000000416167984 */ /* 0x000fe80008000800 */
[----:B------:R-:W5:Y:S01]  /*c720*/  LDG.E R0, desc[UR12][R2.64+0x40] ;  /* 0x0000400c02007981 */ /* 0x000f62000c1e1900 */
[----:B------:R-:W-:Y:S02]  /*c730*/  LOP3.LUT R20, R29, 0x3fc, RZ, 0xc0, !PT ;  /* 0x000003fc1d147812 */ /* 0x000fe400078ec0ff */
[----:B------:R-:W-:Y:S01]  /*c740*/  LOP3.LUT R18, R18, 0x3fc, RZ, 0xc0, !PT ;  /* 0x000003fc12127812 */ /* 0x000fe200078ec0ff */
[----:B------:R-:W-:Y:S01]  /*c750*/  LDS R24, [R24+UR7] ;  /* 0x0000000718187984 */ /* 0x000fe20008000800 */
[----:B------:R-:W-:Y:S02]  /*c760*/  LOP3.LUT R19, R19, 0x3fc, RZ, 0xc0, !PT ;  /* 0x000003fc13137812 */ /* 0x000fe400078ec0ff */
[----:B------:R-:W-:Y:S01]  /*c770*/  LOP3.LUT R17, R28, 0x3fc, RZ, 0xc0, !PT ;  /* 0x000003fc1c117812 */ /* 0x000fe200078ec0ff */
[----:B------:R-:W-:Y:S01]  /*c780*/  LDS R20, [R20+UR4] ;  /* 0x0000000414147984 */ /* 0x000fe20008000800 */
[----:B------:R-:W-:-:S03]  /*c790*/  LOP3.LUT R26, R26, 0x3fc, RZ, 0xc0, !PT ;  /* 0x000003fc1a1a7812 */ /* 0x000fc600078ec0ff */
[----:B------:R-:W0:Y:S04]  /*c7a0*/  LDS R23, [R23+UR8] ;  /* 0x0000000817177984 */ /* 0x000e280008000800 */
[----:B------:R-:W1:Y:S04]  /*c7b0*/  LDS R25, [R25+UR7] ;  /* 0x0000000719197984 */ /* 0x000e680008000800 */
[----:B------:R-:W1:Y:S04]  /*c7c0*/  LDS R18, [R18+UR9] ;  /* 0x0000000912127984 */ /* 0x000e680008000800 */
[----:B------:R-:W1:Y:S04]  /*c7d0*/  LDS R19, [R19+UR9] ;  /* 0x0000000913137984 */ /* 0x000e680008000800 */
[----:B------:R-:W1:Y:S04]  /*c7e0*/  LDS R17, [R17+UR9] ;  /* 0x0000000911117984 */ /* 0x000e680008000800 */
[----:B------:R-:W1:Y:S01]  /*c7f0*/  LDS R26, [R26+UR9] ;  /* 0x000000091a1a7984 */ /* 0x000e620008000800 */
[----:B0-----:R-:W-:-:S02]  /*c800*/  LOP3.LUT R20, R20, R23, R24, 0x96, !PT ;  /* 0x0000001714147212 */ /* 0x001fc400078e9618 */
[----:B-1----:R-:W-:Y:S02]  /*c810*/  LOP3.LUT R21, R22, R21, R25, 0x96, !PT ;  /* 0x0000001516157212 */ /* 0x002fe400078e9619 */
[----:B------:R-:W-:Y:S02]  /*c820*/  LOP3.LUT R20, R7, R20, R18, 0x96, !PT ;  /* 0x0000001407147212 */ /* 0x000fe400078e9612 */
[----:B------:R-:W-:Y:S02]  /*c830*/  LOP3.LUT R24, R14, R21, R19, 0x96, !PT ;  /* 0x000000150e187212 */ /* 0x000fe400078e9613 */
[----:B------:R-:W-:Y:S02]  /*c840*/  LOP3.LUT R16, R13, R16, R17, 0x96, !PT ;  /* 0x000000100d107212 */ /* 0x000fe400078e9611 */
[----:B------:R-:W-:Y:S02]  /*c850*/  SHF.R.U32.HI R22, RZ, 0xe, R20 ;  /* 0x0000000eff167819 */ /* 0x000fe40000011614 */
[----:B------:R-:W-:-:S02]  /*c860*/  LOP3.LUT R15, R8, R15, R26, 0x96, !PT ;  /* 0x0000000f080f7212 */ /* 0x000fc400078e961a */
[----:B------:R-:W-:Y:S02]  /*c870*/  SHF.R.U32.HI R23, RZ, 0x6, R24 ;  /* 0x00000006ff177819 */ /* 0x000fe40000011618 */
[----:B------:R-:W-:Y:S02]  /*c880*/  SHF.R.U32.HI R14, RZ, 0x16, R16 ;  /* 0x00000016ff0e7819 */ /* 0x000fe40000011610 */
[----:B------:R-:W-:Y:S02]  /*c890*/  SHF.R.U32.HI R13, RZ, 0x6, R20 ;  /* 0x00000006ff0d7819 */ /* 0x000fe40000011614 */
        /* <DEDUP_REMOVED lines=11> */
[----:B------:R-:W-:Y:S04]  /*c950*/  LDS R14, [R17+UR7] ;  /* 0x00000007110e7984 */ /* 0x000fe80008000800 */
[----:B------:R1:W-:Y:S04]  /*c960*/  LDS R7, [R18+UR8] ;  /* 0x0000000812077984 */ /* 0x0003e80008000800 */
[----:B------:R-:W2:Y:S01]  /*c970*/  LDS R19, [R19+UR4] ;  /* 0x0000000413137984 */ /* 0x000ea20008000800 */
[----:B------:R-:W-:-:S02]  /*c980*/  SHF.L.U32 R23, R16, 0x2, RZ ;  /* 0x0000000210177819 */ /* 0x000fc400000006ff */
[----:B------:R-:W-:Y:S01]  /*c990*/  SHF.R.U32.HI R27, RZ, 0x6, R15 ;  /* 0x00000006ff1b7819 */ /* 0x000fe2000001160f */
[----:B------:R-:W-:Y:S01]  /*c9a0*/  IMAD.SHL.U32 R26, R15, 0x4, RZ ;  /* 0x000000040f1a7824 */ /* 0x000fe200078e00ff */
[----:B-1----:R-:W-:Y:S01]  /*c9b0*/  SHF.R.U32.HI R18, RZ, 0x6, R16 ;  /* 0x00000006ff127819 */ /* 0x002fe20000011610 */
[----:B------:R-:W5:Y:S01]  /*c9c0*/  LDG.E R8, desc[UR12][R2.64+0x50] ;  /* 0x0000500c02087981 */ /* 0x000f62000c1e1900 */
[----:B------:R-:W-:Y:S02]  /*c9d0*/  SHF.R.U32.HI R16, RZ, 0xe, R24 ;  /* 0x0000000eff107819 */ /* 0x000fe40000011618 */
[----:B------:R-:W-:Y:S02]  /*c9e0*/  SHF.R.U32.HI R17, RZ, 0x16, R20 ;  /* 0x00000016ff117819 */ /* 0x000fe40000011614 */
[----:B------:R-:W-:Y:S02]  /*c9f0*/  LOP3.LUT R21, R27, 0x3fc, RZ, 0xc0, !PT ;  /* 0x000003fc1b157812 */ /* 0x000fe400078ec0ff */
[----:B------:R-:W-:-:S02]  /*ca00*/  LOP3.LUT R16, R16, 0x3fc, RZ, 0xc0, !PT ;  /* 0x000003fc10107812 */ /* 0x000fc400078ec0ff */
[----:B------:R-:W-:Y:S02]  /*ca10*/  LOP3.LUT R17, R17, 0x3fc, RZ, 0xc0, !PT ;  /* 0x000003fc11117812 */ /* 0x000fe400078ec0ff */
[----:B------:R-:W-:Y:S01]  /*ca20*/  SHF.R.U32.HI R28, RZ, 0xe, R15 ;  /* 0x0000000eff1c7819 */ /* 0x000fe2000001160f */
[----:B------:R-:W-:Y:S01]  /*ca30*/  IMAD.SHL.U32 R15, R20, 0x4, RZ ;  /* 0x00000004140f7824 */ /* 0x000fe200078e00ff */
[----:B------:R-:W-:Y:S01]  /*ca40*/  LOP3.LUT R23, R23, 0x3fc, RZ, 0xc0, !PT ;  /* 0x000003fc17177812 */ /* 0x000fe200078ec0ff */
[----:B------:R-:W-:Y:S01]  /*ca50*/  LDS R21, [R21+UR4] ;  /* 0x0000000415157984 */ /* 0x000fe20008000800 */
[----:B0-----:R-:W-:Y:S01]  /*ca60*/  LOP3.LUT R13, R25, R22, R13, 0x96, !PT ;  /* 0x00000016190d7212 */ /* 0x001fe200078e960d */
[----:B------:R-:W-:Y:S01]  /*ca70*/  IMAD.SHL.U32 R22, R24, 0x4, RZ ;  /* 0x0000000418167824 */ /* 0x000fe200078e00ff */
[----:B------:R-:W-:Y:S01]  /*ca80*/  SHF.R.U32.HI R24, RZ, 0x16, R24 ;  /* 0x00000016ff187819 */ /* 0x000fe20000011618 */
[----:B------:R-:W-:Y:S01]  /*ca90*/  LDS R30, [R17+UR7] ;  /* 0x00000007111e7984 */ /* 0x000fe20008000800 */
[----:B------:R-:W-:-:S02]  /*caa0*/  LOP3.LUT R25, R26, 0x3fc, RZ, 0xc0, !PT ;  /* 0x000003fc1a197812 */ /* 0x000fc400078ec0ff */
[----:B------:R-:W-:Y:S01]  /*cab0*/  LOP3.LUT R22, R22, 0x3fc, RZ, 0xc0, !PT ;  /* 0x000003fc16167812 */ /* 0x000fe200078ec0ff */
[----:B------:R-:W0:Y:S01]  /*cac0*/  LDS R16, [R16+UR8] ;  /* 0x0000000810107984 */ /* 0x000e220008000800 */
[----:B--2---:R-:W-:-:S03]  /*cad0*/  LOP3.LUT R14, R19, R7, R14, 0x96, !PT ;  /* 0x00000007130e7212 */ /* 0x004fc600078e960e */
[----:B------:R-:W2:Y:S04]  /*cae0*/  LDG.E R20, desc[UR12][R2.64+0x5c] ;  /* 0x00005c0c02147981 */ /* 0x000ea8000c1e1900 */
[----:B------:R-:W2:Y:S04]  /*caf0*/  LDG.E R7, desc[UR12][R2.64+0x54] ;  /* 0x0000540c02077981 */ /* 0x000ea8000c1e1900 */
[----:B------:R-:W2:Y:S01]  /*cb00*/  LDG.E R19, desc[UR12][R2.64+0x58] ;  /* 0x0000580c02137981 */ /* 0x000ea2000c1e1900 */
[----:B------:R-:W-:Y:S02]  /*cb10*/  LOP3.LUT R26, R28, 0x3fc, RZ, 0xc0, !PT ;  /* 0x000003fc1c1a7812 */ /* 0x000fe400078ec0ff */
[----:B------:R-:W-:Y:S01]  /*cb20*/  LOP3.LUT R24, R24, 0x3fc, RZ, 0xc0, !PT ;  /* 0x000003fc18187812 */ /* 0x000fe200078ec0ff */
[----:B------:R-:W4:Y:S01]  /*cb30*/  LDS R25, [R25+UR9] ;  /* 0x0000000919197984 */ /* 0x000f220008000800 */
[----:B------:R-:W-:-:S02]  /*cb40*/  LOP3.LUT R18, R18, 0x3fc, RZ, 0xc0, !PT ;  /* 0x000003fc12127812 */ /* 0x000fc400078ec0ff */
[----:B------:R-:W-:Y:S01]  /*cb50*/  LOP3.LUT R15, R15, 0x3fc, RZ, 0xc0, !PT ;  /* 0x000003fc0f0f7812 */ /* 0x000fe200078ec0ff */
[----:B------:R-:W1:Y:S04]  /*cb60*/  LDS R28, [R23+UR9] ;  /* 0x00000009171c7984 */ /* 0x000e680008000800 */
[----:B------:R-:W3:Y:S04]  /*cb70*/  LDS R22, [R22+UR9] ;  /* 0x0000000916167984 */ /* 0x000ee80008000800 */
[----:B------:R-:W-:Y:S04]  /*cb80*/  LDS R26, [R26+UR8] ;  /* 0x000000081a1a7984 */ /* 0x000fe80008000800 */
[----:B------:R-:W-:Y:S04]  /*cb90*/  LDS R27, [R18+UR4] ;  /* 0x00000004121b7984 */ /* 0x000fe80008000800 */
[----:B------:R-:W5:Y:S04]  /*cba0*/  LDS R24, [R24+UR7] ;  /* 0x0000000718187984 */ /* 0x000f680008000800 */
[----:B------:R-:W5:Y:S01]  /*cbb0*/  LDS R15, [R15+UR9] ;  /* 0x000000090f0f7984 */ /* 0x000f620008000800 */
[----:B0-----:R-:W-:-:S02]  /*cbc0*/  LOP3.LUT R21, R21, R16, R30, 0x96, !PT ;  /* 0x0000001015157212 */ /* 0x001fc400078e961e */
[----:B----4-:R-:W-:Y:S02]  /*cbd0*/  LOP3.LUT R10, R10, R13, R25, 0x96, !PT ;  /* 0x0000000d0a0a7212 */ /* 0x010fe400078e9619 */
[----:B-1----:R-:W-:Y:S02]  /*cbe0*/  LOP3.LUT R28, R11, R21, R28, 0x96, !PT ;  /* 0x000000150b1c7212 */ /* 0x002fe400078e961c */
[----:B------:R-:W-:Y:S02]  /*cbf0*/  SHF.R.U32.HI R17, RZ, 0x16, R10 ;  /* 0x00000016ff117819 */ /* 0x000fe4000001160a */
[----:B---3--:R-:W-:Y:S02]  /*cc00*/  LOP3.LUT R9, R9, R14, R22, 0x96, !PT ;  /* 0x0000000e09097212 */ /* 0x008fe400078e9616 */
[----:B------:R-:W-:Y:S02]  /*cc10*/  SHF.R.U32.HI R16, RZ, 0x6, R28 ;  /* 0x00000006ff107819 */ /* 0x000fe4000001161c */
[----:B------:R-:W-:-:S02]  /*cc20*/  SHF.R.U32.HI R11, RZ, 0x16, R9 ;  /* 0x00000016ff0b7819 */ /* 0x000fc40000011609 */
[----:B------:R-:W-:Y:S02]  /*cc30*/  SHF.R.U32.HI R13, RZ, 0xe, R10 ;  /* 0x0000000eff0d7819 */ /* 0x000fe4000001160a */
[----:B-----5:R-:W-:Y:S02]  /*cc40*/  LOP3.LUT R26, R27, R26, R24, 0x96, !PT ;  /* 0x0000001a1b1a7212 */ /* 0x020fe400078e9618 */
[----:B------:R-:W-:Y:S02]  /*cc50*/  LOP3.LUT R21, R17, 0x3fc, RZ, 0xc0, !PT ;  /* 0x000003fc11157812 */ /* 0x000fe400078ec0ff */
[----:B------:R-:W-:Y:S02]  /*cc60*/  LOP3.LUT R12, R12, R26, R15, 0x96, !PT ;  /* 0x0000001a0c0c7212 */ /* 0x000fe400078e960f */
[----:B------:R-:W-:Y:S02]  /*cc70*/  LOP3.LUT R17, R16, 0x3fc, RZ, 0xc0, !PT ;  /* 0x000003fc10117812 */ /* 0x000fe400078ec0ff */
[----:B------:R-:W-:-:S02]  /*cc80*/  LOP3.LUT R14, R11, 0x3fc, RZ, 0xc0, !PT ;  /* 0x000003fc0b0e7812 */ /* 0x000fc400078ec0ff */
[----:B------:R-:W-:Y:S01]  /*cc90*/  LOP3.LUT R15, R13, 0x3fc, RZ, 0xc0, !PT ;  /* 0x000003fc0d0f7812 */ /* 0x000fe200078ec0ff */
[----:B------:R-:W-:Y:S01]  /*cca0*/  LDS R11, [R21+UR7] ;  /* 0x00000007150b7984 */ /* 0x000fe20008000800 */
[----:B------:R-:W-:Y:S02]  /*ccb0*/  SHF.R.U32.HI R18, RZ, 0xe, R28 ;  /* 0x0000000eff127819 */ /* 0x000fe4000001161c */
[----:B------:R-:W-:Y:S01]  /*ccc0*/  SHF.R.U32.HI R23, RZ, 0x6, R12 ;  /* 0x00000006ff177819 */ /* 0x000fe2000001160c */
[----:B------:R0:W-:Y:S01]  /*ccd0*/  LDS R13, [R14+UR7] ;  /* 0x000000070e0d7984 */ /* 0x0001e20008000800 */
[----:B------:R-:W-:Y:S02]  /*cce0*/  LOP3.LUT R22, R18, 0x3fc, RZ, 0xc0, !PT ;  /* 0x000003fc12167812 */ /* 0x000fe400078ec0ff */
[----:B------:R-:W-:Y:S01]  /*ccf0*/  LOP3.LUT R23, R23, 0x3fc, RZ, 0xc0, !PT ;  /* 0x000003fc17177812 */ /* 0x000fe200078ec0ff */
[----:B------:R-:W-:Y:S04]  /*cd00*/  LDS R16, [R15+UR8] ;  /* 0x000000080f107984 */ /* 0x000fe80008000800 */
[----:B------:R-:W1:Y:S04]  /*cd10*/  LDS R17, [R17+UR4] ;  /* 0x0000000411117984 */ /* 0x000e680008000800 */
[----:B------:R-:W-:Y:S04]  /*cd20*/  LDS R22, [R22+UR8] ;  /* 0x0000000816167984 */ /* 0x000fe80008000800 */
[----:B------:R-:W3:Y:S01]  /*cd30*/  LDS R23, [R23+UR4] ;  /* 0x0000000417177984 */ /* 0x000ee20008000800 */
[----:B------:R-:W-:-:S02]  /*cd40*/  SHF.L.U32 R25, R9, 0x2, RZ ;  /* 0x0000000209197819 */ /* 0x000fc400000006ff */
[----:B------:R-:W-:Y:S01]  /*cd50*/  SHF.R.U32.HI R27, RZ, 0xe, R9 ;  /* 0x0000000eff1b7819 */ /* 0x000fe20000011609 */
[----:B------:R-:W-:Y:S01]  /*cd60*/  IMAD.SHL.U32 R24, R10, 0x4, RZ ;  /* 0x000000040a187824 */ /* 0x000fe200078e00ff */
[----:B------:R-:W-:Y:S01]  /*cd70*/  SHF.R.U32.HI R26, RZ, 0x6, R10 ;  /* 0x00000006ff1a7819 */ /* 0x000fe2000001160a */
[----:B------:R-:W4:Y:S01]  /*cd80*/  LDG.E R18, desc[UR12][R2.64+0x60] ;  /* 0x0000600c02127981 */ /* 0x000f22000c1e1900 */
[----:B0-----:R-:W-:Y:S02]  /*cd90*/  SHF.R.U32.HI R14, RZ, 0xe, R12 ;  /* 0x0000000eff0e7819 */ /* 0x001fe4000001160c */
[----:B-1----:R-:W-:Y:S02]  /*cda0*/  LOP3.LUT R13, R17, R16, R13, 0x96, !PT ;  /* 0x00000010110d7212 */ /* 0x002fe400078e960d */
[----:B------:R-:W-:Y:S02]  /*cdb0*/  SHF.R.U32.HI R16, RZ, 0x6, R9 ;  /* 0x00000006ff107819 */ /* 0x000fe40000011609 */
[----:B------:R-:W-:-:S02]  /*cdc0*/  SHF.L.U32 R9, R12, 0x2, RZ ;  /* 0x000000020c097819 */ /* 0x000fc400000006ff */
[----:B------:R-:W-:Y:S02]  /*cdd0*/  LOP3.LUT R17, R26, 0x3fc, RZ, 0xc0, !PT ;  /* 0x000003fc1a117812 */ /* 0x000fe400078ec0ff */
[----:B---3--:R-:W-:Y:S02]  /*cde0*/  LOP3.LUT R11, R23, R22, R11, 0x96, !PT ;  /* 0x00000016170b7212 */ /* 0x008fe400078e960b */
[----:B------:R-:W-:Y:S02]  /*cdf0*/  LOP3.LUT R10, R16, 0x3fc, RZ, 0xc0, !PT ;  /* 0x000003fc100a7812 */ /* 0x000fe400078ec0ff */
[----:B------:R-:W-:Y:S01]  /*ce00*/  LOP3.LUT R22, R14, 0x3fc, RZ, 0xc0, !PT ;  /* 0x000003fc0e167812 */ /* 0x000fe200078ec0ff */
[----:B------:R-:W3:Y:S01]  /*ce10*/  LDG.E R16, desc[UR12][R2.64+0x64] ;  /* 0x0000640c02107981 */ /* 0x000ee2000c1e1900 */
[----:B------:R-:W-:-:S03]  /*ce20*/  LOP3.LUT R26, R9, 0x3fc, RZ, 0xc0, !PT ;  /* 0x000003fc091a7812 */ /* 0x000fc600078ec0ff */
[----:B------:R-:W5:Y:S04]  /*ce30*/  LDG.E R14, desc[UR12][R2.64+0x68] ;  /* 0x0000680c020e7981 */ /* 0x000f68000c1e1900 */
[----:B------:R-:W5:Y:S01]  /*ce40*/  LDG.E R9, desc[UR12][R2.64+0x6c] ;  /* 0x00006c0c02097981 */ /* 0x000f62000c1e1900 */
[----:B------:R-:W-:Y:S02]  /*ce50*/  SHF.R.U32.HI R21, RZ, 0x16, R28 ;  /* 0x00000016ff157819 */ /* 0x000fe4000001161c */
[----:B------:R-:W-:Y:S01]  /*ce60*/  SHF.R.U32.HI R12, RZ, 0x16, R12 ;  /* 0x00000016ff0c7819 */ /* 0x000fe2000001160c */
[----:B------:R-:W-:Y:S01]  /*ce70*/  IMAD.SHL.U32 R15, R28, 0x4, RZ ;  /* 0x000000041c0f7824 */ /* 0x000fe200078e00ff */
[----:B------:R-:W-:Y:S01]  /*ce80*/  LOP3.LUT R21, R21, 0x3fc, RZ, 0xc0, !PT ;  /* 0x000003fc15157812 */ /* 0x000fe200078ec0ff */
[----:B------:R-:W-:Y:S01]  /*ce90*/  LDS R10, [R10+UR4] ;  /* 0x000000040a0a7984 */ /* 0x000fe20008000800 */
[----:B------:R-:W-:-:S02]  /*cea0*/  LOP3.LUT R23, R12, 0x3fc, RZ, 0xc0, !PT ;  /* 0x000003fc0c177812 */ /* 0x000fc400078ec0ff */
[----:B------:R-:W-:Y:S01]  /*ceb0*/  LOP3.LUT R27, R27, 0x3fc, RZ, 0xc0, !PT ;  /* 0x000003fc1b1b7812 */ /* 0x000fe200078ec0ff */
[----:B------:R-:W-:Y:S01]  /*cec0*/  LDS R22, [R22+UR8] ;  /* 0x0000000816167984 */ /* 0x000fe20008000800 */
[----:B------:R-:W-:Y:S02]  /*ced0*/  LOP3.LUT R24, R24, 0x3fc, RZ, 0xc0, !PT ;  /* 0x000003fc18187812 */ /* 0x000fe400078ec0ff */
[----:B------:R-:W-:Y:S01]  /*cee0*/  LOP3.LUT R25, R25, 0x3fc, RZ, 0xc0, !PT ;  /* 0x000003fc19197812 */ /* 0x000fe200078ec0ff */
[----:B------:R-:W0:Y:S01]  /*cef0*/  LDS R21, [R21+UR7] ;  /* 0x0000000715157984 */ /* 0x000e220008000800 */
[----:B------:R-:W-:-:S03]  /*cf00*/  LOP3.LUT R15, R15, 0x3fc, RZ, 0xc0, !PT ;  /* 0x000003fc0f0f7812 */ /* 0x000fc600078ec0ff */
[----:B------:R-:W-:Y:S04]  /*cf10*/  LDS R12, [R27+UR8] ;  /* 0x000000081b0c7984 */ /* 0x000fe80008000800 */
[----:B------:R-:W-:Y:S04]  /*cf20*/  LDS R17, [R17+UR4] ;  /* 0x0000000411117984 */ /* 0x000fe80008000800 */
        /* <DEDUP_REMOVED lines=10> */
[----:B------:R-:W-:Y:S02]  /*cfd0*/  LOP3.LUT R6, R6, R12, R15, 0x96, !PT ;  /* 0x0000000c06067212 */ /* 0x000fe400078e960f */
[----:B------:R-:W-:-:S02]  /*cfe0*/  SHF.R.U32.HI R11, RZ, 0x6, R10 ;  /* 0x00000006ff0b7819 */ /* 0x000fc4000001160a */
[----:B------:R-:W-:Y:S02]  /*cff0*/  SHF.R.U32.HI R0, RZ, 0x16, R13 ;  /* 0x00000016ff007819 */ /* 0x000fe4000001160d */
[--C-:B------:R-:W-:Y:S02]  /*d000*/  SHF.R.U32.HI R5, RZ, 0xe, R4.reuse ;  /* 0x0000000eff057819 */ /* 0x100fe40000011604 */
        /* <DEDUP_REMOVED lines=10> */
[----:B------:R0:W-:Y:S04]  /*d0b0*/  LDS R0, [R15+UR8] ;  /* 0x000000080f007984 */ /* 0x0001e80008000800 */
[----:B------:R-:W1:Y:S04]  /*d0c0*/  LDS R21, [R21+UR4] ;  /* 0x0000000415157984 */ /* 0x000e680008000800 */
[----:B------:R-:W-:Y:S04]  /*d0d0*/  LDS R22, [R22+UR7] ;  /* 0x0000000716167984 */ /* 0x000fe80008000800 */
[----:B------:R0:W-:Y:S04]  /*d0e0*/  LDS R5, [R24+UR8] ;  /* 0x0000000818057984 */ /* 0x0001e80008000800 */
[----:B------:R-:W2:Y:S01]  /*d0f0*/  LDS R25, [R25+UR4] ;  /* 0x0000000419197984 */ /* 0x000ea20008000800 */
[----:B------:R-:W-:Y:S01]  /*d100*/  SHF.R.U32.HI R23, RZ, 0x6, R4 ;  /* 0x00000006ff177819 */ /* 0x000fe20000011604 */
[----:B------:R-:W-:Y:S01]  /*d110*/  IMAD.SHL.U32 R26, R6, 0x4, RZ ;  /* 0x00000004061a7824 */ /* 0x000fe200078e00ff */
[----:B0-----:R-:W-:Y:S01]  /*d120*/  SHF.R.U32.HI R15, RZ, 0xe, R6 ;  /* 0x0000000eff0f7819 */ /* 0x001fe20000011606 */
[----:B------:R-:W-:Y:S01]  /*d130*/  IMAD.SHL.U32 R27, R13, 0x4, RZ ;  /* 0x000000040d1b7824 */ /* 0x000fe200078e00ff */
[----:B------:R-:W-:Y:S01]  /*d140*/  SHF.R.U32.HI R24, RZ, 0x16, R10 ;  /* 0x00000016ff187819 */ /* 0x000fe2000001160a */
[----:B------:R-:W5:Y:S01]  /*d150*/  LDG.E R17, desc[UR12][R2.64+0x74] ;  /* 0x0000740c02117981 */ /* 0x000f62000c1e1900 */
[----:B------:R-:W-:-:S02]  /*d160*/  SHF.R.U32.HI R28, RZ, 0x6, R13 ;  /* 0x00000006ff1c7819 */ /* 0x000fc4000001160d */
[----:B------:R-:W-:Y:S02]  /*d170*/  SHF.R.U32.HI R12, RZ, 0x16, R6 ;  /* 0x00000016ff0c7819 */ /* 0x000fe40000011606 */
[----:B------:R-:W-:Y:S02]  /*d180*/  SHF.R.U32.HI R29, RZ, 0xe, R13 ;  /* 0x0000000eff1d7819 */ /* 0x000fe4000001160d */
[----:B------:R-:W-:Y:S02]  /*d190*/  LOP3.LUT R24, R24, 0x3fc, RZ, 0xc0, !PT ;  /* 0x000003fc18187812 */ /* 0x000fe400078ec0ff */
[----:B------:R-:W-:Y:S02]  /*d1a0*/  LOP3.LUT R13, R28, 0x3fc, RZ, 0xc0, !PT ;  /* 0x000003fc1c0d7812 */ /* 0x000fe400078ec0ff */
[----:B-1----:R-:W-:Y:S02]  /*d1b0*/  LOP3.LUT R11, R21, R0, R11, 0x96, !PT ;  /* 0x00000000150b7212 */ /* 0x002fe400078e960b */
[----:B------:R-:W-:Y:S01]  /*d1c0*/  LDS R24, [R24+UR7] ;  /* 0x0000000718187984 */ /* 0x000fe20008000800 */
[----:B--2---:R-:W-:Y:S01]  /*d1d0*/  LOP3.LUT R0, R25, R5, R22, 0x96, !PT ;  /* 0x0000000519007212 */ /* 0x004fe200078e9616 */
[----:B------:R-:W-:Y:S01]  /*d1e0*/  IMAD.SHL.U32 R22, R4, 0x4, RZ ;  /* 0x0000000404167824 */ /* 0x000fe200078e00ff */
[----:B------:R-:W-:Y:S01]  /*d1f0*/  LOP3.LUT R26, R26, 0x3fc, RZ, 0xc0, !PT ;  /* 0x000003fc1a1a7812 */ /* 0x000fe200078ec0ff */
[----:B------:R-:W2:Y:S03]  /*d200*/  LDG.E R5, desc[UR12][R2.64+0x70] ;  /* 0x0000700c02057981 */ /* 0x000ea6000c1e1900 */
[----:B------:R-:W-:-:S02]  /*d210*/  LOP3.LUT R6, R22, 0x3fc, RZ, 0xc0, !PT ;  /* 0x000003fc16067812 */ /* 0x000fc400078ec0ff */
[----:B------:R-:W-:Y:S01]  /*d220*/  LOP3.LUT R22, R23, 0x3fc, RZ, 0xc0, !PT ;  /* 0x000003fc17167812 */ /* 0x000fe200078ec0ff */
[----:B------:R-:W0:Y:S01]  /*d230*/  LDS R26, [R26+UR9] ;  /* 0x000000091a1a7984 */ /* 0x000e220008000800 */
[----:B------:R-:W-:Y:S02]  /*d240*/  LOP3.LUT R23, R15, 0x3fc, RZ, 0xc0, !PT ;  /* 0x000003fc0f177812 */ /* 0x000fe400078ec0ff */
[----:B------:R-:W-:Y:S01]  /*d250*/  LOP3.LUT R4, R27, 0x3fc, RZ, 0xc0, !PT ;  /* 0x000003fc1b047812 */ /* 0x000fe200078ec0ff */
[----:B------:R-:W-:Y:S01]  /*d260*/  LDS R6, [R6+UR9] ;  /* 0x0000000906067984 */ /* 0x000fe20008000800 */
[----:B------:R-:W-:Y:S02]  /*d270*/  LOP3.LUT R21, R29, 0x3fc, RZ, 0xc0, !PT ;  /* 0x000003fc1d157812 */ /* 0x000fe400078ec0ff */
[----:B------:R-:W-:Y:S01]  /*d280*/  LOP3.LUT R25, R12, 0x3fc, RZ, 0xc0, !PT ;  /* 0x000003fc0c197812 */ /* 0x000fe200078ec0ff */
[----:B------:R-:W-:Y:S01]  /*d290*/  LDS R23, [R23+UR8] ;  /* 0x0000000817177984 */ /* 0x000fe20008000800 */
[----:B------:R-:W-:-:S03]  /*d2a0*/  SHF.L.U32 R10, R10, 0x2, RZ ;  /* 0x000000020a0a7819 */ /* 0x000fc600000006ff */
[----:B------:R1:W0:Y:S01]  /*d2b0*/  LDS R12, [R13+UR4] ;  /* 0x000000040d0c7984 */ /* 0x0002220008000800 */
[----:B------:R-:W-:-:S03]  /*d2c0*/  LOP3.LUT R10, R10, 0x3fc, RZ, 0xc0, !PT ;  /* 0x000003fc0a0a7812 */ /* 0x000fc600078ec0ff */
[----:B------:R-:W0:Y:S04]  /*d2d0*/  LDS R4, [R4+UR9] ;  /* 0x0000000904047984 */ /* 0x000e280008000800 */
[----:B------:R-:W-:Y:S04]  /*d2e0*/  LDS R21, [R21+UR8] ;  /* 0x0000000815157984 */ /* 0x000fe80008000800 */
[----:B------:R-:W-:Y:S04]  /*d2f0*/  LDS R22, [R22+UR4] ;  /* 0x0000000416167984 */ /* 0x000fe80008000800 */
[----:B------:R-:W4:Y:S04]  /*d300*/  LDS R25, [R25+UR7] ;  /* 0x0000000719197984 */ /* 0x000f280008000800 */
[----:B------:R0:W4:Y:S04]  /*d310*/  LDS R27, [R10+UR9] ;  /* 0x000000090a1b7984 */ /* 0x0001280008000800 */
[----:B------:R-:W2:Y:S04]  /*d320*/  LDG.E R15, desc[UR12][R2.64+0x78] ;  /* 0x0000780c020f7981 */ /* 0x000ea8000c1e1900 */
[----:B-1----:R-:W2:Y:S01]  /*d330*/  LDG.E R13, desc[UR12][R2.64+0x7c] ;  /* 0x00007c0c020d7981 */ /* 0x002ea2000c1e1900 */
[----:B0-----:R-:W-:-:S02]  /*d340*/  LOP3.LUT R8, R8, R11, R26, 0x96, !PT ;  /* 0x0000000b08087212 */ /* 0x001fc400078e961a */
[----:B------:R-:W-:Y:S02]  /*d350*/  LOP3.LUT R12, R12, R23, R24, 0x96, !PT ;  /* 0x000000170c0c7212 */ /* 0x000fe400078e9618 */
[----:B------:R-:W-:Y:S02]  /*d360*/  LOP3.LUT R0, R7, R0, R4, 0x96, !PT ;  /* 0x0000000007007212 */ /* 0x000fe400078e9604 */
[----:B------:R-:W-:Y:S02]  /*d370*/  LOP3.LUT R7, R19, R12, R6, 0x96, !PT ;  /* 0x0000000c13077212 */ /* 0x000fe400078e9606 */
[----:B------:R-:W-:Y:S02]  /*d380*/  SHF.R.U32.HI R4, RZ, 0x16, R8 ;  /* 0x00000016ff047819 */ /* 0x000fe40000011608 */
[----:B------:R-:W-:Y:S02]  /*d390*/  SHF.R.U32.HI R11, RZ, 0xe, R0 ;  /* 0x0000000eff0b7819 */ /* 0x000fe40000011600 */
[----:B------:R-:W-:-:S02]  /*d3a0*/  SHF.R.U32.HI R10, RZ, 0x6, R7 ;  /* 0x00000006ff0a7819 */ /* 0x000fc40000011607 */
[----:B----4-:R-:W-:-:S04]  /*d3b0*/  LOP3.LUT R21, R22, R21, R25, 0x96, !PT ;  /* 0x0000001516157212 */ /* 0x010fc800078e9619 */
[----:B------:R-:W-:Y:S02]  /*d3c0*/  LOP3.LUT R20, R20, R21, R27, 0x96, !PT ;  /* 0x0000001514147212 */ /* 0x000fe400078e961b */
[----:B------:R-:W-:Y:S02]  /*d3d0*/  LOP3.LUT R6, R4, 0x3fc, RZ, 0xc0, !PT ;  /* 0x000003fc04067812 */ /* 0x000fe400078ec0ff */
[----:B------:R-:W-:Y:S02]  /*d3e0*/  LOP3.LUT R11, R11, 0x3fc, RZ, 0xc0, !PT ;  /* 0x000003fc0b0b7812 */ /* 0x000fe400078ec0ff */
[----:B------:R-:W-:Y:S02]  /*d3f0*/  LOP3.LUT R10, R10, 0x3fc, RZ, 0xc0, !PT ;  /* 0x000003fc0a0a7812 */ /* 0x000fe400078ec0ff */
[----:B------:R-:W-:Y:S01]  /*d400*/  SHF.R.U32.HI R19, RZ, 0xe, R7 ;  /* 0x0000000eff137819 */ /* 0x000fe20000011607 */
[----:B------:R-:W-:Y:S01]  /*d410*/  LDS R6, [R6+UR7] ;  /* 0x0000000706067984 */ /* 0x000fe20008000800 */
[----:B------:R-:W-:-:S02]  /*d420*/  SHF.R.U32.HI R21, RZ, 0x6, R20 ;  /* 0x00000006ff157819 */ /* 0x000fc40000011614 */
[----:B------:R-:W-:Y:S01]  /*d430*/  SHF.R.U32.HI R12, RZ, 0x16, R0 ;  /* 0x00000016ff0c7819 */ /* 0x000fe20000011600 */
[----:B------:R-:W-:Y:S01]  /*d440*/  LDS R11, [R11+UR8] ;  /* 0x000000080b0b7984 */ /* 0x000fe20008000800 */
[----:B------:R-:W-:Y:S02]  /*d450*/  LOP3.LUT R24, R19, 0x3fc, RZ, 0xc0, !PT ;  /* 0x000003fc13187812 */ /* 0x000fe400078ec0ff */
[----:B------:R-:W-:Y:S01]  /*d460*/  LOP3.LUT R25, R21, 0x3fc, RZ, 0xc0, !PT ;  /* 0x000003fc15197812 */ /* 0x000fe200078ec0ff */
[----:B------:R-:W0:Y:S01]  /*d470*/  LDS R10, [R10+UR4] ;  /* 0x000000040a0a7984 */ /* 0x000e220008000800 */
[----:B------:R-:W-:-:S03]  /*d480*/  LOP3.LUT R22, R12, 0x3fc, RZ, 0xc0, !PT ;  /* 0x000003fc0c167812 */ /* 0x000fc600078ec0ff */
[----:B------:R-:W-:Y:S04]  /*d490*/  LDS R24, [R24+UR8] ;  /* 0x0000000818187984 */ /* 0x000fe80008000800 */
[----:B------:R1:W-:Y:S04]  /*d4a0*/  LDS R19, [R22+UR7] ;  /* 0x0000000716137984 */ /* 0x0003e80008000800 */
[----:B------:R-:W4:Y:S01]  /*d4b0*/  LDS R25, [R25+UR4] ;  /* 0x0000000419197984 */ /* 0x000f220008000800 */
[----:B------:R-:W-:Y:S01]  /*d4c0*/  SHF.R.U32.HI R28, RZ, 0x6, R8 ;  /* 0x00000006ff1c7819 */ /* 0x000fe20000011608 */
[----:B------:R-:W-:Y:S01]  /*d4d0*/  IMAD.SHL.U32 R27, R8, 0x4, RZ ;  /* 0x00000004081b7824 */ /* 0x000fe200078e00ff */
[----:B------:R-:W-:-:S02]  /*d4e0*/  SHF.R.U32.HI R23, RZ, 0x6, R0 ;  /* 0x00000006ff177819 */ /* 0x000fc40000011600 */
[----:B------:R-:W-:Y:S01]  /*d4f0*/  SHF.R.U32.HI R26, RZ, 0x16, R20 ;  /* 0x00000016ff1a7819 */ /* 0x000fe20000011614 */
[----:B-1----:R-:W-:Y:S01]  /*d500*/  IMAD.SHL.U32 R22, R20, 0x4, RZ ;  /* 0x0000000414167824 */ /* 0x002fe200078e00ff */
[----:B------:R-:W-:Y:S01]  /*d510*/  LOP3.LUT R23, R23, 0x3fc, RZ, 0xc0, !PT ;  /* 0x000003fc17177812 */ /* 0x000fe200078ec0ff */
[----:B------:R-:W2:Y:S01]  /*d520*/  LDG.E R12, desc[UR12][R2.64+0x80] ;  /* 0x0000800c020c7981 */ /* 0x000ea2000c1e1900 */
[----:B------:R-:W-:Y:S02]  /*d530*/  LOP3.LUT R26, R26, 0x3fc, RZ, 0xc0, !PT ;  /* 0x000003fc1a1a7812 */ /* 0x000fe400078ec0ff */
[----:B------:R-:W-:Y:S01]  /*d540*/  LOP3.LUT R22, R22, 0x3fc, RZ, 0xc0, !PT ;  /* 0x000003fc16167812 */ /* 0x000fe200078ec0ff */
[----:B------:R-:W2:Y:S04]  /*d550*/  LDG.E R4, desc[UR12][R2.64+0x84] ;  /* 0x0000840c02047981 */ /* 0x000ea8000c1e1900 */
[----:B------:R-:W-:Y:S04]  /*d560*/  LDS R23, [R23+UR4] ;  /* 0x0000000417177984 */ /* 0x000fe80008000800 */
[----:B------:R-:W-:Y:S04]  /*d570*/  LDS R26, [R26+UR7] ;  /* 0x000000071a1a7984 */ /* 0x000fe80008000800 */
[----:B------:R-:W1:Y:S01]  /*d580*/  LDS R22, [R22+UR9] ;  /* 0x0000000916167984 */ /* 0x000e620008000800 */
[----:B0-----:R-:W-:-:S02]  /*d590*/  LOP3.LUT R21, R10, R11, R6, 0x96, !PT ;  /* 0x0000000b0a157212 */ /* 0x001fc400078e9606 */
[----:B------:R-:W-:Y:S02]  /*d5a0*/  SHF.R.U32.HI R11, RZ, 0xe, R8 ;  /* 0x0000000eff0b7819 */ /* 0x000fe40000011608 */
[----:B------:R-:W-:Y:S02]  /*d5b0*/  SHF.L.U32 R6, R0, 0x2, RZ ;  /* 0x0000000200067819 */ /* 0x000fe400000006ff */
[----:B------:R-:W-:Y:S02]  /*d5c0*/  SHF.R.U32.HI R0, RZ, 0x16, R7 ;  /* 0x00000016ff007819 */ /* 0x000fe40000011607 */
[----:B------:R-:W-:Y:S01]  /*d5d0*/  SHF.R.U32.HI R8, RZ, 0xe, R20 ;  /* 0x0000000eff087819 */ /* 0x000fe20000011614 */
[----:B------:R-:W-:Y:S01]  /*d5e0*/  IMAD.SHL.U32 R10, R7, 0x4, RZ ;  /* 0x00000004070a7824 */ /* 0x000fe200078e00ff */
[----:B------:R-:W-:Y:S02]  /*d5f0*/  LOP3.LUT R7, R28, 0x3fc, RZ, 0xc0, !PT ;  /* 0x000003fc1c077812 */ /* 0x000fe400078ec0ff */
[----:B----4-:R-:W-:-:S02]  /*d600*/  LOP3.LUT R19, R25, R24, R19, 0x96, !PT ;  /* 0x0000001819137212 */ /* 0x010fc400078e9613 */
[----:B------:R-:W-:Y:S02]  /*d610*/  LOP3.LUT R24, R11, 0x3fc, RZ, 0xc0, !PT ;  /* 0x000003fc0b187812 */ /* 0x000fe400078ec0ff */
[----:B------:R-:W-:Y:S01]  /*d620*/  LOP3.LUT R20, R0, 0x3fc, RZ, 0xc0, !PT ;  /* 0x000003fc00147812 */ /* 0x000fe200078ec0ff */
[----:B------:R-:W-:Y:S01]  /*d630*/  LDS R7, [R7+UR4] ;  /* 0x0000000407077984 */ /* 0x000fe20008000800 */
[----:B------:R-:W-:Y:S02]  /*d640*/  LOP3.LUT R8, R8, 0x3fc, RZ, 0xc0, !PT ;  /* 0x000003fc08087812 */ /* 0x000fe400078ec0ff */
[----:B------:R-:W-:Y:S01]  /*d650*/  LOP3.LUT R25, R27, 0x3fc, RZ, 0xc0, !PT ;  /* 0x000003fc1b197812 */ /* 0x000fe200078ec0ff */
[----:B------:R-:W0:Y:S01]  /*d660*/  LDS R24, [R24+UR8] ;  /* 0x0000000818187984 */ /* 0x000e220008000800 */
[----:B------:R-:W-:Y:S02]  /*d670*/  LOP3.LUT R0, R10, 0x3fc, RZ, 0xc0, !PT ;  /* 0x000003fc0a007812 */ /* 0x000fe400078ec0ff */
[----:B------:R-:W-:Y:S01]  /*d680*/  LOP3.LUT R6, R6, 0x3fc, RZ, 0xc0, !PT ;  /* 0x000003fc06067812 */ /* 0x000fe200078ec0ff */
[----:B------:R-:W-:Y:S04]  /*d690*/  LDS R20, [R20+UR7] ;  /* 0x0000000714147984 */ /* 0x000fe80008000800 */
[----:B------:R-:W4:Y:S04]  /*d6a0*/  LDS R8, [R8+UR8] ;  /* 0x0000000808087984 */ /* 0x000f280008000800 */
[----:B------:R-:W3:Y:S04]  /*d6b0*/  LDS R25, [R25+UR9] ;  /* 0x0000000919197984 */ /* 0x000ee80008000800 */
[----:B------:R-:W5:Y:S04]  /*d6c0*/  LDS R27, [R6+UR9] ;  /* 0x00000009061b7984 */ /* 0x000f680008000800 */
[----:B------:R-:W5:Y:S04]  /*d6d0*/  LDS R0, [R0+UR9] ;  /* 0x0000000900007984 */ /* 0x000f680008000800 */
[----:B------:R-:W2:Y:S04]  /*d6e0*/  LDG.E R11, desc[UR12][R2.64+0x88] ;  /* 0x0000880c020b7981 */ /* 0x000ea8000c1e1900 */
[----:B------:R-:W2:Y:S01]  /*d6f0*/  LDG.E R10, desc[UR12][R2.64+0x8c] ;  /* 0x00008c0c020a7981 */ /* 0x000ea2000c1e1900 */
[----:B-1----:R-:W-:-:S02]  /*d700*/  LOP3.LUT R18, R18, R21, R22, 0x96, !PT ;  /* 0x0000001512127212 */ /* 0x002fc400078e9616 */
[----:B0-----:R-:W-:Y:S02]  /*d710*/  LOP3.LUT R24, R23, R24, R26, 0x96, !PT ;  /* 0x0000001817187212 */ /* 0x001fe400078e961a */
[----:B----4-:R-:W-:Y:S02]  /*d720*/  LOP3.LUT R7, R7, R8, R20, 0x96, !PT ;  /* 0x0000000807077212 */ /* 0x010fe400078e9614 */
[----:B---3--:R-:W-:Y:S02]  /*d730*/  LOP3.LUT R19, R16, R19, R25, 0x96, !PT ;  /* 0x0000001310137212 */ /* 0x008fe400078e9619 */
[----:B-----5:R-:W-:Y:S02]  /*d740*/  LOP3.LUT R27, R14, R7, R27, 0x96, !PT ;  /* 0x000000070e1b7212 */ /* 0x020fe400078e961b */
[----:B------:R-:W-:Y:S02]  /*d750*/  LOP3.LUT R22, R9, R24, R0, 0x96, !PT ;  /* 0x0000001809167212 */ /* 0x000fe400078e9600 */
[----:B------:R-:W-:-:S02]  /*d760*/  SHF.R.U32.HI R9, RZ, 0x16, R19 ;  /* 0x00000016ff097819 */ /* 0x000fc40000011613 */
[--C-:B------:R-:W-:Y:S02]  /*d770*/  SHF.R.U32.HI R6, RZ, 0x6, R27.reuse ;  /* 0x00000006ff067819 */ /* 0x100fe4000001161b */
[----:B------:R-:W-:Y:S02]  /*d780*/  SHF.R.U32.HI R0, RZ, 0xe, R27 ;  /* 0x0000000eff007819 */ /* 0x000fe4000001161b */
[----:B------:R-:W-:Y:S02]  /*d790*/  SHF.R.U32.HI R21, RZ, 0x6, R22 ;  /* 0x00000006ff157819 */ /* 0x000fe40000011616 */
[----:B------:R-:W-:Y:S02]  /*d7a0*/  SHF.R.U32.HI R7, RZ, 0x16, R18 ;  /* 0x00000016ff077819 */ /* 0x000fe40000011612 */
[----:B------:R-:W-:Y:S02]  /*d7b0*/  SHF.R.U32.HI R8, RZ, 0xe, R19 ;  /* 0x0000000eff087819 */ /* 0x000fe40000011613 */
[----:B------:R-:W-:-:S02]  /*d7c0*/  LOP3.LUT R23, R9, 0x3fc, RZ, 0xc0, !PT ;  /* 0x000003fc09177812 */ /* 0x000fc400078ec0ff */
[----:B------:R-:W-:Y:S01]  /*d7d0*/  LOP3.LUT R20, R6, 0x3fc, RZ, 0xc0, !PT ;  /* 0x000003fc06147812 */ /* 0x000fe200078ec0ff */
[----:B------:R-:W3:Y:S01]  /*d7e0*/  LDG.E R9, desc[UR12][R2.64+0x98] ;  /* 0x0000980c02097981 */ /* 0x000ee2000c1e1900 */
[----:B------:R-:W-:Y:S02]  /*d7f0*/  LOP3.LUT R24, R0, 0x3fc, RZ, 0xc0, !PT ;  /* 0x000003fc00187812 */ /* 0x000fe400078ec0ff */
[----:B------:R-:W-:Y:S01]  /*d800*/  LOP3.LUT R26, R21, 0x3fc, RZ, 0xc0, !PT ;  /* 0x000003fc151a7812 */ /* 0x000fe200078ec0ff */
[----:B------:R-:W-:Y:S01]  /*d810*/  LDS R23, [R23+UR7] ;  /* 0x0000000717177984 */ /* 0x000fe20008000800 */
[----:B------:R-:W-:Y:S02]  /*d820*/  LOP3.LUT R14, R7, 0x3fc, RZ, 0xc0, !PT ;  /* 0x000003fc070e7812 */ /* 0x000fe400078ec0ff */
[----:B------:R-:W-:Y:S01]  /*d830*/  LOP3.LUT R16, R8, 0x3fc, RZ, 0xc0, !PT ;  /* 0x000003fc08107812 */ /* 0x000fe200078ec0ff */
[----:B------:R-:W-:Y:S04]  /*d840*/  LDS R20, [R20+UR4] ;  /* 0x0000000414147984 */ /* 0x000fe80008000800 */
[----:B------:R-:W-:Y:S04]  /*d850*/  LDS R0, [R14+UR7] ;  /* 0x000000070e007984 */ /* 0x000fe80008000800 */
[----:B------:R0:W1:Y:S04]  /*d860*/  LDS R21, [R16+UR8] ;  /* 0x0000000810157984 */ /* 0x0000680008000800 */
[----:B------:R-:W-:Y:S04]  /*d870*/  LDS R24, [R24+UR8] ;  /* 0x0000000818187984 */ /* 0x000fe80008000800 */
[----:B------:R-:W4:Y:S04]  /*d880*/  LDS R26, [R26+UR4] ;  /* 0x000000041a1a7984 */ /* 0x000f280008000800 */
[----:B------:R-:W5:Y:S04]  /*d890*/  LDG.E R6, desc[UR12][R2.64+0x94] ;  /* 0x0000940c02067981 */ /* 0x000f68000c1e1900 */
[----:B------:R-:W3:Y:S04]  /*d8a0*/  LDG.E R7, desc[UR12][R2.64+0x9c] ;  /* 0x00009c0c02077981 */ /* 0x000ee8000c1e1900 */
[----:B------:R-:W3:Y:S01]  /*d8b0*/  LDG.E R8, desc[UR12][R2.64+0x90] ;  /* 0x0000900c02087981 */ /* 0x000ee2000c1e1900 */
[----:B0-----:R-:W-:-:S02]  /*d8c0*/  SHF.R.U32.HI R16, RZ, 0x6, R18 ;  /* 0x00000006ff107819 */ /* 0x001fc40000011612 */
[----:B------:R-:W-:Y:S02]  /*d8d0*/  SHF.L.U32 R25, R18, 0x2, RZ ;  /* 0x0000000212197819 */ /* 0x000fe400000006ff */
[----:B------:R-:W-:Y:S02]  /*d8e0*/  SHF.R.U32.HI R18, RZ, 0xe, R18 ;  /* 0x0000000eff127819 */ /* 0x000fe40000011612 */
[----:B------:R-:W-:Y:S02]  /*d8f0*/  LOP3.LUT R16, R16, 0x3fc, RZ, 0xc0, !PT ;  /* 0x000003fc10107812 */ /* 0x000fe400078ec0ff */
[----:B------:R-:W-:-:S04]  /*d900*/  LOP3.LUT R18, R18, 0x3fc, RZ, 0xc0, !PT ;  /* 0x000003fc12127812 */ /* 0x000fc800078ec0ff */
[----:B------:R-:W-:Y:S04]  /*d910*/  LDS R16, [R16+UR4] ;  /* 0x0000000410107984 */ /* 0x000fe80008000800 */
[----:B------:R-:W-:Y:S01]  /*d920*/  LDS R18, [R18+UR8] ;  /* 0x0000000812127984 */ /* 0x000fe20008000800 */
[----:B-1----:R-:W-:Y:S02]  /*d930*/  LOP3.LUT R0, R20, R21, R0, 0x96, !PT ;  /* 0x0000001514007212 */ /* 0x002fe400078e9600 */
[----:B------:R-:W-:Y:S02]  /*d940*/  SHF.R.U32.HI R21, RZ, 0x16, R27 ;  /* 0x00000016ff157819 */ /* 0x000fe4000001161b */
[----:B------:R-:W-:Y:S02]  /*d950*/  SHF.R.U32.HI R20, RZ, 0xe, R22 ;  /* 0x0000000eff147819 */ /* 0x000fe40000011616 */
[----:B----4-:R-:W-:Y:S01]  /*d960*/  LOP3.LUT R14, R26, R24, R23, 0x96, !PT ;  /* 0x000000181a0e7212 */ /* 0x010fe200078e9617 */
[----:B------:R-:W-:Y:S01]  /*d970*/  IMAD.SHL.U32 R24, R27, 0x4, RZ ;  /* 0x000000041b187824 */ /* 0x000fe200078e00ff */
[----:B------:R-:W-:Y:S01]  /*d980*/  SHF.L.U32 R27, R22, 0x2, RZ ;  /* 0x00000002161b7819 */ /* 0x000fe200000006ff */
[----:B------:R-:W-:Y:S01]  /*d990*/  IMAD.SHL.U32 R23, R19, 0x4, RZ ;  /* 0x0000000413177824 */ /* 0x000fe200078e00ff */
[----:B------:R-:W-:-:S02]  /*d9a0*/  SHF.R.U32.HI R19, RZ, 0x6, R19 ;  /* 0x00000006ff137819 */ /* 0x000fc40000011613 */
[----:B------:R-:W-:Y:S02]  /*d9b0*/  SHF.R.U32.HI R22, RZ, 0x16, R22 ;  /* 0x00000016ff167819 */ /* 0x000fe40000011616 */
[----:B------:R-:W-:Y:S02]  /*d9c0*/  LOP3.LUT R21, R21, 0x3fc, RZ, 0xc0, !PT ;  /* 0x000003fc15157812 */ /* 0x000fe400078ec0ff */
[----:B------:R-:W-:Y:S02]  /*d9d0*/  LOP3.LUT R20, R20, 0x3fc, RZ, 0xc0, !PT ;  /* 0x000003fc14147812 */ /* 0x000fe400078ec0ff */
[----:B------:R-:W-:Y:S02]  /*d9e0*/  LOP3.LUT R19, R19, 0x3fc, RZ, 0xc0, !PT ;  /* 0x000003fc13137812 */ /* 0x000fe400078ec0ff */
[----:B------:R-:W-:Y:S01]  /*d9f0*/  LOP3.LUT R22, R22, 0x3fc, RZ, 0xc0, !PT ;  /* 0x000003fc16167812 */ /* 0x000fe200078ec0ff */
[----:B------:R-:W-:Y:S04]  /*da00*/  LDS R21, [R21+UR7] ;  /* 0x0000000715157984 */ /* 0x000fe80008000800 */
[----:B------:R-:W0:Y:S04]  /*da10*/  LDS R20, [R20+UR8] ;  /* 0x0000000814147984 */ /* 0x000e280008000800 */
[----:B------:R-:W-:Y:S04]  /*da20*/  LDS R19, [R19+UR4] ;  /* 0x0000000413137984 */ /* 0x000fe80008000800 */
[----:B------:R-:W1:Y:S01]  /*da30*/  LDS R22, [R22+UR7] ;  /* 0x0000000716167984 */ /* 0x000e620008000800 */
[----:B------:R-:W-:-:S02]  /*da40*/  LOP3.LUT R26, R23, 0x3fc, RZ, 0xc0, !PT ;  /* 0x000003fc171a7812 */ /* 0x000fc400078ec0ff */
[----:B------:R-:W-:Y:S02]  /*da50*/  LOP3.LUT R24, R24, 0x3fc, RZ, 0xc0, !PT ;  /* 0x000003fc18187812 */ /* 0x000fe400078ec0ff */
[----:B------:R-:W-:Y:S02]  /*da60*/  LOP3.LUT R27, R27, 0x3fc, RZ, 0xc0, !PT ;  /* 0x000003fc1b1b7812 */ /* 0x000fe400078ec0ff */
[----:B------:R-:W-:Y:S01]  /*da70*/  LOP3.LUT R29, R25, 0x3fc, RZ, 0xc0, !PT ;  /* 0x000003fc191d7812 */ /* 0x000fe200078ec0ff */
[----:B------:R-:W2:Y:S04]  /*da80*/  LDS R26, [R26+UR9] ;  /* 0x000000091a1a7984 */ /* 0x000ea80008000800 */
[----:B------:R-:W4:Y:S04]  /*da90*/  LDS R25, [R27+UR9] ;  /* 0x000000091b197984 */ /* 0x000f280008000800 */
[----:B------:R-:W4:Y:S04]  /*daa0*/  LDS R24, [R24+UR9] ;  /* 0x0000000918187984 */ /* 0x000f280008000800 */
[----:B------:R-:W4:Y:S01]  /*dab0*/  LDS R23, [R29+UR9] ;  /* 0x000000091d177984 */ /* 0x000f220008000800 */
[----:B0-----:R-:W-:-:S03]  /*dac0*/  LOP3.LUT R28, R16, R20, R21, 0x96, !PT ;  /* 0x00000014101c7212 */ /* 0x001fc600078e9615 */
[----:B------:R-:W3:Y:S04]  /*dad0*/  LDG.E R16, desc[UR12][R2.64+0xa4] ;  /* 0x0000a40c02107981 */ /* 0x000ee8000c1e1900 */
[----:B------:R-:W3:Y:S01]  /*dae0*/  LDG.E R20, desc[UR12][R2.64+0xac] ;  /* 0x0000ac0c02147981 */ /* 0x000ee2000c1e1900 */
[----:B-1----:R-:W-:-:S03]  /*daf0*/  LOP3.LUT R21, R19, R18, R22, 0x96, !PT ;  /* 0x0000001213157212 */ /* 0x002fc600078e9616 */
[----:B------:R-:W3:Y:S04]  /*db00*/  LDG.E R18, desc[UR12][R2.64+0xa0] ;  /* 0x0000a00c02127981 */ /* 0x000ee8000c1e1900 */
[----:B------:R0:W3:Y:S01]  /*db10*/  LDG.E R19, desc[UR12][R2.64+0xa8] ;  /* 0x0000a80c02137981 */ /* 0x0000e2000c1e1900 */
[----:B--2---:R-:W-:Y:S02]  /*db20*/  LOP3.LUT R15, R15, R28, R26, 0x96, !PT ;  /* 0x0000001c0f0f7212 */ /* 0x004fe400078e961a */
[----:B----4-:R-:W-:Y:S02]  /*db30*/  LOP3.LUT R0, R5, R0, R25, 0x96, !PT ;  /* 0x0000000005007212 */ /* 0x010fe400078e9619 */
[----:B------:R-:W-:Y:S02]  /*db40*/  LOP3.LUT R13, R13, R21, R24, 0x96, !PT ;  /* 0x000000150d0d7212 */ /* 0x000fe400078e9618 */
[----:B------:R-:W-:-:S02]  /*db50*/  LOP3.LUT R14, R17, R14, R23, 0x96, !PT ;  /* 0x0000000e110e7212 */ /* 0x000fc400078e9617 */
[----:B------:R-:W-:Y:S02]  /*db60*/  SHF.R.U32.HI R5, RZ, 0x16, R0 ;  /* 0x00000016ff057819 */ /* 0x000fe40000011600 */
[--C-:B------:R-:W-:Y:S02]  /*db70*/  SHF.R.U32.HI R21, RZ, 0x6, R15.reuse ;  /* 0x00000006ff157819 */ /* 0x100fe4000001160f */
[----:B------:R-:W-:Y:S02]  /*db80*/  SHF.R.U32.HI R23, RZ, 0xe, R15 ;  /* 0x0000000eff177819 */ /* 0x000fe4000001160f */
[----:B------:R-:W-:Y:S02]  /*db90*/  SHF.R.U32.HI R25, RZ, 0x6, R13 ;  /* 0x00000006ff197819 */ /* 0x000fe4000001160d */
[--C-:B------:R-:W-:Y:S02]  /*dba0*/  SHF.R.U32.HI R17, RZ, 0xe, R14.reuse ;  /* 0x0000000eff117819 */ /* 0x100fe4000001160e */
[----:B------:R-:W-:-:S02]  /*dbb0*/  SHF.R.U32.HI R22, RZ, 0x16, R14 ;  /* 0x00000016ff167819 */ /* 0x000fc4000001160e */
[----:B0-----:R-:W-:Y:S02]  /*dbc0*/  LOP3.LUT R2, R5, 0x3fc, RZ, 0xc0, !PT ;  /* 0x000003fc05027812 */ /* 0x001fe400078ec0ff */
[----:B------:R-:W-:Y:S02]  /*dbd0*/  LOP3.LUT R21, R21, 0x3fc, RZ, 0xc0, !PT ;  /* 0x000003fc15157812 */ /* 0x000fe400078ec0ff */
[----:B------:R-:W-:Y:S02]  /*dbe0*/  LOP3.LUT R24, R23, 0x3fc, RZ, 0xc0, !PT ;  /* 0x000003fc17187812 */ /* 0x000fe400078ec0ff */
[----:B------:R-:W-:Y:S01]  /*dbf0*/  LOP3.LUT R26, R25, 0x3fc, RZ, 0xc0, !PT ;  /* 0x000003fc191a7812 */ /* 0x000fe200078ec0ff */
[----:B------:R-:W-:Y:S01]  /*dc00*/  LDS R2, [R2+UR7] ;  /* 0x0000000702027984 */ /* 0x000fe20008000800 */
[----:B------:R-:W-:Y:S02]  /*dc10*/  LOP3.LUT R17, R17, 0x3fc, RZ, 0xc0, !PT ;  /* 0x000003fc11117812 */ /* 0x000fe400078ec0ff */
[----:B------:R-:W-:Y:S01]  /*dc20*/  LOP3.LUT R22, R22, 0x3fc, RZ, 0xc0, !PT ;  /* 0x000003fc16167812 */ /* 0x000fe200078ec0ff */
[----:B------:R-:W-:Y:S04]  /*dc30*/  LDS R21, [R21+UR4] ;  /* 0x0000000415157984 */ /* 0x000fe80008000800 */
[----:B------:R0:W1:Y:S04]  /*dc40*/  LDS R5, [R17+UR8] ;  /* 0x0000000811057984 */ /* 0x0000680008000800 */
[----:B------:R2:W-:Y:S04]  /*dc50*/  LDS R3, [R22+UR7] ;  /* 0x0000000716037984 */ /* 0x0005e80008000800 */
[----:B------:R-:W-:Y:S04]  /*dc60*/  LDS R24, [R24+UR8] ;  /* 0x0000000818187984 */ /* 0x000fe80008000800 */
[----:B------:R-:W4:Y:S01]  /*dc70*/  LDS R26, [R26+UR4] ;  /* 0x000000041a1a7984 */ /* 0x000f220008000800 */
[--C-:B------:R-:W-:Y:S01]  /*dc80*/  SHF.R.U32.HI R28, RZ, 0x6, R0.reuse ;  /* 0x00000006ff1c7819 */ /* 0x100fe20000011600 */
[----:B------:R-:W-:Y:S01]  /*dc90*/  IMAD.SHL.U32 R27, R0, 0x4, RZ ;  /* 0x00000004001b7824 */ /* 0x000fe200078e00ff */
[----:B------:R-:W-:Y:S01]  /*dca0*/  SHF.R.U32.HI R29, RZ, 0xe, R0 ;  /* 0x0000000eff1d7819 */ /* 0x000fe20000011600 */
[----:B------:R-:W-:Y:S01]  /*dcb0*/  IMAD.SHL.U32 R0, R14, 0x4, RZ ;  /* 0x000000040e007824 */ /* 0x000fe200078e00ff */
[----:B------:R-:W-:Y:S01]  /*dcc0*/  SHF.R.U32.HI R25, RZ, 0x6, R14 ;  /* 0x00000006ff197819 */ /* 0x000fe2000001160e */
[----:B0-----:R-:W-:Y:S01]  /*dcd0*/  IMAD.SHL.U32 R17, R13, 0x4, RZ ;  /* 0x000000040d117824 */ /* 0x001fe200078e00ff */
[----:B------:R-:W-:-:S02]  /*dce0*/  SHF.R.U32.HI R14, RZ, 0x16, R15 ;  /* 0x00000016ff0e7819 */ /* 0x000fc4000001160f */
[----:B------:R-:W-:Y:S02]  /*dcf0*/  SHF.L.U32 R23, R15, 0x2, RZ ;  /* 0x000000020f177819 */ /* 0x000fe400000006ff */
[----:B--2---:R-:W-:Y:S02]  /*dd00*/  LOP3.LUT R22, R28, 0x3fc, RZ, 0xc0, !PT ;  /* 0x000003fc1c167812 */ /* 0x004fe400078ec0ff */
[----:B------:R-:W-:Y:S02]  /*dd10*/  LOP3.LUT R15, R29, 0x3fc, RZ, 0xc0, !PT ;  /* 0x000003fc1d0f7812 */ /* 0x000fe400078ec0ff */
[----:B------:R-:W-:Y:S02]  /*dd20*/  LOP3.LUT R14, R14, 0x3fc, RZ, 0xc0, !PT ;  /* 0x000003fc0e0e7812 */ /* 0x000fe400078ec0ff */
[----:B------:R-:W-:Y:S01]  /*dd30*/  LOP3.LUT R17, R17, 0x3fc, RZ, 0xc0, !PT ;  /* 0x000003fc11117812 */ /* 0x000fe200078ec0ff */
[----:B------:R-:W-:Y:S01]  /*dd40*/  LDS R22, [R22+UR4] ;  /* 0x0000000416167984 */ /* 0x000fe20008000800 */
[----:B------:R-:W-:-:S02]  /*dd50*/  LOP3.LUT R0, R0, 0x3fc, RZ, 0xc0, !PT ;  /* 0x000003fc00007812 */ /* 0x000fc400078ec0ff */
[----:B-1----:R-:W-:Y:S01]  /*dd60*/  LOP3.LUT R5, R21, R5, R2, 0x96, !PT ;  /* 0x0000000515057212 */ /* 0x002fe200078e9602 */
[----:B------:R-:W-:Y:S01]  /*dd70*/  LDS R15, [R15+UR8] ;  /* 0x000000080f0f7984 */ /* 0x000fe20008000800 */
[----:B------:R-:W-:Y:S02]  /*dd80*/  SHF.R.U32.HI R21, RZ, 0x16, R13 ;  /* 0x00000016ff157819 */ /* 0x000fe4000001160d */
[----:B------:R-:W-:Y:S01]  /*dd90*/  LOP3.LUT R2, R27, 0x3fc, RZ, 0xc0, !PT ;  /* 0x000003fc1b027812 */ /* 0x000fe200078ec0ff */
[----:B------:R-:W0:Y:S01]  /*dda0*/  LDS R17, [R17+UR9] ;  /* 0x0000000911117984 */ /* 0x000e220008000800 */
[----:B----4-:R-:W-:-:S04]  /*ddb0*/  LOP3.LUT R3, R26, R24, R3, 0x96, !PT ;  /* 0x000000181a037212 */ /* 0x010fc800078e9603 */
[----:B------:R-:W1:Y:S01]  /*ddc0*/  LDS R2, [R2+UR9] ;  /* 0x0000000902027984 */ /* 0x000e620008000800 */
[----:B------:R-:W-:Y:S02]  /*ddd0*/  SHF.R.U32.HI R24, RZ, 0xe, R13 ;  /* 0x0000000eff187819 */ /* 0x000fe4000001160d */
[----:B------:R-:W-:Y:S01]  /*dde0*/  LOP3.LUT R13, R25, 0x3fc, RZ, 0xc0, !PT ;  /* 0x000003fc190d7812 */ /* 0x000fe200078ec0ff */
[----:B------:R-:W-:Y:S01]  /*ddf0*/  LDS R0, [R0+UR9] ;  /* 0x0000000900007984 */ /* 0x000fe20008000800 */
[----:B------:R-:W-:Y:S02]  /*de00*/  LOP3.LUT R24, R24, 0x3fc, RZ, 0xc0, !PT ;  /* 0x000003fc18187812 */ /* 0x000fe400078ec0ff */
[----:B------:R-:W-:Y:S01]  /*de10*/  LOP3.LUT R25, R21, 0x3fc, RZ, 0xc0, !PT ;  /* 0x000003fc15197812 */ /* 0x000fe200078ec0ff */
[----:B------:R-:W-:Y:S01]  /*de20*/  LDS R26, [R13+UR4] ;  /* 0x000000040d1a7984 */ /* 0x000fe20008000800 */
[----:B------:R-:W-:-:S03]  /*de30*/  LOP3.LUT R23, R23, 0x3fc, RZ, 0xc0, !PT ;  /* 0x000003fc17177812 */ /* 0x000fc600078ec0ff */
[----:B------:R2:W-:Y:S04]  /*de40*/  LDS R21, [R14+UR7] ;  /* 0x000000070e157984 */ /* 0x0005e80008000800 */
[----:B------:R-:W4:Y:S04]  /*de50*/  LDS R24, [R24+UR8] ;  /* 0x0000000818187984 */ /* 0x000f280008000800 */
[----:B------:R-:W4:Y:S04]  /*de60*/  LDS R25, [R25+UR7] ;  /* 0x0000000719197984 */ /* 0x000f280008000800 */
[----:B------:R-:W4:Y:S01]  /*de70*/  LDS R23, [R23+UR9] ;  /* 0x0000000917177984 */ /* 0x000f220008000800 */
[----:B0-----:R-:W-:-:S04]  /*de80*/  LOP3.LUT R5, R12, R5, R17, 0x96, !PT ;  /* 0x000000050c057212 */ /* 0x001fc800078e9611 */
[----:B------:R-:W-:Y:S02]  /*de90*/  SHF.R.U32.HI R17, RZ, 0xe, R5 ;  /* 0x0000000eff117819 */ /* 0x000fe40000011605 */
[----:B-1----:R-:W-:Y:S01]  /*dea0*/  LOP3.LUT R4, R4, R3, R2, 0x96, !PT ;  /* 0x0000000304047212 */ /* 0x002fe200078e9602 */
[----:B------:R-:W-:-:S03]  /*deb0*/  IMAD.SHL.U32 R3, R5, 0x4, RZ ;  /* 0x0000000405037824 */ /* 0x000fc600078e00ff */
[----:B--2---:R-:W-:Y:S02]  /*dec0*/  SHF.R.U32.HI R14, RZ, 0x16, R4 ;  /* 0x00000016ff0e7819 */ /* 0x004fe40000011604 */
[----:B------:R-:W-:Y:S02]  /*ded0*/  SHF.L.U32 R2, R4, 0x2, RZ ;  /* 0x0000000204027819 */ /* 0x000fe400000006ff */
[----:B----4-:R-:W-:Y:S02]  /*dee0*/  LOP3.LUT R21, R22, R24, R21, 0x96, !PT ;  /* 0x0000001816157212 */ /* 0x010fe400078e9615 */
[----:B------:R-:W-:Y:S02]  /*def0*/  LOP3.LUT R26, R26, R15, R25, 0x96, !PT ;  /* 0x0000000f1a1a7212 */ /* 0x000fe400078e9619 */
[----:B------:R-:W-:Y:S02]  /*df00*/  LOP3.LUT R11, R11, R21, R0, 0x96, !PT ;  /* 0x000000150b0b7212 */ /* 0x000fe400078e9600 */
[----:B------:R-:W-:-:S02]  /*df10*/  LOP3.LUT R26, R10, R26, R23, 0x96, !PT ;  /* 0x0000001a0a1a7212 */ /* 0x000fc400078e9617 */
[--C-:B------:R-:W-:Y:S02]  /*df20*/  SHF.R.U32.HI R22, RZ, 0x16, R5.reuse ;  /* 0x00000016ff167819 */ /* 0x100fe40000011605 */
[----:B------:R-:W-:Y:S02]  /*df30*/  SHF.R.U32.HI R21, RZ, 0x6, R5 ;  /* 0x00000006ff157819 */ /* 0x000fe40000011605 */
[--C-:B------:R-:W-:Y:S02]  /*df40*/  SHF.R.U32.HI R15, RZ, 0xe, R4.reuse ;  /* 0x0000000eff0f7819 */ /* 0x100fe40000011604 */
[----:B------:R-:W-:Y:S01]  /*df50*/  SHF.R.U32.HI R5, RZ, 0x6, R4 ;  /* 0x00000006ff057819 */ /* 0x000fe20000011604 */
[----:B------:R-:W-:Y:S01]  /*df60*/  IMAD.SHL.U32 R0, R11, 0x4, RZ ;  /* 0x000000040b007824 */ /* 0x000fe200078e00ff */
[----:B------:R-:W-:Y:S02]  /*df70*/  SHF.R.U32.HI R13, RZ, 0xe, R11 ;  /* 0x0000000eff0d7819 */ /* 0x000fe4000001160b */
[----:B------:R-:W-:-:S02]  /*df80*/  SHF.R.U32.HI R4, RZ, 0x6, R26 ;  /* 0x00000006ff047819 */ /* 0x000fc4000001161a */
[--C-:B------:R-:W-:Y:S02]  /*df90*/  SHF.R.U32.HI R24, RZ, 0x16, R26.reuse ;  /* 0x00000016ff187819 */ /* 0x100fe4000001161a */
[--C-:B------:R-:W-:Y:S02]  /*dfa0*/  SHF.R.U32.HI R10, RZ, 0x6, R11.reuse ;  /* 0x00000006ff0a7819 */ /* 0x100fe4000001160b */
[----:B------:R-:W-:Y:S02]  /*dfb0*/  SHF.R.U32.HI R12, RZ, 0x16, R11 ;  /* 0x00000016ff0c7819 */ /* 0x000fe4000001160b */
[----:B------:R-:W-:Y:S01]  /*dfc0*/  SHF.R.U32.HI R11, RZ, 0xe, R26 ;  /* 0x0000000eff0b7819 */ /* 0x000fe2000001161a */
[----:B------:R-:W-:Y:S01]  /*dfd0*/  IMAD.SHL.U32 R23, R26, 0x4, RZ ;  /* 0x000000041a177824 */ /* 0x000fe200078e00ff */
[----:B------:R-:W-:Y:S02]  /*dfe0*/  LOP3.LUT R17, R17, 0x3fc, RZ, 0xc0, !PT ;  /* 0x000003fc11117812 */ /* 0x000fe400078ec0ff */
[----:B------:R-:W-:-:S02]  /*dff0*/  LOP3.LUT R14, R14, 0x3fc, RZ, 0xc0, !PT ;  /* 0x000003fc0e0e7812 */ /* 0x000fc400078ec0ff */
[----:B------:R-:W-:Y:S02]  /*e000*/  LOP3.LUT R13, R13, 0x3fc, RZ, 0xc0, !PT ;  /* 0x000003fc0d0d7812 */ /* 0x000fe400078ec0ff */
[----:B------:R-:W-:Y:S01]  /*e010*/  LOP3.LUT R4, R4, 0x3fc, RZ, 0xc0, !PT ;  /* 0x000003fc04047812 */ /* 0x000fe200078ec0ff */
        /* <DEDUP_REMOVED lines=13> */
[----:B------:R-:W-:Y:S02]  /*e0f0*/  LOP3.LUT R3, R3, 0x3fc, RZ, 0xc0, !PT ;  /* 0x000003fc03037812 */ /* 0x000fe400078ec0ff */
[----:B------:R-:W-:Y:S01]  /*e100*/  LOP3.LUT R0, R0, 0x3fc, RZ, 0xc0, !PT ;  /* 0x000003fc00007812 */ /* 0x000fe200078ec0ff */
[----:B------:R-:W1:Y:S01]  /*e110*/  LDS R24, [R24+UR7] ;  /* 0x0000000718187984 */ /* 0x000e620008000800 */
[----:B------:R-:W-:-:S02]  /*e120*/  LOP3.LUT R2, R2, 0x3fc, RZ, 0xc0, !PT ;  /* 0x000003fc02027812 */ /* 0x000fc400078ec0ff */
[----:B------:R-:W-:Y:S01]  /*e130*/  LOP3.LUT R23, R23, 0x3fc, RZ, 0xc0, !PT ;  /* 0x000003fc17177812 */ /* 0x000fe200078ec0ff */
[----:B------:R-:W-:Y:S04]  /*e140*/  LDS R22, [R22+UR7] ;  /* 0x0000000716167984 */ /* 0x000fe80008000800 */
[----:B------:R-:W-:Y:S04]  /*e150*/  LDS R21, [R21+UR4] ;  /* 0x0000000415157984 */ /* 0x000fe80008000800 */
[----:B------:R-:W-:Y:S04]  /*e160*/  LDS R15, [R15+UR8] ;  /* 0x000000080f0f7984 */ /* 0x000fe80008000800 */
[----:B------:R-:W2:Y:S04]  /*e170*/  LDS R10, [R10+UR4] ;  /* 0x000000040a0a7984 */ /* 0x000ea80008000800 */
[----:B------:R-:W-:Y:S04]  /*e180*/  LDS R12, [R12+UR7] ;  /* 0x000000070c0c7984 */ /* 0x000fe80008000800 */
[----:B------:R-:W4:Y:S04]  /*e190*/  LDS R11, [R11+UR8] ;  /* 0x000000080b0b7984 */ /* 0x000f280008000800 */
[----:B------:R-:W5:Y:S04]  /*e1a0*/  LDS R3, [R3+UR9] ;  /* 0x0000000903037984 */ /* 0x000f680008000800 */
[----:B------:R-:W3:Y:S04]  /*e1b0*/  LDS R0, [R0+UR9] ;  /* 0x0000000900007984 */ /* 0x000ee80008000800 */
[----:B------:R-:W3:Y:S04]  /*e1c0*/  LDS R23, [R23+UR9] ;  /* 0x0000000917177984 */ /* 0x000ee80008000800 */
[----:B------:R-:W3:Y:S01]  /*e1d0*/  LDS R2, [R2+UR9] ;  /* 0x0000000902027984 */ /* 0x000ee20008000800 */
[----:B0-----:R-:W-:-:S02]  /*e1e0*/  LOP3.LUT R14, R4, R13, R14, 0x96, !PT ;  /* 0x0000000d040e7212 */ /* 0x001fc400078e960e */
[----:B-1----:R-:W-:Y:S01]  /*e1f0*/  LOP3.LUT R17, R26, R17, R24, 0x96, !PT ;  /* 0x000000111a117212 */ /* 0x002fe200078e9618 */
[----:B------:R-:W-:Y:S01]  /*e200*/  ULEA UR5, UR6, UR5, 0x18 ;  /* 0x0000000506057291 */ /* 0x000fe2000f8ec0ff */
[----:B--2---:R-:W-:Y:S02]  /*e210*/  LOP3.LUT R15, R10, R15, R22, 0x96, !PT ;  /* 0x0000000f0a0f7212 */ /* 0x004fe400078e9616 */
[----:B----4-:R-:W-:Y:S02]  /*e220*/  LOP3.LUT R21, R21, R11, R12, 0x96, !PT ;  /* 0x0000000b15157212 */ /* 0x010fe400078e960c */
[----:B-----5:R-:W-:Y:S02]  /*e230*/  LOP3.LUT R6, R6, R14, R3, 0x96, !PT ;  /* 0x0000000e06067212 */ /* 0x020fe400078e9603 */
[----:B---3--:R-:W-:Y:S02]  /*e240*/  LOP3.LUT R7, R7, R17, R0, 0x96, !PT ;  /* 0x0000001107077212 */ /* 0x008fe400078e9600 */
[----:B------:R-:W-:-:S02]  /*e250*/  SHF.R.U32.HI R22, RZ, 0x8, R6 ;  /* 0x00000008ff167819 */ /* 0x000fc40000011606 */
[----:B------:R-:W-:Y:S02]  /*e260*/  LOP3.LUT R8, R8, R15, R23, 0x96, !PT ;  /* 0x0000000f08087212 */ /* 0x000fe400078e9617 */
[----:B------:R-:W-:Y:S02]  /*e270*/  SHF.R.U32.HI R4, RZ, 0x10, R7 ;  /* 0x00000010ff047819 */ /* 0x000fe40000011607 */
[----:B------:R-:W-:Y:S02]  /*e280*/  LOP3.LUT R9, R9, R21, R2, 0x96, !PT ;  /* 0x0000001509097212 */ /* 0x000fe400078e9602 */
[----:B------:R-:W-:Y:S02]  /*e290*/  SHF.R.U32.HI R5, RZ, 0x10, R6 ;  /* 0x00000010ff057819 */ /* 0x000fe40000011606 */
[--C-:B------:R-:W-:Y:S02]  /*e2a0*/  SHF.R.U32.HI R23, RZ, 0x10, R8.reuse ;  /* 0x00000010ff177819 */ /* 0x100fe40000011608 */
[----:B------:R-:W-:-:S02]  /*e2b0*/  SHF.R.U32.HI R24, RZ, 0x8, R8 ;  /* 0x00000008ff187819 */ /* 0x000fc40000011608 */
[C---:B------:R-:W-:Y:S02]  /*e2c0*/  LOP3.LUT R15, R8.reuse, 0xff, RZ, 0xc0, !PT ;  /* 0x000000ff080f7812 */ /* 0x040fe400078ec0ff */
[----:B------:R-:W-:Y:S02]  /*e2d0*/  LEA.HI R0, R8, UR5, RZ, 0x8 ;  /* 0x0000000508007c11 */ /* 0x000fe4000f8f40ff */
[--C-:B------:R-:W-:Y:S02]  /*e2e0*/  SHF.R.U32.HI R3, RZ, 0x10, R9.reuse ;  /* 0x00000010ff037819 */ /* 0x100fe40000011609 */
[----:B------:R-:W-:Y:S01]  /*e2f0*/  SHF.R.U32.HI R11, RZ, 0x8, R9 ;  /* 0x00000008ff0b7819 */ /* 0x000fe20000011609 */
[----:B------:R-:W-:Y:S01]  /*e300*/  LDS.U8 R15, [R15+UR5] ;  /* 0x000000050f0f7984 */ /* 0x000fe20008000000 */
[----:B------:R-:W-:Y:S02]  /*e310*/  LEA.HI R8, R9, UR5, RZ, 0x8 ;  /* 0x0000000509087c11 */ /* 0x000fe4000f8f40ff */
[----:B------:R-:W-:Y:S01]  /*e320*/  LOP3.LUT R17, R6, 0xff, RZ, 0xc0, !PT ;  /* 0x000000ff06117812 */ /* 0x000fe200078ec0ff */
[----:B------:R-:W-:Y:S01]  /*e330*/  LDS.U8 R0, [R0] ;  /* 0x0000000000007984 */ /* 0x000fe20000000000 */
[----:B------:R-:W-:-:S02]  /*e340*/  LOP3.LUT R22, R22, 0xff, RZ, 0xc0, !PT ;  /* 0x000000ff16167812 */ /* 0x000fc400078ec0ff */
[----:B------:R-:W-:Y:S01]  /*e350*/  LOP3.LUT R4, R4, 0xff, RZ, 0xc0, !PT ;  /* 0x000000ff04047812 */ /* 0x000fe200078ec0ff */
[----:B------:R-:W-:Y:S01]  /*e360*/  LDS.U8 R8, [R8] ;  /* 0x0000000008087984 */ /* 0x000fe20000000000 */
[----:B------:R-:W-:Y:S02]  /*e370*/  LEA.HI R6, R6, UR5, RZ, 0x8 ;  /* 0x0000000506067c11 */ /* 0x000fe4000f8f40ff */
[----:B------:R-:W-:Y:S01]  /*e380*/  LOP3.LUT R14, R9, 0xff, RZ, 0xc0, !PT ;  /* 0x000000ff090e7812 */ /* 0x000fe200078ec0ff */
[----:B------:R-:W-:Y:S01]  /*e390*/  LDS.U8 R22, [R22+UR5] ;  /* 0x0000000516167984 */ /* 0x000fe20008000000 */
[----:B------:R-:W-:Y:S02]  /*e3a0*/  LOP3.LUT R5, R5, 0xff, RZ, 0xc0, !PT ;  /* 0x000000ff05057812 */ /* 0x000fe400078ec0ff */
[----:B------:R-:W-:Y:S01]  /*e3b0*/  SHF.R.U32.HI R2, RZ, 0x8, R7 ;  /* 0x00000008ff027819 */ /* 0x000fe20000011607 */
[----:B------:R-:W-:Y:S01]  /*e3c0*/  LDS.U8 R6, [R6] ;  /* 0x0000000006067984 */ /* 0x000fe20000000000 */
[----:B------:R-:W-:-:S02]  /*e3d0*/  LOP3.LUT R3, R3, 0xff, RZ, 0xc0, !PT ;  /* 0x000000ff03037812 */ /* 0x000fc400078ec0ff */
[----:B------:R-:W-:Y:S01]  /*e3e0*/  LOP3.LUT R24, R24, 0xff, RZ, 0xc0, !PT ;  /* 0x000000ff18187812 */ /* 0x000fe200078ec0ff */
[----:B------:R-:W0:Y:S01]  /*e3f0*/  LDS.U8 R9, [R5+UR5] ;  /* 0x0000000505097984 */ /* 0x000e220008000000 */
[----:B------:R-:W-:Y:S02]  /*e400*/  LOP3.LUT R12, R11, 0xff, RZ, 0xc0, !PT ;  /* 0x000000ff0b0c7812 */ /* 0x000fe400078ec0ff */
[C---:B------:R-:W-:Y:S01]  /*e410*/  LOP3.LUT R21, R7.reuse, 0xff, RZ, 0xc0, !PT ;  /* 0x000000ff07157812 */ /* 0x040fe200078ec0ff */
[----:B------:R-:W1:Y:S01]  /*e420*/  LDS.U8 R11, [R4+UR5] ;  /* 0x00000005040b7984 */ /* 0x000e620008000000 */
[----:B------:R-:W-:Y:S02]  /*e430*/  LEA.HI R10, R7, UR5, RZ, 0x8 ;  /* 0x00000005070a7c11 */ /* 0x000fe4000f8f40ff */
[----:B------:R-:W-:Y:S01]  /*e440*/  LOP3.LUT R23, R23, 0xff, RZ, 0xc0, !PT ;  /* 0x000000ff17177812 */ /* 0x000fe200078ec0ff */
[----:B------:R-:W2:Y:S01]  /*e450*/  LDS.U8 R7, [R14+UR5] ;  /* 0x000000050e077984 */ /* 0x000ea20008000000 */
[----:B------:R-:W-:-:S03]  /*e460*/  LOP3.LUT R25, R2, 0xff, RZ, 0xc0, !PT ;  /* 0x000000ff02197812 */ /* 0x000fc600078ec0ff */
[----:B------:R3:W4:Y:S04]  /*e470*/  LDS.U8 R13, [R3+UR5] ;  /* 0x00000005030d7984 */ /* 0x0007280008000000 */
[----:B------:R-:W5:Y:S04]  /*e480*/  LDS.U8 R24, [R24+UR5] ;  /* 0x0000000518187984 */ /* 0x000f680008000000 */
[----:B------:R-:W5:Y:S04]  /*e490*/  LDS.U8 R12, [R12+UR5] ;  /* 0x000000050c0c7984 */ /* 0x000f680008000000 */
[----:B------:R-:W5:Y:S04]  /*e4a0*/  LDS.U8 R14, [R25+UR5] ;  /* 0x00000005190e7984 */ /* 0x000f680008000000 */
[----:B------:R-:W5:Y:S04]  /*e4b0*/  LDS.U8 R23, [R23+UR5] ;  /* 0x0000000517177984 */ /* 0x000f680008000000 */
[----:B------:R-:W5:Y:S04]  /*e4c0*/  LDS.U8 R21, [R21+UR5] ;  /* 0x0000000515157984 */ /* 0x000f680008000000 */
[----:B------:R-:W5:Y:S04]  /*e4d0*/  LDS.U8 R17, [R17+UR5] ;  /* 0x0000000511117984 */ /* 0x000f680008000000 */
[----:B------:R-:W5:Y:S01]  /*e4e0*/  LDS.U8 R10, [R10] ;  /* 0x000000000a0a7984 */ /* 0x000f620000000000 */
[----:B---3--:R-:W3:Y:S01]  /*e4f0*/  LDC.64 R2, c[0x0][0x380] ;  /* 0x0000e000ff027b82 */ /* 0x008ee20000000a00 */
[----:B0-----:R-:W-:Y:S01]  /*e500*/  LEA R9, R0, R9, 0x8 ;  /* 0x0000000900097211 */ /* 0x001fe200078e40ff */
[----:B-1----:R-:W-:-:S06]  /*e510*/  IMAD R11, R8, 0x100, R11 ;  /* 0x00000100080b7824 */ /* 0x002fcc00078e020b */
[----:B------:R-:W0:Y:S01]  /*e520*/  LDC.64 R4, c[0x0][0x390] ;  /* 0x0000e400ff047b82 */ /* 0x000e220000000a00 */
[----:B--2---:R-:W-:Y:S01]  /*e530*/  LEA R22, R22, R7, 0x8 ;  /* 0x0000000716167211 */ /* 0x004fe200078e40ff */
[----:B----4-:R-:W-:Y:S01]  /*e540*/  IMAD R13, R6, 0x100, R13 ;  /* 0x00000100060d7824 */ /* 0x010fe200078e020d */
[----:B-----5:R-:W-:Y:S01]  /*e550*/  LEA R0, R11, R24, 0x8 ;  /* 0x000000180b007211 */ /* 0x020fe200078e40ff */
[----:B------:R-:W-:Y:S02]  /*e560*/  IMAD R12, R9, 0x100, R12 ;  /* 0x00000100090c7824 */ /* 0x000fe400078e020c */
[----:B------:R-:W-:Y:S02]  /*e570*/  IMAD R14, R13, 0x100, R14 ;  /* 0x000001000d0e7824 */ /* 0x000fe400078e020e */
[----:B------:R-:W-:-:S03]  /*e580*/  IMAD R23, R23, 0x10000, R22 ;  /* 0x0001000017177824 */ /* 0x000fc600078e0216 */
[----:B------:R-:W-:Y:S01]  /*e590*/  LEA R15, R14, R15, 0x8 ;  /* 0x0000000f0e0f7211 */ /* 0x000fe200078e40ff */
[----:B------:R-:W-:Y:S02]  /*e5a0*/  IMAD.U32 R21, R12, 0x100, R21 ;  /* 0x000001000c157824 */ /* 0x000fe400078e0015 */
[----:B------:R-:W-:Y:S02]  /*e5b0*/  IMAD.U32 R0, R0, 0x100, R17 ;  /* 0x0000010000007824 */ /* 0x000fe400078e0011 */
[----:B------:R-:W-:Y:S01]  /*e5c0*/  IMAD R23, R10, 0x1000000, R23 ;  /* 0x010000000a177824 */ /* 0x000fe200078e0217 */
[----:B------:R-:W-:Y:S02]  /*e5d0*/  LOP3.LUT R21, R18, R21, RZ, 0x3c, !PT ;  /* 0x0000001512157212 */ /* 0x000fe400078e3cff */
[----:B------:R-:W-:Y:S02]  /*e5e0*/  LOP3.LUT R15, R16, R15, RZ, 0x3c, !PT ;  /* 0x0000000f100f7212 */ /* 0x000fe400078e3cff */
[----:B------:R-:W-:-:S02]  /*e5f0*/  LOP3.LUT R19, R19, R0, RZ, 0x3c, !PT ;  /* 0x0000000013137212 */ /* 0x000fc400078e3cff */
[----:B------:R-:W-:Y:S01]  /*e600*/  LOP3.LUT R23, R20, R23, RZ, 0x3c, !PT ;  /* 0x0000001714177212 */ /* 0x000fe200078e3cff */
[----:B---3--:R-:W-:Y:S04]  /*e610*/  STG.E desc[UR12][R2.64], R21 ;  /* 0x0000001502007986 */ /* 0x008fe8000c10190c */
[----:B------:R-:W-:Y:S04]  /*e620*/  STG.E desc[UR12][R2.64+0x4], R15 ;  /* 0x0000040f02007986 */ /* 0x000fe8000c10190c */
[----:B------:R-:W-:Y:S04]  /*e630*/  STG.E desc[UR12][R2.64+0x8], R19 ;  /* 0x0000081302007986 */ /* 0x000fe8000c10190c */
[----:B------:R1:W-:Y:S04]  /*e640*/  STG.E desc[UR12][R2.64+0xc], R23 ;  /* 0x00000c1702007986 */ /* 0x0003e8000c10190c */
[----:B0-----:R-:W2:Y:S02]  /*e650*/  LDG.E R0, desc[UR12][R4.64] ;  /* 0x0000000c04007981 */ /* 0x001ea4000c1e1900 */
[----:B--2---:R-:W-:-:S05]  /*e660*/  LOP3.LUT R7, R0, R21, RZ, 0x3c, !PT ;  /* 0x0000001500077212 */ /* 0x004fca00078e3cff */
[----:B------:R-:W-:Y:S04]  /*e670*/  STG.E desc[UR12][R2.64], R7 ;  /* 0x0000000702007986 */ /* 0x000fe8000c10190c */
[----:B------:R-:W2:Y:S02]  /*e680*/  LDG.E R0, desc[UR12][R4.64+0x4] ;  /* 0x0000040c04007981 */ /* 0x000ea4000c1e1900 */
[----:B--2---:R-:W-:-:S05]  /*e690*/  LOP3.LUT R9, R0, R15, RZ, 0x3c, !PT ;  /* 0x0000000f00097212 */ /* 0x004fca00078e3cff */
[----:B------:R-:W-:Y:S04]  /*e6a0*/  STG.E desc[UR12][R2.64+0x4], R9 ;  /* 0x0000040902007986 */ /* 0x000fe8000c10190c */
[----:B------:R-:W2:Y:S02]  /*e6b0*/  LDG.E R0, desc[UR12][R4.64+0x8] ;  /* 0x0000080c04007981 */ /* 0x000ea4000c1e1900 */
[----:B--2---:R-:W-:-:S05]  /*e6c0*/  LOP3.LUT R11, R0, R19, RZ, 0x3c, !PT ;  /* 0x00000013000b7212 */ /* 0x004fca00078e3cff */
[----:B------:R-:W-:Y:S04]  /*e6d0*/  STG.E desc[UR12][R2.64+0x8], R11 ;  /* 0x0000080b02007986 */ /* 0x000fe8000c10190c */
[----:B------:R-:W1:Y:S02]  /*e6e0*/  LDG.E R0, desc[UR12][R4.64+0xc] ;  /* 0x00000c0c04007981 */ /* 0x000e64000c1e1900 */
[----:B-1----:R-:W-:-:S05]  /*e6f0*/  LOP3.LUT R23, R0, R23, RZ, 0x3c, !PT ;  /* 0x0000001700177212 */ /* 0x002fca00078e3cff */
[----:B------:R-:W-:Y:S01]  /*e700*/  STG.E desc[UR12][R2.64+0xc], R23 ;  /* 0x00000c1702007986 */ /* 0x000fe2000c10190c */
[----:B------:R-:W-:Y:S05]  /*e710*/  EXIT ;  /* 0x000000000000794d */ /* 0x000fea0003800000 */
.L_x_0:
        /* <DEDUP_REMOVED lines=46> */
[----:B------:R-:W-:Y:S01]  /*ea00*/  IMAD.MOV.U32 R9, RZ, RZ, -0x776fd5de ;  /* 0x88902a22ff097424 */ /* 0x000fe200078e00ff */
[----:B------:R-:W-:Y:S01]  /*ea10*/  MOV R11, 0xdb0b5ede ;  /* 0xdb0b5ede000b7802 */ /* 0x000fe20000000f00 */
[----:B------:R-:W-:Y:S01]  /*ea20*/  IMAD.MOV.U32 R10, RZ, RZ, 0x14b8ee46 ;  /* 0x14b8ee46ff0a7424 */ /* 0x000fe200078e00ff */
[----:B------:R2:W-:Y:S01]  /*ea30*/  STL.128 [UR14+0x70], R28 ;  /* 0x0000701cff007987 */ /* 0x0005e20008100c0e */
[----:B------:R-:W-:Y:S01]  /*ea40*/  IMAD.MOV.U32 R15, RZ, RZ, 0x79e49591 ;  /* 0x79e49591ff0f7424 */ /* 0x000fe200078e00ff */
[----:B---3--:R-:W-:Y:S01]  /*ea50*/  MOV R17, 0xa94ed58d ;  /* 0xa94ed58d00117802 */ /* 0x008fe20000000f00 */
[----:B------:R-:W-:Y:S01]  /*ea60*/  IMAD.MOV.U32 R4, RZ, RZ, -0x13ecf333 ;  /* 0xec130ccdff047424 */ /* 0x000fe200078e00ff */
[----:B------:R3:W-:Y:S01]  /*ea70*/  STL.128 [UR14+0x90], R8 ;  /* 0x00009008ff007987 */ /* 0x0007e20008100c0e */
[----:B------:R-:W-:Y:S01]  /*ea80*/  IMAD.MOV.U32 R6, RZ, RZ, 0x3d7ea7c4 ;  /* 0x3d7ea7c4ff067424 */ /* 0x000fe200078e00ff */
[----:B----4-:R-:W-:Y:S01]  /*ea90*/  MOV R20, 0x2e2578ba ;  /* 0x2e2578ba00147802 */ /* 0x010fe20000000f00 */
[----:B------:R-:W-:Y:S01]  /*eaa0*/  IMAD.MOV.U32 R7, RZ, RZ, 0x73195d64 ;  /* 0x73195d64ff077424 */ /* 0x000fe200078e00ff */
[----:B------:R4:W-:Y:S01]  /*eab0*/  STL.128 [UR14+0xa0], R12 ;  /* 0x0000a00cff007987 */ /* 0x0009e20008100c0e */
[----:B------:R-:W-:Y:S01]  /*eac0*/  IMAD.MOV.U32 R16, RZ, RZ, 0x6d37c8e7 ;  /* 0x6d37c8e7ff107424 */ /* 0x000fe200078e00ff */
[----:B------:R-:W-:Y:S01]  /*ead0*/  MOV R23, 0x8a8bbd4b ;  /* 0x8a8bbd4b00177802 */ /* 0x000fe20000000f00 */
[----:B------:R-:W-:Y:S01]  /*eae0*/  IMAD.MOV.U32 R18, RZ, RZ, -0x150ba994 ;  /* 0xeaf4566cff127424 */ /* 0x000fe200078e00ff */
[----:B-1----:R-:W-:Y:S01]  /*eaf0*/  MOV R26, 0xb9573561 ;  /* 0xb9573561001a7802 */ /* 0x002fe20000000f00 */
[----:B------:R-:W-:Y:S01]  /*eb00*/  IMAD.MOV.U32 R19, RZ, RZ, 0x8ae7a65 ;  /* 0x08ae7a65ff137424 */ /* 0x000fe200078e00ff */
[----:B--2---:R-:W-:Y:S01]  /*eb10*/  MOV R29, 0x948ed969 ;  /* 0x948ed969001d7802 */ /* 0x004fe20000000f00 */
[----:B------:R-:W-:Y:S01]  /*eb20*/  IMAD.MOV.U32 R21, RZ, RZ, -0x394b59e4 ;  /* 0xc6b4a61cff157424 */ /* 0x000fe200078e00ff */
[----:B------:R1:W-:Y:S01]  /*eb30*/  STL.128 [UR14+0x80], R4 ;  /* 0x00008004ff007987 */ /* 0x0003e20008100c0e */
[----:B------:R-:W-:Y:S01]  /*eb40*/  IMAD.MOV.U32 R22, RZ, RZ, 0x1f74dde8 ;  /* 0x1f74dde8ff167424 */ /* 0x000fe200078e00ff */
[----:B---3--:R-:W-:Y:S01]  /*eb50*/  MOV R9, 0xd66b6bbd ;  /* 0xd66b6bbd00097802 */ /* 0x008fe20000000f00 */
[----:B------:R-:W-:Y:S01]  /*eb60*/  IMAD.MOV.U32 R24, RZ, RZ, 0x66b53e70 ;  /* 0x66b53e70ff187424 */ /* 0x000fe200078e00ff */
[----:B------:R2:W-:Y:S01]  /*eb70*/  STL.128 [UR14+0xb0], R16 ;  /* 0x0000b010ff007987 */ /* 0x0005e20008100c0e */
[----:B------:R-:W-:Y:S01]  /*eb80*/  IMAD.MOV.U32 R25, RZ, RZ, 0xef60348 ;  /* 0x0ef60348ff197424 */ /* 0x000fe200078e00ff */
[----:B----4-:R-:W-:Y:S01]  /*eb90*/  MOV R12, 0x60303050 ;  /* 0x60303050000c7802 */ /* 0x010fe20000000f00 */
[----:B------:R-:W-:Y:S01]  /*eba0*/  IMAD.MOV.U32 R27, RZ, RZ, -0x61e23e7a ;  /* 0x9e1dc186ff1b7424 */ /* 0x000fe200078e00ff */
[----:B------:R-:W-:Y:S01]  /*ebb0*/  MOV R15, 0x562b2b7d ;  /* 0x562b2b7d000f7802 */ /* 0x000fe20000000f00 */
[----:B------:R-:W-:Y:S01]  /*ebc0*/  IMAD.MOV.U32 R28, RZ, RZ, 0x1198f8e1 ;  /* 0x1198f8e1ff1c7424 */ /* 0x000fe200078e00ff */
[----:B------:R3:W-:Y:S01]  /*ebd0*/  STL.128 [UR14+0xc0], R20 ;  /* 0x0000c014ff007987 */ /* 0x0007e20008100c0e */
[----:B------:R-:W-:-:S02]  /*ebe0*/  IMAD.MOV.U32 R30, RZ, RZ, -0x1678e165 ;  /* 0xe9871e9bff1e7424 */ /* 0x000fc400078e00ff */
[----:B------:R-:W-:Y:S01]  /*ebf0*/  IMAD.MOV.U32 R31, RZ, RZ, -0x20d7aa32 ;  /* 0xdf2855ceff1f7424 */ /* 0x000fe200078e00ff */
[----:B------:R4:W-:Y:S01]  /*ec00*/  STL.128 [UR14+0xd0], R24 ;  /* 0x0000d018ff007987 */ /* 0x0009e20008100c0e */
[----:B------:R-:W-:Y:S01]  /*ec10*/  IMAD.MOV.U32 R33, RZ, RZ, 0x6842e6bf ;  /* 0x6842e6bfff217424 */ /* 0x000fe200078e00ff */
[----:B-1----:R-:W-:Y:S01]  /*ec20*/  MOV R6, 0xee777799 ;  /* 0xee77779900067802 */ /* 0x002fe20000000f00 */
[----:B------:R-:W-:Y:S01]  /*ec30*/  IMAD.MOV.U32 R34, RZ, RZ, 0xf2d9941 ;  /* 0x0f2d9941ff227424 */ /* 0x000fe200078e00ff */
[----:B------:R1:W-:Y:S01]  /*ec40*/  STL.128 [UR14+0xe0], R28 ;  /* 0x0000e01cff007987 */ /* 0x0003e20008100c0e */
[----:B------:R-:W-:Y:S01]  /*ec50*/  IMAD.MOV.U32 R8, RZ, RZ, -0xd0df3 ;  /* 0xfff2f20dff087424 */ /* 0x000fe200078e00ff */
[----:B--2---:R-:W-:Y:S01]  /*ec60*/  MOV R18, 0x4dababe6 ;  /* 0x4dababe600127802 */ /* 0x004fe20000000f00 */
[----:B------:R-:W-:Y:S01]  /*ec70*/  IMAD.MOV.U32 R10, RZ, RZ, -0x2190904f ;  /* 0xde6f6fb1ff0a7424 */ /* 0x000fe200078e00ff */
[----:B------:R2:W-:Y:S01]  /*ec80*/  STL.128 [UR14+0xf0], R32 ;  /* 0x0000f020ff007987 */ /* 0x0005e20008100c0e */
[----:B------:R-:W-:Y:S01]  /*ec90*/  IMAD.MOV.U32 R11, RZ, RZ, -0x6e3a3aac ;  /* 0x91c5c554ff0b7424 */ /* 0x000fe200078e00ff */
[----:B---3--:R-:W-:Y:S01]  /*eca0*/  MOV R21, 0x1f82829d ;  /* 0x1f82829d00157802 */ /* 0x008fe20000000f00 */
[----:B------:R-:W-:-:S02]  /*ecb0*/  IMAD.MOV.U32 R13, RZ, RZ, 0x2010103 ;  /* 0x02010103ff0d7424 */ /* 0x000fc400078e00ff */
        /* <DEDUP_REMOVED lines=9> */
[----:B-1----:R-:W-:Y:S01]  /*ed50*/  MOV R30, 0x5fa2a2fd ;  /* 0x5fa2a2fd001e7802 */ /* 0x002fe20000000f00 */
        /* <DEDUP_REMOVED lines=9> */
[----:B------:R-:W-:Y:S01]  /*edf0*/  MOV R11, 0x4c26266a ;  /* 0x4c26266a000b7802 */ /* 0x000fe20000000f00 */
[----:B------:R-:W-:Y:S01]  /*ee00*/  IMAD.MOV.U32 R10, RZ, RZ, 0x3d9393ae ;  /* 0x3d9393aeff0a7424 */ /* 0x000fe200078e00ff */
[----:B----4-:R-:W-:Y:S01]  /*ee10*/  MOV R14, 0xf5f7f702 ;  /* 0xf5f7f702000e7802 */ /* 0x010fe20000000f00 */
[----:B------:R-:W-:Y:S01]  /*ee20*/  IMAD.MOV.U32 R12, RZ, RZ, 0x6c36365a ;  /* 0x6c36365aff0c7424 */ /* 0x000fe200078e00ff */
[----:B------:R3:W-:Y:S01]  /*ee30*/  STL.128 [R1+0x630], R16 ;  /* 0x0006301001007387 */ /* 0x0007e20000100c00 */
[----:B------:R-:W-:Y:S01]  /*ee40*/  IMAD.MOV.U32 R13, RZ, RZ, 0x7e3f3f41 ;  /* 0x7e3f3f41ff0d7424 */ /* 0x000fe200078e00ff */
[----:B------:R-:W-:Y:S01]  /*ee50*/  MOV R34, 0xf407f3f4 ;  /* 0xf407f3f400227802 */ /* 0x000fe20000000f00 */
[----:B------:R-:W-:Y:S01]  /*ee60*/  IMAD.MOV.U32 R15, RZ, RZ, -0x7c3333b1 ;  /* 0x83cccc4fff0f7424 */ /* 0x000fe200078e00ff */
[----:B------:R4:W-:Y:S01]  /*ee70*/  STL.128 [R1+0x680], R8 ;  /* 0x0006800801007387 */ /* 0x0009e20000100c00 */
[----:B-1----:R-:W-:Y:S01]  /*ee80*/  IMAD.MOV.U32 R4, RZ, RZ, 0x239c9cbf ;  /* 0x239c9cbfff047424 */ /* 0x002fe200078e00ff */
[----:B------:R-:W-:Y:S01]  /*ee90*/  MOV R5, 0x53a4a4f7 ;  /* 0x53a4a4f700057802 */ /* 0x000fe20000000f00 */
[----:B------:R-:W-:Y:S01]  /*eea0*/  IMAD.MOV.U32 R6, RZ, RZ, -0x1b8d8d6a ;  /* 0xe4727296ff067424 */ /* 0x000fe200078e00ff */
[----:B------:R1:W-:Y:S01]  /*eeb0*/  STL.128 [R1+0x690], R12 ;  /* 0x0006900c01007387 */ /* 0x0003e20000100c00 */
[----:B------:R-:W-:Y:S01]  /*eec0*/  IMAD.MOV.U32 R7, RZ, RZ, -0x643f3fa5 ;  /* 0x9bc0c05bff077424 */ /* 0x000fe200078e00ff */
[----:B--2---:R-:W-:Y:S01]  /*eed0*/  MOV R26, 0x7fb2b2cd ;  /* 0x7fb2b2cd001a7802 */ /* 0x004fe20000000f00 */
[----:B------:R-:W-:-:S02]  /*eee0*/  IMAD.MOV.U32 R24, RZ, RZ, -0x321414da ;  /* 0xcdebeb26ff187424 */ /* 0x000fc400078e00ff */
[----:B------:R-:W-:Y:S01]  /*eef0*/  IMAD.MOV.U32 R25, RZ, RZ, 0x4e272769 ;  /* 0x4e272769ff197424 */ /* 0x000fe200078e00ff */
[----:B------:R2:W-:Y:S01]  /*ef00*/  STL.128 [R1+0x670], R4 ;  /* 0x0006700401007387 */ /* 0x0005e20000100c00 */
[----:B------:R-:W-:Y:S01]  /*ef10*/  IMAD.MOV.U32 R27, RZ, RZ, -0x158a8a61 ;  /* 0xea75759fff1b7424 */ /* 0x000fe200078e00ff */
[----:B---3--:R-:W-:Y:S01]  /*ef20*/  MOV R17, 0x51a5a5f4 ;  /* 0x51a5a5f400117802 */ /* 0x008fe20000000f00 */
[----:B------:R-:W-:Y:S02]  /*ef30*/  IMAD.MOV.U32 R20, RZ, RZ, -0x703535bb ;  /* 0x8fcaca45ff147424 */ /* 0x000fe400078e00ff */
[----:B------:R-:W-:Y:S01]  /*ef40*/  IMAD.MOV.U32 R22, RZ, RZ, -0x763636c0 ;  /* 0x89c9c940ff167424 */ /* 0x000fe200078e00ff */
[----:B----4-:R-:W-:Y:S01]  /*ef50*/  MOV R9, 0x379696a1 ;  /* 0x379696a100097802 */ /* 0x010fe20000000f00 */
[----:B------:R-:W-:Y:S01]  /*ef60*/  IMAD.MOV.U32 R8, RZ, RZ, 0x30181828 ;  /* 0x30181828ff087424 */ /* 0x000fe200078e00ff */
[----:B------:R3:W-:Y:S01]  /*ef70*/  STL.128 [R1+0x6f0], R24 ;  /* 0x0006f01801007387 */ /* 0x0007e20000100c00 */
[----:B------:R-:W-:Y:S01]  /*ef80*/  IMAD.MOV.U32 R10, RZ, RZ, 0xa05050f ;  /* 0x0a05050fff0a7424 */ /* 0x000fe200078e00ff */
[----:B-1----:R-:W-:Y:S01]  /*ef90*/  MOV R12, 0xe070709 ;  /* 0x0e070709000c7802 */ /* 0x002fe20000000f00 */
[----:B------:R-:W-:Y:S01]  /*efa0*/  IMAD.MOV.U32 R11, RZ, RZ, 0x2f9a9ab5 ;  /* 0x2f9a9ab5ff0b7424 */ /* 0x000fe200078e00ff */
[----:B------:R-:W-:Y:S01]  /*efb0*/  MOV R15, 0xdfe2e23d ;  /* 0xdfe2e23d000f7802 */ /* 0x000fe20000000f00 */
[----:B------:R-:W-:-:S02]  /*efc0*/  IMAD.MOV.U32 R13, RZ, RZ, 0x24121236 ;  /* 0x24121236ff0d7424 */ /* 0x000fc400078e00ff */
[----:B------:R-:W-:Y:S01]  /*efd0*/  IMAD.MOV.U32 R14, RZ, RZ, 0x1b80809b ;  /* 0x1b80809bff0e7424 */ /* 0x000fe200078e00ff */
[----:B------:R1:W-:Y:S01]  /*efe0*/  STL.128 [R1+0x6d0], R8 ;  /* 0x0006d00801007387 */ /* 0x0003e20000100c00 */
[----:B--2---:R-:W-:Y:S01]  /*eff0*/  IMAD.MOV.U32 R4, RZ, RZ, 0x804040c ;  /* 0x0804040cff047424 */ /* 0x004fe200078e00ff */
[----:B------:R-:W-:Y:S01]  /*f000*/  MOV R6, 0x46232365 ;  /* 0x4623236500067802 */ /* 0x000fe20000000f00 */
[----:B------:R-:W-:Y:S01]  /*f010*/  IMAD.MOV.U32 R5, RZ, RZ, -0x6a3838ae ;  /* 0x95c7c752ff057424 */ /* 0x000fe200078e00ff */
[----:B------:R2:W-:Y:S01]  /*f020*/  STL.128 [R1+0x6e0], R12 ;  /* 0x0006e00c01007387 */ /* 0x0005e20000100c00 */
[----:B------:R-:W-:Y:S02]  /*f030*/  IMAD.MOV.U32 R7, RZ, RZ, -0x623c3ca2 ;  /* 0x9dc3c35eff077424 */ /* 0x000fe400078e00ff */
[----:B------:R-:W-:Y:S01]  /*f040*/  IMAD.MOV.U32 R23, RZ, RZ, -0x5828279 ;  /* 0xfa7d7d87ff177424 */ /* 0x000fe200078e00ff */
[----:B---3--:R-:W-:Y:S01]  /*f050*/  MOV R25, 0x9a4d4dd7 ;  /* 0x9a4d4dd700197802 */ /* 0x008fe20000000f00 */
[----:B------:R-:W-:Y:S01]  /*f060*/  IMAD.MOV.U32 R24, RZ, RZ, -0x79bcbc3b ;  /* 0x864343c5ff187424 */ /* 0x000fe200078e00ff */
[----:B------:R3:W-:Y:S01]  /*f070*/  STL.128 [R1+0x6c0], R4 ;  /* 0x0006c00401007387 */ /* 0x0007e20000100c00 */
[----:B------:R-:W-:-:S02]  /*f080*/  IMAD.MOV.U32 R26, RZ, RZ, 0x66333355 ;  /* 0x66333355ff1a7424 */ /* 0x000fc400078e00ff */
[----:B------:R-:W-:Y:S01]  /*f090*/  IMAD.MOV.U32 R27, RZ, RZ, 0x11858594 ;  /* 0x11858594ff1b7424 */ /* 0x000fe200078e00ff */
[----:B------:R-:W-:Y:S01]  /*f0a0*/  STL.128 [R1+0x640], R20 ;  /* 0x0006401401007387 */ /* 0x000fe20000100c00 */
[----:B------:R-:W-:Y:S01]  /*f0b0*/  IMAD.MOV.U32 R16, RZ, RZ, 0x6834345c ;  /* 0x6834345cff107424 */ /* 0x000fe200078e00ff */
[----:B-1----:R-:W-:Y:S01]  /*f0c0*/  MOV R10, 0xb7d6d661 ;  /* 0xb7d6d661000a7802 */ /* 0x002fe20000000f00 */
[----:B------:R-:W-:Y:S01]  /*f0d0*/  IMAD.MOV.U32 R8, RZ, RZ, -0x5badad0a ;  /* 0xa45252f6ff087424 */ /* 0x000fe200078e00ff */
[----:B------:R1:W-:Y:S01]  /*f0e0*/  STL.128 [R1+0x790], R24 ;  /* 0x0007901801007387 */ /* 0x0003e20000100c00 */
[----:B------:R-:W-:Y:S01]  /*f0f0*/  IMAD.MOV.U32 R9, RZ, RZ, 0x763b3b4d ;  /* 0x763b3b4dff097424 */ /* 0x000fe200078e00ff */
[----:B--2---:R-:W-:Y:S01]  /*f100*/  MOV R13, 0xdde3e33e ;  /* 0xdde3e33e000d7802 */ /* 0x004fe20000000f00 */
[----:B------:R-:W-:Y:S02]  /*f110*/  IMAD.MOV.U32 R11, RZ, RZ, 0x7db3b3ce ;  /* 0x7db3b3ceff0b7424 */ /* 0x000fe400078e00ff */
[----:B------:R-:W-:-:S02]  /*f120*/  IMAD.MOV.U32 R12, RZ, RZ, 0x5229297b ;  /* 0x5229297bff0c7424 */ /* 0x000fc400078e00ff */
[----:B------:R-:W-:Y:S01]  /*f130*/  IMAD.MOV.U32 R14, RZ, RZ, 0x5e2f2f71 ;  /* 0x5e2f2f71ff0e7424 */ /* 0x000fe200078e00ff */
[----:B------:R2:W-:Y:S01]  /*f140*/  STL.128 [R1+0x720], R8 ;  /* 0x0007200801007387 */ /* 0x0005e20000100c00 */
[----:B------:R-:W-:Y:S01]  /*f150*/  IMAD.MOV.U32 R15, RZ, RZ, 0x13848497 ;  /* 0x13848497ff0f7424 */ /* 0x000fe200078e00ff */
[----:B---3--:R-:W-:Y:S01]  /*f160*/  MOV R4, 0x361b1b2d ;  /* 0x361b1b2d00047802 */ /* 0x008fe20000000f00 */
[----:B------:R-:W-:Y:S01]  /*f170*/  IMAD.MOV.U32 R5, RZ, RZ, -0x2391914e ;  /* 0xdc6e6eb2ff057424 */ /* 0x000fe200078e00ff */
        /* <DEDUP_REMOVED lines=10> */
[----:B------:R-:W-:Y:S01]  /*f220*/  MOV R20, 0xe2717193 ;  /* 0xe271719300147802 */ /* 0x000fe20000000f00 */
[----:B------:R-:W-:Y:S01]  /*f230*/  IMAD.MOV.U32 R28, RZ, RZ, 0x41adadec ;  /* 0x41adadecff1c7424 */ /* 0x000fe200078e00ff */
[----:B--2---:R-:W-:Y:S01]  /*f240*/  MOV R8, 0x944a4ade ;  /* 0x944a4ade00087802 */ /* 0x004fe20000000f00 */
[----:B------:R-:W-:Y:S01]  /*f250*/  IMAD.MOV.U32 R9, RZ, RZ, -0x67b3b32c ;  /* 0x984c4cd4ff097424 */ /* 0x000fe200078e00ff */
[----:B------:R-:W-:Y:S01]  /*f260*/  MOV R11, 0x85cfcf4a ;  /* 0x85cfcf4a000b7802 */ /* 0x000fe20000000f00 */
[----:B------:R-:W-:Y:S01]  /*f270*/  IMAD.MOV.U32 R10, RZ, RZ, -0x4fa7a718 ;  /* 0xb05858e8ff0a7424 */ /* 0x000fe200078e00ff */
[----:B------:R-:W-:Y:S01]  /*f280*/  MOV R23, 0x2a15153f ;  /* 0x2a15153f00177802 */ /* 0x000fe20000000f00 */
[----:B------:R-:W-:Y:S01]  /*f290*/  IMAD.MOV.U32 R29, RZ, RZ, -0x4c2b2b99 ;  /* 0xb3d4d467ff1d7424 */ /* 0x000fe200078e00ff */
[----:B---3--:R-:W-:Y:S01]  /*f2a0*/  MOV R14, 0x4faaaae5 ;  /* 0x4faaaae5000e7802 */ /* 0x008fe20000000f00 */
[----:B------:R-:W-:Y:S01]  /*f2b0*/  IMAD.MOV.U32 R12, RZ, RZ, -0x442f2f95 ;  /* 0xbbd0d06bff0c7424 */ /* 0x000fe200078e00ff */
[----:B------:R2:W-:Y:S01]  /*f2c0*/  STL.128 [R1+0x770], R8 ;  /* 0x0007700801007387 */ /* 0x0005e20000100c00 */
[----:B------:R-:W-:Y:S01]  /*f2d0*/  IMAD.MOV.U32 R13, RZ, RZ, -0x3a1010d6 ;  /* 0xc5efef2aff0d7424 */ /* 0x000fe200078e00ff */
[----:B-1----:R-:W-:Y:S01]  /*f2e0*/  MOV R5, 0x8dcbcb46 ;  /* 0x8dcbcb4600057802 */ /* 0x002fe20000000f00 */
[----:B------:R-:W-:Y:S01]  /*f2f0*/  IMAD.MOV.U32 R15, RZ, RZ, -0x120404ea ;  /* 0xedfbfb16ff0f7424 */ /* 0x000fe200078e00ff */
[----:B------:R1:W-:Y:S01]  /*f300*/  STL.128 [R1+0x6a0], R16 ;  /* 0x0006a01001007387 */ /* 0x0003e20000100c00 */
[----:B------:R-:W-:-:S02]  /*f310*/  IMAD.MOV.U32 R4, RZ, RZ, -0x2b959542 ;  /* 0xd46a6abeff047424 */ /* 0x000fc400078e00ff */
[----:B------:R-:W-:Y:S01]  /*f320*/  IMAD.MOV.U32 R6, RZ, RZ, 0x67bebed9 ;  /* 0x67bebed9ff067424 */ /* 0x000fe200078e00ff */
[----:B------:R3:W-:Y:S01]  /*f330*/  STL.128 [R1+0x780], R12 ;  /* 0x0007800c01007387 */ /* 0x0007e20000100c00 */
[----:B------:R-:W-:Y:S02]  /*f340*/  IMAD.MOV.U32 R7, RZ, RZ, 0x7239394b ;  /* 0x7239394bff077424 */ /* 0x000fe400078e00ff */
[----:B------:R-:W-:Y:S01]  /*f350*/  IMAD.MOV.U32 R31, RZ, RZ, 0x45afafea ;  /* 0x45afafeaff1f7424 */ /* 0x000fe200078e00ff */
[----:B------:R4:W-:Y:S01]  /*f360*/  STL.128 [R1+0x830], R24 ;  /* 0x0008301801007387 */ /* 0x0009e20000100c00 */
[----:B------:R-:W-:Y:S02]  /*f370*/  IMAD.MOV.U32 R21, RZ, RZ, -0x5427278d ;  /* 0xabd8d873ff157424 */ /* 0x000fe400078e00ff */
[----:B------:R-:W-:Y:S01]  /*f380*/  IMAD.MOV.U32 R22, RZ, RZ, 0x62313153 ;  /* 0x62313153ff167424 */ /* 0x000fe200078e00ff */
[----:B--2---:R-:W-:Y:S01]  /*f390*/  MOV R9, 0x5da3a3fe ;  /* 0x5da3a3fe00097802 */ /* 0x004fe20000000f00 */
[----:B------:R-:W-:Y:S01]  /*f3a0*/  IMAD.MOV.U32 R8, RZ, RZ, -0x5daeae0d ;  /* 0xa25151f3ff087424 */ /* 0x000fe200078e00ff */
[----:B------:R2:W-:Y:S01]  /*f3b0*/  STL.128 [R1+0x760], R4 ;  /* 0x0007600401007387 */ /* 0x0005e20000100c00 */
[----:B------:R-:W-:Y:S01]  /*f3c0*/  IMAD.MOV.U32 R10, RZ, RZ, -0x7fbfbf40 ;  /* 0x804040c0ff0a7424 */ /* 0x000fe200078e00ff */
[----:B-1----:R-:W-:Y:S01]  /*f3d0*/  MOV R16, 0xa65353f5 ;  /* 0xa65353f500107802 */ /* 0x002fe20000000f00 */
[----:B------:R-:W-:Y:S01]  /*f3e0*/  IMAD.MOV.U32 R11, RZ, RZ, 0x58f8f8a ;  /* 0x058f8f8aff0b7424 */ /* 0x000fe200078e00ff */
[----:B------:R-:W-:Y:S01]  /*f3f0*/  MOV R18, RZ ;  /* 0x000000ff00127202 */ /* 0x000fe20000000f00 */
[----:B------:R-:W-:Y:S01]  /*f400*/  IMAD.MOV.U32 R17, RZ, RZ, -0x462e2e98 ;  /* 0xb9d1d168ff117424 */ /* 0x000fe200078e00ff */
[----:B---3--:R-:W-:Y:S01]  /*f410*/  MOV R12, 0x3f9292ad ;  /* 0x3f9292ad000c7802 */ /* 0x008fe20000000f00 */
[----:B------:R-:W-:Y:S01]  /*f420*/  IMAD.MOV.U32 R13, RZ, RZ, 0x219d9dbc ;  /* 0x219d9dbcff0d7424 */ /* 0x000fe200078e00ff */
[----:B------:R-:W-:Y:S01]  /*f430*/  MOV R15, 0xf1f5f504 ;  /* 0xf1f5f504000f7802 */ /* 0x000fe20000000f00 */
[----:B------:R-:W-:Y:S01]  /*f440*/  IMAD.MOV.U32 R14, RZ, RZ, 0x70383848 ;  /* 0x70383848ff0e7424 */ /* 0x000fe200078e00ff */
[----:B------:R1:W-:Y:S01]  /*f450*/  STL.128 [R1+0x7c0], R8 ;  /* 0x0007c00801007387 */ /* 0x0003e20000100c00 */
[----:B------:R-:W-:Y:S01]  /*f460*/  IMAD.MOV.U32 R19, RZ, RZ, -0x3e1212d4 ;  /* 0xc1eded2cff137424 */ /* 0x000fe200078e00ff */
[----:B----4-:R-:W-:Y:S01]  /*f470*/  MOV R26, 0x9c4e4ed2 ;  /* 0x9c4e4ed2001a7802 */ /* 0x010fe20000000f00 */
[----:B------:R-:W-:Y:S01]  /*f480*/  IMAD.MOV.U32 R24, RZ, RZ, 0x18d8d8c ;  /* 0x018d8d8cff187424 */ /* 0x000fe200078e00ff */
[----:B------:R3:W-:Y:S01]  /*f490*/  STL.128 [R1+0x7d0], R12 ;  /* 0x0007d00c01007387 */ /* 0x0007e20000100c00 */
[----:B------:R-:W-:Y:S01]  /*f4a0*/  IMAD.MOV.U32 R25, RZ, RZ, -0x4e2a2a9c ;  /* 0xb1d5d564ff197424 */ /* 0x000fe200078e00ff */
[----:B--2---:R-:W-:Y:S01]  /*f4b0*/  MOV R6, 0x259f9fba ;  /* 0x259f9fba00067802 */ /* 0x004fe20000000f00 */
[----:B------:R-:W-:Y:S01]  /*f4c0*/  IMAD.MOV.U32 R4, RZ, RZ, -0x5fafaf10 ;  /* 0xa05050f0ff047424 */ /* 0x000fe200078e00ff */
[----:B------:R2:W-:Y:S01]  /*f4d0*/  STL.128 [R1+0x660], R28 ;  /* 0x0006601c01007387 */ /* 0x0005e20000100c00 */
[----:B------:R-:W-:-:S02]  /*f4e0*/  IMAD.MOV.U32 R5, RZ, RZ, 0x783c3c44 ;  /* 0x783c3c44ff057424 */ /* 0x000fc400078e00ff */
[----:B------:R-:W-:Y:S01]  /*f4f0*/  IMAD.MOV.U32 R7, RZ, RZ, 0x4ba8a8e3 ;  /* 0x4ba8a8e3ff077424 */ /* 0x000fe200078e00ff */
[----:B------:R4:W-:Y:S01]  /*f500*/  STL.128 [R1+0x6b0], R20 ;  /* 0x0006b01401007387 */ /* 0x0009e20000100c00 */
[----:B------:R-:W-:Y:S02]  /*f510*/  IMAD.MOV.U32 R27, RZ, RZ, 0x49a9a9e0 ;  /* 0x49a9a9e0ff1b7424 */ /* 0x000fe400078e00ff */
[----:B------:R-:W-:Y:S01]  /*f520*/  IMAD.MOV.U32 R33, RZ, RZ, 0x56faac56 ;  /* 0x56faac56ff217424 */ /* 0x000fe200078e00ff */
[----:B-1----:R-:W-:Y:S01]  /*f530*/  MOV R10, 0x884444cc ;  /* 0x884444cc000a7802 */ /* 0x002fe20000000f00 */
[----:B------:R-:W-:Y:S01]  /*f540*/  IMAD.MOV.U32 R8, RZ, RZ, -0x41a0a01f ;  /* 0xbe5f5fe1ff087424 */ /* 0x000fe200078e00ff */
[----:B------:R1:W-:Y:S01]  /*f550*/  STL.128 [R1+0x7b0], R4 ;  /* 0x0007b00401007387 */ /* 0x0003e20000100c00 */
[----:B------:R-:W-:Y:S01]  /*f560*/  IMAD.MOV.U32 R9, RZ, RZ, 0x359797a2 ;  /* 0x359797a2ff097424 */ /* 0x000fe200078e00ff */
[----:B---3--:R-:W-:Y:S01]  /*f570*/  MOV R13, 0x55a7a7f2 ;  /* 0x55a7a7f2000d7802 */ /* 0x008fe20000000f00 */
[----:B------:R-:W-:Y:S01]  /*f580*/  IMAD.MOV.U32 R11, RZ, RZ, 0x2e171739 ;  /* 0x2e171739ff0b7424 */ /* 0x000fe200078e00ff */
        /* <DEDUP_REMOVED lines=9> */
[----:B------:R-:W-:-:S02]  /*f620*/  IMAD.MOV.U32 R30, RZ, RZ, 0x582c2c74 ;  /* 0x582c2c74ff1e7424 */ /* 0x000fc400078e00ff */
[----:B------:R-:W-:Y:S01]  /*f630*/  IMAD.MOV.U32 R31, RZ, RZ, 0x341a1a2e ;  /* 0x341a1a2eff1f7424 */ /* 0x000fe200078e00ff */
[----:B------:R5:W-:Y:S01]  /*f640*/  STL.128 [R1+0x820], R12 ;  /* 0x0008200c01007387 */ /* 0x000be20000100c00 */
[----:B-1----:R-:W-:Y:S01]  /*f650*/  MOV R4, 0x81cdcd4c ;  /* 0x81cdcd4c00047802 */ /* 0x002fe20000000f00 */
[----:B------:R-:W-:Y:S01]  /*f660*/  IMAD.MOV.U32 R5, RZ, RZ, 0x180c0c14 ;  /* 0x180c0c14ff057424 */ /* 0x000fe200078e00ff */
[----:B------:R-:W-:Y:S01]  /*f670*/  MOV R7, 0xc3ecec2f ;  /* 0xc3ecec2f00077802 */ /* 0x000fe20000000f00 */
[----:B------:R-:W-:Y:S01]  /*f680*/  IMAD.MOV.U32 R6, RZ, RZ, 0x26131335 ;  /* 0x26131335ff067424 */ /* 0x000fe200078e00ff */
[----:B---3--:R-:W-:Y:S01]  /*f690*/  MOV R18, 0xafdada75 ;  /* 0xafdada7500127802 */ /* 0x008fe20000000f00 */
[----:B------:R-:W-:Y:S01]  /*f6a0*/  IMAD.MOV.U32 R20, RZ, RZ, 0x40202060 ;  /* 0x40202060ff147424 */ /* 0x000fe200078e00ff */
[----:B------:R1:W-:Y:S01]  /*f6b0*/  STL.128 [R1+0x700], R28 ;  /* 0x0007001c01007387 */ /* 0x0003e20000100c00 */
[----:B--2---:R-:W-:Y:S01]  /*f6c0*/  MOV R8, 0x8c4646ca ;  /* 0x8c4646ca00087802 */ /* 0x004fe20000000f00 */
[----:B------:R-:W-:Y:S01]  /*f6d0*/  IMAD.MOV.U32 R9, RZ, RZ, -0x381111d7 ;  /* 0xc7eeee29ff097424 */ /* 0x000fe200078e00ff */
[----:B------:R-:W-:Y:S01]  /*f6e0*/  MOV R11, 0x2814143c ;  /* 0x2814143c000b7802 */ /* 0x000fe20000000f00 */
[----:B------:R-:W-:Y:S01]  /*f6f0*/  IMAD.MOV.U32 R10, RZ, RZ, 0x6bb8b8d3 ;  /* 0x6bb8b8d3ff0a7424 */ /* 0x000fe200078e00ff */
[----:B------:R2:W-:Y:S01]  /*f700*/  STL.128 [R1+0x800], R4 ;  /* 0x0008000401007387 */ /* 0x0005e20000100c00 */
[----:B------:R-:W-:Y:S01]  /*f710*/  IMAD.MOV.U32 R21, RZ, RZ, -0x1c0303e1 ;  /* 0xe3fcfc1fff157424 */ /* 0x000fe200078e00ff */
[----:B----4-:R-:W-:Y:S01]  /*f720*/  MOV R25, 0x99c1c158 ;  /* 0x99c1c15800197802 */ /* 0x010fe20000000f00 */
[----:B------:R-:W-:Y:S01]  /*f730*/  IMAD.MOV.U32 R23, RZ, RZ, -0x49a4a413 ;  /* 0xb65b5bedff177424 */ /* 0x000fe200078e00ff */
[----:B-----5:R-:W-:Y:S01]  /*f740*/  MOV R14, 0x160b0b1d ;  /* 0x160b0b1d000e7802 */ /* 0x020fe20000000f00 */
[----:B------:R-:W-:Y:S01]  /*f750*/  IMAD.MOV.U32 R12, RZ, RZ, -0x58212187 ;  /* 0xa7dede79ff0c7424 */ /* 0x000fe200078e00ff */
[----:B------:R3:W-:Y:S01]  /*f760*/  STL.128 [R1+0x860], R8 ;  /* 0x0008600801007387 */ /* 0x0007e20000100c00 */
[----:B------:R-:W-:-:S02]  /*f770*/  IMAD.MOV.U32 R13, RZ, RZ, -0x43a1a11e ;  /* 0xbc5e5ee2ff0d7424 */ /* 0x000fc400078e00ff */
[----:B------:R-:W-:Y:S01]  /*f780*/  IMAD.MOV.U32 R15, RZ, RZ, -0x5224248a ;  /* 0xaddbdb76ff0f7424 */ /* 0x000fe200078e00ff */
[----:B------:R4:W-:Y:S01]  /*f790*/  STL.128 [R1+0x750], R20 ;  /* 0x0007501401007387 */ /* 0x0009e20000100c00 */
[----:B------:R-:W-:Y:S01]  /*f7a0*/  IMAD.MOV.U32 R16, RZ, RZ, 0x63bcbcdf ;  /* 0x63bcbcdfff107424 */ /* 0x000fe200078e00ff */
[----:B-1----:R-:W-:Y:S01]  /*f7b0*/  MOV R28, 0x8a4545cf ;  /* 0x8a4545cf001c7802 */ /* 0x002fe20000000f00 */
[----:B------:R-:W-:Y:S01]  /*f7c0*/  IMAD.MOV.U32 R17, RZ, RZ, 0x77b6b6c1 ;  /* 0x77b6b6c1ff117424 */ /* 0x000fe200078e00ff */
        /* <DEDUP_REMOVED lines=8> */
[----:B---3--:R-:W-:Y:S01]  /*f850*/  MOV R9, 0x319595a4 ;  /* 0x319595a400097802 */ /* 0x008fe20000000f00 */
[----:B------:R-:W-:-:S02]  /*f860*/  IMAD.MOV.U32 R8, RZ, RZ, 0x399191a8 ;  /* 0x399191a8ff087424 */ /* 0x000fc400078e00ff */
[----:B------:R-:W-:Y:S01]  /*f870*/  IMAD.MOV.U32 R10, RZ, RZ, -0x2c1b1bc9 ;  /* 0xd3e4e437ff0a7424 */ /* 0x000fe200078e00ff */
[----:B------:R3:W-:Y:S01]  /*f880*/  STL.128 [R1+0x850], R4 ;  /* 0x0008500401007387 */ /* 0x0007e20000100c00 */
[----:B------:R-:W-:Y:S01]  /*f890*/  IMAD.MOV.U32 R11, RZ, RZ, -0xd868675 ;  /* 0xf279798bff0b7424 */ /* 0x000fe200078e00ff */
[----:B----4-:R-:W-:Y:S01]  /*f8a0*/  MOV R21, 0xe5ffff1a ;  /* 0xe5ffff1a00157802 */ /* 0x010fe20000000f00 */
[----:B------:R-:W-:Y:S01]  /*f8b0*/  IMAD.MOV.U32 R24, RZ, RZ, 0x17868691 ;  /* 0x17868691ff187424 */ /* 0x000fe200078e00ff */
[----:B-1----:R-:W-:Y:S01]  /*f8c0*/  MOV R12, 0xd5e7e732 ;  /* 0xd5e7e732000c7802 */ /* 0x002fe20000000f00 */
[----:B------:R-:W-:Y:S01]  /*f8d0*/  IMAD.MOV.U32 R13, RZ, RZ, -0x743737bd ;  /* 0x8bc8c843ff0d7424 */ /* 0x000fe200078e00ff */
[----:B------:R-:W-:Y:S01]  /*f8e0*/  MOV R15, 0xda6d6db7 ;  /* 0xda6d6db7000f7802 */ /* 0x000fe20000000f00 */
[----:B------:R-:W-:Y:S01]  /*f8f0*/  IMAD.MOV.U32 R14, RZ, RZ, 0x6e373759 ;  /* 0x6e373759ff0e7424 */ /* 0x000fe200078e00ff */
[----:B------:R1:W-:Y:S01]  /*f900*/  STL.128 [R1+0x8b0], R8 ;  /* 0x0008b00801007387 */ /* 0x0003e20000100c00 */
[----:B------:R-:W-:Y:S01]  /*f910*/  IMAD.MOV.U32 R26, RZ, RZ, 0x3a1d1d27 ;  /* 0x3a1d1d27ff1a7424 */ /* 0x000fe200078e00ff */
[----:B--2---:R-:W-:Y:S01]  /*f920*/  MOV R17, 0x64323256 ;  /* 0x6432325600117802 */ /* 0x004fe20000000f00 */
[----:B------:R-:W-:Y:S01]  /*f930*/  IMAD.MOV.U32 R27, RZ, RZ, 0x279e9eb9 ;  /* 0x279e9eb9ff1b7424 */ /* 0x000fe200078e00ff */
[----:B------:R2:W-:Y:S01]  /*f940*/  STL.128 [R1+0x8c0], R12 ;  /* 0x0008c00c01007387 */ /* 0x0005e20000100c00 */
[----:B------:R-:W-:-:S02]  /*f950*/  IMAD.MOV.U32 R29, RZ, RZ, -0x160606f0 ;  /* 0xe9f9f910ff1d7424 */ /* 0x000fc400078e00ff */
[----:B------:R-:W-:Y:S01]  /*f960*/  IMAD.MOV.U32 R30, RZ, RZ, 0x4020206 ;  /* 0x04020206ff1e7424 */ /* 0x000fe200078e00ff */
[----:B---3--:R-:W-:Y:S01]  /*f970*/  MOV R6, 0x43acacef ;  /* 0x43acacef00067802 */ /* 0x008fe20000000f00 */
[----:B------:R-:W-:Y:S01]  /*f980*/  IMAD.MOV.U32 R4, RZ, RZ, -0x603d3da3 ;  /* 0x9fc2c25dff047424 */ /* 0x000fe200078e00ff */
[----:B------:R3:W-:Y:S01]  /*f990*/  STL.128 [R1+0x970], R24 ;  /* 0x0009701801007387 */ /* 0x0007e20000100c00 */
[----:B------:R-:W-:Y:S02]  /*f9a0*/  IMAD.MOV.U32 R5, RZ, RZ, -0x422c2c92 ;  /* 0xbdd3d36eff057424 */ /* 0x000fe400078e00ff */
[----:B------:R-:W-:Y:S01]  /*f9b0*/  IMAD.MOV.U32 R7, RZ, RZ, -0x3b9d9d5a ;  /* 0xc46262a6ff077424 */ /* 0x000fe200078e00ff */
[----:B------:R-:W-:Y:S01]  /*f9c0*/  STL.128 [R1+0x7a0], R28 ;  /* 0x0007a01c01007387 */ /* 0x000fe20000100c00 */
[----:B------:R-:W-:Y:S01]  /*f9d0*/  IMAD.MOV.U32 R20, RZ, RZ, 0x20101030 ;  /* 0x20101030ff147424 */ /* 0x000fe200078e00ff */
[----:B-1----:R-:W-:Y:S01]  /*f9e0*/  MOV R10, 0x4a25256f ;  /* 0x4a25256f000a7802 */ /* 0x002fe20000000f00 */
[----:B------:R-:W-:Y:S01]  /*f9f0*/  IMAD.MOV.U32 R8, RZ, RZ, 0x6fbabad5 ;  /* 0x6fbabad5ff087424 */ /* 0x000fe200078e00ff */
[----:B------:R1:W-:Y:S01]  /*fa00*/  STL.128 [R1+0x8a0], R4 ;  /* 0x0008a00401007387 */ /* 0x0003e20000100c00 */
[----:B------:R-:W-:Y:S01]  /*fa10*/  IMAD.MOV.U32 R9, RZ, RZ, -0xf878778 ;  /* 0xf0787888ff097424 */ /* 0x000fe200078e00ff */
[----:B--2---:R-:W-:Y:S01]  /*fa20*/  MOV R13, 0x57a6a6f1 ;  /* 0x57a6a6f1000d7802 */ /* 0x004fe20000000f00 */
[----:B------:R-:W-:-:S02]  /*fa30*/  IMAD.MOV.U32 R11, RZ, RZ, 0x5c2e2e72 ;  /* 0x5c2e2e72ff0b7424 */ /* 0x000fc400078e00ff */
[----:B------:R-:W-:Y:S02]  /*fa40*/  IMAD.MOV.U32 R12, RZ, RZ, 0x381c1c24 ;  /* 0x381c1c24ff0c7424 */ /* 0x000fe400078e00ff */
        /* <DEDUP_REMOVED lines=11> */
[----:B------:R-:W-:Y:S01]  /*fb00*/  MOV R7, 0x10080818 ;  /* 0x1008081800077802 */ /* 0x000fe20000000f00 */
[----:B------:R-:W-:Y:S01]  /*fb10*/  IMAD.MOV.U32 R6, RZ, RZ, 0x47aeaee9 ;  /* 0x47aeaee9ff067424 */ /* 0x000fe200078e00ff */
[----:B------:R1:W-:Y:S01]  /*fb20*/  STL.128 [R1+0x7f0], R20 ;  /* 0x0007f01401007387 */ /* 0x0003e20000100c00 */
[----:B------:R-:W-:Y:S01]  /*fb30*/  IMAD.MOV.U32 R18, RZ, RZ, 0x743a3a4e ;  /* 0x743a3a4eff127424 */ /* 0x000fe200078e00ff */
[----:B------:R-:W-:Y:S01]  /*fb40*/  MOV R30, 0x9e4f4fd1 ;  /* 0x9e4f4fd1001e7802 */ /* 0x000fe20000000f00 */
[----:B------:R-:W-:Y:S01]  /*fb50*/  IMAD.MOV.U32 R19, RZ, RZ, 0x140a0a1e ;  /* 0x140a0a1eff137424 */ /* 0x000fe200078e00ff */
[----:B--2---:R-:W-:Y:S01]  /*fb60*/  MOV R8, 0x904848d8 ;  /* 0x904848d800087802 */ /* 0x004fe20000000f00 */
[----:B------:R-:W-:Y:S01]  /*fb70*/  IMAD.MOV.U32 R9, RZ, RZ, 0x6030305 ;  /* 0x06030305ff097424 */ /* 0x000fe200078e00ff */
[----:B------:R-:W-:Y:S01]  /*fb80*/  MOV R11, 0x1c0e0e12 ;  /* 0x1c0e0e12000b7802 */ /* 0x000fe20000000f00 */
[----:B------:R-:W-:Y:S01]  /*fb90*/  IMAD.MOV.U32 R10, RZ, RZ, -0x80909ff ;  /* 0xf7f6f601ff0a7424 */ /* 0x000fe200078e00ff */
[----:B------:R2:W-:Y:S01]  /*fba0*/  STL.128 [R1+0x8f0], R4 ;  /* 0x0008f00401007387 */ /* 0x0005e20000100c00 */
[----:B------:R-:W-:Y:S01]  /*fbb0*/  IMAD.MOV.U32 R25, RZ, RZ, -0x42299495 ;  /* 0xbdd66b6bff197424 */ /* 0x000fe200078e00ff */
[----:B---3--:R-:W-:Y:S01]  /*fbc0*/  MOV R14, 0xae5757f9 ;  /* 0xae5757f9000e7802 */ /* 0x008fe20000000f00 */
[----:B------:R-:W-:Y:S01]  /*fbd0*/  IMAD.MOV.U32 R12, RZ, RZ, -0x3d9e9e5d ;  /* 0xc26161a3ff0c7424 */ /* 0x000fe200078e00ff */
[----:B------:R3:W-:Y:S01]  /*fbe0*/  STL.128 [R1+0x950], R8 ;  /* 0x0009500801007387 */ /* 0x0007e20000100c00 */
[----:B------:R-:W-:-:S02]  /*fbf0*/  IMAD.MOV.U32 R13, RZ, RZ, 0x6a35355f ;  /* 0x6a35355fff0d7424 */ /* 0x000fc400078e00ff */
[----:B------:R-:W-:Y:S01]  /*fc00*/  IMAD.MOV.U32 R15, RZ, RZ, 0x69b9b9d0 ;  /* 0x69b9b9d0ff0f7424 */ /* 0x000fe200078e00ff */
[----:B-1----:R-:W-:Y:S01]  /*fc10*/  MOV R20, 0x924949db ;  /* 0x924949db00147802 */ /* 0x002fe20000000f00 */
[----:B------:R-:W-:Y:S01]  /*fc20*/  IMAD.MOV.U32 R26, RZ, RZ, -0x4e219091 ;  /* 0xb1de6f6fff1a7424 */ /* 0x000fe200078e00ff */
[----:B------:R-:W-:Y:S01]  /*fc30*/  MOV R23, 0xb85c5ce4 ;  /* 0xb85c5ce400177802 */ /* 0x000fe20000000f00 */
[----:B------:R-:W-:Y:S01]  /*fc40*/  IMAD.MOV.U32 R28, RZ, RZ, -0x3f9f9f60 ;  /* 0xc06060a0ff1c7424 */ /* 0x000fe200078e00ff */
[----:B------:R1:W-:Y:S01]  /*fc50*/  STL.128 [R1+0x960], R12 ;  /* 0x0009600c01007387 */ /* 0x0003e20000100c00 */
[----:B------:R-:W-:Y:S02]  /*fc60*/  IMAD.MOV.U32 R29, RZ, RZ, 0x19818198 ;  /* 0x19818198ff1d7424 */ /* 0x000fe400078e00ff */
[----:B------:R-:W-:Y:S01]  /*fc70*/  IMAD.MOV.U32 R31, RZ, RZ, -0x5c232381 ;  /* 0xa3dcdc7fff1f7424 */ /* 0x000fe200078e00ff */
[----:B--2---:R-:W-:Y:S01]  /*fc80*/  MOV R5, 0x7c3e3e42 ;  /* 0x7c3e3e4200057802 */ /* 0x004fe20000000f00 */
[----:B------:R-:W-:Y:S01]  /*fc90*/  IMAD.MOV.U32 R4, RZ, RZ, -0x1f8f8f70 ;  /* 0xe0707090ff047424 */ /* 0x000fe200078e00ff */
[----:B------:R2:W-:Y:S01]  /*fca0*/  STL.128 [R1+0x880], R16 ;  /* 0x0008801001007387 */ /* 0x0005e20000100c00 */
[----:B------:R-:W-:Y:S01]  /*fcb0*/  IMAD.MOV.U32 R6, RZ, RZ, 0x71b5b5c4 ;  /* 0x71b5b5c4ff067424 */ /* 0x000fe200078e00ff */
[----:B---3--:R-:W-:Y:S01]  /*fcc0*/  MOV R9, 0x3c1e1e22 ;  /* 0x3c1e1e2200097802 */ /* 0x008fe20000000f00 */
[----:B------:R-:W-:Y:S01]  /*fcd0*/  IMAD.MOV.U32 R7, RZ, RZ, -0x33999956 ;  /* 0xcc6666aaff077424 */ /* 0x000fe200078e00ff */
[----:B------:R3:W-:Y:S01]  /*fce0*/  STL.128 [R1+0xe10], R24 ;  /* 0x000e101801007387 */ /* 0x0007e20000100c00 */
[----:B------:R-:W-:-:S02]  /*fcf0*/  IMAD.MOV.U32 R8, RZ, RZ, 0x2d9b9bb6 ;  /* 0x2d9b9bb6ff087424 */ /* 0x000fc400078e00ff */
[----:B------:R-:W-:Y:S01]  /*fd00*/  IMAD.MOV.U32 R10, RZ, RZ, 0x15878792 ;  /* 0x15878792ff0a7424 */ /* 0x000fe200078e00ff */
        /* <DEDUP_REMOVED lines=12> */
[----:B------:R-:W-:Y:S01]  /*fdd0*/  MOV R19, 0x3e1f1f21 ;  /* 0x3e1f1f2100137802 */ /* 0x000fe20000000f00 */
[----:B------:R-:W-:Y:S01]  /*fde0*/  IMAD.MOV.U32 R18, RZ, RZ, -0x178b8b64 ;  /* 0xe874749cff127424 */ /* 0x000fe200078e00ff */
[----:B---3--:R-:W-:Y:S01]  /*fdf0*/  MOV R24, 0x93e27171 ;  /* 0x93e2717100187802 */ /* 0x008fe20000000f00 */
[----:B------:R-:W-:Y:S01]  /*fe00*/  IMAD.MOV.U32 R25, RZ, RZ, 0x73abd8d8 ;  /* 0x73abd8d8ff197424 */ /* 0x000fe200078e00ff */
[----:B----4-:R-:W-:Y:S01]  /*fe10*/  MOV R6, 0x78e8e89 ;  /* 0x078e8e8900067802 */ /* 0x010fe20000000f00 */
[----:B------:R-:W-:Y:S01]  /*fe20*/  IMAD.MOV.U32 R4, RZ, RZ, -0x2d969645 ;  /* 0xd26969bbff047424 */ /* 0x000fe200078e00ff */
[----:B------:R-:W-:Y:S01]  /*fe30*/  MOV R26, 0x53623131 ;  /* 0x53623131001a7802 */ /* 0x000fe20000000f00 */
[----:B------:R-:W-:Y:S01]  /*fe40*/  IMAD.MOV.U32 R5, RZ, RZ, -0x56262690 ;  /* 0xa9d9d970ff057424 */ /* 0x000fe200078e00ff */
[----:B------:R3:W-:Y:S01]  /*fe50*/  STL.128 [R1+0x840], R28 ;  /* 0x0008401c01007387 */ /* 0x0007e20000100c00 */
[----:B------:R-:W-:Y:S01]  /*fe60*/  IMAD.MOV.U32 R7, RZ, RZ, 0x339494a7 ;  /* 0x339494a7ff077424 */ /* 0x000fe200078e00ff */
[----:B-1----:R-:W-:Y:S01]  /*fe70*/  MOV R10, 0x6dbbbbd6 ;  /* 0x6dbbbbd6000a7802 */ /* 0x002fe20000000f00 */
[----:B------:R-:W-:Y:S01]  /*fe80*/  IMAD.MOV.U32 R8, RZ, RZ, 0x7bb0b0cb ;  /* 0x7bb0b0cbff087424 */ /* 0x000fe200078e00ff */
        /* <DEDUP_REMOVED lines=8> */
[----:B------:R-:W-:Y:S02]  /*ff10*/  IMAD.MOV.U32 R15, RZ, RZ, -0x72098485 ;  /* 0x8df67b7bff0f7424 */ /* 0x000fe400078e00ff */
[----:B------:R-:W-:Y:S01]  /*ff20*/  IMAD.MOV.U32 R27, RZ, RZ, 0x3f2a1515 ;  /* 0x3f2a1515ff1b7424 */ /* 0x000fe200078e00ff */
[----:B---3--:R-:W-:Y:S01]  /*ff30*/  MOV R29, 0xac5656fa ;  /* 0xac5656fa001d7802 */ /* 0x008fe20000000f00 */
[----:B------:R-:W-:Y:S01]  /*ff40*/  IMAD.MOV.U32 R28, RZ, RZ, -0x2793934c ;  /* 0xd86c6cb4ff1c7424 */ /* 0x000fe200078e00ff */
[----:B------:R3:W-:Y:S01]  /*ff50*/  STL.128 [R1+0xe00], R12 ;  /* 0x000e000c01007387 */ /* 0x0007e20000100c00 */
[----:B------:R-:W-:Y:S01]  /*ff60*/  IMAD.MOV.U32 R30, RZ, RZ, -0xc0b0bf9 ;  /* 0xf3f4f407ff1e7424 */ /* 0x000fe200078e00ff */
        /* <DEDUP_REMOVED lines=9> */
[----:B------:R-:W-:Y:S01]  /*10000*/  IMAD.MOV.U32 R9, RZ, RZ, -0x62e07d7e ;  /* 0x9d1f8282ff097424 */ /* 0x000fe200078e00ff */
[----:B------:R-:W-:Y:S01]  /*10010*/  MOV R11, 0x87fa7d7d ;  /* 0x87fa7d7d000b7802 */ /* 0x000fe20000000f00 */
[----:B------:R-:W-:Y:S01]  /*10020*/  IMAD.MOV.U32 R10, RZ, RZ, 0x4089c9c9 ;  /* 0x4089c9c9ff0a7424 */ /* 0x000fe200078e00ff */
[----:B------:R2:W-:Y:S01]  /*10030*/  STL.128 [R1+0x9e0], R4 ;  /* 0x0009e00401007387 */ /* 0x0005e20000100c00 */
        /* <DEDUP_REMOVED lines=8> */
[----:B------:R-:W-:-:S02]  /*100c0*/  IMAD.MOV.U32 R23, RZ, RZ, 0xf8a8a85 ;  /* 0x0f8a8a85ff177424 */ /* 0x000fc400078e00ff */
[----:B------:R-:W-:Y:S01]  /*100d0*/  IMAD.MOV.U32 R16, RZ, RZ, 0x38c8c8f ;  /* 0x038c8c8fff107424 */ /* 0x000fe200078e00ff */
[----:B------:R4:W-:Y:S01]  /*100e0*/  STL.128 [R1+0xe50], R12 ;  /* 0x000e500c01007387 */ /* 0x0009e20000100c00 */
[----:B------:R-:W-:Y:S02]  /*100f0*/  IMAD.MOV.U32 R17, RZ, RZ, 0x59a1a1f8 ;  /* 0x59a1a1f8ff117424 */ /* 0x000fe400078e00ff */
[----:B------:R-:W-:Y:S01]  /*10100*/  IMAD.MOV.U32 R19, RZ, RZ, 0x1a0d0d17 ;  /* 0x1a0d0d17ff137424 */ /* 0x000fe200078e00ff */
[----:B--2---:R-:W-:Y:S01]  /*10110*/  MOV R5, 0x62b5d7d7 ;  /* 0x62b5d7d700057802 */ /* 0x004fe20000000f00 */
[----:B------:R-:W-:Y:S01]  /*10120*/  IMAD.MOV.U32 R4, RZ, RZ, 0x19e7fefe ;  /* 0x19e7fefeff047424 */ /* 0x000fe200078e00ff */
[----:B------:R2:W-:Y:S01]  /*10130*/  STL.128 [R1+0x8e0], R28 ;  /* 0x0008e01c01007387 */ /* 0x0005e20000100c00 */
[----:B------:R-:W-:Y:S01]  /*10140*/  IMAD.MOV.U32 R6, RZ, RZ, -0x19b25455 ;  /* 0xe64dababff067424 */ /* 0x000fe200078e00ff */
[----:B---3--:R-:W-:Y:S01]  /*10150*/  MOV R8, 0x5a6c3636 ;  /* 0x5a6c363600087802 */ /* 0x008fe20000000f00 */
[----:B------:R-:W-:Y:S01]  /*10160*/  IMAD.MOV.U32 R7, RZ, RZ, -0x6513898a ;  /* 0x9aec7676ff077424 */ /* 0x000fe200078e00ff */
[----:B------:R-:W-:Y:S01]  /*10170*/  MOV R10, 0x2f5f7f7 ;  /* 0x02f5f7f7000a7802 */ /* 0x000fe20000000f00 */
[----:B------:R-:W-:Y:S01]  /*10180*/  IMAD.MOV.U32 R9, RZ, RZ, 0x417e3f3f ;  /* 0x417e3f3fff097424 */ /* 0x000fe200078e00ff */
[----:B-1----:R-:W-:Y:S01]  /*10190*/  MOV R24, 0x60402020 ;  /* 0x6040202000187802 */ /* 0x002fe20000000f00 */
[----:B------:R-:W-:Y:S01]  /*101a0*/  IMAD.MOV.U32 R11, RZ, RZ, 0x4f83cccc ;  /* 0x4f83ccccff0b7424 */ /* 0x000fe200078e00ff */
[----:B------:R1:W-:Y:S01]  /*101b0*/  STL.128 [R1+0xe30], R4 ;  /* 0x000e300401007387 */ /* 0x0003e20000100c00 */
[----:B------:R-:W-:Y:S01]  /*101c0*/  IMAD.MOV.U32 R25, RZ, RZ, 0x1fe3fcfc ;  /* 0x1fe3fcfcff197424 */ /* 0x000fe200078e00ff */
[----:B----4-:R-:W-:Y:S01]  /*101d0*/  MOV R12, 0x5c683434 ;  /* 0x5c683434000c7802 */ /* 0x010fe20000000f00 */
[----:B------:R-:W-:Y:S01]  /*101e0*/  IMAD.MOV.U32 R13, RZ, RZ, -0xbae5a5b ;  /* 0xf451a5a5ff0d7424 */ /* 0x000fe200078e00ff */
[----:B------:R-:W-:Y:S01]  /*101f0*/  MOV R14, 0x34d1e5e5 ;  /* 0x34d1e5e5000e7802 */ /* 0x000fe20000000f00 */
[----:B------:R-:W-:Y:S01]  /*10200*/  IMAD.MOV.U32 R15, RZ, RZ, 0x8f9f1f1 ;  /* 0x08f9f1f1ff0f7424 */ /* 0x000fe200078e00ff */
[----:B------:R3:W-:Y:S01]  /*10210*/  STL.128 [R1+0xe90], R8 ;  /* 0x000e900801007387 */ /* 0x0007e20000100c00 */
[----:B------:R-:W-:Y:S01]  /*10220*/  MOV R26, 0xc879b1b1 ;  /* 0xc879b1b1001a7802 */ /* 0x000fe20000000f00 */
[----:B------:R-:W-:Y:S01]  /*10230*/  IMAD.MOV.U32 R27, RZ, RZ, -0x1249a4a5 ;  /* 0xedb65b5bff1b7424 */ /* 0x000fe200078e00ff */
[----:B--2---:R-:W-:Y:S01]  /*10240*/  MOV R28, 0xd9e1e138 ;  /* 0xd9e1e138001c7802 */ /* 0x004fe20000000f00 */
[----:B------:R2:W-:Y:S01]  /*10250*/  STL.128 [R1+0xea0], R12 ;  /* 0x000ea00c01007387 */ /* 0x0005e20000100c00 */
        /* <DEDUP_REMOVED lines=9> */
[----:B------:R1:W-:Y:S01]  /*102f0*/  STL.128 [R1+0x9c0], R16 ;  /* 0x0009c01001007387 */ /* 0x0003e20000100c00 */
[----:B---3--:R-:W-:Y:S01]  /*10300*/  MOV R8, 0x90e0707 ;  /* 0x090e070700087802 */ /* 0x008fe20000000f00 */
        /* <DEDUP_REMOVED lines=8> */
[----:B----4-:R-:W-:Y:S01]  /*10390*/  IMAD.MOV.U32 R20, RZ, RZ, 0x65bfbfda ;  /* 0x65bfbfdaff147424 */ /* 0x010fe200078e00ff */
[----:B------:R-:W-:Y:S01]  /*103a0*/  MOV R21, 0xd7e6e631 ;  /* 0xd7e6e63100157802 */ /* 0x000fe20000000f00 */
        /* <DEDUP_REMOVED lines=8> */
[----:B------:R4:W-:Y:S01]  /*10430*/  STL.128 [R1+0xf50], R24 ;  /* 0x000f501801007387 */ /* 0x0009e20000100c00 */
[----:B--2---:R-:W-:Y:S01]  /*10440*/  MOV R4, 0x28301818 ;  /* 0x2830181800047802 */ /* 0x004fe20000000f00 */
[----:B------:R-:W-:Y:S01]  /*10450*/  IMAD.MOV.U32 R5, RZ, RZ, -0x5ec8696a ;  /* 0xa1379696ff057424 */ /* 0x000fe200078e00ff */
[----:B------:R-:W-:Y:S01]  /*10460*/  MOV R6, 0xf0a0505 ;  /* 0x0f0a050500067802 */ /* 0x000fe20000000f00 */
[----:B------:R-:W-:Y:S01]  /*10470*/  IMAD.MOV.U32 R7, RZ, RZ, -0x4ad06566 ;  /* 0xb52f9a9aff077424 */ /* 0x000fe200078e00ff */
[----:B---3--:R-:W-:Y:S01]  /*10480*/  MOV R8, 0x7b522929 ;  /* 0x7b52292900087802 */ /* 0x008fe20000000f00 */
[----:B------:R-:W-:Y:S01]  /*10490*/  IMAD.MOV.U32 R9, RZ, RZ, 0x3edde3e3 ;  /* 0x3edde3e3ff097424 */ /* 0x000fe200078e00ff */
[----:B------:R-:W-:Y:S01]  /*104a0*/  MOV R10, 0x715e2f2f ;  /* 0x715e2f2f000a7802 */ /* 0x000fe20000000f00 */
[----:B------:R-:W-:Y:S01]  /*104b0*/  IMAD.MOV.U32 R11, RZ, RZ, -0x68ec7b7c ;  /* 0x97138484ff0b7424 */ /* 0x000fe200078e00ff */
[----:B-1----:R-:W-:Y:S01]  /*104c0*/  MOV R12, 0xf5a65353 ;  /* 0xf5a65353000c7802 */ /* 0x002fe20000000f00 */
[----:B------:R-:W-:Y:S01]  /*104d0*/  IMAD.MOV.U32 R13, RZ, RZ, 0x68b9d1d1 ;  /* 0x68b9d1d1ff0d7424 */ /* 0x000fe200078e00ff */
[----:B------:R-:W-:Y:S01]  /*104e0*/  MOV R15, 0x2cc1eded ;  /* 0x2cc1eded000f7802 */ /* 0x000fe20000000f00 */
[----:B------:R-:W-:Y:S01]  /*104f0*/  IMAD.MOV.U32 R14, RZ, RZ, RZ ;  /* 0x000000ffff0e7224 */ /* 0x000fe200078e00ff */
[----:B------:R1:W-:Y:S01]  /*10500*/  STL.128 [R1+0xed0], R4 ;  /* 0x000ed00401007387 */ /* 0x0003e20000100c00 */
[----:B----4-:R-:W-:Y:S01]  /*10510*/  MOV R24, 0x30201010 ;  /* 0x3020101000187802 */ /* 0x010fe20000000f00 */
[----:B------:R-:W-:Y:S01]  /*10520*/  IMAD.MOV.U32 R25, RZ, RZ, 0x1ae5ffff ;  /* 0x1ae5ffffff197424 */ /* 0x000fe200078e00ff */
[----:B------:R-:W-:Y:S01]  /*10530*/  MOV R26, 0xefdf3f3 ;  /* 0x0efdf3f3001a7802 */ /* 0x000fe20000000f00 */
[----:B------:R2:W-:Y:S01]  /*10540*/  STL.128 [R1+0xf30], R8 ;  /* 0x000f300801007387 */ /* 0x0005e20000100c00 */
[----:B------:R-:W-:-:S03]  /*10550*/  IMAD.MOV.U32 R27, RZ, RZ, 0x6dbfd2d2 ;  /* 0x6dbfd2d2ff1b7424 */ /* 0x000fc600078e00ff */
[----:B------:R3:W-:Y:S04]  /*10560*/  STL.128 [R1+0xf40], R12 ;  /* 0x000f400c01007387 */ /* 0x0007e80000100c00 */
[----:B------:R4:W-:Y:S01]  /*10570*/  STL.128 [R1+0x980], R28 ;  /* 0x0009801c01007387 */ /* 0x0009e20000100c00 */
[----:B-1----:R-:W-:Y:S01]  /*10580*/  MOV R4, 0xf6a45252 ;  /* 0xf6a4525200047802 */ /* 0x002fe20000000f00 */
[----:B------:R-:W-:Y:S01]  /*10590*/  IMAD.MOV.U32 R5, RZ, RZ, 0x4d763b3b ;  /* 0x4d763b3bff057424 */ /* 0x000fe200078e00ff */
[----:B------:R-:W-:Y:S01]  /*105a0*/  MOV R6, 0x61b7d6d6 ;  /* 0x61b7d6d600067802 */ /* 0x000fe20000000f00 */
[----:B------:R-:W-:Y:S01]  /*105b0*/  IMAD.MOV.U32 R7, RZ, RZ, -0x31824c4d ;  /* 0xce7db3b3ff077424 */ /* 0x000fe200078e00ff */
[----:B--2---:R-:W-:Y:S01]  /*105c0*/  MOV R8, 0x6bbbd0d0 ;  /* 0x6bbbd0d000087802 */ /* 0x004fe20000000f00 */
[----:B------:R-:W-:Y:S01]  /*105d0*/  IMAD.MOV.U32 R9, RZ, RZ, 0x2ac5efef ;  /* 0x2ac5efefff097424 */ /* 0x000fe200078e00ff */
[----:B------:R-:W-:Y:S01]  /*105e0*/  MOV R10, 0xe54faaaa ;  /* 0xe54faaaa000a7802 */ /* 0x000fe20000000f00 */
[----:B------:R-:W-:Y:S01]  /*105f0*/  IMAD.MOV.U32 R11, RZ, RZ, 0x16edfbfb ;  /* 0x16edfbfbff0b7424 */ /* 0x000fe200078e00ff */
[----:B---3--:R-:W-:Y:S01]  /*10600*/  MOV R12, 0xc5864343 ;  /* 0xc5864343000c7802 */ /* 0x008fe20000000f00 */
[----:B------:R-:W-:Y:S01]  /*10610*/  IMAD.MOV.U32 R13, RZ, RZ, -0x2865b2b3 ;  /* 0xd79a4d4dff0d7424 */ /* 0x000fe200078e00ff */
[----:B------:R-:W-:Y:S01]  /*10620*/  MOV R14, 0x55663333 ;  /* 0x55663333000e7802 */ /* 0x000fe20000000f00 */
[----:B------:R-:W-:Y:S01]  /*10630*/  IMAD.MOV.U32 R15, RZ, RZ, -0x6bee7a7b ;  /* 0x94118585ff0f7424 */ /* 0x000fe200078e00ff */
[----:B------:R1:W-:Y:S01]  /*10640*/  STL.128 [R1+0xf20], R4 ;  /* 0x000f200401007387 */ /* 0x0003e20000100c00 */
[----:B----4-:R-:W-:Y:S01]  /*10650*/  IMAD.MOV.U32 R28, RZ, RZ, 0x50603030 ;  /* 0x50603030ff1c7424 */ /* 0x010fe200078e00ff */
[----:B------:R-:W-:Y:S01]  /*10660*/  MOV R30, 0xa9ce6767 ;  /* 0xa9ce6767001e7802 */ /* 0x000fe20000000f00 */
[----:B------:R-:W-:Y:S01]  /*10670*/  IMAD.MOV.U32 R29, RZ, RZ, 0x3020101 ;  /* 0x03020101ff1d7424 */ /* 0x000fe200078e00ff */
[----:B------:R2:W-:Y:S01]  /*10680*/  STL.128 [R1+0xf80], R8 ;  /* 0x000f800801007387 */ /* 0x0005e20000100c00 */
[----:B------:R-:W-:-:S03]  /*10690*/  IMAD.MOV.U32 R31, RZ, RZ, 0x7d562b2b ;  /* 0x7d562b2bff1f7424 */ /* 0x000fc600078e00ff */
[----:B------:R3:W-:Y:S04]  /*106a0*/  STL.128 [R1+0xf90], R12 ;  /* 0x000f900c01007387 */ /* 0x0007e80000100c00 */
[----:B------:R4:W-:Y:S01]  /*106b0*/  STL.128 [R1+0x9d0], R20 ;  /* 0x0009d01401007387 */ /* 0x0009e20000100c00 */
[----:B-1----:R-:W-:Y:S01]  /*106c0*/  MOV R4, 0xde944a4a ;  /* 0xde944a4a00047802 */ /* 0x002fe20000000f00 */
[----:B------:R-:W-:Y:S01]  /*106d0*/  IMAD.MOV.U32 R5, RZ, RZ, -0x2b67b3b4 ;  /* 0xd4984c4cff057424 */ /* 0x000fe200078e00ff */
[----:B------:R-:W-:Y:S01]  /*106e0*/  MOV R6, 0xe8b05858 ;  /* 0xe8b0585800067802 */ /* 0x000fe20000000f00 */
[----:B------:R-:W-:Y:S01]  /*106f0*/  IMAD.MOV.U32 R7, RZ, RZ, 0x4a85cfcf ;  /* 0x4a85cfcfff077424 */ /* 0x000fe200078e00ff */
[----:B--2---:R-:W-:Y:S01]  /*10700*/  MOV R8, 0xad3f9292 ;  /* 0xad3f929200087802 */ /* 0x004fe20000000f00 */
[----:B------:R-:W-:Y:S01]  /*10710*/  IMAD.MOV.U32 R9, RZ, RZ, -0x43de6263 ;  /* 0xbc219d9dff097424 */ /* 0x000fe200078e00ff */
[----:B------:R-:W-:Y:S01]  /*10720*/  MOV R10, 0x48703838 ;  /* 0x48703838000a7802 */ /* 0x000fe20000000f00 */
[----:B------:R-:W-:Y:S01]  /*10730*/  IMAD.MOV.U32 R11, RZ, RZ, 0x4f1f5f5 ;  /* 0x04f1f5f5ff0b7424 */ /* 0x000fe200078e00ff */
[----:B---3--:R-:W-:Y:S01]  /*10740*/  MOV R12, 0xdf63bcbc ;  /* 0xdf63bcbc000c7802 */ /* 0x008fe20000000f00 */
[----:B------:R-:W-:Y:S01]  /*10750*/  IMAD.MOV.U32 R13, RZ, RZ, -0x3e88494a ;  /* 0xc177b6b6ff0d7424 */ /* 0x000fe200078e00ff */
[----:B------:R-:W-:Y:S01]  /*10760*/  MOV R14, 0x75afdada ;  /* 0x75afdada000e7802 */ /* 0x000fe20000000f00 */
[----:B------:R-:W-:Y:S01]  /*10770*/  IMAD.MOV.U32 R15, RZ, RZ, 0x63422121 ;  /* 0x63422121ff0f7424 */ /* 0x000fe200078e00ff */
[----:B------:R1:W-:Y:S01]  /*10780*/  STL.128 [R1+0xf70], R4 ;  /* 0x000f700401007387 */ /* 0x0003e20000100c00 */
[----:B----4-:R-:W-:Y:S01]  /*10790*/  MOV R20, 0xbf239c9c ;  /* 0xbf239c9c00147802 */ /* 0x010fe20000000f00 */
[----:B------:R-:W-:Y:S01]  /*107a0*/  IMAD.MOV.U32 R21, RZ, RZ, -0x8ac5b5c ;  /* 0xf753a4a4ff157424 */ /* 0x000fe200078e00ff */
[----:B------:R-:W-:Y:S01]  /*107b0*/  MOV R22, 0x96e47272 ;  /* 0x96e4727200167802 */ /* 0x000fe20000000f00 */
[----:B------:R2:W-:Y:S01]  /*107c0*/  STL.128 [R1+0xfd0], R8 ;  /* 0x000fd00801007387 */ /* 0x0005e20000100c00 */
[----:B------:R-:W-:-:S03]  /*107d0*/  IMAD.MOV.U32 R23, RZ, RZ, 0x5b9bc0c0 ;  /* 0x5b9bc0c0ff177424 */ /* 0x000fc600078e00ff */
[----:B------:R3:W-:Y:S04]  /*107e0*/  STL.128 [R1+0xfe0], R12 ;  /* 0x000fe00c01007387 */ /* 0x0007e80000100c00 */
[----:B------:R4:W-:Y:S01]  /*107f0*/  STL.128 [R1+0xe60], R16 ;  /* 0x000e601001007387 */ /* 0x0009e20000100c00 */
[----:B-1----:R-:W-:Y:S01]  /*10800*/  MOV R4, 0xf3a25151 ;  /* 0xf3a2515100047802 */ /* 0x002fe20000000f00 */
[----:B------:R-:W-:Y:S01]  /*10810*/  IMAD.MOV.U32 R5, RZ, RZ, -0x1a25c5d ;  /* 0xfe5da3a3ff057424 */ /* 0x000fe200078e00ff */
[----:B------:R-:W-:Y:S01]  /*10820*/  MOV R6, 0xc0804040 ;  /* 0xc080404000067802 */ /* 0x000fe20000000f00 */
[----:B------:R-:W-:Y:S01]  /*10830*/  IMAD.MOV.U32 R7, RZ, RZ, -0x75fa7071 ;  /* 0x8a058f8fff077424 */ /* 0x000fe200078e00ff */
[----:B--2---:R-:W-:Y:S01]  /*10840*/  MOV R8, 0x5793c4c4 ;  /* 0x5793c4c400087802 */ /* 0x004fe20000000f00 */
[----:B------:R-:W-:Y:S01]  /*10850*/  IMAD.MOV.U32 R9, RZ, RZ, -0xdaa5859 ;  /* 0xf255a7a7ff097424 */ /* 0x000fe200078e00ff */
[----:B------:R-:W-:Y:S01]  /*10860*/  MOV R10, 0x82fc7e7e ;  /* 0x82fc7e7e000a7802 */ /* 0x000fe20000000f00 */
[----:B------:R-:W-:Y:S01]  /*10870*/  IMAD.MOV.U32 R11, RZ, RZ, 0x477a3d3d ;  /* 0x477a3d3dff0b7424 */ /* 0x000fe200078e00ff */
[----:B---3--:R-:W-:Y:S01]  /*10880*/  MOV R12, 0xacc86464 ;  /* 0xacc86464000c7802 */ /* 0x008fe20000000f00 */
[----:B------:R-:W-:Y:S01]  /*10890*/  IMAD.MOV.U32 R13, RZ, RZ, -0x1845a2a3 ;  /* 0xe7ba5d5dff0d7424 */ /* 0x000fe200078e00ff */
[----:B------:R-:W-:Y:S01]  /*108a0*/  MOV R14, 0x2b321919 ;  /* 0x2b321919000e7802 */ /* 0x000fe20000000f00 */
[----:B------:R-:W-:Y:S01]  /*108b0*/  IMAD.MOV.U32 R15, RZ, RZ, -0x6a198c8d ;  /* 0x95e67373ff0f7424 */ /* 0x000fe200078e00ff */
        /* <DEDUP_REMOVED lines=17> */
[----:B------:R-:W-:Y:S01]  /*109d0*/  IMAD.MOV.U32 R13, RZ, RZ, 0x56643232 ;  /* 0x56643232ff0d7424 */ /* 0x000fe200078e00ff */
[----:B------:R-:W-:Y:S01]  /*109e0*/  MOV R14, 0x4e743a3a ;  /* 0x4e743a3a000e7802 */ /* 0x000fe20000000f00 */
[----:B------:R-:W-:Y:S01]  /*109f0*/  IMAD.MOV.U32 R15, RZ, RZ, 0x1e140a0a ;  /* 0x1e140a0aff0f7424 */ /* 0x000fe200078e00ff */
[----:B------:R1:W-:Y:S01]  /*10a00*/  STL.128 [R1+0x1010], R4 ;  /* 0x0010100401007387 */ /* 0x0003e20000100c00 */
[----:B----4-:R-:W-:Y:S01]  /*10a10*/  MOV R24, 0xdb924949 ;  /* 0xdb92494900187802 */ /* 0x010fe20000000f00 */
[----:B------:R-:W-:Y:S01]  /*10a20*/  IMAD.MOV.U32 R25, RZ, RZ, 0xa0c0606 ;  /* 0x0a0c0606ff197424 */ /* 0x000fe200078e00ff */
[----:B------:R-:W-:Y:S01]  /*10a30*/  MOV R26, 0x6c482424 ;  /* 0x6c482424001a7802 */ /* 0x000fe20000000f00 */
[----:B------:R2:W-:Y:S01]  /*10a40*/  STL.128 [R1+0x1070], R8 ;  /* 0x0010700801007387 */ /* 0x0005e20000100c00 */
[----:B------:R-:W-:-:S03]  /*10a50*/  IMAD.MOV.U32 R27, RZ, RZ, -0x1b47a3a4 ;  /* 0xe4b85c5cff1b7424 */ /* 0x000fc600078e00ff */
[----:B------:R3:W-:Y:S04]  /*10a60*/  STL.128 [R1+0x1080], R12 ;  /* 0x0010800c01007387 */ /* 0x0007e80000100c00 */
[----:B------:R4:W-:Y:S01]  /*10a70*/  STL.128 [R1+0xe20], R28 ;  /* 0x000e201c01007387 */ /* 0x0009e20000100c00 */
[----:B-1----:R-:W-:Y:S01]  /*10a80*/  MOV R4, 0xca8c4646 ;  /* 0xca8c464600047802 */ /* 0x002fe20000000f00 */
[----:B------:R-:W-:Y:S01]  /*10a90*/  IMAD.MOV.U32 R5, RZ, RZ, 0x29c7eeee ;  /* 0x29c7eeeeff057424 */ /* 0x000fe200078e00ff */
[----:B------:R-:W-:Y:S01]  /*10aa0*/  MOV R6, 0xd36bb8b8 ;  /* 0xd36bb8b800067802 */ /* 0x000fe20000000f00 */
[----:B------:R-:W-:Y:S01]  /*10ab0*/  IMAD.MOV.U32 R7, RZ, RZ, 0x3c281414 ;  /* 0x3c281414ff077424 */ /* 0x000fe200078e00ff */
[----:B--2---:R-:W-:Y:S01]  /*10ac0*/  MOV R8, 0x32d5e7e7 ;  /* 0x32d5e7e700087802 */ /* 0x004fe20000000f00 */
[----:B------:R-:W-:Y:S01]  /*10ad0*/  IMAD.MOV.U32 R9, RZ, RZ, 0x438bc8c8 ;  /* 0x438bc8c8ff097424 */ /* 0x000fe200078e00ff */
[----:B------:R-:W-:Y:S01]  /*10ae0*/  MOV R10, 0x596e3737 ;  /* 0x596e3737000a7802 */ /* 0x000fe20000000f00 */
[----:B------:R-:W-:Y:S01]  /*10af0*/  IMAD.MOV.U32 R11, RZ, RZ, -0x48259293 ;  /* 0xb7da6d6dff0b7424 */ /* 0x000fe200078e00ff */
[----:B---3--:R-:W-:Y:S01]  /*10b00*/  MOV R12, 0x8c018d8d ;  /* 0x8c018d8d000c7802 */ /* 0x008fe20000000f00 */
[----:B------:R-:W-:Y:S01]  /*10b10*/  IMAD.MOV.U32 R13, RZ, RZ, 0x64b1d5d5 ;  /* 0x64b1d5d5ff0d7424 */ /* 0x000fe200078e00ff */
[----:B------:R-:W-:Y:S01]  /*10b20*/  MOV R14, 0xd29c4e4e ;  /* 0xd29c4e4e000e7802 */ /* 0x000fe20000000f00 */
[----:B------:R-:W-:Y:S01]  /*10b30*/  IMAD.MOV.U32 R15, RZ, RZ, -0x1fb65657 ;  /* 0xe049a9a9ff0f7424 */ /* 0x000fe200078e00ff */
        /* <DEDUP_REMOVED lines=22> */
[----:B------:R-:W-:Y:S01]  /*10ca0*/  IMAD.MOV.U32 R21, RZ, RZ, -0x4d239192 ;  /* 0xb2dc6e6eff157424 */ /* 0x000fe200078e00ff */
[----:B------:R-:W-:Y:S01]  /*10cb0*/  MOV R22, 0xeeb45a5a ;  /* 0xeeb45a5a00167802 */ /* 0x000fe20000000f00 */
[----:B------:R2:W-:Y:S01]  /*10cc0*/  STL.128 [R1+0x1110], R8 ;  /* 0x0011100801007387 */ /* 0x0005e20000100c00 */
[----:B------:R-:W-:-:S03]  /*10cd0*/  IMAD.MOV.U32 R23, RZ, RZ, -0x4a45f60 ;  /* 0xfb5ba0a0ff177424 */ /* 0x000fc600078e00ff */
[----:B------:R3:W-:Y:S04]  /*10ce0*/  STL.128 [R1+0x1120], R12 ;  /* 0x0011200c01007387 */ /* 0x0007e80000100c00 */
[----:B------:R4:W-:Y:S01]  /*10cf0*/  STL.128 [R1+0xf00], R16 ;  /* 0x000f001001007387 */ /* 0x0009e20000100c00 */
[----:B-1----:R-:W-:Y:S01]  /*10d00*/  MOV R4, 0xd56fbaba ;  /* 0xd56fbaba00047802 */ /* 0x002fe20000000f00 */
[----:B------:R-:W-:Y:S01]  /*10d10*/  IMAD.MOV.U32 R5, RZ, RZ, -0x770f8788 ;  /* 0x88f07878ff057424 */ /* 0x000fe200078e00ff */
        /* <DEDUP_REMOVED lines=30> */
[----:B----4-:R-:W-:Y:S01]  /*10f00*/  MOV R24, 0xdd964b4b ;  /* 0xdd964b4b00187802 */ /* 0x010fe20000000f00 */
[----:B------:R-:W-:Y:S01]  /*10f10*/  IMAD.MOV.U32 R25, RZ, RZ, -0x239e4243 ;  /* 0xdc61bdbdff197424 */ /* 0x000fe200078e00ff */
[----:B------:R-:W-:Y:S01]  /*10f20*/  MOV R26, 0x860d8b8b ;  /* 0x860d8b8b001a7802 */ /* 0x000fe20000000f00 */
[----:B------:R-:W-:Y:S01]  /*10f30*/  IMAD.MOV.U32 R27, RZ, RZ, -0x7af07576 ;  /* 0x850f8a8aff1b7424 */ /* 0x000fe200078e00ff */
[----:B------:R1:W-:Y:S04]  /*10f40*/  STL.128 [R1+0xec0], R28 ;  /* 0x000ec01c01007387 */ /* 0x0003e80000100c00 */
[----:B------:R2:W-:Y:S04]  /*10f50*/  STL.128 [R1+0xf10], R20 ;  /* 0x000f101401007387 */ /* 0x0005e80000100c00 */
[----:B------:R3:W-:Y:S04]  /*10f60*/  STL.128 [R1+0x1150], R4 ;  /* 0x0011500401007387 */ /* 0x0007e80000100c00 */
        /* <DEDUP_REMOVED lines=13> */
[----:B------:R-:W-:Y:S01]  /*11040*/  IMAD.MOV.U32 R7, RZ, RZ, 0x20c9e9e9 ;  /* 0x20c9e9e9ff077424 */ /* 0x000fe200078e00ff */
[----:B----4-:R-:W-:Y:S01]  /*11050*/  MOV R8, 0x63a5c663 ;  /* 0x63a5c66300087802 */ /* 0x010fe20000000f00 */
[----:B------:R-:W-:Y:S01]  /*11060*/  IMAD.MOV.U32 R9, RZ, RZ, 0x7c84f87c ;  /* 0x7c84f87cff097424 */ /* 0x000fe200078e00ff */
[----:B------:R-:W-:Y:S01]  /*11070*/  MOV R10, 0x7799ee77 ;  /* 0x7799ee77000a7802 */ /* 0x000fe20000000f00 */
[----:B------:R-:W-:Y:S01]  /*11080*/  IMAD.MOV.U32 R11, RZ, RZ, 0x7b8df67b ;  /* 0x7b8df67bff0b7424 */ /* 0x000fe200078e00ff */
[----:B-----5:R-:W-:Y:S01]  /*11090*/  MOV R12, 0xf20dfff2 ;  /* 0xf20dfff2000c7802 */ /* 0x020fe20000000f00 */
[----:B------:R-:W-:Y:S01]  /*110a0*/  IMAD.MOV.U32 R13, RZ, RZ, 0x6bbdd66b ;  /* 0x6bbdd66bff0d7424 */ /* 0x000fe200078e00ff */
[----:B------:R-:W-:Y:S01]  /*110b0*/  MOV R14, 0x6fb1de6f ;  /* 0x6fb1de6f000e7802 */ /* 0x000fe20000000f00 */
[----:B------:R-:W-:Y:S01]  /*110c0*/  IMAD.MOV.U32 R15, RZ, RZ, -0x3aab6e3b ;  /* 0xc55491c5ff0f7424 */ /* 0x000fe200078e00ff */
[----:B------:R1:W-:Y:S04]  /*110d0*/  STL.128 [R1+0xfa0], R16 ;  /* 0x000fa01001007387 */ /* 0x0003e80000100c00 */
[----:B------:R2:W-:Y:S04]  /*110e0*/  STL.128 [R1+0x1130], R24 ;  /* 0x0011301801007387 */ /* 0x0005e80000100c00 */
        /* <DEDUP_REMOVED lines=10> */
[----:B------:R1:W-:Y:S01]  /*11190*/  STL.128 [R1+0x11a0], R4 ;  /* 0x0011a00401007387 */ /* 0x0003e20000100c00 */
[----:B---3--:R-:W-:Y:S01]  /*111a0*/  MOV R28, 0x4c81cdcd ;  /* 0x4c81cdcd001c7802 */ /* 0x008fe20000000f00 */
[----:B------:R-:W-:Y:S01]  /*111b0*/  IMAD.MOV.U32 R29, RZ, RZ, 0x14180c0c ;  /* 0x14180c0cff1d7424 */ /* 0x000fe200078e00ff */
[----:B------:R-:W-:Y:S01]  /*111c0*/  MOV R30, 0x35261313 ;  /* 0x35261313001e7802 */ /* 0x000fe20000000f00 */
[----:B------:R2:W-:Y:S01]  /*111d0*/  STL.128 [R1+0x1600], R8 ;  /* 0x0016000801007387 */ /* 0x0005e20000100c00 */
[----:B------:R-:W-:Y:S01]  /*111e0*/  IMAD.MOV.U32 R31, RZ, RZ, 0x2fc3ecec ;  /* 0x2fc3ececff1f7424 */ /* 0x000fe200078e00ff */
[----:B----4-:R-:W-:Y:S01]  /*111f0*/  MOV R20, 0x66442222 ;  /* 0x6644222200147802 */ /* 0x010fe20000000f00 */
[----:B------:R-:W-:Y:S01]  /*11200*/  IMAD.MOV.U32 R21, RZ, RZ, 0x7e542a2a ;  /* 0x7e542a2aff157424 */ /* 0x000fe200078e00ff */
[----:B------:R3:W-:Y:S01]  /*11210*/  STL.128 [R1+0x1610], R12 ;  /* 0x0016100c01007387 */ /* 0x0007e20000100c00 */
[----:B------:R-:W-:Y:S01]  /*11220*/  MOV R22, 0xab3b9090 ;  /* 0xab3b909000167802 */ /* 0x000fe20000000f00 */
[----:B------:R-:W-:-:S02]  /*11230*/  IMAD.MOV.U32 R23, RZ, RZ, -0x7cf47778 ;  /* 0x830b8888ff177424 */ /* 0x000fc400078e00ff */
        /* <DEDUP_REMOVED lines=17> */
[----:B------:R-:W-:Y:S01]  /*11350*/  IMAD.MOV.U32 R19, RZ, RZ, 0x25cfeaea ;  /* 0x25cfeaeaff137424 */ /* 0x000fe200078e00ff */
[----:B------:R2:W-:Y:S04]  /*11360*/  STL.128 [R1+0x1000], R28 ;  /* 0x0010001c01007387 */ /* 0x0005e80000100c00 */
[----:B------:R3:W-:Y:S04]  /*11370*/  STL.128 [R1+0x1050], R20 ;  /* 0x0010501401007387 */ /* 0x0007e80000100c00 */
[----:B------:R4:W-:Y:S01]  /*11380*/  STL.128 [R1+0x11f0], R4 ;  /* 0x0011f00401007387 */ /* 0x0009e20000100c00 */
[----:B-1----:R-:W-:Y:S01]  /*11390*/  MOV R24, 0x9cbf239c ;  /* 0x9cbf239c00187802 */ /* 0x002fe20000000f00 */
[----:B------:R-:W-:Y:S01]  /*113a0*/  IMAD.MOV.U32 R25, RZ, RZ, -0x5b08ac5c ;  /* 0xa4f753a4ff197424 */ /* 0x000fe200078e00ff */
[----:B------:R-:W-:Y:S01]  /*113b0*/  MOV R26, 0x7296e472 ;  /* 0x7296e472001a7802 */ /* 0x000fe20000000f00 */
[----:B------:R-:W-:Y:S01]  /*113c0*/  IMAD.MOV.U32 R27, RZ, RZ, -0x3fa46440 ;  /* 0xc05b9bc0ff1b7424 */ /* 0x000fe200078e00ff */
[----:B------:R1:W-:Y:S01]  /*113d0*/  STL.128 [R1+0x1650], R8 ;  /* 0x0016500801007387 */ /* 0x0003e20000100c00 */
[----:B--2---:R-:W-:Y:S01]  /*113e0*/  MOV R28, 0x5d9fc2c2 ;  /* 0x5d9fc2c2001c7802 */ /* 0x004fe20000000f00 */
[----:B------:R-:W-:Y:S01]  /*113f0*/  IMAD.MOV.U32 R29, RZ, RZ, 0x6ebdd3d3 ;  /* 0x6ebdd3d3ff1d7424 */ /* 0x000fe200078e00ff */
[----:B------:R-:W-:Y:S01]  /*11400*/  MOV R30, 0xef43acac ;  /* 0xef43acac001e7802 */ /* 0x000fe20000000f00 */
[----:B------:R2:W-:Y:S01]  /*11410*/  STL.128 [R1+0x1660], R12 ;  /* 0x0016600c01007387 */ /* 0x0005e20000100c00 */
[----:B------:R-:W-:Y:S01]  /*11420*/  IMAD.MOV.U32 R31, RZ, RZ, -0x593b9d9e ;  /* 0xa6c46262ff1f7424 */ /* 0x000fe200078e00ff */
[----:B---3--:R-:W-:Y:S01]  /*11430*/  MOV R20, 0xafca6565 ;  /* 0xafca656500147802 */ /* 0x008fe20000000f00 */
[----:B------:R-:W-:Y:S01]  /*11440*/  IMAD.MOV.U32 R21, RZ, RZ, -0x710b8586 ;  /* 0x8ef47a7aff157424 */ /* 0x000fe200078e00ff */
[----:B------:R-:W-:Y:S01]  /*11450*/  MOV R22, 0xe947aeae ;  /* 0xe947aeae00167802 */ /* 0x000fe20000000f00 */
[----:B------:R-:W-:Y:S01]  /*11460*/  IMAD.MOV.U32 R23, RZ, RZ, 0x18100808 ;  /* 0x18100808ff177424 */ /* 0x000fe200078e00ff */
[----:B----4-:R-:W-:Y:S01]  /*11470*/  MOV R4, 0xca458fca ;  /* 0xca458fca00047802 */ /* 0x010fe20000000f00 */
[----:B------:R-:W-:Y:S01]  /*11480*/  IMAD.MOV.U32 R5, RZ, RZ, -0x7d62e07e ;  /* 0x829d1f82ff057424 */ /* 0x000fe200078e00ff */
[----:B------:R-:W-:Y:S01]  /*11490*/  MOV R6, 0xc94089c9 ;  /* 0xc94089c900067802 */ /* 0x000fe20000000f00 */
[----:B------:R-:W-:Y:S01]  /*114a0*/  IMAD.MOV.U32 R7, RZ, RZ, 0x7d87fa7d ;  /* 0x7d87fa7dff077424 */ /* 0x000fe200078e00ff */
        /* <DEDUP_REMOVED lines=9> */
[----:B------:R1:W-:Y:S04]  /*11540*/  STL.128 [R1+0x1670], R24 ;  /* 0x0016701801007387 */ /* 0x0003e80000100c00 */
[----:B------:R2:W-:Y:S01]  /*11550*/  STL.128 [R1+0x10a0], R28 ;  /* 0x0010a01c01007387 */ /* 0x0005e20000100c00 */
[----:B---3--:R-:W-:Y:S01]  /*11560*/  MOV R16, 0x38d9e1e1 ;  /* 0x38d9e1e100107802 */ /* 0x008fe20000000f00 */
[----:B------:R-:W-:Y:S01]  /*11570*/  IMAD.MOV.U32 R17, RZ, RZ, 0x13ebf8f8 ;  /* 0x13ebf8f8ff117424 */ /* 0x000fe200078e00ff */
[----:B------:R-:W-:Y:S01]  /*11580*/  MOV R18, 0xb32b9898 ;  /* 0xb32b989800127802 */ /* 0x000fe20000000f00 */
[----:B------:R-:W-:Y:S01]  /*11590*/  IMAD.MOV.U32 R19, RZ, RZ, 0x33221111 ;  /* 0x33221111ff137424 */ /* 0x000fe200078e00ff */
[----:B------:R3:W-:Y:S04]  /*115a0*/  STL.128 [R1+0x10f0], R20 ;  /* 0x0010f01401007387 */ /* 0x0007e80000100c00 */
[----:B------:R4:W-:Y:S01]  /*115b0*/  STL.128 [R1+0x1640], R4 ;  /* 0x0016400401007387 */ /* 0x0009e20000100c00 */
[----:B-1----:R-:W-:Y:S01]  /*115c0*/  MOV R24, 0x1b2d361b ;  /* 0x1b2d361b00187802 */ /* 0x002fe20000000f00 */
[----:B------:R-:W-:Y:S01]  /*115d0*/  IMAD.MOV.U32 R25, RZ, RZ, 0x6eb2dc6e ;  /* 0x6eb2dc6eff197424 */ /* 0x000fe200078e00ff */
        /* <DEDUP_REMOVED lines=9> */
[----:B------:R-:W-:Y:S01]  /*11670*/  IMAD.MOV.U32 R21, RZ, RZ, 0x70a9d9d9 ;  /* 0x70a9d9d9ff157424 */ /* 0x000fe200078e00ff */
[----:B------:R-:W-:Y:S01]  /*11680*/  MOV R22, 0x89078e8e ;  /* 0x89078e8e00167802 */ /* 0x000fe20000000f00 */
[----:B------:R-:W-:Y:S01]  /*11690*/  IMAD.MOV.U32 R23, RZ, RZ, -0x58cc6b6c ;  /* 0xa7339494ff177424 */ /* 0x000fe200078e00ff */
[----:B----4-:R-:W-:Y:S01]  /*116a0*/  MOV R4, 0x365a6c36 ;  /* 0x365a6c3600047802 */ /* 0x010fe20000000f00 */
[----:B------:R-:W-:Y:S01]  /*116b0*/  IMAD.MOV.U32 R5, RZ, RZ, 0x3f417e3f ;  /* 0x3f417e3fff057424 */ /* 0x000fe200078e00ff */
[----:B------:R-:W-:Y:S01]  /*116c0*/  MOV R6, 0xf702f5f7 ;  /* 0xf702f5f700067802 */ /* 0x000fe20000000f00 */
[----:B------:R-:W-:Y:S01]  /*116d0*/  IMAD.MOV.U32 R7, RZ, RZ, -0x33b07c34 ;  /* 0xcc4f83ccff077424 */ /* 0x000fe200078e00ff */
        /* <DEDUP_REMOVED lines=23> */
[----:B------:R-:W-:Y:S01]  /*11850*/  IMAD.MOV.U32 R29, RZ, RZ, -0x4fd66667 ;  /* 0xb0299999ff1d7424 */ /* 0x000fe200078e00ff */
[----:B------:R-:W-:Y:S01]  /*11860*/  MOV R30, 0x775a2d2d ;  /* 0x775a2d2d001e7802 */ /* 0x000fe20000000f00 */
[----:B------:R2:W-:Y:S01]  /*11870*/  STL.128 [R1+0x1700], R12 ;  /* 0x0017000c01007387 */ /* 0x0005e20000100c00 */
[----:B------:R-:W-:Y:S01]  /*11880*/  IMAD.MOV.U32 R31, RZ, RZ, 0x111e0f0f ;  /* 0x111e0f0fff1f7424 */ /* 0x000fe200078e00ff */
[----:B---3--:R-:W-:Y:S01]  /*11890*/  MOV R20, 0xfe19e7fe ;  /* 0xfe19e7fe00147802 */ /* 0x008fe20000000f00 */
[----:B------:R-:W-:Y:S01]  /*118a0*/  IMAD.MOV.U32 R21, RZ, RZ, -0x289d4a29 ;  /* 0xd762b5d7ff157424 */ /* 0x000fe200078e00ff */
[----:B------:R-:W-:Y:S01]  /*118b0*/  MOV R22, 0xabe64dab ;  /* 0xabe64dab00167802 */ /* 0x000fe20000000f00 */
[----:B------:R-:W-:Y:S01]  /*118c0*/  IMAD.MOV.U32 R23, RZ, RZ, 0x769aec76 ;  /* 0x769aec76ff177424 */ /* 0x000fe200078e00ff */
[----:B----4-:R-:W-:Y:S01]  /*118d0*/  MOV R4, 0x7090e07 ;  /* 0x07090e0700047802 */ /* 0x010fe20000000f00 */
[----:B------:R-:W-:Y:S01]  /*118e0*/  IMAD.MOV.U32 R5, RZ, RZ, 0x12362412 ;  /* 0x12362412ff057424 */ /* 0x000fe200078e00ff */
[----:B------:R-:W-:Y:S01]  /*118f0*/  MOV R6, 0x809b1b80 ;  /* 0x809b1b8000067802 */ /* 0x000fe20000000f00 */
[----:B------:R-:W-:Y:S01]  /*11900*/  IMAD.MOV.U32 R7, RZ, RZ, -0x1dc2201e ;  /* 0xe23ddfe2ff077424 */ /* 0x000fe200078e00ff */
[----:B------:R3:W-:Y:S01]  /*11910*/  STL.128 [R1+0x1620], R16 ;  /* 0x0016201001007387 */ /* 0x0007e20000100c00 */
[----:B-1----:R-:W-:Y:S01]  /*11920*/  MOV R8, 0x53f5a653 ;  /* 0x53f5a65300087802 */ /* 0x002fe20000000f00 */
[----:B------:R-:W-:Y:S01]  /*11930*/  IMAD.MOV.U32 R9, RZ, RZ, -0x2e97462f ;  /* 0xd168b9d1ff097424 */ /* 0x000fe200078e00ff */
[----:B------:R-:W-:Y:S01]  /*11940*/  MOV R11, 0xed2cc1ed ;  /* 0xed2cc1ed000b7802 */ /* 0x000fe20000000f00 */
[----:B------:R-:W-:Y:S01]  /*11950*/  IMAD.MOV.U32 R10, RZ, RZ, RZ ;  /* 0x000000ffff0a7224 */ /* 0x000fe200078e00ff */
[----:B--2---:R-:W-:Y:S01]  /*11960*/  MOV R12, 0x20604020 ;  /* 0x20604020000c7802 */ /* 0x004fe20000000f00 */
[----:B------:R-:W-:Y:S01]  /*11970*/  IMAD.MOV.U32 R13, RZ, RZ, -0x3e01c04 ;  /* 0xfc1fe3fcff0d7424 */ /* 0x000fe200078e00ff */
[----:B------:R-:W-:Y:S01]  /*11980*/  MOV R14, 0xb1c879b1 ;  /* 0xb1c879b1000e7802 */ /* 0x000fe20000000f00 */
[----:B------:R-:W-:Y:S01]  /*11990*/  IMAD.MOV.U32 R15, RZ, RZ, 0x5bedb65b ;  /* 0x5bedb65bff0f7424 */ /* 0x000fe200078e00ff */
[----:B------:R1:W-:Y:S04]  /*119a0*/  STL.128 [R1+0x17b0], R24 ;  /* 0x0017b01801007387 */ /* 0x0003e80000100c00 */
[----:B------:R2:W-:Y:S01]  /*119b0*/  STL.128 [R1+0x11e0], R28 ;  /* 0x0011e01c01007387 */ /* 0x0005e20000100c00 */
[----:B---3--:R-:W-:Y:S01]  /*119c0*/  MOV R16, 0x40c0804 ;  /* 0x040c080400107802 */ /* 0x008fe20000000f00 */
[----:B------:R-:W-:Y:S01]  /*119d0*/  IMAD.MOV.U32 R17, RZ, RZ, -0x38ad6a39 ;  /* 0xc75295c7ff117424 */ /* 0x000fe200078e00ff */
[----:B------:R-:W-:Y:S01]  /*119e0*/  MOV R18, 0x23654623 ;  /* 0x2365462300127802 */ /* 0x000fe20000000f00 */
[----:B------:R-:W-:Y:S01]  /*119f0*/  IMAD.MOV.U32 R19, RZ, RZ, -0x3ca1623d ;  /* 0xc35e9dc3ff137424 */ /* 0x000fe200078e00ff */
        /* <DEDUP_REMOVED lines=18> */
[----:B------:R-:W-:Y:S01]  /*11b20*/  MOV R6, 0x2f715e2f ;  /* 0x2f715e2f00067802 */ /* 0x000fe20000000f00 */
[----:B------:R-:W-:Y:S01]  /*11b30*/  IMAD.MOV.U32 R7, RZ, RZ, -0x7b68ec7c ;  /* 0x84971384ff077424 */ /* 0x000fe200078e00ff */
[----:B------:R3:W-:Y:S01]  /*11b40*/  STL.128 [R1+0x16c0], R16 ;  /* 0x0016c01001007387 */ /* 0x0007e20000100c00 */
[----:B-1----:R-:W-:Y:S01]  /*11b50*/  MOV R8, 0x43c58643 ;  /* 0x43c5864300087802 */ /* 0x002fe20000000f00 */
[----:B------:R-:W-:Y:S01]  /*11b60*/  IMAD.MOV.U32 R9, RZ, RZ, 0x4dd79a4d ;  /* 0x4dd79a4dff097424 */ /* 0x000fe200078e00ff */
        /* <DEDUP_REMOVED lines=11> */
[----:B------:R-:W-:Y:S01]  /*11c20*/  IMAD.MOV.U32 R19, RZ, RZ, 0x394b7239 ;  /* 0x394b7239ff137424 */ /* 0x000fe200078e00ff */
[----:B------:R3:W-:Y:S04]  /*11c30*/  STL.128 [R1+0x16d0], R20 ;  /* 0x0016d01401007387 */ /* 0x0007e80000100c00 */
[----:B------:R4:W-:Y:S01]  /*11c40*/  STL.128 [R1+0x1730], R4 ;  /* 0x0017300401007387 */ /* 0x0009e20000100c00 */
[----:B-1----:R-:W0:Y:S03]  /*11c50*/  LDC.64 R24, c[0x0][0x388] ;  /* 0x0000e200ff187b82 */ /* 0x002e260000000a00 */
[----:B------:R1:W-:Y:S01]  /*11c60*/  STL.128 [R1+0x1790], R8 ;  /* 0x0017900801007387 */ /* 0x0003e20000100c00 */
[----:B--2---:R-:W-:Y:S01]  /*11c70*/  MOV R28, 0x52f6a452 ;  /* 0x52f6a452001c7802 */ /* 0x004fe20000000f00 */
[----:B------:R-:W-:-:S02]  /*11c80*/  IMAD.MOV.U32 R29, RZ, RZ, 0x3b4d763b ;  /* 0x3b4d763bff1d7424 */ /* 0x000fc400078e00ff */
[----:B------:R2:W-:Y:S01]  /*11c90*/  STL.128 [R1+0x17a0], R12 ;  /* 0x0017a00c01007387 */ /* 0x0005e20000100c00 */
[----:B------:R-:W-:Y:S01]  /*11ca0*/  MOV R30, 0xd661b7d6 ;  /* 0xd661b7d6001e7802 */ /* 0x000fe20000000f00 */
[----:B------:R-:W-:Y:S01]  /*11cb0*/  IMAD.MOV.U32 R31, RZ, RZ, -0x4c31824d ;  /* 0xb3ce7db3ff1f7424 */ /* 0x000fe200078e00ff */
[----:B---3--:R-:W-:Y:S01]  /*11cc0*/  MOV R20, 0x4ade944a ;  /* 0x4ade944a00147802 */ /* 0x008fe20000000f00 */
[----:B------:R-:W-:Y:S01]  /*11cd0*/  IMAD.MOV.U32 R21, RZ, RZ, 0x4cd4984c ;  /* 0x4cd4984cff157424 */ /* 0x000fe200078e00ff */
[----:B------:R-:W-:Y:S01]  /*11ce0*/  MOV R22, 0x58e8b058 ;  /* 0x58e8b05800167802 */ /* 0x000fe20000000f00 */
[----:B------:R-:W-:Y:S01]  /*11cf0*/  IMAD.MOV.U32 R23, RZ, RZ, -0x30b57a31 ;  /* 0xcf4a85cfff177424 */ /* 0x000fe200078e00ff */
[----:B----4-:R-:W-:Y:S01]  /*11d00*/  MOV R4, 0xd06bbbd0 ;  /* 0xd06bbbd000047802 */ /* 0x010fe20000000f00 */
[----:B------:R-:W-:Y:S01]  /*11d10*/  IMAD.MOV.U32 R5, RZ, RZ, -0x10d53a11 ;  /* 0xef2ac5efff057424 */ /* 0x000fe200078e00ff */
[----:B------:R-:W-:Y:S01]  /*11d20*/  MOV R6, 0xaae54faa ;  /* 0xaae54faa00067802 */ /* 0x000fe20000000f00 */
[----:B------:R-:W-:Y:S01]  /*11d30*/  IMAD.MOV.U32 R7, RZ, RZ, -0x4e91205 ;  /* 0xfb16edfbff077424 */ /* 0x000fe200078e00ff */
[----:B-1----:R-:W-:Y:S01]  /*11d40*/  MOV R8, 0xbcdf63bc ;  /* 0xbcdf63bc00087802 */ /* 0x002fe20000000f00 */
[----:B------:R-:W-:Y:S01]  /*11d50*/  IMAD.MOV.U32 R9, RZ, RZ, -0x493e884a ;  /* 0xb6c177b6ff097424 */ /* 0x000fe200078e00ff */
[----:B------:R-:W-:Y:S01]  /*11d60*/  MOV R10, 0xda75afda ;  /* 0xda75afda000a7802 */ /* 0x000fe20000000f00 */
[----:B------:R-:W-:Y:S01]  /*11d70*/  IMAD.MOV.U32 R11, RZ, RZ, 0x21634221 ;  /* 0x21634221ff0b7424 */ /* 0x000fe200078e00ff */
[----:B--2---:R-:W-:Y:S01]  /*11d80*/  MOV R12, 0x10302010 ;  /* 0x10302010000c7802 */ /* 0x004fe20000000f00 */
[----:B------:R-:W-:Y:S01]  /*11d90*/  IMAD.MOV.U32 R13, RZ, RZ, -0xe51a01 ;  /* 0xff1ae5ffff0d7424 */ /* 0x000fe200078e00ff */
[----:B------:R-:W-:Y:S01]  /*11da0*/  MOV R14, 0xf30efdf3 ;  /* 0xf30efdf3000e7802 */ /* 0x000fe20000000f00 */
[----:B------:R-:W-:Y:S01]  /*11db0*/  IMAD.MOV.U32 R15, RZ, RZ, -0x2d92402e ;  /* 0xd26dbfd2ff0f7424 */ /* 0x000fe200078e00ff */
[----:B------:R1:W-:Y:S04]  /*11dc0*/  STL.128 [R1+0x1760], R16 ;  /* 0x0017601001007387 */ /* 0x0003e80000100c00 */
[----:B------:R2:W-:Y:S04]  /*11dd0*/  STL.128 [R1+0x1720], R28 ;  /* 0x0017201c01007387 */ /* 0x0005e80000100c00 */
        /* <DEDUP_REMOVED lines=11> */
[----:B------:R-:W-:Y:S01]  /*11e90*/  IMAD.MOV.U32 R31, RZ, RZ, -0x7075fa71 ;  /* 0x8f8a058fff1f7424 */ /* 0x000fe200078e00ff */
[----:B---3--:R-:W-:Y:S01]  /*11ea0*/  MOV R20, 0x5fe1be5f ;  /* 0x5fe1be5f00147802 */ /* 0x008fe20000000f00 */
[----:B------:R-:W-:Y:S01]  /*11eb0*/  IMAD.MOV.U32 R21, RZ, RZ, -0x685dca69 ;  /* 0x97a23597ff157424 */ /* 0x000fe200078e00ff */
[----:B----4-:R-:W-:Y:S01]  /*11ec0*/  MOV R4, 0x92ad3f92 ;  /* 0x92ad3f9200047802 */ /* 0x010fe20000000f00 */
[----:B------:R-:W-:Y:S01]  /*11ed0*/  IMAD.MOV.U32 R5, RZ, RZ, -0x6243de63 ;  /* 0x9dbc219dff057424 */ /* 0x000fe200078e00ff */
[----:B------:R-:W-:Y:S01]  /*11ee0*/  MOV R6, 0x38487038 ;  /* 0x3848703800067802 */ /* 0x000fe20000000f00 */
[----:B------:R-:W-:Y:S01]  /*11ef0*/  IMAD.MOV.U32 R7, RZ, RZ, -0xafb0e0b ;  /* 0xf504f1f5ff077424 */ /* 0x000fe200078e00ff */
[----:B------:R-:W-:Y:S01]  /*11f00*/  MOV R22, 0x44cc8844 ;  /* 0x44cc884400167802 */ /* 0x000fe20000000f00 */
[----:B------:R-:W-:Y:S01]  /*11f10*/  IMAD.MOV.U32 R23, RZ, RZ, 0x17392e17 ;  /* 0x17392e17ff177424 */ /* 0x000fe200078e00ff */
        /* <DEDUP_REMOVED lines=8> */
[----:B------:R-:W-:Y:S01]  /*11fa0*/  IMAD.MOV.U32 R15, RZ, RZ, -0x23805c24 ;  /* 0xdc7fa3dcff0f7424 */ /* 0x000fe200078e00ff */
        /* <DEDUP_REMOVED lines=8> */
[----:B-1----:R-:W-:Y:S01]  /*12030*/  MOV R28, 0x46ca8c46 ;  /* 0x46ca8c46001c7802 */ /* 0x002fe20000000f00 */
[----:B------:R-:W-:-:S02]  /*12040*/  IMAD.MOV.U32 R29, RZ, RZ, -0x11d63812 ;  /* 0xee29c7eeff1d7424 */ /* 0x000fc400078e00ff */
[----:B------:R1:W-:Y:S01]  /*12050*/  STL.128 [R1+0x1840], R12 ;  /* 0x0018400c01007387 */ /* 0x0003e20000100c00 */
[----:B------:R-:W-:Y:S01]  /*12060*/  MOV R30, 0xb8d36bb8 ;  /* 0xb8d36bb8001e7802 */ /* 0x000fe20000000f00 */
[----:B--2---:R-:W-:Y:S01]  /*12070*/  IMAD.MOV.U32 R5, RZ, RZ, -0x580daa59 ;  /* 0xa7f255a7ff057424 */ /* 0x004fe200078e00ff */
[----:B------:R-:W-:Y:S01]  /*12080*/  MOV R4, 0xc45793c4 ;  /* 0xc45793c400047802 */ /* 0x000fe20000000f00 */
[----:B------:R-:W-:Y:S01]  /*12090*/  IMAD.MOV.U32 R7, RZ, RZ, 0x3d477a3d ;  /* 0x3d477a3dff077424 */ /* 0x000fe200078e00ff */
[----:B------:R-:W-:Y:S01]  /*120a0*/  MOV R6, 0x7e82fc7e ;  /* 0x7e82fc7e00067802 */ /* 0x000fe20000000f00 */
[----:B------:R-:W-:Y:S01]  /*120b0*/  IMAD.MOV.U32 R31, RZ, RZ, 0x143c2814 ;  /* 0x143c2814ff1f7424 */ /* 0x000fe200078e00ff */
[----:B------:R2:W-:Y:S01]  /*120c0*/  STL.128 [R1+0x18a0], R16 ;  /* 0x0018a01001007387 */ /* 0x0005e20000100c00 */
[----:B---3--:R-:W-:Y:S01]  /*120d0*/  MOV R20, 0x91a83991 ;  /* 0x91a8399100147802 */ /* 0x008fe20000000f00 */
[----:B------:R-:W-:Y:S01]  /*120e0*/  IMAD.MOV.U32 R21, RZ, RZ, -0x6a5bce6b ;  /* 0x95a43195ff157424 */ /* 0x000fe200078e00ff */
[----:B------:R-:W-:Y:S01]  /*120f0*/  MOV R22, 0xe437d3e4 ;  /* 0xe437d3e400167802 */ /* 0x000fe20000000f00 */
[----:B------:R-:W-:Y:S01]  /*12100*/  IMAD.MOV.U32 R23, RZ, RZ, 0x798bf279 ;  /* 0x798bf279ff177424 */ /* 0x000fe200078e00ff */
[----:B----4-:R-:W-:Y:S01]  /*12110*/  MOV R8, 0xe03bdbe0 ;  /* 0xe03bdbe000087802 */ /* 0x010fe20000000f00 */
[----:B------:R-:W-:Y:S01]  /*12120*/  IMAD.MOV.U32 R9, RZ, RZ, 0x32566432 ;  /* 0x32566432ff097424 */ /* 0x000fe200078e00ff */
[----:B------:R-:W-:Y:S01]  /*12130*/  MOV R10, 0x3a4e743a ;  /* 0x3a4e743a000a7802 */ /* 0x000fe20000000f00 */
[----:B------:R-:W-:Y:S01]  /*12140*/  IMAD.MOV.U32 R11, RZ, RZ, 0xa1e140a ;  /* 0x0a1e140aff0b7424 */ /* 0x000fe200078e00ff */
[----:B-1----:R-:W-:Y:S01]  /*12150*/  MOV R12, 0x49db9249 ;  /* 0x49db9249000c7802 */ /* 0x002fe20000000f00 */
[----:B------:R-:W-:Y:S01]  /*12160*/  IMAD.MOV.U32 R13, RZ, RZ, 0x60a0c06 ;  /* 0x060a0c06ff0d7424 */ /* 0x000fe200078e00ff */
[----:B------:R-:W-:Y:S01]  /*12170*/  MOV R14, 0x246c4824 ;  /* 0x246c4824000e7802 */ /* 0x000fe20000000f00 */
[----:B------:R-:W-:Y:S01]  /*12180*/  IMAD.MOV.U32 R15, RZ, RZ, 0x5ce4b85c ;  /* 0x5ce4b85cff0f7424 */ /* 0x000fe200078e00ff */
[----:B------:R1:W-:Y:S01]  /*12190*/  STL.128 [R1+0x1820], R4 ;  /* 0x0018200401007387 */ /* 0x0003e20000100c00 */
[----:B--2---:R-:W-:Y:S01]  /*121a0*/  MOV R16, 0xe823cbe8 ;  /* 0xe823cbe800107802 */ /* 0x004fe20000000f00 */
[----:B------:R-:W-:Y:S01]  /*121b0*/  IMAD.MOV.U32 R17, RZ, RZ, -0x22835e23 ;  /* 0xdd7ca1ddff117424 */ /* 0x000fe200078e00ff */
[----:B------:R-:W-:Y:S01]  /*121c0*/  MOV R18, 0x749ce874 ;  /* 0x749ce87400127802 */ /* 0x000fe20000000f00 */
[----:B------:R-:W-:Y:S01]  /*121d0*/  IMAD.MOV.U32 R19, RZ, RZ, 0x1f213e1f ;  /* 0x1f213e1fff137424 */ /* 0x000fe200078e00ff */
[----:B------:R2:W-:Y:S04]  /*121e0*/  STL.128 [R1+0x1860], R28 ;  /* 0x0018601c01007387 */ /* 0x0005e80000100c00 */
[----:B------:R3:W-:Y:S04]  /*121f0*/  STL.128 [R1+0x1880], R8 ;  /* 0x0018800801007387 */ /* 0x0007e80000100c00 */
[----:B------:R4:W-:Y:S01]  /*12200*/  STL.128 [R1+0x1890], R12 ;  /* 0x0018900c01007387 */ /* 0x0009e20000100c00 */
[----:B-1----:R-:W-:Y:S01]  /*12210*/  MOV R4, 0xde79a7de ;  /* 0xde79a7de00047802 */ /* 0x002fe20000000f00 */
[----:B------:R-:W-:Y:S01]  /*12220*/  IMAD.MOV.U32 R5, RZ, RZ, 0x5ee2bc5e ;  /* 0x5ee2bc5eff057424 */ /* 0x000fe200078e00ff */
[----:B------:R-:W-:Y:S01]  /*12230*/  MOV R6, 0xb1d160b ;  /* 0x0b1d160b00067802 */ /* 0x000fe20000000f00 */
[----:B------:R1:W-:Y:S01]  /*12240*/  STL.128 [R1+0x18b0], R20 ;  /* 0x0018b01401007387 */ /* 0x0003e20000100c00 */
        /* <DEDUP_REMOVED lines=9> */
[----:B----4-:R-:W-:Y:S01]  /*122e0*/  MOV R12, 0x8d8c018d ;  /* 0x8d8c018d000c7802 */ /* 0x010fe20000000f00 */
[----:B------:R-:W-:Y:S01]  /*122f0*/  IMAD.MOV.U32 R13, RZ, RZ, -0x2a9b4e2b ;  /* 0xd564b1d5ff0d7424 */ /* 0x000fe200078e00ff */
[----:B------:R-:W-:Y:S01]  /*12300*/  MOV R14, 0x4ed29c4e ;  /* 0x4ed29c4e000e7802 */ /* 0x000fe20000000f00 */
[----:B------:R-:W-:Y:S01]  /*12310*/  IMAD.MOV.U32 R15, RZ, RZ, -0x561fb657 ;  /* 0xa9e049a9ff0f7424 */ /* 0x000fe200078e00ff */
[----:B-1----:R-:W-:Y:S01]  /*12320*/  MOV R20, 0x4bdd964b ;  /* 0x4bdd964b00147802 */ /* 0x002fe20000000f00 */
[----:B------:R-:W-:Y:S01]  /*12330*/  IMAD.MOV.U32 R21, RZ, RZ, -0x42239e43 ;  /* 0xbddc61bdff157424 */ /* 0x000fe200078e00ff */
[----:B------:R-:W-:Y:S01]  /*12340*/  MOV R22, 0x8b860d8b ;  /* 0x8b860d8b00167802 */ /* 0x000fe20000000f00 */
[----:B------:R-:W-:Y:S01]  /*12350*/  IMAD.MOV.U32 R23, RZ, RZ, -0x757af076 ;  /* 0x8a850f8aff177424 */ /* 0x000fe200078e00ff */
[----:B------:R0:W-:Y:S04]  /*12360*/  STL.128 [R1+0x1920], R16 ;  /* 0x0019201001007387 */ /* 0x0001e80000100c00 */
[----:B------:R1:W-:Y:S04]  /*12370*/  STL.128 [R1+0x1870], R4 ;  /* 0x0018700401007387 */ /* 0x0003e80000100c00 */
[----:B------:R2:W-:Y:S04]  /*12380*/  STL.128 [R1+0x18c0], R28 ;  /* 0x0018c01c01007387 */ /* 0x0005e80000100c00 */
[----:B------:R3:W-:Y:S01]  /*12390*/  STL.128 [R1+0x18d0], R12 ;  /* 0x0018d00c01007387 */ /* 0x0007e20000100c00 */
[----:B0-----:R-:W-:-:S03]  /*123a0*/  LEA R16, P0, R2, R24, 0x4 ;  /* 0x0000001802107211 */ /* 0x001fc600078020ff */
[----:B------:R0:W-:Y:S01]  /*123b0*/  STL.128 [R1+0x18e0], R32 ;  /* 0x0018e02001007387 */ /* 0x0001e20000100c00 */
[----:B-1----:R-:W-:-:S03]  /*123c0*/  MOV R4, 0x65afca65 ;  /* 0x65afca6500047802 */ /* 0x002fc60000000f00 */
[----:B------:R1:W-:Y:S01]  /*123d0*/  STL.128 [R1+0x1900], R8 ;  /* 0x0019000801007387 */ /* 0x0003e20000100c00 */
[----:B------:R-:W-:Y:S01]  /*123e0*/  IMAD.MOV.U32 R5, RZ, RZ, 0x7a8ef47a ;  /* 0x7a8ef47aff057424 */ /* 0x000fe200078e00ff */
[----:B------:R-:W-:Y:S01]  /*123f0*/  MOV R6, 0xaee947ae ;  /* 0xaee947ae00067802 */ /* 0x000fe20000000f00 */
[----:B------:R-:W-:Y:S01]  /*12400*/  IMAD.MOV.U32 R7, RZ, RZ, 0x8181008 ;  /* 0x08181008ff077424 */ /* 0x000fe200078e00ff */
[----:B------:R4:W-:Y:S01]  /*12410*/  STL.128 [R1+0x1930], R20 ;  /* 0x0019301401007387 */ /* 0x0009e20000100c00 */
[----:B--2---:R-:W-:Y:S01]  /*12420*/  MOV R28, 0x48d89048 ;  /* 0x48d89048001c7802 */ /* 0x004fe20000000f00 */
[----:B------:R-:W-:Y:S01]  /*12430*/  IMAD.MOV.U32 R29, RZ, RZ, 0x3050603 ;  /* 0x03050603ff1d7424 */ /* 0x000fe200078e00ff */
[----:B---3--:R-:W-:Y:S01]  /*12440*/  MOV R12, 0x1c24381c ;  /* 0x1c24381c000c7802 */ /* 0x008fe20000000f00 */
[----:B------:R-:W-:Y:S01]  /*12450*/  IMAD.MOV.U32 R13, RZ, RZ, -0x590ea85a ;  /* 0xa6f157a6ff0d7424 */ /* 0x000fe200078e00ff */
[----:B------:R-:W-:Y:S01]  /*12460*/  MOV R14, 0xb4c773b4 ;  /* 0xb4c773b4000e7802 */ /* 0x000fe20000000f00 */
[----:B------:R-:W-:Y:S01]  /*12470*/  IMAD.MOV.U32 R15, RZ, RZ, -0x39ae683a ;  /* 0xc65197c6ff0f7424 */ /* 0x000fe200078e00ff */
[----:B------:R-:W-:Y:S01]  /*12480*/  MOV R30, 0xf601f7f6 ;  /* 0xf601f7f6001e7802 */ /* 0x000fe20000000f00 */
[----:B0-----:R-:W-:Y:S01]  /*12490*/  IMAD.MOV.U32 R33, RZ, RZ, 0x3e427c3e ;  /* 0x3e427c3eff217424 */ /* 0x001fe200078e00ff */
[----:B------:R-:W-:Y:S01]  /*124a0*/  MOV R32, 0x7090e070 ;  /* 0x7090e07000207802 */ /* 0x000fe20000000f00 */
[----:B------:R-:W-:Y:S01]  /*124b0*/  IMAD.MOV.U32 R35, RZ, RZ, 0x66aacc66 ;  /* 0x66aacc66ff237424 */ /* 0x000fe200078e00ff */
[----:B------:R-:W-:Y:S01]  /*124c0*/  MOV R34, 0xb5c471b5 ;  /* 0xb5c471b500227802 */ /* 0x000fe20000000f00 */
[----:B------:R-:W-:Y:S01]  /*124d0*/  IMAD.MOV.U32 R31, RZ, RZ, 0xe121c0e ;  /* 0x0e121c0eff1f7424 */ /* 0x000fe200078e00ff */
[----:B-1----:R-:W-:Y:S01]  /*124e0*/  MOV R8, 0x61a3c261 ;  /* 0x61a3c26100087802 */ /* 0x002fe20000000f00 */
[----:B------:R-:W-:Y:S01]  /*124f0*/  IMAD.MOV.U32 R9, RZ, RZ, 0x355f6a35 ;  /* 0x355f6a35ff097424 */ /* 0x000fe200078e00ff */
[----:B------:R-:W-:Y:S01]  /*12500*/  MOV R10, 0x57f9ae57 ;  /* 0x57f9ae57000a7802 */ /* 0x000fe20000000f00 */
[----:B------:R-:W-:Y:S01]  /*12510*/  IMAD.MOV.U32 R11, RZ, RZ, -0x462f9647 ;  /* 0xb9d069b9ff0b7424 */ /* 0x000fe200078e00ff */
[----:B----4-:R-:W-:Y:S01]  /*12520*/  MOV R20, 0x86911786 ;  /* 0x8691178600147802 */ /* 0x010fe20000000f00 */
[----:B------:R-:W-:Y:S01]  /*12530*/  IMAD.MOV.U32 R21, RZ, RZ, -0x3ea7663f ;  /* 0xc15899c1ff157424 */ /* 0x000fe200078e00ff */
[----:B------:R-:W-:Y:S01]  /*12540*/  MOV R22, 0x1d273a1d ;  /* 0x1d273a1d00167802 */ /* 0x000fe20000000f00 */
[----:B------:R-:W-:Y:S01]  /*12550*/  IMAD.MOV.U32 R23, RZ, RZ, -0x6146d862 ;  /* 0x9eb9279eff177424 */ /* 0x000fe200078e00ff */
[----:B------:R-:W-:Y:S01]  /*12560*/  LEA.HI.X R17, R2, R25, R3, 0x4, P0 ;  /* 0x0000001902117211 */ /* 0x000fe200000f2403 */
[----:B------:R0:W-:Y:S04]  /*12570*/  STL.128 [R1+0x18f0], R4 ;  /* 0x0018f00401007387 */ /* 0x0001e80000100c00 */
[----:B------:R1:W-:Y:S04]  /*12580*/  STL.128 [R1+0x1910], R12 ;  /* 0x0019100c01007387 */ /* 0x0003e80000100c00 */
[----:B------:R-:W-:Y:S04]  /*12590*/  STL.128 [R1+0x1940], R32 ;  /* 0x0019402001007387 */ /* 0x000fe80000100c00 */
[----:B------:R-:W-:Y:S04]  /*125a0*/  STL.128 [R1+0x1950], R28 ;  /* 0x0019501c01007387 */ /* 0x000fe80000100c00 */
[----:B------:R2:W-:Y:S01]  /*125b0*/  STL.128 [R1+0x1960], R8 ;  /* 0x0019600801007387 */ /* 0x0005e20000100c00 */
[----:B0-----:R-:W-:Y:S01]  /*125c0*/  MOV R4, 0x69bbd269 ;  /* 0x69bbd26900047802 */ /* 0x001fe20000000f00 */
[----:B------:R-:W-:Y:S01]  /*125d0*/  IMAD.MOV.U32 R5, RZ, RZ, -0x268f5627 ;  /* 0xd970a9d9ff057424 */ /* 0x000fe200078e00ff */
[----:B------:R-:W-:Y:S01]  /*125e0*/  MOV R6, 0x8e89078e ;  /* 0x8e89078e00067802 */ /* 0x000fe20000000f00 */
[----:B------:R0:W-:Y:S01]  /*125f0*/  STL.128 [R1+0x1970], R20 ;  /* 0x0019701401007387 */ /* 0x0001e20000100c00 */
[----:B-1----:R-:W-:Y:S01]  /*12600*/  MOV R12, 0xe138d9e1 ;  /* 0xe138d9e1000c7802 */ /* 0x002fe20000000f00 */
[----:B------:R-:W-:Y:S01]  /*12610*/  IMAD.MOV.U32 R13, RZ, RZ, -0x7ec1408 ;  /* 0xf813ebf8ff0d7424 */ /* 0x000fe200078e00ff */
[----:B------:R-:W-:Y:S01]  /*12620*/  MOV R14, 0x98b32b98 ;  /* 0x98b32b98000e7802 */ /* 0x000fe20000000f00 */
[----:B------:R-:W3:Y:S01]  /*12630*/  LDG.E R24, desc[UR12][R16.64] ;  /* 0x0000000c10187981 */ /* 0x000ee2000c1e1900 */
[----:B------:R-:W-:-:S02]  /*12640*/  IMAD.MOV.U32 R15, RZ, RZ, 0x11332211 ;  /* 0x11332211ff0f7424 */ /* 0x000fc400078e00ff */
[----:B------:R-:W-:Y:S01]  /*12650*/  IMAD.MOV.U32 R7, RZ, RZ, -0x6b58cc6c ;  /* 0x94a73394ff077424 */ /* 0x000fe200078e00ff */
[----:B------:R-:W4:Y:S04]  /*12660*/  LDG.E R3, desc[UR12][R16.64+0x4] ;  /* 0x0000040c10037981 */ /* 0x000f28000c1e1900 */
[----:B------:R-:W5:Y:S01]  /*12670*/  LDG.E R2, desc[UR12][R16.64+0x8] ;  /* 0x0000080c10027981 */ /* 0x000f62000c1e1900 */
[----:B--2---:R-:W-:Y:S01]  /*12680*/  MOV R8, 0x9bb62d9b ;  /* 0x9bb62d9b00087802 */ /* 0x004fe20000000f00 */
[----:B------:R-:W-:Y:S01]  /*12690*/  IMAD.MOV.U32 R9, RZ, RZ, 0x1e223c1e ;  /* 0x1e223c1eff097424 */ /* 0x000fe200078e00ff */
[----:B------:R-:W-:Y:S01]  /*126a0*/  MOV R10, 0x87921587 ;  /* 0x87921587000a7802 */ /* 0x000fe20000000f00 */
[----:B------:R1:W2:Y:S01]  /*126b0*/  LDG.E R0, desc[UR12][R16.64+0xc] ;  /* 0x00000c0c10007981 */ /* 0x0002a2000c1e1900 */
[----:B------:R-:W-:Y:S01]  /*126c0*/  IMAD.MOV.U32 R11, RZ, RZ, -0x16df3617 ;  /* 0xe920c9e9ff0b7424 */ /* 0x000fe200078e00ff */
[----:B------:R-:W-:-:S02]  /*126d0*/  MOV R18, 0x2d775a2d ;  /* 0x2d775a2d00127802 */ /* 0x000fc40000000f00 */
[----:B------:R0:W-:Y:S01]  /*126e0*/  STL.128 [R1+0x1980], R12 ;  /* 0x0019800c01007387 */ /* 0x0001e20000100c00 */
[----:B------:R-:W-:-:S03]  /*126f0*/  IMAD.MOV.U32 R19, RZ, RZ, 0xf111e0f ;  /* 0x0f111e0fff137424 */ /* 0x000fc600078e00ff */
[----:B------:R0:W-:Y:S01]  /*12700*/  STL.128 [R1+0x1990], R4 ;  /* 0x0019900401007387 */ /* 0x0001e20000100c00 */
[----:B-1----:R-:W-:Y:S01]  /*12710*/  MOV R16, 0x41c38241 ;  /* 0x41c3824100107802 */ /* 0x002fe20000000f00 */
[----:B------:R-:W-:Y:S02]  /*12720*/  IMAD.MOV.U32 R17, RZ, RZ, -0x664fd667 ;  /* 0x99b02999ff117424 */ /* 0x000fe400078e00ff */
[----:B------:R1:W-:Y:S01]  /*12730*/  STL.128 [R1+0x19a0], R8 ;  /* 0x0019a00801007387 */ /* 0x0003e20000100c00 */
[----:B0-----:R-:W-:Y:S01]  /*12740*/  MOV R20, 0xb0cb7bb0 ;  /* 0xb0cb7bb000147802 */ /* 0x001fe20000000f00 */
[----:B------:R-:W-:Y:S01]  /*12750*/  IMAD.MOV.U32 R21, RZ, RZ, 0x54fca854 ;  /* 0x54fca854ff157424 */ /* 0x000fe200078e00ff */
        /* <DEDUP_REMOVED lines=8> */
[----:B-1----:R-:W-:Y:S01]  /*127e0*/  MOV R8, 0x8c8f038c ;  /* 0x8c8f038c00087802 */ /* 0x002fe20000000f00 */
[----:B------:R-:W-:Y:S01]  /*127f0*/  IMAD.MOV.U32 R9, RZ, RZ, -0x5e07a65f ;  /* 0xa1f859a1ff097424 */ /* 0x000fe200078e00ff */
[----:B------:R-:W-:Y:S01]  /*12800*/  MOV R10, 0x89800989 ;  /* 0x89800989000a7802 */ /* 0x000fe20000000f00 */
[----:B------:R-:W-:Y:S01]  /*12810*/  IMAD.MOV.U32 R11, RZ, RZ, 0xd171a0d ;  /* 0x0d171a0dff0b7424 */ /* 0x000fe200078e00ff */
[----:B------:R0:W-:Y:S01]  /*12820*/  STL.128 [R1+0x19b0], R4 ;  /* 0x0019b00401007387 */ /* 0x0001e20000100c00 */
[----:B------:R-:W-:Y:S01]  /*12830*/  MOV R22, 0xbbd66dbb ;  /* 0xbbd66dbb00167802 */ /* 0x000fe20000000f00 */
[----:B------:R-:W-:-:S02]  /*12840*/  IMAD.MOV.U32 R23, RZ, RZ, 0x163a2c16 ;  /* 0x163a2c16ff177424 */ /* 0x000fc400078e00ff */
        /* <DEDUP_REMOVED lines=17> */
[----:B------:R-:W-:Y:S01]  /*12960*/  MOV R18, 0xababe64d ;  /* 0xababe64d00127802 */ /* 0x000fe20000000f00 */
        /* <DEDUP_REMOVED lines=11> */
[----:B------:R-:W-:Y:S01]  /*12a20*/  IMAD.MOV.U32 R5, RZ, RZ, 0x5959ebb2 ;  /* 0x5959ebb2ff057424 */ /* 0x000fe200078e00ff */
[----:B------:R-:W-:Y:S01]  /*12a30*/  MOV R6, 0x4747c98e ;  /* 0x4747c98e00067802 */ /* 0x000fe20000000f00 */
[----:B------:R-:W-:Y:S01]  /*12a40*/  IMAD.MOV.U32 R7, RZ, RZ, -0xf0ff405 ;  /* 0xf0f00bfbff077424 */ /* 0x000fe200078e00ff */
        /* <DEDUP_REMOVED lines=22> */
[----:B------:R-:W-:Y:S01]  /*12bb0*/  IMAD.MOV.U32 R5, RZ, RZ, -0x5a5a0baf ;  /* 0xa5a5f451ff057424 */ /* 0x000fe200078e00ff */
[----:B------:R-:W-:Y:S01]  /*12bc0*/  MOV R6, 0xe5e534d1 ;  /* 0xe5e534d100067802 */ /* 0x000fe20000000f00 */
[----:B------:R-:W-:Y:S01]  /*12bd0*/  IMAD.MOV.U32 R7, RZ, RZ, -0xe0ef707 ;  /* 0xf1f108f9ff077424 */ /* 0x000fe200078e00ff */
[----:B------:R-:W-:Y:S01]  /*12be0*/  MOV R8, 0x717193e2 ;  /* 0x717193e200087802 */ /* 0x000fe20000000f00 */
[----:B------:R-:W-:Y:S01]  /*12bf0*/  IMAD.MOV.U32 R9, RZ, RZ, -0x27278c55 ;  /* 0xd8d873abff097424 */ /* 0x000fe200078e00ff */
[----:B------:R-:W-:Y:S01]  /*12c00*/  MOV R10, 0x31315362 ;  /* 0x31315362000a7802 */ /* 0x000fe20000000f00 */
        /* <DEDUP_REMOVED lines=19> */
[----:B------:R-:W-:Y:S01]  /*12d40*/  IMAD.MOV.U32 R5, RZ, RZ, 0x2727694e ;  /* 0x2727694eff057424 */ /* 0x000fe200078e00ff */
[----:B------:R-:W-:Y:S01]  /*12d50*/  MOV R6, 0xb2b2cd7f ;  /* 0xb2b2cd7f00067802 */ /* 0x000fe20000000f00 */
        /* <DEDUP_REMOVED lines=21> */
[----:B------:R-:W-:Y:S01]  /*12eb0*/  IMAD.MOV.U32 R23, RZ, RZ, -0x7b7b68ed ;  /* 0x84849713ff177424 */ /* 0x000fe200078e00ff */
[----:B-1----:R-:W-:Y:S01]  /*12ec0*/  MOV R4, 0x5353f5a6 ;  /* 0x5353f5a600047802 */ /* 0x002fe20000000f00 */
[----:B------:R-:W-:Y:S01]  /*12ed0*/  IMAD.MOV.U32 R5, RZ, RZ, -0x2e2e9747 ;  /* 0xd1d168b9ff057424 */ /* 0x000fe200078e00ff */
[----:B------:R-:W-:Y:S01]  /*12ee0*/  MOV R7, 0xeded2cc1 ;  /* 0xeded2cc100077802 */ /* 0x000fe20000000f00 */
[----:B------:R-:W-:Y:S01]  /*12ef0*/  IMAD.MOV.U32 R6, RZ, RZ, RZ ;  /* 0x000000ffff067224 */ /* 0x000fe200078e00ff */
[----:B------:R-:W-:Y:S01]  /*12f00*/  MOV R8, 0x20206040 ;  /* 0x2020604000087802 */ /* 0x000fe20000000f00 */
[----:B------:R-:W-:Y:S01]  /*12f10*/  IMAD.MOV.U32 R9, RZ, RZ, -0x303e01d ;  /* 0xfcfc1fe3ff097424 */ /* 0x000fe200078e00ff */
        /* <DEDUP_REMOVED lines=20> */
[----:B------:R-:W-:Y:S01]  /*13060*/  IMAD.MOV.U32 R5, RZ, RZ, 0x4d4dd79a ;  /* 0x4d4dd79aff057424 */ /* 0x000fe200078e00ff */
[----:B------:R-:W-:Y:S01]  /*13070*/  MOV R6, 0x33335566 ;  /* 0x3333556600067802 */ /* 0x000fe20000000f00 */
[----:B------:R-:W-:Y:S01]  /*13080*/  IMAD.MOV.U32 R7, RZ, RZ, -0x7a7a6bef ;  /* 0x85859411ff077424 */ /* 0x000fe200078e00ff */
        /* <DEDUP_REMOVED lines=33> */
[----:B---3--:R-:W-:Y:S01]  /*132a0*/  MOV R16, 0x5f5fe1be ;  /* 0x5f5fe1be00107802 */ /* 0x008fe20000000f00 */
        /* <DEDUP_REMOVED lines=15> */
[----:B------:R-:W-:Y:S01]  /*133a0*/  IMAD.MOV.U32 R7, RZ, RZ, 0x737395e6 ;  /* 0x737395e6ff077424 */ /* 0x000fe200078e00ff */
[----:B---3--:R-:W-:Y:S01]  /*133b0*/  MOV R8, 0x6060a0c0 ;  /* 0x6060a0c000087802 */ /* 0x008fe20000000f00 */
[----:B------:R-:W-:Y:S01]  /*133c0*/  IMAD.MOV.U32 R9, RZ, RZ, -0x7e7e67e7 ;  /* 0x81819819ff097424 */ /* 0x000fe200078e00ff */
[----:B------:R-:W-:Y:S01]  /*133d0*/  MOV R10, 0x4f4fd19e ;  /* 0x4f4fd19e000a7802 */ /* 0x000fe20000000f00 */
[----:B------:R-:W-:Y:S01]  /*133e0*/  IMAD.MOV.U32 R11, RZ, RZ, -0x2323805d ;  /* 0xdcdc7fa3ff0b7424 */ /* 0x000fe200078e00ff */
[----:B----4-:R-:W-:Y:S01]  /*133f0*/  MOV R12, 0x22226644 ;  /* 0x22226644000c7802 */ /* 0x010fe20000000f00 */
[----:B------:R-:W-:Y:S01]  /*13400*/  IMAD.MOV.U32 R13, RZ, RZ, 0x2a2a7e54 ;  /* 0x2a2a7e54ff0d7424 */ /* 0x000fe200078e00ff */
[----:B------:R-:W-:Y:S01]  /*13410*/  MOV R14, 0x9090ab3b ;  /* 0x9090ab3b000e7802 */ /* 0x000fe20000000f00 */
[----:B------:R-:W-:Y:S01]  /*13420*/  IMAD.MOV.U32 R15, RZ, RZ, -0x77777cf5 ;  /* 0x8888830bff0f7424 */ /* 0x000fe200078e00ff */
[----:B-----5:R-:W-:Y:S01]  /*13430*/  MOV R16, 0x4646ca8c ;  /* 0x4646ca8c00107802 */ /* 0x020fe20000000f00 */
        /* <DEDUP_REMOVED lines=23> */
[----:B------:R-:W-:Y:S01]  /*135b0*/  IMAD.MOV.U32 R15, RZ, RZ, 0x6262a6c4 ;  /* 0x6262a6c4ff0f7424 */ /* 0x000fe200078e00ff */
        /* <DEDUP_REMOVED lines=14> */
[----:B------:R-:W-:Y:S01]  /*136a0*/  IMAD.MOV.U32 R5, RZ, RZ, -0x2a2a9b4f ;  /* 0xd5d564b1ff057424 */ /* 0x000fe200078e00ff */
[----:B------:R-:W-:Y:S01]  /*136b0*/  MOV R6, 0x4e4ed29c ;  /* 0x4e4ed29c00067802 */ /* 0x000fe20000000f00 */
        /* <DEDUP_REMOVED lines=8> */
[----:B------:R-:W-:Y:S01]  /*13740*/  IMAD.MOV.U32 R15, RZ, RZ, 0x8081810 ;  /* 0x08081810ff0f7424 */ /* 0x000fe200078e00ff */
[----:B-----5:R-:W-:Y:S01]  /*13750*/  MOV R16, 0xbabad56f ;  /* 0xbabad56f00107802 */ /* 0x020fe20000000f00 */
[----:B------:R-:W-:Y:S01]  /*13760*/  IMAD.MOV.U32 R17, RZ, RZ, 0x787888f0 ;  /* 0x787888f0ff117424 */ /* 0x000fe200078e00ff */
        /* <DEDUP_REMOVED lines=48> */
[----:B-----5:R-:W-:Y:S01]  /*13a70*/  MOV R16, 0x9b9bb62d ;  /* 0x9b9bb62d00107802 */ /* 0x020fe20000000f00 */
        /* <DEDUP_REMOVED lines=33> */
[----:B------:R-:W-:-:S04]  /*13c90*/  UIADD3 UR4, UP0, UPT, UR8, -0x10, URZ ;  /* 0xfffffff008047890 */ /* 0x000fc8000ff1e0ff */
[----:B------:R-:W-:-:S04]  /*13ca0*/  UIADD3.X UR5, UPT, UPT, UR9, 0xf, URZ, UP0, !UPT ;  /* 0x0000000f09057890 */ /* 0x000fc800087fe4ff */
[----:B------:R-:W-:-:S04]  /*13cb0*/  USHF.R.U64 UR4, UR4, 0x4, UR5 ;  /* 0x0000000404047899 */ /* 0x000fc80008001205 */
[----:B------:R-:W-:Y:S01]  /*13cc0*/  UIADD3 UR4, UPT, UPT, UR4, 0x3, URZ ;  /* 0x0000000304047890 */ /* 0x000fe2000fffe0ff */
[C---:B------:R-:W-:Y:S01]  /*13cd0*/  IADD3 R25, PT, PT, R1.reuse, 0x1e20, RZ ;  /* 0x00001e2001197810 */ /* 0x040fe20007ffe0ff */
[----:B------:R-:W-:Y:S01]  /*13ce0*/  VIADD R26, R1, 0x1a20 ;  /* 0x00001a20011a7836 */ /* 0x000fe20000000000 */
[----:B------:R-:W-:Y:S01]  /*13cf0*/  MOV R27, RZ ;  /* 0x000000ff001b7202 */ /* 0x000fe20000000f00 */
[----:B------:R-:W-:Y:S02]  /*13d00*/  UIADD3 UR18, UPT, UPT, UR7, 0x610, URZ ;  /* 0x0000061007127890 */ /* 0x000fe4000fffe0ff */
[----:B------:R-:W-:Y:S01]  /*13d10*/  VIADD R24, R24, UR4 ;  /* 0x0000000418187c36 */ /* 0x000fe20008000000 */
[----:B------:R-:W-:Y:S01]  /*13d20*/  IADD3 R3, PT, PT, R3, UR4, RZ ;  /* 0x0000000403037c10 */ /* 0x000fe2000fffe0ff */
[----:B------:R-:W-:Y:S01]  /*13d30*/  VIADD R2, R2, UR4 ;  /* 0x0000000402027c36 */ /* 0x000fe20008000000 */
[----:B--2---:R-:W-:Y:S01]  /*13d40*/  IADD3 R0, PT, PT, R0, UR4, RZ ;  /* 0x0000000400007c10 */ /* 0x004fe2000fffe0ff */
[----:B------:R-:W-:-:S02]  /*13d50*/  UIADD3 UR17, UPT, UPT, UR7, 0x1610, URZ ;  /* 0x0000161007117890 */ /* 0x000fc4000fffe0ff */
[----:B------:R-:W-:Y:S01]  /*13d60*/  UIADD3 UR16, UPT, UPT, UR7, 0x1e10, URZ ;  /* 0x00001e1007107890 */ /* 0x000fe2000fffe0ff */
[----:B0-----:R-:W-:-:S11]  /*13d70*/  UMOV UR4, URZ ;  /* 0x000000ff00047c82 */ /* 0x001fd60008000000 */
.L_x_3:
[----:B------:R-:W-:Y:S01]  /*13d80*/  IMAD.IADD R36, R1, 0x1, R27 ;  /* 0x0000000101247824 */ /* 0x000fe200078e021b */
[----:B------:R-:W2:Y:S04]  /*13d90*/  LDL.128 R20, [R25+-0x20] ;  /* 0xffffe00019147983 */ /* 0x000ea80000100c00 */
[----:B------:R-:W3:Y:S04]  /*13da0*/  LDL.128 R8, [R36+0x600] ;  /* 0x0006000024087983 */ /* 0x000ee80000100c00 */
[----:B------:R-:W4:Y:S04]  /*13db0*/  LDL.128 R12, [R36+0xe00] ;  /* 0x000e0000240c7983 */ /* 0x000f280000100c00 */
[----:B------:R-:W5:Y:S01]  /*13dc0*/  LDL.128 R16, [R36+0x1600] ;  /* 0x0016000024107983 */ /* 0x000f620000100c00 */
[----:B------:R-:W-:-:S06]  /*13dd0*/  MOV R4, UR14 ;  /* 0x0000000e00047c02 */ /* 0x000fcc0008000f00 */
        /* <DEDUP_REMOVED lines=35> */
[----:B0-----:R-:W-:Y:S01]  /*14010*/  IADD3 R26, PT, PT, R26, 0x40, RZ ;  /* 0x000000401a1a7810 */ /* 0x001fe20007ffe0ff */
        /* <DEDUP_REMOVED lines=15> */
[----:B------:R-:W-:Y:S02]  /*14110*/  SHF.R.U32.HI R10, RZ, 0x6, R2 ;  /* 0x00000006ff0a7819 */ /* 0x000fe40000011602 */
[----:B-----5:R-:W-:Y:S02]  /*14120*/  LOP3.LUT R16, R9, R0, RZ, 0x3c, !PT ;  /* 0x0000000009107212 */ /* 0x020fe400078e3cff */
[----:B------:R-:W-:Y:S02]  /*14130*/  SHF.R.U32.HI R18, RZ, 0xe, R24 ;  /* 0x0000000eff127819 */ /* 0x000fe40000011618 */
[----:B------:R-:W-:Y:S01]  /*14140*/  SHF.R.U32.HI R8, RZ, 0xe, R2 ;  /* 0x0000000eff087819 */ /* 0x000fe20000011602 */
[----:B------:R-:W-:Y:S01]  /*14150*/  IMAD.SHL.U32 R20, R24, 0x4, RZ ;  /* 0x0000000418147824 */ /* 0x000fe200078e00ff */
[----:B------:R-:W-:Y:S01]  /*14160*/  SHF.R.U32.HI R22, RZ, 0x6, R24 ;  /* 0x00000006ff167819 */ /* 0x000fe20000011618 */
[----:B------:R-:W4:Y:S01]  /*14170*/  LDG.E R9, desc[UR12][R34.64+0x10] ;  /* 0x0000100c22097981 */ /* 0x000f22000c1e1900 */
[----:B------:R-:W-:-:S02]  /*14180*/  SHF.R.U32.HI R19, RZ, 0xe, R4 ;  /* 0x0000000eff137819 */ /* 0x000fc40000011604 */
[--C-:B------:R-:W-:Y:S01]  /*14190*/  SHF.R.U32.HI R15, RZ, 0x18, R4.reuse ;  /* 0x00000018ff0f7819 */ /* 0x100fe20000011604 */
[----:B------:R-:W5:Y:S01]  /*141a0*/  LDG.E R3, desc[UR12][R34.64+0x1c] ;  /* 0x00001c0c22037981 */ /* 0x000f62000c1e1900 */
[----:B------:R-:W-:Y:S02]  /*141b0*/  SHF.L.U32 R14, R4, 0x2, RZ ;  /* 0x00000002040e7819 */ /* 0x000fe400000006ff */
[----:B------:R-:W-:Y:S02]  /*141c0*/  SHF.R.U32.HI R12, RZ, 0x6, R4 ;  /* 0x00000006ff0c7819 */ /* 0x000fe40000011604 */
[--C-:B------:R-:W-:Y:S02]  /*141d0*/  SHF.R.U32.HI R0, RZ, 0x6, R16.reuse ;  /* 0x00000006ff007819 */ /* 0x100fe40000011610 */
[--C-:B------:R-:W-:Y:S02]  /*141e0*/  SHF.R.U32.HI R4, RZ, 0xe, R16.reuse ;  /* 0x0000000eff047819 */ /* 0x100fe40000011610 */
[----:B------:R-:W-:Y:S01]  /*141f0*/  SHF.L.U32 R6, R16, 0x2, RZ ;  /* 0x0000000210067819 */ /* 0x000fe200000006ff */
[----:B------:R-:W5:Y:S01]  /*14200*/  LDG.E R34, desc[UR12][R34.64+0xac] ;  /* 0x0000ac0c22227981 */ /* 0x000f62000c1e1900 */
[----:B------:R-:W-:-:S02]  /*14210*/  SHF.R.U32.HI R11, RZ, 0x18, R16 ;  /* 0x00000018ff0b7819 */ /* 0x000fc40000011610 */
[----:B------:R-:W-:Y:S02]  /*14220*/  LOP3.LUT R10, R10, 0x3fc, RZ, 0xc0, !PT ;  /* 0x000003fc0a0a7812 */ /* 0x000fe400078ec0ff */
[----:B------:R-:W-:Y:S02]  /*14230*/  SHF.R.U32.HI R17, RZ, 0x18, R24 ;  /* 0x00000018ff117819 */ /* 0x000fe40000011618 */
[----:B------:R-:W-:Y:S01]  /*14240*/  SHF.R.U32.HI R13, RZ, 0x18, R2 ;  /* 0x00000018ff0d7819 */ /* 0x000fe20000011602 */
[----:B------:R-:W-:Y:S01]  /*14250*/  IMAD.SHL.U32 R2, R2, 0x4, RZ ;  /* 0x0000000402027824 */ /* 0x000fe200078e00ff */
[----:B------:R-:W-:Y:S02]  /*14260*/  LOP3.LUT R22, R22, 0x3fc, RZ, 0xc0, !PT ;  /* 0x000003fc16167812 */ /* 0x000fe400078ec0ff */
[----:B------:R-:W-:Y:S02]  /*14270*/  LOP3.LUT R16, R19, 0x3fc, RZ, 0xc0, !PT ;  /* 0x000003fc13107812 */ /* 0x000fe400078ec0ff */
[----:B------:R-:W-:-:S02]  /*14280*/  LOP3.LUT R18, R18, 0x3fc, RZ, 0xc0, !PT ;  /* 0x000003fc12127812 */ /* 0x000fc400078ec0ff */
[----:B------:R-:W-:Y:S02]  /*14290*/  LOP3.LUT R8, R8, 0x3fc, RZ, 0xc0, !PT ;  /* 0x000003fc08087812 */ /* 0x000fe400078ec0ff */
[----:B------:R-:W-:Y:S02]  /*142a0*/  LOP3.LUT R0, R0, 0x3fc, RZ, 0xc0, !PT ;  /* 0x000003fc00007812 */ /* 0x000fe400078ec0ff */
[----:B------:R-:W-:Y:S02]  /*142b0*/  LOP3.LUT R12, R12, 0x3fc, RZ, 0xc0, !PT ;  /* 0x000003fc0c0c7812 */ /* 0x000fe400078ec0ff */
[----:B------:R-:W-:Y:S01]  /*142c0*/  LOP3.LUT R4, R4, 0x3fc, RZ, 0xc0, !PT ;  /* 0x000003fc04047812 */ /* 0x000fe200078ec0ff */
[C---:B------:R-:W-:Y:S01]  /*142d0*/  IMAD.IADD R10, R1.reuse, 0x1, R10 ;  /* 0x00000001010a7824 */ /* 0x040fe200078e020a */
[----:B------:R-:W-:Y:S01]  /*142e0*/  LOP3.LUT R6, R6, 0x3fc, RZ, 0xc0, !PT ;  /* 0x000003fc06067812 */ /* 0x000fe200078ec0ff */
[----:B------:R-:W-:Y:S01]  /*142f0*/  IMAD.IADD R22, R1, 0x1, R22 ;  /* 0x0000000101167824 */ /* 0x000fe200078e0216 */
[----:B------:R-:W-:-:S02]  /*14300*/  LEA R17, R17, UR11, 0x2 ;  /* 0x0000000b11117c11 */ /* 0x000fc4000f8e10ff */
[C---:B------:R-:W-:Y:S01]  /*14310*/  IADD3 R16, PT, PT, R1.reuse, R16, RZ ;  /* 0x0000001001107210 */ /* 0x040fe20007ffe0ff */
[----:B------:R-:W-:Y:S01]  /*14320*/  IMAD.IADD R18, R1, 0x1, R18 ;  /* 0x0000000101127824 */ /* 0x000fe200078e0212 */
[----:B------:R-:W-:Y:S02]  /*14330*/  LEA R15, R15, UR11, 0x2 ;  /* 0x0000000b0f0f7c11 */ /* 0x000fe4000f8e10ff */
[----:B------:R-:W-:Y:S02]  /*14340*/  LOP3.LUT R14, R14, 0x3fc, RZ, 0xc0, !PT ;  /* 0x000003fc0e0e7812 */ /* 0x000fe400078ec0ff */
[----:B------:R-:W-:Y:S02]  /*14350*/  LEA R13, R13, UR11, 0x2 ;  /* 0x0000000b0d0d7c11 */ /* 0x000fe4000f8e10ff */
[C---:B------:R-:W-:Y:S02]  /*14360*/  IADD3 R8, PT, PT, R1.reuse, R8, RZ ;  /* 0x0000000801087210 */ /* 0x040fe40007ffe0ff */
[----:B------:R-:W-:-:S02]  /*14370*/  IADD3 R0, PT, PT, R1, R0, RZ ;  /* 0x0000000001007210 */ /* 0x000fc40007ffe0ff */
[----:B------:R-:W-:Y:S02]  /*14380*/  LOP3.LUT R20, R20, 0x3fc, RZ, 0xc0, !PT ;  /* 0x000003fc14147812 */ /* 0x000fe400078ec0ff */
[----:B------:R-:W-:Y:S02]  /*14390*/  LOP3.LUT R2, R2, 0x3fc, RZ, 0xc0, !PT ;  /* 0x000003fc02027812 */ /* 0x000fe400078ec0ff */
[----:B------:R-:W-:Y:S02]  /*143a0*/  LEA R11, R11, UR11, 0x2 ;  /* 0x0000000b0b0b7c11 */ /* 0x000fe4000f8e10ff */
[C---:B------:R-:W-:Y:S02]  /*143b0*/  IADD3 R12, PT, PT, R1.reuse, R12, RZ ;  /* 0x0000000c010c7210 */ /* 0x040fe40007ffe0ff */
[C---:B------:R-:W-:Y:S01]  /*143c0*/  IADD3 R23, PT, PT, R1.reuse, R4, RZ ;  /* 0x0000000401177210 */ /* 0x040fe20007ffe0ff */
[C---:B------:R-:W-:Y:S01]  /*143d0*/  IMAD.IADD R6, R1.reuse, 0x1, R6 ;  /* 0x0000000101067824 */ /* 0x040fe200078e0206 */
[----:B------:R-:W2:Y:S01]  /*143e0*/  LDL R17, [R17] ;  /* 0x0000000011117983 */ /* 0x000ea20000100800 */
[C---:B------:R-:W-:Y:S01]  /*143f0*/  IADD3 R20, PT, PT, R1.reuse, R20, RZ ;  /* 0x0000001401147210 */ /* 0x040fe20007ffe0ff */
[----:B------:R-:W-:-:S02]  /*14400*/  IMAD.IADD R19, R1, 0x1, R14 ;  /* 0x0000000101137824 */ /* 0x000fc400078e020e */
[----:B------:R-:W2:Y:S01]  /*14410*/  LDL R16, [R16+0xa00] ;  /* 0x000a000010107983 */ /* 0x000ea20000100800 */
[----:B------:R-:W-:-:S03]  /*14420*/  IMAD.IADD R21, R1, 0x1, R2 ;  /* 0x0000000101157824 */ /* 0x000fc600078e0202 */
        /* <DEDUP_REMOVED lines=14> */
[----:B-1----:R-:W-:-:S02]  /*14510*/  MOV R23, 0x16bb54b0 ;  /* 0x16bb54b000177802 */ /* 0x002fc40000000f00 */
[----:B--2---:R-:W-:Y:S02]  /*14520*/  LOP3.LUT R17, R10, R16, R17, 0x96, !PT ;  /* 0x000000100a117212 */ /* 0x004fe400078e9611 */
[----:B---3--:R-:W-:Y:S02]  /*14530*/  LOP3.LUT R15, R0, R8, R15, 0x96, !PT ;  /* 0x00000008000f7212 */ /* 0x008fe400078e960f */
[----:B----4-:R-:W-:Y:S02]  /*14540*/  LOP3.LUT R4, R22, R4, R13, 0x96, !PT ;  /* 0x0000000416047212 */ /* 0x010fe400078e960d */
[----:B-----5:R-:W-:Y:S02]  /*14550*/  LOP3.LUT R11, R12, R18, R11, 0x96, !PT ;  /* 0x000000120c0b7212 */ /* 0x020fe400078e960b */
[----:B------:R-:W-:Y:S02]  /*14560*/  LOP3.LUT R0, R9, R17, R6, 0x96, !PT ;  /* 0x0000001109007212 */ /* 0x000fe400078e9606 */
[----:B------:R-:W-:-:S02]  /*14570*/  LOP3.LUT R2, R7, R15, R2, 0x96, !PT ;  /* 0x0000000f07027212 */ /* 0x000fc400078e9602 */
[----:B------:R-:W-:Y:S02]  /*14580*/  LOP3.LUT R12, R5, R4, R14, 0x96, !PT ;  /* 0x00000004050c7212 */ /* 0x000fe400078e960e */
[----:B------:R-:W-:Y:S02]  /*14590*/  SHF.R.U32.HI R30, RZ, 0x10, R0 ;  /* 0x00000010ff1e7819 */ /* 0x000fe40000011600 */
[----:B------:R-:W-:Y:S02]  /*145a0*/  LOP3.LUT R14, R3, R11, R24, 0x96, !PT ;  /* 0x0000000b030e7212 */ /* 0x000fe400078e9618 */
[C---:B------:R-:W-:Y:S02]  /*145b0*/  LOP3.LUT R16, R0.reuse, 0xff, RZ, 0xc0, !PT ;  /* 0x000000ff00107812 */ /* 0x040fe400078ec0ff */
[----:B------:R-:W-:Y:S02]  /*145c0*/  SHF.R.U32.HI R20, RZ, 0x8, R0 ;  /* 0x00000008ff147819 */ /* 0x000fe40000011600 */
[----:B------:R-:W-:-:S02]  /*145d0*/  LEA.HI R27, R0, R1, RZ, 0x8 ;  /* 0x00000001001b7211 */ /* 0x000fc400078f40ff */
[----:B------:R-:W-:Y:S02]  /*145e0*/  LOP3.LUT R4, R2, 0xff, RZ, 0xc0, !PT ;  /* 0x000000ff02047812 */ /* 0x000fe400078ec0ff */
[----:B------:R-:W-:Y:S02]  /*145f0*/  LOP3.LUT R0, R12, 0xff, RZ, 0xc0, !PT ;  /* 0x000000ff0c007812 */ /* 0x000fe400078ec0ff */
[--C-:B------:R-:W-:Y:S02]  /*14600*/  SHF.R.U32.HI R32, RZ, 0x8, R2.reuse ;  /* 0x00000008ff207819 */ /* 0x100fe40000011602 */
[----:B------:R-:W-:Y:S02]  /*14610*/  SHF.R.U32.HI R18, RZ, 0x10, R2 ;  /* 0x00000010ff127819 */ /* 0x000fe40000011602 */
[----:B------:R-:W-:Y:S02]  /*14620*/  SHF.R.U32.HI R17, RZ, 0x10, R14 ;  /* 0x00000010ff117819 */ /* 0x000fe4000001160e */
[----:B------:R-:W-:-:S02]  /*14630*/  SHF.R.U32.HI R21, RZ, 0x8, R12 ;  /* 0x00000008ff157819 */ /* 0x000fc4000001160c */
[----:B------:R-:W-:Y:S02]  /*14640*/  SHF.R.U32.HI R19, RZ, 0x10, R12 ;  /* 0x00000010ff137819 */ /* 0x000fe4000001160c */
[----:B------:R-:W-:Y:S02]  /*14650*/  SHF.R.U32.HI R3, RZ, 0x8, R14 ;  /* 0x00000008ff037819 */ /* 0x000fe4000001160e */
[-C--:B------:R-:W-:Y:S01]  /*14660*/  LEA.HI R15, R2, R1.reuse, RZ, 0x8 ;  /* 0x00000001020f7211 */ /* 0x080fe200078f40ff */
[C---:B------:R-:W-:Y:S01]  /*14670*/  IMAD.IADD R31, R1.reuse, 0x1, R0 ;  /* 0x00000001011f7824 */ /* 0x040fe200078e0200 */
[C---:B------:R-:W-:Y:S01]  /*14680*/  LOP3.LUT R2, R14.reuse, 0xff, RZ, 0xc0, !PT ;  /* 0x000000ff0e027812 */ /* 0x040fe200078ec0ff */
[----:B------:R-:W-:Y:S01]  /*14690*/  HFMA2 R6, -RZ, RZ, -0.1192626953125, -74.8125 ;  /* 0xafa2d4adff067431 */ /* 0x000fe200000001ff */
[-C--:B------:R-:W-:Y:S01]  /*146a0*/  LEA.HI R7, R14, R1.reuse, RZ, 0x8 ;  /* 0x000000010e077211 */ /* 0x080fe200078f40ff */
[C---:B------:R-:W-:Y:S01]  /*146b0*/  IMAD.IADD R14, R1.reuse, 0x1, R16 ;  /* 0x00000001010e7824 */ /* 0x040fe200078e0210 */
[----:B------:R-:W-:Y:S01]  /*146c0*/  IADD3 R13, PT, PT, R1, R4, RZ ;  /* 0x00000004010d7210 */ /* 0x000fe20007ffe0ff */
[----:B------:R-:W-:Y:S01]  /*146d0*/  IMAD.MOV.U32 R5, RZ, RZ, -0xfb8a606 ;  /* 0xf04759faff057424 */ /* 0x000fe200078e00ff */
[----:B------:R-:W-:Y:S01]  /*146e0*/  LEA.HI R26, R12, R1, RZ, 0x8 ;  /* 0x000000010c1a7211 */ /* 0x000fe200078f40ff */
        /* <DEDUP_REMOVED lines=8> */
[----:B------:R-:W-:Y:S02]  /*14770*/  LOP3.LUT R12, R19, 0xff, RZ, 0xc0, !PT ;  /* 0x000000ff130c7812 */ /* 0x000fe400078ec0ff */
[----:B------:R-:W-:-:S02]  /*14780*/  LOP3.LUT R0, R3, 0xff, RZ, 0xc0, !PT ;  /* 0x000000ff03007812 */ /* 0x000fc400078ec0ff */
[----:B------:R-:W-:Y:S01]  /*14790*/  LOP3.LUT R18, R18, 0xff, RZ, 0xc0, !PT ;  /* 0x000000ff12127812 */ /* 0x000fe200078ec0ff */
[C---:B------:R-:W-:Y:S01]  /*147a0*/  IMAD.IADD R30, R1.reuse, 0x1, R30 ;  /* 0x00000001011e7824 */ /* 0x040fe200078e021e */
[C---:B------:R-:W-:Y:S01]  /*147b0*/  IADD3 R3, PT, PT, R1.reuse, R2, RZ ;  /* 0x0000000201037210 */ /* 0x040fe20007ffe0ff */
[C---:B------:R-:W-:Y:S01]  /*147c0*/  IMAD.IADD R32, R1.reuse, 0x1, R32 ;  /* 0x0000000101207824 */ /* 0x040fe200078e0220 */
[C---:B------:R-:W-:Y:S01]  /*147d0*/  IADD3 R25, PT, PT, R1.reuse, R20, RZ ;  /* 0x0000001401197210 */ /* 0x040fe20007ffe0ff */
[C---:B------:R-:W-:Y:S01]  /*147e0*/  IMAD.IADD R28, R1.reuse, 0x1, R4 ;  /* 0x00000001011c7824 */ /* 0x040fe200078e0204 */
[C---:B------:R-:W-:Y:S01]  /*147f0*/  IADD3 R24, PT, PT, R1.reuse, R12, RZ ;  /* 0x0000000c01187210 */ /* 0x040fe20007ffe0ff */
[----:B------:R1:W5:Y:S01]  /*14800*/  LDL.U8 R2, [R7] ;  /* 0x0000000007027983 */ /* 0x0003620000100000 */
[C---:B------:R-:W-:Y:S01]  /*14810*/  IADD3 R0, PT, PT, R1.reuse, R0, RZ ;  /* 0x0000000001007210 */ /* 0x040fe20007ffe0ff */
[C---:B------:R-:W-:Y:S01]  /*14820*/  IMAD.IADD R16, R1.reuse, 0x1, R16 ;  /* 0x0000000101107824 */ /* 0x040fe200078e0210 */
[----:B------:R-:W-:Y:S01]  /*14830*/  IADD3 R18, PT, PT, R1, R18, RZ ;  /* 0x0000001201127210 */ /* 0x000fe20007ffe0ff */
[----:B------:R-:W2:Y:S01]  /*14840*/  LDL.U8 R26, [R26] ;  /* 0x000000001a1a7983 */ /* 0x000ea20000100000 */
[----:B------:R-:W-:Y:S01]  /*14850*/  MOV R4, 0x7dc982ca ;  /* 0x7dc982ca00047802 */ /* 0x000fe20000000f00 */
[----:B-1----:R-:W-:-:S02]  /*14860*/  IMAD.MOV.U32 R7, RZ, RZ, -0x3f8d5b64 ;  /* 0xc072a49cff077424 */ /* 0x002fc400078e00ff */
[----:B------:R-:W5:Y:S01]  /*14870*/  LDL.U8 R13, [R13] ;  /* 0x000000000d0d7983 */ /* 0x000f620000100000 */
[----:B------:R-:W-:-:S03]  /*14880*/  HFMA2 R9, -RZ, RZ, -5.43359375, 4068 ;  /* 0xc56f6bf2ff097431 */ /* 0x000fc600000001ff */
[----:B------:R-:W5:Y:S04]  /*14890*/  LDL.U8 R31, [R31] ;  /* 0x000000001f1f7983 */ /* 0x000f680000100000 */
[----:B------:R-:W5:Y:S04]  /*148a0*/  LDL.U8 R3, [R3] ;  /* 0x0000000003037983 */ /* 0x000f680000100000 */
[----:B------:R-:W5:Y:S04]  /*148b0*/  LDL.U8 R30, [R30] ;  /* 0x000000001e1e7983 */ /* 0x000f680000100000 */
[----:B------:R-:W4:Y:S04]  /*148c0*/  LDL.U8 R25, [R25] ;  /* 0x0000000019197983 */ /* 0x000f280000100000 */
[----:B------:R-:W5:Y:S04]  /*148d0*/  LDL.U8 R32, [R32] ;  /* 0x0000000020207983 */ /* 0x000f680000100000 */
[----:B------:R-:W5:Y:S04]  /*148e0*/  LDL.U8 R29, [R18] ;  /* 0x00000000121d7983 */ /* 0x000f680000100000 */
[----:B------:R1:W5:Y:S04]  /*148f0*/  LDL.U8 R12, [R16] ;  /* 0x00000000100c7983 */ /* 0x0003680000100000 */
[----:B------:R-:W3:Y:S04]  /*14900*/  LDL.U8 R24, [R24] ;  /* 0x0000000018187983 */ /* 0x000ee80000100000 */
[----:B------:R-:W2:Y:S04]  /*14910*/  LDL.U8 R28, [R28] ;  /* 0x000000001c1c7983 */ /* 0x000ea80000100000 */
[----:B------:R-:W4:Y:S04]  /*14920*/  LDL.U8 R0, [R0] ;  /* 0x0000000000007983 */ /* 0x000f280000100000 */
[----:B------:R0:W-:Y:S01]  /*14930*/  STL.128 [UR14+0x10], R4 ;  /* 0x00001004ff007987 */ /* 0x0001e20008100c0e */
[----:B------:R-:W-:Y:S01]  /*14940*/  IMAD.MOV.U32 R8, RZ, RZ, 0x7b777c63 ;  /* 0x7b777c63ff087424 */ /* 0x000fe200078e00ff */
[----:B------:R-:W-:Y:S01]  /*14950*/  MOV R11, 0x76abd7fe ;  /* 0x76abd7fe000b7802 */ /* 0x000fe20000000f00 */
[----:B------:R-:W-:-:S02]  /*14960*/  IMAD.MOV.U32 R10, RZ, RZ, 0x2b670130 ;  /* 0x2b670130ff0a7424 */ /* 0x000fc400078e00ff */
[----:B0-----:R-:W-:Y:S02]  /*14970*/  HFMA2 R7, -RZ, RZ, 23328, 0.0309295654296875 ;  /* 0x75b227ebff077431 */ /* 0x001fe400000001ff */
[----:B------:R-:W-:Y:S01]  /*14980*/  IMAD.MOV.U32 R4, RZ, RZ, -0x3cdc38fc ;  /* 0xc323c704ff047424 */ /* 0x000fe200078e00ff */
[----:B------:R-:W-:Y:S01]  /*14990*/  MOV R6, 0xe2801207 ;  /* 0xe280120700067802 */ /* 0x000fe20000000f00 */
[----:B------:R-:W-:Y:S01]  /*149a0*/  IMAD.MOV.U32 R5, RZ, RZ, -0x65fa69e8 ;  /* 0x9a059618ff057424 */ /* 0x000fe200078e00ff */
[----:B------:R0:W-:Y:S04]  /*149b0*/  STL.128 [UR14], R8 ;  /* 0x00000008ff007987 */ /* 0x0001e80008100c0e */
[----:B------:R1:W-:Y:S01]  /*149c0*/  STL.128 [UR14+0x30], R4 ;  /* 0x00003004ff007987 */ /* 0x0003e20008100c0e */
[----:B0-----:R-:W-:-:S02]  /*149d0*/  HFMA2 R9, -RZ, RZ, -19.859375, 1.802734375 ;  /* 0xccf73f36ff097431 */ /* 0x001fc400000001ff */
[----:B------:R-:W-:Y:S02]  /*149e0*/  IMAD.MOV.U32 R8, RZ, RZ, 0x2693fdb7 ;  /* 0x2693fdb7ff087424 */ /* 0x000fe400078e00ff */
[----:B-1----:R-:W-:Y:S02]  /*149f0*/  HFMA2 R5, -RZ, RZ, -0.0084991455078125, 6252 ;  /* 0xa05a6e1bff057431 */ /* 0x002fe400000001ff */
[----:B------:R-:W-:Y:S01]  /*14a00*/  IMAD.MOV.U32 R4, RZ, RZ, 0x1a2c8309 ;  /* 0x1a2c8309ff047424 */ /* 0x000fe200078e00ff */
[----:B------:R-:W-:Y:S01]  /*14a10*/  MOV R7, 0x842fe329 ;  /* 0x842fe32900077802 */ /* 0x000fe20000000f00 */
[----:B------:R-:W-:Y:S01]  /*14a20*/  IMAD.MOV.U32 R6, RZ, RZ, -0x4c29c4ae ;  /* 0xb3d63b52ff067424 */ /* 0x000fe200078e00ff */
[----:B------:R-:W-:Y:S01]  /*14a30*/  MOV R11, 0x1531d871 ;  /* 0x1531d871000b7802 */ /* 0x000fe20000000f00 */
[----:B------:R-:W-:-:S03]  /*14a40*/  IMAD.MOV.U32 R10, RZ, RZ, -0xe1a5acc ;  /* 0xf1e5a534ff0a7424 */ /* 0x000fc600078e00ff */
[----:B------:R0:W-:Y:S04]  /*14a50*/  STL.128 [UR14+0x40], R4 ;  /* 0x00004004ff007987 */ /* 0x0001e80008100c0e */
[----:B------:R1:W-:Y:S01]  /*14a60*/  STL.128 [UR14+0x20], R8 ;  /* 0x00002008ff007987 */ /* 0x0003e20008100c0e */
[----:B0-----:R-:W-:Y:S02]  /*14a70*/  HFMA2 R7, -RZ, RZ, -0.036102294921875, 1.078125 ;  /* 0xa89f3c50ff077431 */ /* 0x001fe400000001ff */
[----:B------:R-:W-:Y:S01]  /*14a80*/  IMAD.MOV.U32 R4, RZ, RZ, -0x4551030 ;  /* 0xfbaaefd0ff047424 */ /* 0x000fe200078e00ff */
[----:B------:R-:W-:Y:S01]  /*14a90*/  MOV R5, 0x85334d43 ;  /* 0x85334d4300057802 */ /* 0x000fe20000000f00 */
[----:B------:R-:W-:Y:S02]  /*14aa0*/  IMAD.MOV.U32 R6, RZ, RZ, 0x7f02f945 ;  /* 0x7f02f945ff067424 */ /* 0x000fe400078e00ff */
[----:B-1----:R-:W-:-:S02]  /*14ab0*/  HFMA2 R11, -RZ, RZ, -29.375, 17.15625 ;  /* 0xcf584c4aff0b7431 */ /* 0x002fc400000001ff */
[----:B------:R-:W-:Y:S01]  /*14ac0*/  IMAD.MOV.U32 R8, RZ, RZ, -0x12ff2ead ;  /* 0xed00d153ff087424 */ /* 0x000fe200078e00ff */
[----:B------:R-:W-:Y:S01]  /*14ad0*/  MOV R9, 0x5bb1fc20 ;  /* 0x5bb1fc2000097802 */ /* 0x000fe20000000f00 */
[----:B------:R-:W-:Y:S01]  /*14ae0*/  IMAD.MOV.U32 R10, RZ, RZ, 0x39becb6a ;  /* 0x39becb6aff0a7424 */ /* 0x000fe200078e00ff */
[----:B------:R0:W-:Y:S04]  /*14af0*/  STL.128 [UR14+0x60], R4 ;  /* 0x00006004ff007987 */ /* 0x0001e80008100c0e */
[----:B------:R1:W-:Y:S01]  /*14b00*/  STL.128 [UR14+0x50], R8 ;  /* 0x00005008ff007987 */ /* 0x0003e20008100c0e */
[----:B0-----:R-:W-:Y:S02]  /*14b10*/  HFMA2 R5, -RZ, RZ, 0.001773834228515625, -0.00179958343505859375 ;  /* 0x1744975fff057431 */ /* 0x001fe400000001ff */
[----:B------:R-:W-:Y:S01]  /*14b20*/  IMAD.MOV.U32 R4, RZ, RZ, -0x13ecf333 ;  /* 0xec130ccdff047424 */ /* 0x000fe200078e00ff */
[----:B------:R-:W-:Y:S01]  /*14b30*/  MOV R7, 0x73195d64 ;  /* 0x73195d6400077802 */ /* 0x000fe20000000f00 */
[----:B------:R-:W-:Y:S01]  /*14b40*/  IMAD.MOV.U32 R6, RZ, RZ, 0x3d7ea7c4 ;  /* 0x3d7ea7c4ff067424 */ /* 0x000fe200078e00ff */
[----:B-1----:R-:W-:Y:S01]  /*14b50*/  MOV R9, 0xf5389d92 ;  /* 0xf5389d9200097802 */ /* 0x002fe20000000f00 */
[----:B------:R-:W-:Y:S01]  /*14b60*/  IMAD.MOV.U32 R8, RZ, RZ, -0x70bf5caf ;  /* 0x8f40a351ff087424 */ /* 0x000fe200078e00ff */
[----:B------:R-:W-:Y:S01]  /*14b70*/  MOV R11, 0xd2f3ff10 ;  /* 0xd2f3ff10000b7802 */ /* 0x000fe20000000f00 */
[----:B------:R-:W-:Y:S01]  /*14b80*/  IMAD.MOV.U32 R10, RZ, RZ, 0x21dab6bc ;  /* 0x21dab6bcff0a7424 */ /* 0x000fe200078e00ff */
[----:B------:R0:W-:Y:S04]  /*14b90*/  STL.128 [UR14+0x80], R4 ;  /* 0x00008004ff007987 */ /* 0x0001e80008100c0e */
[----:B------:R1:W-:Y:S01]  /*14ba0*/  STL.128 [UR14+0x70], R8 ;  /* 0x00007008ff007987 */ /* 0x0003e20008100c0e */
[----:B0-----:R-:W-:-:S02]  /*14bb0*/  HFMA2 R5, -RZ, RZ, 265, 9.5903873443603515625e-05 ;  /* 0x5c240649ff057431 */ /* 0x001fc400000001ff */
[----:B------:R-:W-:Y:S02]  /*14bc0*/  IMAD.MOV.U32 R4, RZ, RZ, 0xa3a32e0 ;  /* 0x0a3a32e0ff047424 */ /* 0x000fe400078e00ff */
[----:B-1----:R-:W-:Y:S02]  /*14bd0*/  HFMA2 R9, -RZ, RZ, -0.0001392364501953125, 0.04791259765625 ;  /* 0x88902a22ff097431 */ /* 0x002fe400000001ff */
[----:B------:R-:W-:Y:S01]  /*14be0*/  IMAD.MOV.U32 R8, RZ, RZ, -0x23b07ea0 ;  /* 0xdc4f8160ff087424 */ /* 0x000fe200078e00ff */
[----:B------:R-:W-:Y:S01]  /*14bf0*/  MOV R11, 0xdb0b5ede ;  /* 0xdb0b5ede000b7802 */ /* 0x000fe20000000f00 */
[----:B------:R-:W-:Y:S01]  /*14c00*/  IMAD.MOV.U32 R10, RZ, RZ, 0x14b8ee46 ;  /* 0x14b8ee46ff0a7424 */ /* 0x000fe200078e00ff */
[----:B------:R-:W-:Y:S01]  /*14c10*/  MOV R7, 0x79e49591 ;  /* 0x79e4959100077802 */ /* 0x000fe20000000f00 */
[----:B------:R-:W-:-:S03]  /*14c20*/  IMAD.MOV.U32 R6, RZ, RZ, 0x62acd3c2 ;  /* 0x62acd3c2ff067424 */ /* 0x000fc600078e00ff */
[----:B------:R0:W-:Y:S04]  /*14c30*/  STL.128 [UR14+0x90], R8 ;  /* 0x00009008ff007987 */ /* 0x0001e80008100c0e */
[----:B------:R1:W-:Y:S01]  /*14c40*/  STL.128 [UR14+0xa0], R4 ;  /* 0x0000a004ff007987 */ /* 0x0003e20008100c0e */
[----:B------:R-:W-:Y:S02]  /*14c50*/  HFMA2 R17, -RZ, RZ, -0.0011119842529296875, -173.125 ;  /* 0x948ed969ff117431 */ /* 0x000fe400000001ff */
[----:B0-----:R-:W-:Y:S02]  /*14c60*/  HFMA2 R9, -RZ, RZ, -0.04144287109375, -88.8125 ;  /* 0xa94ed58dff097431 */ /* 0x001fe400000001ff */
[----:B------:R-:W-:Y:S01]  /*14c70*/  IMAD.MOV.U32 R8, RZ, RZ, 0x6d37c8e7 ;  /* 0x6d37c8e7ff087424 */ /* 0x000fe200078e00ff */
[----:B------:R-:W-:Y:S01]  /*14c80*/  MOV R11, 0x8ae7a65 ;  /* 0x08ae7a65000b7802 */ /* 0x000fe20000000f00 */
[----:B------:R-:W-:-:S02]  /*14c90*/  IMAD.MOV.U32 R10, RZ, RZ, -0x150ba994 ;  /* 0xeaf4566cff0a7424 */ /* 0x000fc400078e00ff */
[----:B-1----:R-:W-:Y:S02]  /*14ca0*/  HFMA2 R5, -RZ, RZ, -6.703125, -0.02386474609375 ;  /* 0xc6b4a61cff057431 */ /* 0x002fe400000001ff */
[----:B------:R-:W-:Y:S01]  /*14cb0*/  IMAD.MOV.U32 R4, RZ, RZ, 0x2e2578ba ;  /* 0x2e2578baff047424 */ /* 0x000fe200078e00ff */
[----:B------:R-:W-:Y:S01]  /*14cc0*/  MOV R7, 0x8a8bbd4b ;  /* 0x8a8bbd4b00077802 */ /* 0x000fe20000000f00 */
[----:B------:R-:W-:Y:S01]  /*14cd0*/  IMAD.MOV.U32 R6, RZ, RZ, 0x1f74dde8 ;  /* 0x1f74dde8ff067424 */ /* 0x000fe200078e00ff */
[----:B------:R0:W-:Y:S01]  /*14ce0*/  STL.128 [UR14+0xb0], R8 ;  /* 0x0000b008ff007987 */ /* 0x0001e20008100c0e */
[----:B------:R-:W-:Y:S02]  /*14cf0*/  HFMA2 R21, -RZ, RZ, 2180, -1727 ;  /* 0x6842e6bfff157431 */ /* 0x000fe400000001ff */
[----:B------:R-:W-:Y:S01]  /*14d00*/  IMAD.MOV.U32 R16, RZ, RZ, 0x1198f8e1 ;  /* 0x1198f8e1ff107424 */ /* 0x000fe200078e00ff */
[----:B------:R1:W-:Y:S01]  /*14d10*/  STL.128 [UR14+0xc0], R4 ;  /* 0x0000c004ff007987 */ /* 0x0003e20008100c0e */
[----:B------:R-:W-:Y:S01]  /*14d20*/  IMAD.MOV.U32 R18, RZ, RZ, -0x1678e165 ;  /* 0xe9871e9bff127424 */ /* 0x000fe200078e00ff */
[----:B------:R-:W-:Y:S01]  /*14d30*/  MOV R19, 0xdf2855ce ;  /* 0xdf2855ce00137802 */ /* 0x000fe20000000f00 */
[----:B------:R-:W-:-:S02]  /*14d40*/  IMAD.MOV.U32 R20, RZ, RZ, 0xd89a18c ;  /* 0x0d89a18cff147424 */ /* 0x000fc400078e00ff */
[----:B------:R-:W-:Y:S02]  /*14d50*/  IMAD.MOV.U32 R22, RZ, RZ, 0xf2d9941 ;  /* 0x0f2d9941ff167424 */ /* 0x000fe400078e00ff */
[----:B0-----:R-:W-:Y:S02]  /*14d60*/  HFMA2 R9, -RZ, RZ, 0.000424861907958984375, 5.0067901611328125e-05 ;  /* 0x0ef60348ff097431 */ /* 0x001fe400000001ff */
[----:B------:R-:W-:Y:S01]  /*14d70*/  IMAD.MOV.U32 R8, RZ, RZ, 0x66b53e70 ;  /* 0x66b53e70ff087424 */ /* 0x000fe200078e00ff */
[----:B------:R-:W-:Y:S01]  /*14d80*/  MOV R11, 0x9e1dc186 ;  /* 0x9e1dc186000b7802 */ /* 0x000fe20000000f00 */
[----:B------:R-:W-:Y:S02]  /*14d90*/  IMAD.MOV.U32 R10, RZ, RZ, -0x46a8ca9f ;  /* 0xb9573561ff0a7424 */ /* 0x000fe400078e00ff */
[----:B-1----:R-:W-:Y:S02]  /*14da0*/  HFMA2 R7, -RZ, RZ, -0.000704288482666015625, -5.328125 ;  /* 0x91c5c554ff077431 */ /* 0x002fe400000001ff */
[----:B------:R-:W-:Y:S01]  /*14db0*/  IMAD.MOV.U32 R4, RZ, RZ, -0xd0df3 ;  /* 0xfff2f20dff047424 */ /* 0x000fe200078e00ff */
[----:B------:R-:W-:Y:S01]  /*14dc0*/  MOV R5, 0xd66b6bbd ;  /* 0xd66b6bbd00057802 */ /* 0x000fe20000000f00 */
[----:B------:R-:W-:Y:S01]  /*14dd0*/  IMAD.MOV.U32 R6, RZ, RZ, -0x2190904f ;  /* 0xde6f6fb1ff067424 */ /* 0x000fe200078e00ff */
[----:B------:R0:W-:Y:S04]  /*14de0*/  STL.128 [UR14+0xd0], R8 ;  /* 0x0000d008ff007987 */ /* 0x0001e80008100c0e */
[----:B------:R-:W-:Y:S04]  /*14df0*/  STL.128 [UR14+0xe0], R16 ;  /* 0x0000e010ff007987 */ /* 0x000fe80008100c0e */
[----:B------:R1:W-:Y:S04]  /*14e00*/  STL.128 [UR14+0xf0], R20 ;  /* 0x0000f014ff007987 */ /* 0x0003e80008100c0e */
[----:B------:R1:W-:Y:S01]  /*14e10*/  STL.128 [R1+0x610], R4 ;  /* 0x0006100401007387 */ /* 0x0003e20000100c00 */
[----:B0-----:R-:W-:-:S02]  /*14e20*/  HFMA2 R11, -RZ, RZ, -26544, 61856 ;  /* 0xf67b7b8dff0b7431 */ /* 0x001fc400000001ff */
[----:B------:R-:W-:Y:S01]  /*14e30*/  IMAD.MOV.U32 R8, RZ, RZ, -0x399c9c5b ;  /* 0xc66363a5ff087424 */ /* 0x000fe200078e00ff */
[----:B------:R-:W-:Y:S01]  /*14e40*/  MOV R9, 0xf87c7c84 ;  /* 0xf87c7c8400097802 */ /* 0x000fe20000000f00 */
[----:B------:R-:W-:Y:S01]  /*14e50*/  IMAD.MOV.U32 R10, RZ, RZ, -0x11888867 ;  /* 0xee777799ff0a7424 */ /* 0x000fe200078e00ff */
[----:B-1----:R-:W5:Y:S04]  /*14e60*/  LDG.E R23, desc[UR12][R40.64+0x4] ;  /* 0x0000040c28177981 */ /* 0x002f68000c1e1900 */
[----:B------:R-:W5:Y:S01]  /*14e70*/  LDG.E R22, desc[UR12][R40.64+0x8] ;  /* 0x0000080c28167981 */ /* 0x000f62000c1e1900 */
[----:B------:R-:W-:Y:S02]  /*14e80*/  HFMA2 R7, -RZ, RZ, -4568, 27040 ;  /* 0xec76769aff077431 */ /* 0x000fe400000001ff */
[----:B------:R-:W-:Y:S01]  /*14e90*/  IMAD.MOV.U32 R4, RZ, RZ, -0x180101e7 ;  /* 0xe7fefe19ff047424 */ /* 0x000fe200078e00ff */
[----:B------:R-:W-:Y:S01]  /*14ea0*/  MOV R5, 0xb5d7d762 ;  /* 0xb5d7d76200057802 */ /* 0x000fe20000000f00 */
[----:B------:R-:W-:Y:S01]  /*14eb0*/  IMAD.MOV.U32 R6, RZ, RZ, 0x4dababe6 ;  /* 0x4dababe6ff067424 */ /* 0x000fe200078e00ff */
[----:B------:R-:W5:Y:S04]  /*14ec0*/  LDG.E R21, desc[UR12][R40.64] ;  /* 0x0000000c28157981 */ /* 0x000f68000c1e1900 */
[----:B------:R0:W-:Y:S04]  /*14ed0*/  STL.128 [R1+0x630], R4 ;  /* 0x0006300401007387 */ /* 0x0001e80000100c00 */
[----:B------:R-:W5:Y:S01]  /*14ee0*/  LDG.E R20, desc[UR12][R40.64+0xc] ;  /* 0x00000c0c28147981 */ /* 0x000f62000c1e1900 */
[----:B0-----:R-:W-:-:S02]  /*14ef0*/  HFMA2 R5, -RZ, RZ, -0.1983642578125, 189.375 ;  /* 0xb25959ebff057431 */ /* 0x001fc400000001ff */
[----:B------:R-:W-:Y:S01]  /*14f00*/  IMAD.MOV.U32 R4, RZ, RZ, -0x100505eb ;  /* 0xeffafa15ff047424 */ /* 0x000fe200078e00ff */
[----:B------:R-:W-:Y:S01]  /*14f10*/  MOV R7, 0xfbf0f00b ;  /* 0xfbf0f00b00077802 */ /* 0x000fe20000000f00 */
[----:B------:R-:W-:-:S05]  /*14f20*/  IMAD.MOV.U32 R6, RZ, RZ, -0x71b8b837 ;  /* 0x8e4747c9ff067424 */ /* 0x000fca00078e00ff */
[----:B------:R0:W-:Y:S02]  /*14f30*/  STL.128 [R1+0x650], R4 ;  /* 0x0006500401007387 */ /* 0x0001e40000100c00 */
[----:B0-----:R-:W-:Y:S02]  /*14f40*/  HFMA2 R5, -RZ, RZ, 61.125, -0.0193939208984375 ;  /* 0x53a4a4f7ff057431 */ /* 0x001fe400000001ff */
[----:B------:R-:W-:Y:S01]  /*14f50*/  IMAD.MOV.U32 R4, RZ, RZ, 0x239c9cbf ;  /* 0x239c9cbfff047424 */ /* 0x000fe200078e00ff */
[----:B------:R-:W-:Y:S01]  /*14f60*/  MOV R7, 0x9bc0c05b ;  /* 0x9bc0c05b00077802 */ /* 0x000fe20000000f00 */
[----:B------:R-:W-:-:S05]  /*14f70*/  IMAD.MOV.U32 R6, RZ, RZ, -0x1b8d8d6a ;  /* 0xe4727296ff067424 */ /* 0x000fca00078e00ff */
[----:B------:R0:W-:Y:S02]  /*14f80*/  STL.128 [R1+0x670], R4 ;  /* 0x0006700401007387 */ /* 0x0001e40000100c00 */
[----:B0-----:R-:W-:Y:S02]  /*14f90*/  HFMA2 R7, -RZ, RZ, -5.79357147216796875e-05, -17.234375 ;  /* 0x83cccc4fff077431 */ /* 0x001fe400000001ff */
[----:B------:R-:W-:Y:S01]  /*14fa0*/  IMAD.MOV.U32 R4, RZ, RZ, 0x6c36365a ;  /* 0x6c36365aff047424 */ /* 0x000fe200078e00ff */
[----:B------:R-:W-:Y:S01]  /*14fb0*/  MOV R5, 0x7e3f3f41 ;  /* 0x7e3f3f4100057802 */ /* 0x000fe20000000f00 */
[----:B------:R-:W-:-:S05]  /*14fc0*/  IMAD.MOV.U32 R6, RZ, RZ, -0xa0808fe ;  /* 0xf5f7f702ff067424 */ /* 0x000fca00078e00ff */
[----:B------:R0:W-:Y:S02]  /*14fd0*/  STL.128 [R1+0x690], R4 ;  /* 0x0006900401007387 */ /* 0x0001e40000100c00 */
[----:B0-----:R-:W-:Y:S02]  /*14fe0*/  HFMA2 R7, -RZ, RZ, 0.047515869140625, 0.00128078460693359375 ;  /* 0x2a15153fff077431 */ /* 0x001fe400000001ff */
[----:B------:R-:W-:Y:S01]  /*14ff0*/  IMAD.MOV.U32 R4, RZ, RZ, -0x1d8e8e6d ;  /* 0xe2717193ff047424 */ /* 0x000fe200078e00ff */
[----:B------:R-:W-:Y:S01]  /*15000*/  MOV R5, 0xabd8d873 ;  /* 0xabd8d87300057802 */ /* 0x000fe20000000f00 */
[----:B------:R-:W-:-:S05]  /*15010*/  IMAD.MOV.U32 R6, RZ, RZ, 0x62313153 ;  /* 0x62313153ff067424 */ /* 0x000fca00078e00ff */
[----:B------:R0:W-:Y:S02]  /*15020*/  STL.128 [R1+0x6b0], R4 ;  /* 0x0006b00401007387 */ /* 0x0001e40000100c00 */
[----:B0-----:R-:W-:Y:S02]  /*15030*/  HFMA2 R7, -RZ, RZ, 0.1187744140625, -0.0032749176025390625 ;  /* 0x2f9a9ab5ff077431 */ /* 0x001fe400000001ff */
[----:B------:R-:W-:Y:S01]  /*15040*/  IMAD.MOV.U32 R4, RZ, RZ, 0x30181828 ;  /* 0x30181828ff047424 */ /* 0x000fe200078e00ff */
[----:B------:R-:W-:Y:S01]  /*15050*/  MOV R5, 0x379696a1 ;  /* 0x379696a100057802 */ /* 0x000fe20000000f00 */
[----:B------:R-:W-:-:S05]  /*15060*/  IMAD.MOV.U32 R6, RZ, RZ, 0xa05050f ;  /* 0x0a05050fff067424 */ /* 0x000fca00078e00ff */
[----:B------:R0:W-:Y:S02]  /*15070*/  STL.128 [R1+0x6d0], R4 ;  /* 0x0006d00401007387 */ /* 0x0001e40000100c00 */
[----:B0-----:R-:W-:Y:S02]  /*15080*/  HFMA2 R7, -RZ, RZ, -3306, 23024 ;  /* 0xea75759fff077431 */ /* 0x001fe400000001ff */
[----:B------:R-:W-:Y:S01]  /*15090*/  IMAD.MOV.U32 R4, RZ, RZ, -0x321414da ;  /* 0xcdebeb26ff047424 */ /* 0x000fe200078e00ff */
[----:B------:R-:W-:Y:S01]  /*150a0*/  MOV R5, 0x4e272769 ;  /* 0x4e27276900057802 */ /* 0x000fe20000000f00 */
[----:B------:R-:W-:-:S05]  /*150b0*/  IMAD.MOV.U32 R6, RZ, RZ, 0x7fb2b2cd ;  /* 0x7fb2b2cdff067424 */ /* 0x000fca00078e00ff */
[----:B------:R0:W-:Y:S02]  /*150c0*/  STL.128 [R1+0x6f0], R4 ;  /* 0x0006f00401007387 */ /* 0x0001e40000100c00 */
[----:B0-----:R-:W-:Y:S02]  /*150d0*/  HFMA2 R7, -RZ, RZ, 244, -0.00972747802734375 ;  /* 0x5ba0a0fbff077431 */ /* 0x001fe400000001ff */
[----:B------:R-:W-:Y:S01]  /*150e0*/  IMAD.MOV.U32 R4, RZ, RZ, 0x361b1b2d ;  /* 0x361b1b2dff047424 */ /* 0x000fe200078e00ff */
[----:B------:R-:W-:Y:S01]  /*150f0*/  MOV R5, 0xdc6e6eb2 ;  /* 0xdc6e6eb200057802 */ /* 0x000fe20000000f00 */
[----:B------:R-:W-:-:S05]  /*15100*/  IMAD.MOV.U32 R6, RZ, RZ, -0x4ba5a512 ;  /* 0xb45a5aeeff067424 */ /* 0x000fca00078e00ff */
[----:B------:R0:W-:Y:S02]  /*15110*/  STL.128 [R1+0x710], R4 ;  /* 0x0007100401007387 */ /* 0x0001e40000100c00 */
[----:B0-----:R-:W-:Y:S02]  /*15120*/  HFMA2 R5, -RZ, RZ, -376.75, -927 ;  /* 0xdde3e33eff057431 */ /* 0x001fe400000001ff */
[----:B------:R-:W-:Y:S01]  /*15130*/  IMAD.MOV.U32 R4, RZ, RZ, 0x5229297b ;  /* 0x5229297bff047424 */ /* 0x000fe200078e00ff */
[----:B------:R-:W-:Y:S01]  /*15140*/  MOV R7, 0x13848497 ;  /* 0x1384849700077802 */ /* 0x000fe20000000f00 */
[----:B------:R-:W-:-:S05]  /*15150*/  IMAD.MOV.U32 R6, RZ, RZ, 0x5e2f2f71 ;  /* 0x5e2f2f71ff067424 */ /* 0x000fca00078e00ff */
[----:B------:R0:W-:Y:S02]  /*15160*/  STL.128 [R1+0x730], R4 ;  /* 0x0007300401007387 */ /* 0x0001e40000100c00 */
[----:B0-----:R-:W-:Y:S02]  /*15170*/  HFMA2 R7, -RZ, RZ, -0.397216796875, 253.625 ;  /* 0xb65b5bedff077431 */ /* 0x001fe400000001ff */
[----:B------:R-:W-:Y:S01]  /*15180*/  IMAD.MOV.U32 R4, RZ, RZ, 0x40202060 ;  /* 0x40202060ff047424 */ /* 0x000fe200078e00ff */
[----:B------:R-:W-:Y:S01]  /*15190*/  MOV R5, 0xe3fcfc1f ;  /* 0xe3fcfc1f00057802 */ /* 0x000fe20000000f00 */
[----:B------:R-:W-:-:S05]  /*151a0*/  IMAD.MOV.U32 R6, RZ, RZ, 0x79b1b1c8 ;  /* 0x79b1b1c8ff067424 */ /* 0x000fca00078e00ff */
[----:B------:R0:W-:Y:S04]  /*151b0*/  STL.128 [R1+0x750], R4 ;  /* 0x0007500401007387 */ /* 0x0001e80000100c00 */
[----:B------:R1:W-:Y:S01]  /*151c0*/  STL.128 [R1+0x600], R8 ;  /* 0x0006000801007387 */ /* 0x0003e20000100c00 */
[----:B0-----:R-:W-:Y:S02]  /*151d0*/  HFMA2 R7, -RZ, RZ, -8.8632106781005859375e-05, -29.15625 ;  /* 0x85cfcf4aff077431 */ /* 0x001fe400000001ff */
[----:B------:R-:W-:Y:S01]  /*151e0*/  IMAD.MOV.U32 R4, RZ, RZ, -0x6bb5b522 ;  /* 0x944a4adeff047424 */ /* 0x000fe200078e00ff */
[----:B------:R-:W-:Y:S01]  /*151f0*/  MOV R5, 0x984c4cd4 ;  /* 0x984c4cd400057802 */ /* 0x000fe20000000f00 */
[----:B------:R-:W-:-:S05]  /*15200*/  IMAD.MOV.U32 R6, RZ, RZ, -0x4fa7a718 ;  /* 0xb05858e8ff067424 */ /* 0x000fca00078e00ff */
[----:B------:R0:W-:Y:S01]  /*15210*/  STL.128 [R1+0x770], R4 ;  /* 0x0007700401007387 */ /* 0x0001e20000100c00 */
[----:B-1----:R-:W-:Y:S02]  /*15220*/  HFMA2 R11, -RZ, RZ, 98.6875, 0.058502197265625 ;  /* 0x562b2b7dff0b7431 */ /* 0x002fe400000001ff */
[----:B------:R-:W-:Y:S01]  /*15230*/  IMAD.MOV.U32 R8, RZ, RZ, 0x60303050 ;  /* 0x60303050ff087424 */ /* 0x000fe200078e00ff */
[----:B------:R-:W-:Y:S01]  /*15240*/  MOV R9, 0x2010103 ;  /* 0x0201010300097802 */ /* 0x000fe20000000f00 */
[----:B------:R-:W-:Y:S02]  /*15250*/  IMAD.MOV.U32 R10, RZ, RZ, -0x31989857 ;  /* 0xce6767a9ff0a7424 */ /* 0x000fe400078e00ff */
[----:B0-----:R-:W-:Y:S02]  /*15260*/  HFMA2 R7, -RZ, RZ, 0.000673770904541015625, -8.51154327392578125e-05 ;  /* 0x11858594ff077431 */ /* 0x001fe400000001ff */
[----:B------:R-:W-:Y:S01]  /*15270*/  IMAD.MOV.U32 R4, RZ, RZ, -0x79bcbc3b ;  /* 0x864343c5ff047424 */ /* 0x000fe200078e00ff */
[----:B------:R-:W-:Y:S01]  /*15280*/  MOV R5, 0x9a4d4dd7 ;  /* 0x9a4d4dd700057802 */ /* 0x000fe20000000f00 */
[----:B------:R-:W-:Y:S01]  /*15290*/  IMAD.MOV.U32 R6, RZ, RZ, 0x66333355 ;  /* 0x66333355ff067424 */ /* 0x000fe200078e00ff */
[----:B------:R0:W-:Y:S04]  /*152a0*/  STL.128 [R1+0x620], R8 ;  /* 0x0006200801007387 */ /* 0x0001e80000100c00 */
[----:B------:R1:W-:Y:S01]  /*152b0*/  STL.128 [R1+0x790], R4 ;  /* 0x0007900401007387 */ /* 0x0003e20000100c00 */
[----:B0-----:R-:W-:-:S02]  /*152c0*/  IMAD.MOV.U32 R8, RZ, RZ, -0x703535bb ;  /* 0x8fcaca45ff087424 */ /* 0x001fc400078e00ff */
[----:B-1----:R-:W-:Y:S02]  /*152d0*/  HFMA2 R5, -RZ, RZ, 34688, 1.06640625 ;  /* 0x783c3c44ff057431 */ /* 0x002fe400000001ff */
[----:B------:R-:W-:Y:S01]  /*152e0*/  IMAD.MOV.U32 R4, RZ, RZ, -0x5fafaf10 ;  /* 0xa05050f0ff047424 */ /* 0x000fe200078e00ff */
[----:B------:R-:W-:Y:S01]  /*152f0*/  MOV R7, 0x4ba8a8e3 ;  /* 0x4ba8a8e300077802 */ /* 0x000fe20000000f00 */
[----:B------:R-:W-:Y:S01]  /*15300*/  IMAD.MOV.U32 R6, RZ, RZ, 0x259f9fba ;  /* 0x259f9fbaff067424 */ /* 0x000fe200078e00ff */
[----:B------:R-:W-:Y:S01]  /*15310*/  MOV R9, 0x1f82829d ;  /* 0x1f82829d00097802 */ /* 0x000fe20000000f00 */
[----:B------:R-:W-:Y:S01]  /*15320*/  IMAD.MOV.U32 R10, RZ, RZ, -0x763636c0 ;  /* 0x89c9c940ff0a7424 */ /* 0x000fe200078e00ff */
[----:B------:R-:W-:Y:S02]  /*15330*/  MOV R11, 0xfa7d7d87 ;  /* 0xfa7d7d87000b7802 */ /* 0x000fe40000000f00 */
[----:B------:R0:W-:Y:S04]  /*15340*/  STL.128 [R1+0x7b0], R4 ;  /* 0x0007b00401007387 */ /* 0x0001e80000100c00 */
[----:B------:R1:W-:Y:S01]  /*15350*/  STL.128 [R1+0x640], R8 ;  /* 0x0006400801007387 */ /* 0x0003e20000100c00 */
[----:B0-----:R-:W-:-:S02]  /*15360*/  HFMA2 R5, -RZ, RZ, 0.01096343994140625, -0.0055999755859375 ;  /* 0x219d9dbcff057431 */ /* 0x001fc400000001ff */
[----:B------:R-:W-:Y:S01]  /*15370*/  IMAD.MOV.U32 R4, RZ, RZ, 0x3f9292ad ;  /* 0x3f9292adff047424 */ /* 0x000fe200078e00ff */
[----:B------:R-:W-:Y:S01]  /*15380*/  MOV R7, 0xf1f5f504 ;  /* 0xf1f5f50400077802 */ /* 0x000fe20000000f00 */
[----:B------:R-:W-:Y:S02]  /*15390*/  IMAD.MOV.U32 R6, RZ, RZ, 0x70383848 ;  /* 0x70383848ff067424 */ /* 0x000fe400078e00ff */
[----:B-1----:R-:W-:Y:S02]  /*153a0*/  HFMA2 R9, -RZ, RZ, -0.24462890625, -70.4375 ;  /* 0xb3d4d467ff097431 */ /* 0x002fe400000001ff */
[----:B------:R-:W-:Y:S01]  /*153b0*/  IMAD.MOV.U32 R8, RZ, RZ, 0x41adadec ;  /* 0x41adadecff087424 */ /* 0x000fe200078e00ff */
[----:B------:R-:W-:Y:S01]  /*153c0*/  MOV R11, 0x45afafea ;  /* 0x45afafea000b7802 */ /* 0x000fe20000000f00 */
[----:B------:R-:W-:Y:S01]  /*153d0*/  IMAD.MOV.U32 R10, RZ, RZ, 0x5fa2a2fd ;  /* 0x5fa2a2fdff0a7424 */ /* 0x000fe200078e00ff */
[----:B------:R0:W-:Y:S04]  /*153e0*/  STL.128 [R1+0x7d0], R4 ;  /* 0x0007d00401007387 */ /* 0x0001e80000100c00 */
[----:B------:R1:W-:Y:S01]  /*153f0*/  STL.128 [R1+0x660], R8 ;  /* 0x0006600801007387 */ /* 0x0003e20000100c00 */
[----:B0-----:R-:W-:-:S02]  /*15400*/  HFMA2 R7, -RZ, RZ, -1.955078125, -51.40625 ;  /* 0xbfd2d26dff077431 */ /* 0x001fc400000001ff */
[----:B------:R-:W-:Y:S01]  /*15410*/  IMAD.MOV.U32 R4, RZ, RZ, 0x20101030 ;  /* 0x20101030ff047424 */ /* 0x000fe200078e00ff */
[----:B------:R-:W-:Y:S01]  /*15420*/  MOV R5, 0xe5ffff1a ;  /* 0xe5ffff1a00057802 */ /* 0x000fe20000000f00 */
[----:B------:R-:W-:Y:S02]  /*15430*/  IMAD.MOV.U32 R6, RZ, RZ, -0x20c0cf2 ;  /* 0xfdf3f30eff067424 */ /* 0x000fe400078e00ff */
[----:B-1----:R-:W-:Y:S02]  /*15440*/  HFMA2 R11, -RZ, RZ, 16.59375, 0.025054931640625 ;  /* 0x4c26266aff0b7431 */ /* 0x002fe400000001ff */
[----:B------:R-:W-:Y:S01]  /*15450*/  IMAD.MOV.U32 R8, RZ, RZ, 0x75b7b7c2 ;  /* 0x75b7b7c2ff087424 */ /* 0x000fe200078e00ff */
[----:B------:R-:W-:Y:S01]  /*15460*/  MOV R9, 0xe1fdfd1c ;  /* 0xe1fdfd1c00097802 */ /* 0x000fe20000000f00 */
[----:B------:R-:W-:Y:S01]  /*15470*/  IMAD.MOV.U32 R10, RZ, RZ, 0x3d9393ae ;  /* 0x3d9393aeff0a7424 */ /* 0x000fe200078e00ff */
[----:B------:R0:W-:Y:S04]  /*15480*/  STL.128 [R1+0x7f0], R4 ;  /* 0x0007f00401007387 */ /* 0x0001e80000100c00 */
[----:B------:R1:W-:Y:S01]  /*15490*/  STL.128 [R1+0x680], R8 ;  /* 0x0006800801007387 */ /* 0x0003e20000100c00 */
[----:B0-----:R-:W-:-:S02]  /*154a0*/  HFMA2 R7, -RZ, RZ, 0.09515380859375, 0.00176334381103515625 ;  /* 0x2e171739ff077431 */ /* 0x001fc400000001ff */
[----:B------:R-:W-:Y:S01]  /*154b0*/  IMAD.MOV.U32 R4, RZ, RZ, -0x41a0a01f ;  /* 0xbe5f5fe1ff047424 */ /* 0x000fe200078e00ff */
[----:B------:R-:W-:Y:S01]  /*154c0*/  MOV R5, 0x359797a2 ;  /* 0x359797a200057802 */ /* 0x000fe20000000f00 */
[----:B------:R-:W-:Y:S02]  /*154d0*/  IMAD.MOV.U32 R6, RZ, RZ, -0x77bbbb34 ;  /* 0x884444ccff067424 */ /* 0x000fe400078e00ff */
[----:B-1----:R-:W-:Y:S02]  /*154e0*/  HFMA2 R11, -RZ, RZ, -48672, -10304 ;  /* 0xf9f1f108ff0b7431 */ /* 0x002fe400000001ff */
[----:B------:R-:W-:Y:S01]  /*154f0*/  IMAD.MOV.U32 R8, RZ, RZ, 0x6834345c ;  /* 0x6834345cff087424 */ /* 0x000fe200078e00ff */
[----:B------:R-:W-:Y:S01]  /*15500*/  MOV R9, 0x51a5a5f4 ;  /* 0x51a5a5f400097802 */ /* 0x000fe20000000f00 */
[----:B------:R-:W-:Y:S01]  /*15510*/  IMAD.MOV.U32 R10, RZ, RZ, -0x2e1a1acc ;  /* 0xd1e5e534ff0a7424 */ /* 0x000fe200078e00ff */
[----:B------:R0:W-:Y:S04]  /*15520*/  STL.128 [R1+0x810], R4 ;  /* 0x0008100401007387 */ /* 0x0001e80000100c00 */
[----:B------:R1:W-:Y:S01]  /*15530*/  STL.128 [R1+0x6a0], R8 ;  /* 0x0006a00801007387 */ /* 0x0003e20000100c00 */
[----:B0-----:R-:W-:-:S02]  /*15540*/  HFMA2 R7, -RZ, RZ, -1651, 15528 ;  /* 0xe6737395ff077431 */ /* 0x001fc400000001ff */
[----:B------:R-:W-:Y:S01]  /*15550*/  IMAD.MOV.U32 R4, RZ, RZ, -0x379b9b54 ;  /* 0xc86464acff047424 */ /* 0x000fe200078e00ff */
[----:B------:R-:W-:Y:S01]  /*15560*/  MOV R5, 0xba5d5de7 ;  /* 0xba5d5de700057802 */ /* 0x000fe20000000f00 */
[----:B------:R-:W-:Y:S02]  /*15570*/  IMAD.MOV.U32 R6, RZ, RZ, 0x3219192b ;  /* 0x3219192bff067424 */ /* 0x000fe400078e00ff */
[----:B-1----:R-:W-:Y:S02]  /*15580*/  HFMA2 R11, -RZ, RZ, -0.005626678466796875, -3.68359375 ;  /* 0x9dc3c35eff0b7431 */ /* 0x002fe400000001ff */
[----:B------:R-:W-:Y:S01]  /*15590*/  IMAD.MOV.U32 R8, RZ, RZ, 0x804040c ;  /* 0x0804040cff087424 */ /* 0x000fe200078e00ff */
[----:B------:R-:W-:Y:S01]  /*155a0*/  MOV R9, 0x95c7c752 ;  /* 0x95c7c75200097802 */ /* 0x000fe20000000f00 */
[----:B------:R-:W-:Y:S01]  /*155b0*/  IMAD.MOV.U32 R10, RZ, RZ, 0x46232365 ;  /* 0x46232365ff0a7424 */ /* 0x000fe200078e00ff */
[----:B------:R0:W-:Y:S04]  /*155c0*/  STL.128 [R1+0x830], R4 ;  /* 0x0008300401007387 */ /* 0x0001e80000100c00 */
[----:B------:R1:W-:Y:S01]  /*155d0*/  STL.128 [R1+0x6c0], R8 ;  /* 0x0006c00801007387 */ /* 0x0003e20000100c00 */
[----:B0-----:R-:W-:-:S02]  /*155e0*/  HFMA2 R7, -RZ, RZ, 0.00022983551025390625, -0.00013768672943115234375 ;  /* 0x0b888883ff077431 */ /* 0x001fc400000001ff */
[----:B------:R-:W-:Y:S01]  /*155f0*/  IMAD.MOV.U32 R4, RZ, RZ, 0x44222266 ;  /* 0x44222266ff047424 */ /* 0x000fe200078e00ff */
[----:B------:R-:W-:Y:S01]  /*15600*/  MOV R5, 0x542a2a7e ;  /* 0x542a2a7e00057802 */ /* 0x000fe20000000f00 */
[----:B------:R-:W-:Y:S02]  /*15610*/  IMAD.MOV.U32 R6, RZ, RZ, 0x3b9090ab ;  /* 0x3b9090abff067424 */ /* 0x000fe400078e00ff */
[----:B-1----:R-:W-:Y:S02]  /*15620*/  HFMA2 R11, -RZ, RZ, -504.5, -798.5 ;  /* 0xdfe2e23dff0b7431 */ /* 0x002fe400000001ff */
[----:B------:R-:W-:Y:S01]  /*15630*/  IMAD.MOV.U32 R8, RZ, RZ, 0xe070709 ;  /* 0x0e070709ff087424 */ /* 0x000fe200078e00ff */
[----:B------:R-:W-:Y:S01]  /*15640*/  MOV R9, 0x24121236 ;  /* 0x2412123600097802 */ /* 0x000fe20000000f00 */
[----:B------:R-:W-:Y:S01]  /*15650*/  IMAD.MOV.U32 R10, RZ, RZ, 0x1b80809b ;  /* 0x1b80809bff0a7424 */ /* 0x000fe200078e00ff */
[----:B------:R0:W-:Y:S04]  /*15660*/  STL.128 [R1+0x850], R4 ;  /* 0x0008500401007387 */ /* 0x0001e80000100c00 */
[----:B------:R1:W-:Y:S01]  /*15670*/  STL.128 [R1+0x6e0], R8 ;  /* 0x0006e00801007387 */ /* 0x0003e20000100c00 */
[----:B0-----:R-:W-:-:S02]  /*15680*/  HFMA2 R7, -RZ, RZ, -0.09149169921875, -238.75 ;  /* 0xaddbdb76ff077431 */ /* 0x001fc400000001ff */
[----:B------:R-:W-:Y:S01]  /*15690*/  IMAD.MOV.U32 R4, RZ, RZ, -0x58212187 ;  /* 0xa7dede79ff047424 */ /* 0x000fe200078e00ff */
[----:B------:R-:W-:Y:S01]  /*156a0*/  MOV R5, 0xbc5e5ee2 ;  /* 0xbc5e5ee200057802 */ /* 0x000fe20000000f00 */
[----:B------:R-:W-:Y:S02]  /*156b0*/  IMAD.MOV.U32 R6, RZ, RZ, 0x160b0b1d ;  /* 0x160b0b1dff067424 */ /* 0x000fe400078e00ff */
[----:B-1----:R-:W-:Y:S02]  /*156c0*/  HFMA2 R11, -RZ, RZ, 0.25634765625, 0.003017425537109375 ;  /* 0x341a1a2eff0b7431 */ /* 0x002fe400000001ff */
[----:B------:R-:W-:Y:S01]  /*156d0*/  IMAD.MOV.U32 R8, RZ, RZ, 0x1209091b ;  /* 0x1209091bff087424 */ /* 0x000fe200078e00ff */
[----:B------:R-:W-:Y:S01]  /*156e0*/  MOV R9, 0x1d83839e ;  /* 0x1d83839e00097802 */ /* 0x000fe20000000f00 */
[----:B------:R-:W-:Y:S01]  /*156f0*/  IMAD.MOV.U32 R10, RZ, RZ, 0x582c2c74 ;  /* 0x582c2c74ff0a7424 */ /* 0x000fe200078e00ff */
[----:B------:R0:W-:Y:S04]  /*15700*/  STL.128 [R1+0x870], R4 ;  /* 0x0008700401007387 */ /* 0x0001e80000100c00 */
[----:B------:R1:W-:Y:S01]  /*15710*/  STL.128 [R1+0x700], R8 ;  /* 0x0007000801007387 */ /* 0x0003e20000100c00 */
[----:B0-----:R-:W-:-:S02]  /*15720*/  HFMA2 R7, -RZ, RZ, -0.544921875, 313 ;  /* 0xb85c5ce4ff077431 */ /* 0x001fc400000001ff */
[----:B------:R-:W-:Y:S01]  /*15730*/  IMAD.MOV.U32 R4, RZ, RZ, -0x6db6b625 ;  /* 0x924949dbff047424 */ /* 0x000fe200078e00ff */
[----:B------:R-:W-:Y:S01]  /*15740*/  MOV R5, 0xc06060a ;  /* 0x0c06060a00057802 */ /* 0x000fe20000000f00 */
[----:B------:R-:W-:Y:S01]  /*15750*/  IMAD.MOV.U32 R6, RZ, RZ, 0x4824246c ;  /* 0x4824246cff067424 */ /* 0x000fe200078e00ff */
[----:B-1----:R-:W-:Y:S01]  /*15760*/  MOV R9, 0x763b3b4d ;  /* 0x763b3b4d00097802 */ /* 0x002fe20000000f00 */
[----:B------:R-:W-:Y:S01]  /*15770*/  IMAD.MOV.U32 R8, RZ, RZ, -0x5badad0a ;  /* 0xa45252f6ff087424 */ /* 0x000fe200078e00ff */
[----:B------:R-:W-:Y:S01]  /*15780*/  MOV R11, 0x7db3b3ce ;  /* 0x7db3b3ce000b7802 */ /* 0x000fe20000000f00 */
[----:B------:R-:W-:Y:S01]  /*15790*/  IMAD.MOV.U32 R10, RZ, RZ, -0x4829299f ;  /* 0xb7d6d661ff0a7424 */ /* 0x000fe200078e00ff */
[----:B------:R0:W-:Y:S04]  /*157a0*/  STL.128 [R1+0x890], R4 ;  /* 0x0008900401007387 */ /* 0x0001e80000100c00 */
[----:B------:R1:W-:Y:S01]  /*157b0*/  STL.128 [R1+0x720], R8 ;  /* 0x0007200801007387 */ /* 0x0003e20000100c00 */
[----:B0-----:R-:W-:-:S02]  /*157c0*/  HFMA2 R7, -RZ, RZ, -13256, 45408 ;  /* 0xf279798bff077431 */ /* 0x001fc400000001ff */
[----:B------:R-:W-:Y:S01]  /*157d0*/  IMAD.MOV.U32 R4, RZ, RZ, 0x399191a8 ;  /* 0x399191a8ff047424 */ /* 0x000fe200078e00ff */
[----:B------:R-:W-:Y:S01]  /*157e0*/  MOV R5, 0x319595a4 ;  /* 0x319595a400057802 */ /* 0x000fe20000000f00 */
[----:B-1----:R-:W-:Y:S02]  /*157f0*/  HFMA2 R9, -RZ, RZ, -0.72705078125, -43.25 ;  /* 0xb9d1d168ff097431 */ /* 0x002fe400000001ff */
[----:B------:R-:W-:Y:S01]  /*15800*/  IMAD.MOV.U32 R8, RZ, RZ, -0x59acac0b ;  /* 0xa65353f5ff087424 */ /* 0x000fe200078e00ff */
[----:B------:R-:W-:Y:S01]  /*15810*/  MOV R10, RZ ;  /* 0x000000ff000a7202 */ /* 0x000fe20000000f00 */
[----:B------:R-:W-:Y:S02]  /*15820*/  IMAD.MOV.U32 R11, RZ, RZ, -0x3e1212d4 ;  /* 0xc1eded2cff0b7424 */ /* 0x000fe400078e00ff */
[----:B------:R-:W-:-:S03]  /*15830*/  IMAD.MOV.U32 R6, RZ, RZ, -0x2c1b1bc9 ;  /* 0xd3e4e437ff067424 */ /* 0x000fc600078e00ff */
[----:B------:R0:W-:Y:S04]  /*15840*/  STL.128 [R1+0x740], R8 ;  /* 0x0007400801007387 */ /* 0x0001e80000100c00 */
[----:B------:R1:W-:Y:S01]  /*15850*/  STL.128 [R1+0x8b0], R4 ;  /* 0x0008b00401007387 */ /* 0x0003e20000100c00 */
[----:B0-----:R-:W-:Y:S02]  /*15860*/  HFMA2 R11, -RZ, RZ, 12744, 0.66162109375 ;  /* 0x7239394bff0b7431 */ /* 0x001fe400000001ff */
[----:B------:R-:W-:Y:S01]  /*15870*/  IMAD.MOV.U32 R8, RZ, RZ, -0x2b959542 ;  /* 0xd46a6abeff087424 */ /* 0x000fe200078e00ff */
[----:B------:R-:W-:Y:S01]  /*15880*/  MOV R9, 0x8dcbcb46 ;  /* 0x8dcbcb4600097802 */ /* 0x000fe20000000f00 */
[----:B-1----:R-:W-:Y:S02]  /*15890*/  HFMA2 R7, -RZ, RZ, 11.3203125, -0.0458984375 ;  /* 0x49a9a9e0ff077431 */ /* 0x002fe400000001ff */
[----:B------:R-:W-:Y:S01]  /*158a0*/  IMAD.MOV.U32 R10, RZ, RZ, 0x67bebed9 ;  /* 0x67bebed9ff0a7424 */ /* 0x000fe200078e00ff */
[----:B------:R-:W-:Y:S01]  /*158b0*/  MOV R5, 0xb1d5d564 ;  /* 0xb1d5d56400057802 */ /* 0x000fe20000000f00 */
[----:B------:R-:W-:-:S02]  /*158c0*/  IMAD.MOV.U32 R4, RZ, RZ, 0x18d8d8c ;  /* 0x018d8d8cff047424 */ /* 0x000fc400078e00ff */
[----:B------:R-:W-:Y:S01]  /*158d0*/  IMAD.MOV.U32 R6, RZ, RZ, -0x63b1b12e ;  /* 0x9c4e4ed2ff067424 */ /* 0x000fe200078e00ff */
[----:B------:R0:W-:Y:S04]  /*158e0*/  STL.128 [R1+0x760], R8 ;  /* 0x0007600801007387 */ /* 0x0001e80000100c00 */
[----:B------:R1:W-:Y:S01]  /*158f0*/  STL.128 [R1+0x8d0], R4 ;  /* 0x0008d00401007387 */ /* 0x0003e20000100c00 */
[----:B0-----:R-:W-:Y:S02]  /*15900*/  HFMA2 R11, -RZ, RZ, -6124, -58048 ;  /* 0xedfbfb16ff0b7431 */ /* 0x001fe400000001ff */
[----:B------:R-:W-:Y:S01]  /*15910*/  IMAD.MOV.U32 R8, RZ, RZ, -0x442f2f95 ;  /* 0xbbd0d06bff087424 */ /* 0x000fe200078e00ff */
[----:B------:R-:W-:Y:S01]  /*15920*/  MOV R9, 0xc5efef2a ;  /* 0xc5efef2a00097802 */ /* 0x000fe20000000f00 */
[----:B-1----:R-:W-:-:S02]  /*15930*/  HFMA2 R7, -RZ, RZ, 0.000492095947265625, 0.00012493133544921875 ;  /* 0x10080818ff077431 */ /* 0x002fc400000001ff */
[----:B------:R-:W-:Y:S01]  /*15940*/  IMAD.MOV.U32 R10, RZ, RZ, 0x4faaaae5 ;  /* 0x4faaaae5ff0a7424 */ /* 0x000fe200078e00ff */
[----:B------:R-:W-:Y:S01]  /*15950*/  MOV R5, 0xf47a7a8e ;  /* 0xf47a7a8e00057802 */ /* 0x000fe20000000f00 */
[----:B------:R-:W-:Y:S02]  /*15960*/  IMAD.MOV.U32 R4, RZ, RZ, -0x359a9a51 ;  /* 0xca6565afff047424 */ /* 0x000fe400078e00ff */
[----:B------:R-:W-:Y:S01]  /*15970*/  IMAD.MOV.U32 R6, RZ, RZ, 0x47aeaee9 ;  /* 0x47aeaee9ff067424 */ /* 0x000fe200078e00ff */
[----:B------:R0:W-:Y:S04]  /*15980*/  STL.128 [R1+0x780], R8 ;  /* 0x0007800801007387 */ /* 0x0001e80000100c00 */
[----:B------:R1:W-:Y:S01]  /*15990*/  STL.128 [R1+0x8f0], R4 ;  /* 0x0008f00401007387 */ /* 0x0003e20000100c00 */
[----:B0-----:R-:W-:Y:S01]  /*159a0*/  IMAD.MOV.U32 R8, RZ, RZ, -0x75baba31 ;  /* 0x8a4545cfff087424 */ /* 0x001fe200078e00ff */
[----:B------:R-:W-:Y:S01]  /*159b0*/  MOV R9, 0xe9f9f910 ;  /* 0xe9f9f91000097802 */ /* 0x000fe20000000f00 */
[----:B------:R-:W-:Y:S01]  /*159c0*/  IMAD.MOV.U32 R10, RZ, RZ, 0x4020206 ;  /* 0x04020206ff0a7424 */ /* 0x000fe200078e00ff */
[----:B------:R-:W-:Y:S01]  /*159d0*/  MOV R11, 0xfe7f7f81 ;  /* 0xfe7f7f81000b7802 */ /* 0x000fe20000000f00 */
[----:B-1----:R-:W-:-:S02]  /*159e0*/  HFMA2 R7, -RZ, RZ, -0.0018978118896484375, -6.31640625 ;  /* 0x97c6c651ff077431 */ /* 0x002fc400000001ff */
[----:B------:R-:W-:Y:S01]  /*159f0*/  IMAD.MOV.U32 R4, RZ, RZ, 0x381c1c24 ;  /* 0x381c1c24ff047424 */ /* 0x000fe200078e00ff */
[----:B------:R-:W-:Y:S01]  /*15a00*/  MOV R5, 0x57a6a6f1 ;  /* 0x57a6a6f100057802 */ /* 0x000fe20000000f00 */
[----:B------:R-:W-:Y:S01]  /*15a10*/  IMAD.MOV.U32 R6, RZ, RZ, 0x73b4b4c7 ;  /* 0x73b4b4c7ff067424 */ /* 0x000fe200078e00ff */
[----:B------:R0:W-:Y:S04]  /*15a20*/  STL.128 [R1+0x7a0], R8 ;  /* 0x0007a00801007387 */ /* 0x0001e80000100c00 */
[----:B------:R1:W-:Y:S01]  /*15a30*/  STL.128 [R1+0x910], R4 ;  /* 0x0009100401007387 */ /* 0x0003e20000100c00 */
[----:B0-----:R-:W-:Y:S02]  /*15a40*/  HFMA2 R9, -RZ, RZ, 360.75, -0.0156097412109375 ;  /* 0x5da3a3feff097431 */ /* 0x001fe400000001ff */
[----:B------:R-:W-:Y:S01]  /*15a50*/  IMAD.MOV.U32 R8, RZ, RZ, -0x5daeae0d ;  /* 0xa25151f3ff087424 */ /* 0x000fe200078e00ff */
[----:B------:R-:W-:Y:S01]  /*15a60*/  MOV R11, 0x58f8f8a ;  /* 0x058f8f8a000b7802 */ /* 0x000fe20000000f00 */
[----:B------:R-:W-:-:S02]  /*15a70*/  IMAD.MOV.U32 R10, RZ, RZ, -0x7fbfbf40 ;  /* 0x804040c0ff0a7424 */ /* 0x000fc400078e00ff */
[----:B-1----:R-:W-:Y:S02]  /*15a80*/  HFMA2 R7, -RZ, RZ, 0.000460147857666015625, -0.00019896030426025390625 ;  /* 0x0f8a8a85ff077431 */ /* 0x002fe400000001ff */
[----:B------:R-:W-:Y:S01]  /*15a90*/  IMAD.MOV.U32 R4, RZ, RZ, -0x69b4b423 ;  /* 0x964b4bddff047424 */ /* 0x000fe200078e00ff */
[----:B------:R-:W-:Y:S01]  /*15aa0*/  MOV R5, 0x61bdbddc ;  /* 0x61bdbddc00057802 */ /* 0x000fe20000000f00 */
[----:B------:R-:W-:Y:S01]  /*15ab0*/  IMAD.MOV.U32 R6, RZ, RZ, 0xd8b8b86 ;  /* 0x0d8b8b86ff067424 */ /* 0x000fe200078e00ff */
[----:B------:R0:W-:Y:S04]  /*15ac0*/  STL.128 [R1+0x7c0], R8 ;  /* 0x0007c00801007387 */ /* 0x0001e80000100c00 */
[----:B------:R1:W-:Y:S01]  /*15ad0*/  STL.128 [R1+0x930], R4 ;  /* 0x0009300401007387 */ /* 0x0003e20000100c00 */
[----:B0-----:R-:W-:-:S02]  /*15ae0*/  HFMA2 R9, -RZ, RZ, 31584, -0.422119140625 ;  /* 0x77b6b6c1ff097431 */ /* 0x001fc400000001ff */
[----:B------:R-:W-:Y:S01]  /*15af0*/  IMAD.MOV.U32 R8, RZ, RZ, 0x63bcbcdf ;  /* 0x63bcbcdfff087424 */ /* 0x000fe200078e00ff */
[----:B------:R-:W-:Y:S01]  /*15b00*/  MOV R11, 0x42212163 ;  /* 0x42212163000b7802 */ /* 0x000fe20000000f00 */
[----:B------:R-:W-:Y:S02]  /*15b10*/  IMAD.MOV.U32 R10, RZ, RZ, -0x5025258b ;  /* 0xafdada75ff0a7424 */ /* 0x000fe400078e00ff */
[----:B-1----:R-:W-:Y:S02]  /*15b20*/  HFMA2 R7, -RZ, RZ, 0.00395965576171875, 0.000370502471923828125 ;  /* 0x1c0e0e12ff077431 */ /* 0x002fe400000001ff */
[----:B------:R-:W-:Y:S01]  /*15b30*/  IMAD.MOV.U32 R4, RZ, RZ, -0x6fb7b728 ;  /* 0x904848d8ff047424 */ /* 0x000fe200078e00ff */
[----:B------:R-:W-:Y:S01]  /*15b40*/  MOV R5, 0x6030305 ;  /* 0x0603030500057802 */ /* 0x000fe20000000f00 */
[----:B------:R-:W-:Y:S01]  /*15b50*/  IMAD.MOV.U32 R6, RZ, RZ, -0x80909ff ;  /* 0xf7f6f601ff067424 */ /* 0x000fe200078e00ff */
[----:B------:R0:W-:Y:S04]  /*15b60*/  STL.128 [R1+0x7e0], R8 ;  /* 0x0007e00801007387 */ /* 0x0001e80000100c00 */
[----:B------:R1:W-:Y:S01]  /*15b70*/  STL.128 [R1+0x950], R4 ;  /* 0x0009500401007387 */ /* 0x0003e20000100c00 */
[----:B0-----:R-:W-:-:S02]  /*15b80*/  HFMA2 R11, -RZ, RZ, -3.9609375, -4284 ;  /* 0xc3ecec2fff0b7431 */ /* 0x001fc400000001ff */
[----:B------:R-:W-:Y:S01]  /*15b90*/  IMAD.MOV.U32 R8, RZ, RZ, -0x7e3232b4 ;  /* 0x81cdcd4cff087424 */ /* 0x000fe200078e00ff */
[----:B------:R-:W-:Y:S01]  /*15ba0*/  MOV R9, 0x180c0c14 ;  /* 0x180c0c1400097802 */ /* 0x000fe20000000f00 */
[----:B------:R-:W-:Y:S02]  /*15bb0*/  IMAD.MOV.U32 R10, RZ, RZ, 0x26131335 ;  /* 0x26131335ff0a7424 */ /* 0x000fe400078e00ff */
[----:B-1----:R-:W-:Y:S02]  /*15bc0*/  HFMA2 R7, -RZ, RZ, 0.029754638671875, -0.006565093994140625 ;  /* 0x279e9eb9ff077431 */ /* 0x002fe400000001ff */
[----:B------:R-:W-:Y:S01]  /*15bd0*/  IMAD.MOV.U32 R4, RZ, RZ, 0x17868691 ;  /* 0x17868691ff047424 */ /* 0x000fe200078e00ff */
[----:B------:R-:W-:Y:S01]  /*15be0*/  MOV R5, 0x99c1c158 ;  /* 0x99c1c15800057802 */ /* 0x000fe20000000f00 */
[----:B------:R-:W-:Y:S01]  /*15bf0*/  IMAD.MOV.U32 R6, RZ, RZ, 0x3a1d1d27 ;  /* 0x3a1d1d27ff067424 */ /* 0x000fe200078e00ff */
[----:B------:R0:W-:Y:S04]  /*15c00*/  STL.128 [R1+0x800], R8 ;  /* 0x0008000801007387 */ /* 0x0001e80000100c00 */
[----:B------:R1:W-:Y:S01]  /*15c10*/  STL.128 [R1+0x970], R4 ;  /* 0x0009700401007387 */ /* 0x0003e20000100c00 */
[----:B0-----:R-:W-:-:S02]  /*15c20*/  HFMA2 R11, -RZ, RZ, 51104, 1.3193359375 ;  /* 0x7a3d3d47ff0b7431 */ /* 0x001fc400000001ff */
[----:B------:R-:W-:Y:S01]  /*15c30*/  IMAD.MOV.U32 R8, RZ, RZ, -0x6c3b3ba9 ;  /* 0x93c4c457ff087424 */ /* 0x000fe200078e00ff */
[----:B------:R-:W-:Y:S01]  /*15c40*/  MOV R9, 0x55a7a7f2 ;  /* 0x55a7a7f200097802 */ /* 0x000fe20000000f00 */
[----:B------:R-:W-:Y:S02]  /*15c50*/  IMAD.MOV.U32 R10, RZ, RZ, -0x381817e ;  /* 0xfc7e7e82ff0a7424 */ /* 0x000fe400078e00ff */
[----:B-1----:R-:W-:Y:S02]  /*15c60*/  HFMA2 R7, -RZ, RZ, 0.23681640625, -0.00113582611083984375 ;  /* 0x339494a7ff077431 */ /* 0x002fe400000001ff */
[----:B------:R-:W-:Y:S01]  /*15c70*/  IMAD.MOV.U32 R4, RZ, RZ, -0x2d969645 ;  /* 0xd26969bbff047424 */ /* 0x000fe200078e00ff */
[----:B------:R-:W-:Y:S01]  /*15c80*/  MOV R5, 0xa9d9d970 ;  /* 0xa9d9d97000057802 */ /* 0x000fe20000000f00 */
[----:B------:R-:W-:Y:S01]  /*15c90*/  IMAD.MOV.U32 R6, RZ, RZ, 0x78e8e89 ;  /* 0x078e8e89ff067424 */ /* 0x000fe200078e00ff */
[----:B------:R0:W-:Y:S04]  /*15ca0*/  STL.128 [R1+0x820], R8 ;  /* 0x0008200801007387 */ /* 0x0001e80000100c00 */
[----:B------:R1:W-:Y:S01]  /*15cb0*/  STL.128 [R1+0x990], R4 ;  /* 0x0009900401007387 */ /* 0x0003e20000100c00 */
[----:B0-----:R-:W-:-:S02]  /*15cc0*/  HFMA2 R11, -RZ, RZ, -0.015350341796875, -287.75 ;  /* 0xa3dcdc7fff0b7431 */ /* 0x001fc400000001ff */
[----:B------:R-:W-:Y:S01]  /*15cd0*/  IMAD.MOV.U32 R8, RZ, RZ, -0x3f9f9f60 ;  /* 0xc06060a0ff087424 */ /* 0x000fe200078e00ff */
[----:B------:R-:W-:Y:S01]  /*15ce0*/  MOV R9, 0x19818198 ;  /* 0x1981819800097802 */ /* 0x000fe20000000f00 */
[----:B------:R-:W-:Y:S02]  /*15cf0*/  IMAD.MOV.U32 R10, RZ, RZ, -0x61b0b02f ;  /* 0x9e4f4fd1ff0a7424 */ /* 0x000fe400078e00ff */
[----:B-1----:R-:W-:Y:S02]  /*15d00*/  HFMA2 R7, -RZ, RZ, -0.0229339599609375, -478.5 ;  /* 0xa5dfdf7aff077431 */ /* 0x002fe400000001ff */
[----:B------:R-:W-:Y:S01]  /*15d10*/  IMAD.MOV.U32 R4, RZ, RZ, -0x783131b7 ;  /* 0x87cece49ff047424 */ /* 0x000fe200078e00ff */
[----:B------:R-:W-:Y:S01]  /*15d20*/  MOV R5, 0xaa5555ff ;  /* 0xaa5555ff00057802 */ /* 0x000fe20000000f00 */
[----:B------:R-:W-:Y:S01]  /*15d30*/  IMAD.MOV.U32 R6, RZ, RZ, 0x50282878 ;  /* 0x50282878ff067424 */ /* 0x000fe200078e00ff */
[----:B------:R0:W-:Y:S04]  /*15d40*/  STL.128 [R1+0x840], R8 ;  /* 0x0008400801007387 */ /* 0x0001e80000100c00 */
[----:B------:R1:W-:Y:S01]  /*15d50*/  STL.128 [R1+0x9b0], R4 ;  /* 0x0009b00401007387 */ /* 0x0003e20000100c00 */
[----:B0-----:R-:W-:-:S02]  /*15d60*/  HFMA2 R11, -RZ, RZ, 0.0318603515625, 0.001033782958984375 ;  /* 0x2814143cff0b7431 */ /* 0x001fc400000001ff */
[----:B------:R-:W-:Y:S01]  /*15d70*/  IMAD.MOV.U32 R8, RZ, RZ, -0x73b9b936 ;  /* 0x8c4646caff087424 */ /* 0x000fe200078e00ff */
[----:B------:R-:W-:Y:S01]  /*15d80*/  MOV R9, 0xc7eeee29 ;  /* 0xc7eeee2900097802 */ /* 0x000fe20000000f00 */
[----:B------:R-:W-:Y:S02]  /*15d90*/  IMAD.MOV.U32 R10, RZ, RZ, 0x6bb8b8d3 ;  /* 0x6bb8b8d3ff0a7424 */ /* 0x000fe400078e00ff */
[----:B-1----:R-:W-:Y:S02]  /*15da0*/  HFMA2 R7, -RZ, RZ, -35.25, 2416 ;  /* 0xd06868b8ff077431 */ /* 0x002fe400000001ff */
[----:B------:R-:W-:Y:S01]  /*15db0*/  IMAD.MOV.U32 R4, RZ, RZ, 0x65bfbfda ;  /* 0x65bfbfdaff047424 */ /* 0x000fe200078e00ff */
[----:B------:R-:W-:Y:S01]  /*15dc0*/  MOV R5, 0xd7e6e631 ;  /* 0xd7e6e63100057802 */ /* 0x000fe20000000f00 */
[----:B------:R-:W-:Y:S01]  /*15dd0*/  IMAD.MOV.U32 R6, RZ, RZ, -0x7bbdbd3a ;  /* 0x844242c6ff067424 */ /* 0x000fe200078e00ff */
[----:B------:R0:W-:Y:S04]  /*15de0*/  STL.128 [R1+0x860], R8 ;  /* 0x0008600801007387 */ /* 0x0001e80000100c00 */
[----:B------:R1:W-:Y:S01]  /*15df0*/  STL.128 [R1+0x9d0], R4 ;  /* 0x0009d00401007387 */ /* 0x0003e20000100c00 */
[----:B0-----:R-:W-:-:S02]  /*15e00*/  HFMA2 R11, -RZ, RZ, 0.0009860992431640625, 0.0001866817474365234375 ;  /* 0x140a0a1eff0b7431 */ /* 0x001fc400000001ff */
[----:B------:R-:W-:Y:S01]  /*15e10*/  IMAD.MOV.U32 R8, RZ, RZ, -0x241f1fc5 ;  /* 0xdbe0e03bff087424 */ /* 0x000fe200078e00ff */
[----:B------:R-:W-:Y:S01]  /*15e20*/  MOV R9, 0x64323256 ;  /* 0x6432325600097802 */ /* 0x000fe20000000f00 */
[----:B------:R-:W-:Y:S02]  /*15e30*/  IMAD.MOV.U32 R10, RZ, RZ, 0x743a3a4e ;  /* 0x743a3a4eff0a7424 */ /* 0x000fe400078e00ff */
[----:B-1----:R-:W-:Y:S02]  /*15e40*/  HFMA2 R7, -RZ, RZ, 0.0638427734375, 0.0015201568603515625 ;  /* 0x2c16163aff077431 */ /* 0x002fe400000001ff */
[----:B------:R-:W-:Y:S01]  /*15e50*/  IMAD.MOV.U32 R4, RZ, RZ, 0x7bb0b0cb ;  /* 0x7bb0b0cbff047424 */ /* 0x000fe200078e00ff */
[----:B------:R-:W-:Y:S01]  /*15e60*/  MOV R5, 0xa85454fc ;  /* 0xa85454fc00057802 */ /* 0x000fe20000000f00 */
[----:B------:R-:W-:Y:S01]  /*15e70*/  IMAD.MOV.U32 R6, RZ, RZ, 0x6dbbbbd6 ;  /* 0x6dbbbbd6ff067424 */ /* 0x000fe200078e00ff */
[----:B------:R0:W-:Y:S04]  /*15e80*/  STL.128 [R1+0x880], R8 ;  /* 0x0008800801007387 */ /* 0x0001e80000100c00 */
[----:B------:R1:W-:Y:S01]  /*15e90*/  STL.128 [R1+0x9f0], R4 ;  /* 0x0009f00401007387 */ /* 0x0003e20000100c00 */
[----:B0-----:R-:W-:-:S02]  /*15ea0*/  HFMA2 R11, -RZ, RZ, -4.3828125, 851 ;  /* 0xc46262a6ff0b7431 */ /* 0x001fc400000001ff */
[----:B------:R-:W-:Y:S01]  /*15eb0*/  IMAD.MOV.U32 R8, RZ, RZ, -0x603d3da3 ;  /* 0x9fc2c25dff087424 */ /* 0x000fe200078e00ff */
[----:B------:R-:W-:Y:S01]  /*15ec0*/  MOV R9, 0xbdd3d36e ;  /* 0xbdd3d36e00097802 */ /* 0x000fe20000000f00 */
[----:B------:R-:W-:Y:S02]  /*15ed0*/  IMAD.MOV.U32 R10, RZ, RZ, 0x43acacef ;  /* 0x43acacefff0a7424 */ /* 0x000fe400078e00ff */
[----:B-1----:R-:W-:Y:S02]  /*15ee0*/  HFMA2 R7, -RZ, RZ, 73.0625, -5.76953125 ;  /* 0x5491c5c5ff077431 */ /* 0x002fe400000001ff */
[----:B------:R-:W-:Y:S01]  /*15ef0*/  IMAD.MOV.U32 R4, RZ, RZ, 0xdfff2f2 ;  /* 0x0dfff2f2ff047424 */ /* 0x000fe200078e00ff */
[----:B------:R-:W-:Y:S01]  /*15f00*/  MOV R5, 0xbdd66b6b ;  /* 0xbdd66b6b00057802 */ /* 0x000fe20000000f00 */
[----:B------:R-:W-:Y:S01]  /*15f10*/  IMAD.MOV.U32 R6, RZ, RZ, -0x4e219091 ;  /* 0xb1de6f6fff067424 */ /* 0x000fe200078e00ff */
[----:B------:R0:W-:Y:S04]  /*15f20*/  STL.128 [R1+0x8a0], R8 ;  /* 0x0008a00801007387 */ /* 0x0001e80000100c00 */
[----:B------:R1:W-:Y:S01]  /*15f30*/  STL.128 [R1+0xe10], R4 ;  /* 0x000e100401007387 */ /* 0x0003e20000100c00 */
[----:B0-----:R-:W-:-:S02]  /*15f40*/  HFMA2 R11, -RZ, RZ, -205.625, 5852 ;  /* 0xda6d6db7ff0b7431 */ /* 0x001fc400000001ff */
[----:B------:R-:W-:Y:S01]  /*15f50*/  IMAD.MOV.U32 R8, RZ, RZ, -0x2a1818ce ;  /* 0xd5e7e732ff087424 */ /* 0x000fe200078e00ff */
[----:B------:R-:W-:Y:S01]  /*15f60*/  MOV R9, 0x8bc8c843 ;  /* 0x8bc8c84300097802 */ /* 0x000fe20000000f00 */
[----:B------:R-:W-:Y:S02]  /*15f70*/  IMAD.MOV.U32 R10, RZ, RZ, 0x6e373759 ;  /* 0x6e373759ff0a7424 */ /* 0x000fe400078e00ff */
[----:B-1----:R-:W-:Y:S02]  /*15f80*/  HFMA2 R5, -RZ, RZ, 858.5, -125.4375 ;  /* 0x62b5d7d7ff057431 */ /* 0x002fe400000001ff */
[----:B------:R-:W-:Y:S01]  /*15f90*/  IMAD.MOV.U32 R4, RZ, RZ, 0x19e7fefe ;  /* 0x19e7fefeff047424 */ /* 0x000fe200078e00ff */
[----:B------:R-:W-:Y:S01]  /*15fa0*/  MOV R7, 0x9aec7676 ;  /* 0x9aec767600077802 */ /* 0x000fe20000000f00 */
[----:B------:R-:W-:Y:S01]  /*15fb0*/  IMAD.MOV.U32 R6, RZ, RZ, -0x19b25455 ;  /* 0xe64dababff067424 */ /* 0x000fe200078e00ff */
[----:B------:R0:W-:Y:S04]  /*15fc0*/  STL.128 [R1+0x8c0], R8 ;  /* 0x0008c00801007387 */ /* 0x0001e80000100c00 */
[----:B------:R1:W-:Y:S01]  /*15fd0*/  STL.128 [R1+0xe30], R4 ;  /* 0x000e300401007387 */ /* 0x0003e20000100c00 */
[----:B0-----:R-:W-:-:S02]  /*15fe0*/  HFMA2 R11, -RZ, RZ, -31.65625, -3146 ;  /* 0xcfeaea25ff0b7431 */ /* 0x001fc400000001ff */
[----:B------:R-:W-:Y:S01]  /*15ff0*/  IMAD.MOV.U32 R8, RZ, RZ, -0x2793934c ;  /* 0xd86c6cb4ff087424 */ /* 0x000fe200078e00ff */
[----:B------:R-:W-:Y:S01]  /*16000*/  MOV R9, 0xac5656fa ;  /* 0xac5656fa00097802 */ /* 0x000fe20000000f00 */
[----:B------:R-:W-:Y:S02]  /*16010*/  IMAD.MOV.U32 R10, RZ, RZ, -0xc0b0bf9 ;  /* 0xf3f4f407ff0a7424 */ /* 0x000fe400078e00ff */
[----:B-1----:R-:W-:Y:S02]  /*16020*/  HFMA2 R5, -RZ, RZ, -3940, 171.125 ;  /* 0xebb25959ff057431 */ /* 0x002fe400000001ff */
[----:B------:R-:W-:Y:S01]  /*16030*/  IMAD.MOV.U32 R4, RZ, RZ, 0x15effafa ;  /* 0x15effafaff047424 */ /* 0x000fe200078e00ff */
[----:B------:R-:W-:Y:S01]  /*16040*/  MOV R7, 0xbfbf0f0 ;  /* 0x0bfbf0f000077802 */ /* 0x000fe20000000f00 */
[----:B------:R-:W-:Y:S01]  /*16050*/  IMAD.MOV.U32 R6, RZ, RZ, -0x3671b8b9 ;  /* 0xc98e4747ff067424 */ /* 0x000fe200078e00ff */
[----:B------:R0:W-:Y:S04]  /*16060*/  STL.128 [R1+0x8e0], R8 ;  /* 0x0008e00801007387 */ /* 0x0001e80000100c00 */
[----:B------:R1:W-:Y:S01]  /*16070*/  STL.128 [R1+0xe50], R4 ;  /* 0x000e500401007387 */ /* 0x0003e20000100c00 */
[----:B0-----:R-:W-:-:S02]  /*16080*/  HFMA2 R11, -RZ, RZ, 267.5, 0.1007080078125 ;  /* 0x5c2e2e72ff0b7431 */ /* 0x001fc400000001ff */
[----:B------:R-:W-:Y:S01]  /*16090*/  IMAD.MOV.U32 R8, RZ, RZ, 0x6fbabad5 ;  /* 0x6fbabad5ff087424 */ /* 0x000fe200078e00ff */
[----:B------:R-:W-:Y:S01]  /*160a0*/  MOV R9, 0xf0787888 ;  /* 0xf078788800097802 */ /* 0x000fe20000000f00 */
[----:B------:R-:W-:Y:S02]  /*160b0*/  IMAD.MOV.U32 R10, RZ, RZ, 0x4a25256f ;  /* 0x4a25256fff0a7424 */ /* 0x000fe400078e00ff */
[----:B-1----:R-:W-:Y:S02]  /*160c0*/  HFMA2 R5, -RZ, RZ, -30000, -0.01812744140625 ;  /* 0xf753a4a4ff057431 */ /* 0x002fe400000001ff */
[----:B------:R-:W-:Y:S01]  /*160d0*/  IMAD.MOV.U32 R4, RZ, RZ, -0x40dc6364 ;  /* 0xbf239c9cff047424 */ /* 0x000fe200078e00ff */
[----:B------:R-:W-:Y:S01]  /*160e0*/  MOV R7, 0x5b9bc0c0 ;  /* 0x5b9bc0c000077802 */ /* 0x000fe20000000f00 */
[----:B------:R-:W-:Y:S01]  /*160f0*/  IMAD.MOV.U32 R6, RZ, RZ, -0x691b8d8e ;  /* 0x96e47272ff067424 */ /* 0x000fe200078e00ff */
[----:B------:R0:W-:Y:S04]  /*16100*/  STL.128 [R1+0x900], R8 ;  /* 0x0009000801007387 */ /* 0x0001e80000100c00 */
[----:B------:R1:W-:Y:S01]  /*16110*/  STL.128 [R1+0xe70], R4 ;  /* 0x000e700401007387 */ /* 0x0003e20000100c00 */
[----:B0-----:R-:W-:-:S02]  /*16120*/  HFMA2 R11, -RZ, RZ, 1.5302734375, 0.006961822509765625 ;  /* 0x3e1f1f21ff0b7431 */ /* 0x001fc400000001ff */
[----:B------:R-:W-:Y:S01]  /*16130*/  IMAD.MOV.U32 R8, RZ, RZ, -0x341717dd ;  /* 0xcbe8e823ff087424 */ /* 0x000fe200078e00ff */
[----:B------:R-:W-:Y:S01]  /*16140*/  MOV R9, 0xa1dddd7c ;  /* 0xa1dddd7c00097802 */ /* 0x000fe20000000f00 */
[----:B------:R-:W-:Y:S02]  /*16150*/  IMAD.MOV.U32 R10, RZ, RZ, -0x178b8b64 ;  /* 0xe874749cff0a7424 */ /* 0x000fe400078e00ff */
[----:B-1----:R-:W-:Y:S02]  /*16160*/  HFMA2 R7, -RZ, RZ, 30.046875, -19.1875 ;  /* 0x4f83ccccff077431 */ /* 0x002fe400000001ff */
[----:B------:R-:W-:Y:S01]  /*16170*/  IMAD.MOV.U32 R4, RZ, RZ, 0x5a6c3636 ;  /* 0x5a6c3636ff047424 */ /* 0x000fe200078e00ff */
[----:B------:R-:W-:Y:S01]  /*16180*/  MOV R5, 0x417e3f3f ;  /* 0x417e3f3f00057802 */ /* 0x000fe20000000f00 */
[----:B------:R-:W-:Y:S01]  /*16190*/  IMAD.MOV.U32 R6, RZ, RZ, 0x2f5f7f7 ;  /* 0x02f5f7f7ff067424 */ /* 0x000fe200078e00ff */
[----:B------:R0:W-:Y:S04]  /*161a0*/  STL.128 [R1+0x920], R8 ;  /* 0x0009200801007387 */ /* 0x0001e80000100c00 */
[----:B------:R1:W-:Y:S01]  /*161b0*/  STL.128 [R1+0xe90], R4 ;  /* 0x000e900401007387 */ /* 0x0003e20000100c00 */
[----:B0-----:R-:W-:-:S02]  /*161c0*/  HFMA2 R11, -RZ, RZ, -17.59375, 1706 ;  /* 0xcc6666aaff0b7431 */ /* 0x001fc400000001ff */
[----:B------:R-:W-:Y:S01]  /*161d0*/  IMAD.MOV.U32 R8, RZ, RZ, -0x1f8f8f70 ;  /* 0xe0707090ff087424 */ /* 0x000fe200078e00ff */
[----:B------:R-:W-:Y:S01]  /*161e0*/  MOV R9, 0x7c3e3e42 ;  /* 0x7c3e3e4200097802 */ /* 0x000fe20000000f00 */
[----:B------:R-:W-:Y:S02]  /*161f0*/  IMAD.MOV.U32 R10, RZ, RZ, 0x71b5b5c4 ;  /* 0x71b5b5c4ff0a7424 */ /* 0x000fe400078e00ff */
[----:B-1----:R-:W-:Y:S02]  /*16200*/  HFMA2 R7, -RZ, RZ, 1.791015625, 0.00124073028564453125 ;  /* 0x3f2a1515ff077431 */ /* 0x002fe400000001ff */
[----:B------:R-:W-:Y:S01]  /*16210*/  IMAD.MOV.U32 R4, RZ, RZ, -0x6c1d8e8f ;  /* 0x93e27171ff047424 */ /* 0x000fe200078e00ff */
[----:B------:R-:W-:Y:S01]  /*16220*/  MOV R5, 0x73abd8d8 ;  /* 0x73abd8d800057802 */ /* 0x000fe20000000f00 */
[----:B------:R-:W-:Y:S01]  /*16230*/  IMAD.MOV.U32 R6, RZ, RZ, 0x53623131 ;  /* 0x53623131ff067424 */ /* 0x000fe200078e00ff */
[----:B------:R0:W-:Y:S04]  /*16240*/  STL.128 [R1+0x940], R8 ;  /* 0x0009400801007387 */ /* 0x0001e80000100c00 */
[----:B------:R1:W-:Y:S01]  /*16250*/  STL.128 [R1+0xeb0], R4 ;  /* 0x000eb00401007387 */ /* 0x0003e20000100c00 */
[----:B0-----:R-:W-:-:S02]  /*16260*/  HFMA2 R11, -RZ, RZ, 2930, -0.7265625 ;  /* 0x69b9b9d0ff0b7431 */ /* 0x001fc400000001ff */
[----:B------:R-:W-:Y:S01]  /*16270*/  IMAD.MOV.U32 R8, RZ, RZ, -0x3d9e9e5d ;  /* 0xc26161a3ff087424 */ /* 0x000fe200078e00ff */
[----:B------:R-:W-:Y:S01]  /*16280*/  MOV R9, 0x6a35355f ;  /* 0x6a35355f00097802 */ /* 0x000fe20000000f00 */
[----:B------:R-:W-:Y:S02]  /*16290*/  IMAD.MOV.U32 R10, RZ, RZ, -0x51a8a807 ;  /* 0xae5757f9ff0a7424 */ /* 0x000fe400078e00ff */
[----:B-1----:R-:W-:Y:S02]  /*162a0*/  HFMA2 R7, -RZ, RZ, -0.323974609375, -0.003223419189453125 ;  /* 0xb52f9a9aff077431 */ /* 0x002fe400000001ff */
[----:B------:R-:W-:Y:S01]  /*162b0*/  IMAD.MOV.U32 R4, RZ, RZ, 0x28301818 ;  /* 0x28301818ff047424 */ /* 0x000fe200078e00ff */
[----:B------:R-:W-:Y:S01]  /*162c0*/  MOV R5, 0xa1379696 ;  /* 0xa137969600057802 */ /* 0x000fe20000000f00 */
[----:B------:R-:W-:Y:S01]  /*162d0*/  IMAD.MOV.U32 R6, RZ, RZ, 0xf0a0505 ;  /* 0x0f0a0505ff067424 */ /* 0x000fe200078e00ff */
[----:B------:R0:W-:Y:S04]  /*162e0*/  STL.128 [R1+0x960], R8 ;  /* 0x0009600801007387 */ /* 0x0001e80000100c00 */
[----:B------:R1:W-:Y:S01]  /*162f0*/  STL.128 [R1+0xed0], R4 ;  /* 0x000ed00401007387 */ /* 0x0003e20000100c00 */
[----:B0-----:R-:W-:-:S02]  /*16300*/  HFMA2 R11, -RZ, RZ, 0.01184844970703125, 0.000634670257568359375 ;  /* 0x22111133ff0b7431 */ /* 0x001fc400000001ff */
[----:B------:R-:W-:Y:S01]  /*16310*/  IMAD.MOV.U32 R8, RZ, RZ, -0x261e1ec8 ;  /* 0xd9e1e138ff087424 */ /* 0x000fe200078e00ff */
[----:B------:R-:W-:Y:S01]  /*16320*/  MOV R9, 0xebf8f813 ;  /* 0xebf8f81300097802 */ /* 0x000fe20000000f00 */
[----:B------:R-:W-:Y:S02]  /*16330*/  IMAD.MOV.U32 R10, RZ, RZ, 0x2b9898b3 ;  /* 0x2b9898b3ff0a7424 */ /* 0x000fe400078e00ff */
[----:B-1----:R-:W-:Y:S02]  /*16340*/  HFMA2 R7, -RZ, RZ, -0.00772857666015625, 22352 ;  /* 0x9fea7575ff077431 */ /* 0x002fe400000001ff */
[----:B------:R-:W-:Y:S01]  /*16350*/  IMAD.MOV.U32 R4, RZ, RZ, 0x26cdebeb ;  /* 0x26cdebebff047424 */ /* 0x000fe200078e00ff */
[----:B------:R-:W-:Y:S01]  /*16360*/  MOV R5, 0x694e2727 ;  /* 0x694e272700057802 */ /* 0x000fe20000000f00 */
[----:B------:R-:W-:Y:S01]  /*16370*/  IMAD.MOV.U32 R6, RZ, RZ, -0x32804d4e ;  /* 0xcd7fb2b2ff067424 */ /* 0x000fe200078e00ff */
[----:B------:R0:W-:Y:S04]  /*16380*/  STL.128 [R1+0x980], R8 ;  /* 0x0009800801007387 */ /* 0x0001e80000100c00 */
[----:B------:R1:W-:Y:S01]  /*16390*/  STL.128 [R1+0xef0], R4 ;  /* 0x000ef00401007387 */ /* 0x0003e20000100c00 */
[----:B0-----:R-:W-:-:S02]  /*163a0*/  HFMA2 R11, -RZ, RZ, -11.8203125, -2624 ;  /* 0xc9e9e920ff0b7431 */ /* 0x001fc400000001ff */
[----:B------:R-:W-:Y:S01]  /*163b0*/  IMAD.MOV.U32 R8, RZ, RZ, 0x2d9b9bb6 ;  /* 0x2d9b9bb6ff087424 */ /* 0x000fe200078e00ff */
[----:B------:R-:W-:Y:S01]  /*163c0*/  MOV R9, 0x3c1e1e22 ;  /* 0x3c1e1e2200097802 */ /* 0x000fe20000000f00 */
[----:B------:R-:W-:Y:S02]  /*163d0*/  IMAD.MOV.U32 R10, RZ, RZ, 0x15878792 ;  /* 0x15878792ff0a7424 */ /* 0x000fe400078e00ff */
[----:B-1----:R-:W-:Y:S02]  /*163e0*/  HFMA2 R7, -RZ, RZ, -60256, -0.009033203125 ;  /* 0xfb5ba0a0ff077431 */ /* 0x002fe400000001ff */
[----:B------:R-:W-:Y:S01]  /*163f0*/  IMAD.MOV.U32 R4, RZ, RZ, 0x2d361b1b ;  /* 0x2d361b1bff047424 */ /* 0x000fe200078e00ff */
[----:B------:R-:W-:Y:S01]  /*16400*/  MOV R5, 0xb2dc6e6e ;  /* 0xb2dc6e6e00057802 */ /* 0x000fe20000000f00 */
[----:B------:R-:W-:Y:S01]  /*16410*/  IMAD.MOV.U32 R6, RZ, RZ, -0x114ba5a6 ;  /* 0xeeb45a5aff067424 */ /* 0x000fe200078e00ff */
[----:B------:R0:W-:Y:S04]  /*16420*/  STL.128 [R1+0x9a0], R8 ;  /* 0x0009a00801007387 */ /* 0x0001e80000100c00 */
[----:B------:R1:W-:Y:S01]  /*16430*/  STL.128 [R1+0xf10], R4 ;  /* 0x000f100401007387 */ /* 0x0003e20000100c00 */
[----:B0-----:R-:W-:-:S02]  /*16440*/  HFMA2 R11, -RZ, RZ, 0.0029544830322265625, 0.0003106594085693359375 ;  /* 0x1a0d0d17ff0b7431 */ /* 0x001fc400000001ff */
[----:B------:R-:W-:Y:S01]  /*16450*/  IMAD.MOV.U32 R8, RZ, RZ, 0x38c8c8f ;  /* 0x038c8c8fff087424 */ /* 0x000fe200078e00ff */
[----:B------:R-:W-:Y:S01]  /*16460*/  MOV R9, 0x59a1a1f8 ;  /* 0x59a1a1f800097802 */ /* 0x000fe20000000f00 */
[----:B------:R-:W-:Y:S02]  /*16470*/  IMAD.MOV.U32 R10, RZ, RZ, 0x9898980 ;  /* 0x09898980ff0a7424 */ /* 0x000fe400078e00ff */
[----:B-1----:R-:W-:Y:S02]  /*16480*/  HFMA2 R7, -RZ, RZ, -0.00172710418701171875, -6.89029693603515625e-05 ;  /* 0x97138484ff077431 */ /* 0x002fe400000001ff */
[----:B------:R-:W-:Y:S01]  /*16490*/  IMAD.MOV.U32 R4, RZ, RZ, 0x7b522929 ;  /* 0x7b522929ff047424 */ /* 0x000fe200078e00ff */
[----:B------:R-:W-:Y:S01]  /*164a0*/  MOV R5, 0x3edde3e3 ;  /* 0x3edde3e300057802 */ /* 0x000fe20000000f00 */
[----:B------:R-:W-:Y:S01]  /*164b0*/  IMAD.MOV.U32 R6, RZ, RZ, 0x715e2f2f ;  /* 0x715e2f2fff067424 */ /* 0x000fe200078e00ff */
[----:B------:R0:W-:Y:S04]  /*164c0*/  STL.128 [R1+0x9c0], R8 ;  /* 0x0009c00801007387 */ /* 0x0001e80000100c00 */
[----:B------:R1:W-:Y:S01]  /*164d0*/  STL.128 [R1+0xf30], R4 ;  /* 0x000f300401007387 */ /* 0x0003e20000100c00 */
[----:B0-----:R-:W-:-:S02]  /*164e0*/  HFMA2 R11, -RZ, RZ, 0.005916595458984375, 0.0004312992095947265625 ;  /* 0x1e0f0f11ff0b7431 */ /* 0x001fc400000001ff */
[----:B------:R-:W-:Y:S01]  /*164f0*/  IMAD.MOV.U32 R8, RZ, RZ, -0x7dbebe3d ;  /* 0x824141c3ff087424 */ /* 0x000fe200078e00ff */
[----:B------:R-:W-:Y:S01]  /*16500*/  MOV R9, 0x299999b0 ;  /* 0x299999b000097802 */ /* 0x000fe20000000f00 */
[----:B------:R-:W-:Y:S02]  /*16510*/  IMAD.MOV.U32 R10, RZ, RZ, 0x5a2d2d77 ;  /* 0x5a2d2d77ff0a7424 */ /* 0x000fe400078e00ff */
[----:B-1----:R-:W-:Y:S02]  /*16520*/  HFMA2 R7, -RZ, RZ, -5848, 235.375 ;  /* 0xedb65b5bff077431 */ /* 0x002fe400000001ff */
[----:B------:R-:W-:Y:S01]  /*16530*/  IMAD.MOV.U32 R4, RZ, RZ, 0x60402020 ;  /* 0x60402020ff047424 */ /* 0x000fe200078e00ff */
[----:B------:R-:W-:Y:S01]  /*16540*/  MOV R5, 0x1fe3fcfc ;  /* 0x1fe3fcfc00057802 */ /* 0x000fe20000000f00 */
[----:B------:R-:W-:Y:S01]  /*16550*/  IMAD.MOV.U32 R6, RZ, RZ, -0x37864e4f ;  /* 0xc879b1b1ff067424 */ /* 0x000fe200078e00ff */
[----:B------:R0:W-:Y:S04]  /*16560*/  STL.128 [R1+0x9e0], R8 ;  /* 0x0009e00801007387 */ /* 0x0001e80000100c00 */
[----:B------:R1:W-:Y:S01]  /*16570*/  STL.128 [R1+0xf50], R4 ;  /* 0x000f500401007387 */ /* 0x0003e20000100c00 */
[----:B0-----:R-:W-:-:S02]  /*16580*/  HFMA2 R11, -RZ, RZ, -0.000363826751708984375, 61280 ;  /* 0x8df67b7bff0b7431 */ /* 0x001fc400000001ff */
[----:B------:R-:W-:Y:S01]  /*16590*/  IMAD.MOV.U32 R8, RZ, RZ, -0x5a399c9d ;  /* 0xa5c66363ff087424 */ /* 0x000fe200078e00ff */
[----:B------:R-:W-:Y:S01]  /*165a0*/  MOV R9, 0x84f87c7c ;  /* 0x84f87c7c00097802 */ /* 0x000fe20000000f00 */
[----:B------:R-:W-:Y:S02]  /*165b0*/  IMAD.MOV.U32 R10, RZ, RZ, -0x66118889 ;  /* 0x99ee7777ff0a7424 */ /* 0x000fe400078e00ff */
[----:B-1----:R-:W-:Y:S02]  /*165c0*/  HFMA2 R7, -RZ, RZ, 13.0390625, -31.234375 ;  /* 0x4a85cfcfff077431 */ /* 0x002fe400000001ff */
[----:B------:R-:W-:Y:S01]  /*165d0*/  IMAD.MOV.U32 R4, RZ, RZ, -0x216bb5b6 ;  /* 0xde944a4aff047424 */ /* 0x000fe200078e00ff */
[----:B------:R-:W-:Y:S01]  /*165e0*/  MOV R5, 0xd4984c4c ;  /* 0xd4984c4c00057802 */ /* 0x000fe20000000f00 */
[----:B------:R-:W-:Y:S01]  /*165f0*/  IMAD.MOV.U32 R6, RZ, RZ, -0x174fa7a8 ;  /* 0xe8b05858ff067424 */ /* 0x000fe200078e00ff */
[----:B------:R0:W-:Y:S04]  /*16600*/  STL.128 [R1+0xe00], R8 ;  /* 0x000e000801007387 */ /* 0x0001e80000100c00 */
[----:B------:R1:W-:Y:S01]  /*16610*/  STL.128 [R1+0xf70], R4 ;  /* 0x000f700401007387 */ /* 0x0003e20000100c00 */
[----:B0-----:R-:W-:Y:S01]  /*16620*/  IMAD.MOV.U32 R8, RZ, RZ, 0x50603030 ;  /* 0x50603030ff087424 */ /* 0x001fe200078e00ff */
[----:B------:R-:W-:Y:S01]  /*16630*/  MOV R9, 0x3020101 ;  /* 0x0302010100097802 */ /* 0x000fe20000000f00 */
[----:B------:R-:W-:Y:S01]  /*16640*/  IMAD.MOV.U32 R10, RZ, RZ, -0x56319899 ;  /* 0xa9ce6767ff0a7424 */ /* 0x000fe200078e00ff */
[----:B------:R-:W-:Y:S01]  /*16650*/  MOV R11, 0x7d562b2b ;  /* 0x7d562b2b000b7802 */ /* 0x000fe20000000f00 */
[----:B-1----:R-:W-:-:S02]  /*16660*/  HFMA2 R7, -RZ, RZ, -0.00099277496337890625, -8.4221363067626953125e-05 ;  /* 0x94118585ff077431 */ /* 0x002fc400000001ff */
[----:B------:R-:W-:Y:S01]  /*16670*/  IMAD.MOV.U32 R4, RZ, RZ, -0x3a79bcbd ;  /* 0xc5864343ff047424 */ /* 0x000fe200078e00ff */
[----:B------:R-:W-:Y:S01]  /*16680*/  MOV R5, 0xd79a4d4d ;  /* 0xd79a4d4d00057802 */ /* 0x000fe20000000f00 */
[----:B------:R-:W-:Y:S01]  /*16690*/  IMAD.MOV.U32 R6, RZ, RZ, 0x55663333 ;  /* 0x55663333ff067424 */ /* 0x000fe200078e00ff */
[----:B------:R0:W-:Y:S04]  /*166a0*/  STL.128 [R1+0xe20], R8 ;  /* 0x000e200801007387 */ /* 0x0001e80000100c00 */
[----:B------:R1:W-:Y:S01]  /*166b0*/  STL.128 [R1+0xf90], R4 ;  /* 0x000f900401007387 */ /* 0x0003e20000100c00 */
[----:B0-----:R-:W-:Y:S02]  /*166c0*/  HFMA2 R9, -RZ, RZ, -0.005001068115234375, -3.826618194580078125e-05 ;  /* 0x9d1f8282ff097431 */ /* 0x001fe400000001ff */
[----:B------:R-:W-:Y:S01]  /*166d0*/  IMAD.MOV.U32 R8, RZ, RZ, 0x458fcaca ;  /* 0x458fcacaff087424 */ /* 0x000fe200078e00ff */
[----:B------:R-:W-:Y:S01]  /*166e0*/  MOV R11, 0x87fa7d7d ;  /* 0x87fa7d7d000b7802 */ /* 0x000fe20000000f00 */
[----:B------:R-:W-:-:S02]  /*166f0*/  IMAD.MOV.U32 R10, RZ, RZ, 0x4089c9c9 ;  /* 0x4089c9c9ff0a7424 */ /* 0x000fc400078e00ff */
[----:B-1----:R-:W-:Y:S02]  /*16700*/  HFMA2 R5, -RZ, RZ, 4.46875, 1.05859375 ;  /* 0x44783c3cff057431 */ /* 0x002fe400000001ff */
[----:B------:R-:W-:Y:S01]  /*16710*/  IMAD.MOV.U32 R4, RZ, RZ, -0xf5fafb0 ;  /* 0xf0a05050ff047424 */ /* 0x000fe200078e00ff */
[----:B------:R-:W-:Y:S01]  /*16720*/  MOV R7, 0xe34ba8a8 ;  /* 0xe34ba8a800077802 */ /* 0x000fe20000000f00 */
[----:B------:R-:W-:Y:S01]  /*16730*/  IMAD.MOV.U32 R6, RZ, RZ, -0x45da6061 ;  /* 0xba259f9fff067424 */ /* 0x000fe200078e00ff */
[----:B------:R0:W-:Y:S04]  /*16740*/  STL.128 [R1+0xe40], R8 ;  /* 0x000e400801007387 */ /* 0x0001e80000100c00 */
[----:B------:R1:W-:Y:S01]  /*16750*/  STL.128 [R1+0xfb0], R4 ;  /* 0x000fb00401007387 */ /* 0x0003e20000100c00 */
[----:B0-----:R-:W-:-:S02]  /*16760*/  HFMA2 R9, -RZ, RZ, 1971, -77.25 ;  /* 0x67b3d4d4ff097431 */ /* 0x001fc400000001ff */
[----:B------:R-:W-:Y:S01]  /*16770*/  IMAD.MOV.U32 R8, RZ, RZ, -0x13be5253 ;  /* 0xec41adadff087424 */ /* 0x000fe200078e00ff */
[----:B------:R-:W-:Y:S01]  /*16780*/  MOV R11, 0xea45afaf ;  /* 0xea45afaf000b7802 */ /* 0x000fe20000000f00 */
[----:B------:R-:W-:Y:S02]  /*16790*/  IMAD.MOV.U32 R10, RZ, RZ, -0x2a05d5e ;  /* 0xfd5fa2a2ff0a7424 */ /* 0x000fe400078e00ff */
[----:B-1----:R-:W-:Y:S02]  /*167a0*/  HFMA2 R7, -RZ, RZ, 7.5399875640869140625e-05, -24400 ;  /* 0x04f1f5f5ff077431 */ /* 0x002fe400000001ff */
[----:B------:R-:W-:Y:S01]  /*167b0*/  IMAD.MOV.U32 R4, RZ, RZ, -0x52c06d6e ;  /* 0xad3f9292ff047424 */ /* 0x000fe200078e00ff */
[----:B------:R-:W-:Y:S01]  /*167c0*/  MOV R5, 0xbc219d9d ;  /* 0xbc219d9d00057802 */ /* 0x000fe20000000f00 */
[----:B------:R-:W-:Y:S01]  /*167d0*/  IMAD.MOV.U32 R6, RZ, RZ, 0x48703838 ;  /* 0x48703838ff067424 */ /* 0x000fe200078e00ff */
[----:B------:R0:W-:Y:S04]  /*167e0*/  STL.128 [R1+0xe60], R8 ;  /* 0x000e600801007387 */ /* 0x0001e80000100c00 */
[----:B------:R1:W-:Y:S01]  /*167f0*/  STL.128 [R1+0xfd0], R4 ;  /* 0x000fd00401007387 */ /* 0x0003e20000100c00 */
[----:B0-----:R-:W-:-:S02]  /*16800*/  HFMA2 R11, -RZ, RZ, 3224, 0.024017333984375 ;  /* 0x6a4c2626ff0b7431 */ /* 0x001fc400000001ff */
[----:B------:R-:W-:Y:S01]  /*16810*/  IMAD.MOV.U32 R8, RZ, RZ, -0x3d8a4849 ;  /* 0xc275b7b7ff087424 */ /* 0x000fe200078e00ff */
[----:B------:R-:W-:Y:S01]  /*16820*/  MOV R9, 0x1ce1fdfd ;  /* 0x1ce1fdfd00097802 */ /* 0x000fe20000000f00 */
[----:B------:R-:W-:Y:S02]  /*16830*/  IMAD.MOV.U32 R10, RZ, RZ, -0x51c26c6d ;  /* 0xae3d9393ff0a7424 */ /* 0x000fe400078e00ff */
[----:B-1----:R-:W-:Y:S02]  /*16840*/  HFMA2 R7, -RZ, RZ, 5884, -54.5625 ;  /* 0x6dbfd2d2ff077431 */ /* 0x002fe400000001ff */
[----:B------:R-:W-:Y:S01]  /*16850*/  IMAD.MOV.U32 R4, RZ, RZ, 0x30201010 ;  /* 0x30201010ff047424 */ /* 0x000fe200078e00ff */
[----:B------:R-:W-:Y:S01]  /*16860*/  MOV R5, 0x1ae5ffff ;  /* 0x1ae5ffff00057802 */ /* 0x000fe20000000f00 */
[----:B------:R-:W-:Y:S01]  /*16870*/  IMAD.MOV.U32 R6, RZ, RZ, 0xefdf3f3 ;  /* 0x0efdf3f3ff067424 */ /* 0x000fe200078e00ff */
[----:B------:R0:W-:Y:S04]  /*16880*/  STL.128 [R1+0xe80], R8 ;  /* 0x000e800801007387 */ /* 0x0001e80000100c00 */
[----:B------:R1:W-:Y:S01]  /*16890*/  STL.128 [R1+0xff0], R4 ;  /* 0x000ff00401007387 */ /* 0x0003e20000100c00 */
[----:B0-----:R-:W-:-:S02]  /*168a0*/  HFMA2 R11, -RZ, RZ, 0.00015175342559814453125, -12168 ;  /* 0x08f9f1f1ff0b7431 */ /* 0x001fc400000001ff */
[----:B------:R-:W-:Y:S01]  /*168b0*/  IMAD.MOV.U32 R8, RZ, RZ, 0x5c683434 ;  /* 0x5c683434ff087424 */ /* 0x000fe200078e00ff */
[----:B------:R-:W-:Y:S01]  /*168c0*/  MOV R9, 0xf451a5a5 ;  /* 0xf451a5a500097802 */ /* 0x000fe20000000f00 */
[----:B------:R-:W-:Y:S02]  /*168d0*/  IMAD.MOV.U32 R10, RZ, RZ, 0x34d1e5e5 ;  /* 0x34d1e5e5ff0a7424 */ /* 0x000fe400078e00ff */
[----:B-1----:R-:W-:Y:S02]  /*168e0*/  HFMA2 R7, -RZ, RZ, 0.6474609375, 0.00173091888427734375 ;  /* 0x392e1717ff077431 */ /* 0x002fe400000001ff */
[----:B------:R-:W-:Y:S01]  /*168f0*/  IMAD.MOV.U32 R4, RZ, RZ, -0x1e41a0a1 ;  /* 0xe1be5f5fff047424 */ /* 0x000fe200078e00ff */
[----:B------:R-:W-:Y:S01]  /*16900*/  MOV R5, 0xa2359797 ;  /* 0xa235979700057802 */ /* 0x000fe20000000f00 */
[----:B------:R-:W-:Y:S01]  /*16910*/  IMAD.MOV.U32 R6, RZ, RZ, -0x3377bbbc ;  /* 0xcc884444ff067424 */ /* 0x000fe200078e00ff */
[----:B------:R0:W-:Y:S04]  /*16920*/  STL.128 [R1+0xea0], R8 ;  /* 0x000ea00801007387 */ /* 0x0001e80000100c00 */
[----:B------:R1:W-:Y:S01]  /*16930*/  STL.128 [R1+0x1010], R4 ;  /* 0x0010100401007387 */ /* 0x0003e20000100c00 */
[----:B0-----:R-:W-:-:S02]  /*16940*/  HFMA2 R11, -RZ, RZ, 423.25, -3.880859375 ;  /* 0x5e9dc3c3ff0b7431 */ /* 0x001fc400000001ff */
[----:B------:R-:W-:Y:S01]  /*16950*/  IMAD.MOV.U32 R8, RZ, RZ, 0xc080404 ;  /* 0x0c080404ff087424 */ /* 0x000fe200078e00ff */
[----:B------:R-:W-:Y:S01]  /*16960*/  MOV R9, 0x5295c7c7 ;  /* 0x5295c7c700097802 */ /* 0x000fe20000000f00 */
[----:B------:R-:W-:Y:S02]  /*16970*/  IMAD.MOV.U32 R10, RZ, RZ, 0x65462323 ;  /* 0x65462323ff0a7424 */ /* 0x000fe400078e00ff */
[----:B-1----:R-:W-:Y:S02]  /*16980*/  HFMA2 R7, -RZ, RZ, -0.0014400482177734375, 15256 ;  /* 0x95e67373ff077431 */ /* 0x002fe400000001ff */
[----:B------:R-:W-:Y:S01]  /*16990*/  IMAD.MOV.U32 R4, RZ, RZ, -0x53379b9c ;  /* 0xacc86464ff047424 */ /* 0x000fe200078e00ff */
[----:B------:R-:W-:Y:S01]  /*169a0*/  MOV R5, 0xe7ba5d5d ;  /* 0xe7ba5d5d00057802 */ /* 0x000fe20000000f00 */
[----:B------:R-:W-:Y:S01]  /*169b0*/  IMAD.MOV.U32 R6, RZ, RZ, 0x2b321919 ;  /* 0x2b321919ff067424 */ /* 0x000fe200078e00ff */
[----:B------:R0:W-:Y:S04]  /*169c0*/  STL.128 [R1+0xec0], R8 ;  /* 0x000ec00801007387 */ /* 0x0001e80000100c00 */
[----:B------:R1:W-:Y:S01]  /*169d0*/  STL.128 [R1+0x1030], R4 ;  /* 0x0010300401007387 */ /* 0x0003e20000100c00 */
[----:B0-----:R-:W-:-:S02]  /*169e0*/  HFMA2 R11, -RZ, RZ, 1.4677734375, -881 ;  /* 0x3ddfe2e2ff0b7431 */ /* 0x001fc400000001ff */
[----:B------:R-:W-:Y:S01]  /*169f0*/  IMAD.MOV.U32 R8, RZ, RZ, 0x90e0707 ;  /* 0x090e0707ff087424 */ /* 0x000fe200078e00ff */
[----:B------:R-:W-:Y:S01]  /*16a00*/  MOV R9, 0x36241212 ;  /* 0x3624121200097802 */ /* 0x000fe20000000f00 */
[----:B------:R-:W-:Y:S02]  /*16a10*/  IMAD.MOV.U32 R10, RZ, RZ, -0x64e47f80 ;  /* 0x9b1b8080ff0a7424 */ /* 0x000fe400078e00ff */
[----:B-1----:R-:W-:Y:S02]  /*16a20*/  HFMA2 R7, -RZ, RZ, -4.6432018280029296875e-05, -0.00013828277587890625 ;  /* 0x830b8888ff077431 */ /* 0x002fe400000001ff */
[----:B------:R-:W-:Y:S01]  /*16a30*/  IMAD.MOV.U32 R4, RZ, RZ, 0x66442222 ;  /* 0x66442222ff047424 */ /* 0x000fe200078e00ff */
[----:B------:R-:W-:Y:S01]  /*16a40*/  MOV R5, 0x7e542a2a ;  /* 0x7e542a2a00057802 */ /* 0x000fe20000000f00 */
[----:B------:R-:W-:Y:S01]  /*16a50*/  IMAD.MOV.U32 R6, RZ, RZ, -0x54c46f70 ;  /* 0xab3b9090ff067424 */ /* 0x000fe200078e00ff */
[----:B------:R0:W-:Y:S04]  /*16a60*/  STL.128 [R1+0xee0], R8 ;  /* 0x000ee00801007387 */ /* 0x0001e80000100c00 */
[----:B------:R1:W-:Y:S01]  /*16a70*/  STL.128 [R1+0x1050], R4 ;  /* 0x0010500401007387 */ /* 0x0003e20000100c00 */
[----:B0-----:R-:W-:-:S02]  /*16a80*/  HFMA2 R11, -RZ, RZ, 0.096923828125, 0.002979278564453125 ;  /* 0x2e341a1aff0b7431 */ /* 0x001fc400000001ff */
[----:B------:R-:W-:Y:S01]  /*16a90*/  IMAD.MOV.U32 R8, RZ, RZ, 0x1b120909 ;  /* 0x1b120909ff087424 */ /* 0x000fe200078e00ff */
[----:B------:R-:W-:Y:S01]  /*16aa0*/  MOV R9, 0x9e1d8383 ;  /* 0x9e1d838300097802 */ /* 0x000fe20000000f00 */
[----:B------:R-:W-:Y:S02]  /*16ab0*/  IMAD.MOV.U32 R10, RZ, RZ, 0x74582c2c ;  /* 0x74582c2cff0a7424 */ /* 0x000fe400078e00ff */
[----:B-1----:R-:W-:Y:S02]  /*16ac0*/  HFMA2 R7, -RZ, RZ, 27344, -251.375 ;  /* 0x76addbdbff077431 */ /* 0x002fe400000001ff */
[----:B------:R-:W-:Y:S01]  /*16ad0*/  IMAD.MOV.U32 R4, RZ, RZ, 0x79a7dede ;  /* 0x79a7dedeff047424 */ /* 0x000fe200078e00ff */
[----:B------:R-:W-:Y:S01]  /*16ae0*/  MOV R5, 0xe2bc5e5e ;  /* 0xe2bc5e5e00057802 */ /* 0x000fe20000000f00 */
[----:B------:R-:W-:Y:S01]  /*16af0*/  IMAD.MOV.U32 R6, RZ, RZ, 0x1d160b0b ;  /* 0x1d160b0bff067424 */ /* 0x000fe200078e00ff */
[----:B------:R0:W-:Y:S04]  /*16b00*/  STL.128 [R1+0xf00], R8 ;  /* 0x000f000801007387 */ /* 0x0001e80000100c00 */
[----:B------:R1:W-:Y:S01]  /*16b10*/  STL.128 [R1+0x1070], R4 ;  /* 0x0010700401007387 */ /* 0x0003e20000100c00 */
[----:B0-----:R-:W-:-:S02]  /*16b20*/  HFMA2 R11, -RZ, RZ, -25.953125, -0.2406005859375 ;  /* 0xce7db3b3ff0b7431 */ /* 0x001fc400000001ff */
[----:B------:R-:W-:Y:S01]  /*16b30*/  IMAD.MOV.U32 R8, RZ, RZ, -0x95badae ;  /* 0xf6a45252ff087424 */ /* 0x000fe200078e00ff */
[----:B------:R-:W-:Y:S01]  /*16b40*/  MOV R9, 0x4d763b3b ;  /* 0x4d763b3b00097802 */ /* 0x000fe20000000f00 */
[----:B------:R-:W-:Y:S02]  /*16b50*/  IMAD.MOV.U32 R10, RZ, RZ, 0x61b7d6d6 ;  /* 0x61b7d6d6ff0a7424 */ /* 0x000fe400078e00ff */
[----:B-1----:R-:W-:Y:S02]  /*16b60*/  HFMA2 R7, -RZ, RZ, -1208, 279 ;  /* 0xe4b85c5cff077431 */ /* 0x002fe400000001ff */
[----:B------:R-:W-:Y:S01]  /*16b70*/  IMAD.MOV.U32 R4, RZ, RZ, -0x246db6b7 ;  /* 0xdb924949ff047424 */ /* 0x000fe200078e00ff */
[----:B------:R-:W-:Y:S01]  /*16b80*/  MOV R5, 0xa0c0606 ;  /* 0x0a0c060600057802 */ /* 0x000fe20000000f00 */
[----:B------:R-:W-:Y:S01]  /*16b90*/  IMAD.MOV.U32 R6, RZ, RZ, 0x6c482424 ;  /* 0x6c482424ff067424 */ /* 0x000fe200078e00ff */
[----:B------:R0:W-:Y:S04]  /*16ba0*/  STL.128 [R1+0xf20], R8 ;  /* 0x000f200801007387 */ /* 0x0001e80000100c00 */
[----:B------:R1:W-:Y:S01]  /*16bb0*/  STL.128 [R1+0x1090], R4 ;  /* 0x0010900401007387 */ /* 0x0003e20000100c00 */
[----:B0-----:R-:W-:-:S02]  /*16bc0*/  HFMA2 R10, -RZ, RZ, 0, 0 ;  /* 0x00000000ff0a7431 */ /* 0x001fc400000001ff */
[----:B------:R-:W-:Y:S01]  /*16bd0*/  IMAD.MOV.U32 R8, RZ, RZ, -0xa59acad ;  /* 0xf5a65353ff087424 */ /* 0x000fe200078e00ff */
[----:B------:R-:W-:Y:S01]  /*16be0*/  MOV R9, 0x68b9d1d1 ;  /* 0x68b9d1d100097802 */ /* 0x000fe20000000f00 */
[----:B------:R-:W-:Y:S02]  /*16bf0*/  IMAD.MOV.U32 R11, RZ, RZ, 0x2cc1eded ;  /* 0x2cc1ededff0b7424 */ /* 0x000fe400078e00ff */
[----:B-1----:R-:W-:Y:S02]  /*16c00*/  HFMA2 R7, -RZ, RZ, -0.0002424716949462890625, 44832 ;  /* 0x8bf27979ff077431 */ /* 0x002fe400000001ff */
[----:B------:R-:W-:Y:S01]  /*16c10*/  IMAD.MOV.U32 R4, RZ, RZ, -0x57c66e6f ;  /* 0xa8399191ff047424 */ /* 0x000fe200078e00ff */
[----:B------:R-:W-:Y:S01]  /*16c20*/  MOV R5, 0xa4319595 ;  /* 0xa431959500057802 */ /* 0x000fe20000000f00 */
[----:B------:R-:W-:Y:S01]  /*16c30*/  IMAD.MOV.U32 R6, RZ, RZ, 0x37d3e4e4 ;  /* 0x37d3e4e4ff067424 */ /* 0x000fe200078e00ff */
[----:B------:R0:W-:Y:S04]  /*16c40*/  STL.128 [R1+0xf40], R8 ;  /* 0x000f400801007387 */ /* 0x0001e80000100c00 */
[----:B------:R1:W-:Y:S01]  /*16c50*/  STL.128 [R1+0x10b0], R4 ;  /* 0x0010b00401007387 */ /* 0x0003e20000100c00 */
[----:B0-----:R-:W-:-:S02]  /*16c60*/  HFMA2 R11, -RZ, RZ, 14.890625, 0.65283203125 ;  /* 0x4b723939ff0b7431 */ /* 0x001fc400000001ff */
[----:B------:R-:W-:Y:S01]  /*16c70*/  IMAD.MOV.U32 R8, RZ, RZ, -0x412b9596 ;  /* 0xbed46a6aff087424 */ /* 0x000fe200078e00ff */
[----:B------:R-:W-:Y:S01]  /*16c80*/  MOV R9, 0x468dcbcb ;  /* 0x468dcbcb00097802 */ /* 0x000fe20000000f00 */
[----:B------:R-:W-:Y:S02]  /*16c90*/  IMAD.MOV.U32 R10, RZ, RZ, -0x26984142 ;  /* 0xd967bebeff0a7424 */ /* 0x000fe400078e00ff */
[----:B-1----:R-:W-:Y:S02]  /*16ca0*/  HFMA2 R7, -RZ, RZ, -548.5, -0.044219970703125 ;  /* 0xe049a9a9ff077431 */ /* 0x002fe400000001ff */
[----:B------:R-:W-:Y:S01]  /*16cb0*/  IMAD.MOV.U32 R4, RZ, RZ, -0x73fe7273 ;  /* 0x8c018d8dff047424 */ /* 0x000fe200078e00ff */
[----:B------:R-:W-:Y:S01]  /*16cc0*/  MOV R5, 0x64b1d5d5 ;  /* 0x64b1d5d500057802 */ /* 0x000fe20000000f00 */
[----:B------:R-:W-:Y:S01]  /*16cd0*/  IMAD.MOV.U32 R6, RZ, RZ, -0x2d63b1b2 ;  /* 0xd29c4e4eff067424 */ /* 0x000fe200078e00ff */
[----:B------:R0:W-:Y:S04]  /*16ce0*/  STL.128 [R1+0xf60], R8 ;  /* 0x000f600801007387 */ /* 0x0001e80000100c00 */
[----:B------:R1:W-:Y:S01]  /*16cf0*/  STL.128 [R1+0x10d0], R4 ;  /* 0x0010d00401007387 */ /* 0x0003e20000100c00 */
[----:B0-----:R-:W-:-:S02]  /*16d00*/  HFMA2 R11, -RZ, RZ, 0.00169086456298828125, -65376 ;  /* 0x16edfbfbff0b7431 */ /* 0x001fc400000001ff */
[----:B------:R-:W-:Y:S01]  /*16d10*/  IMAD.MOV.U32 R8, RZ, RZ, 0x6bbbd0d0 ;  /* 0x6bbbd0d0ff087424 */ /* 0x000fe200078e00ff */
[----:B------:R-:W-:Y:S01]  /*16d20*/  MOV R9, 0x2ac5efef ;  /* 0x2ac5efef00097802 */ /* 0x000fe20000000f00 */
[----:B------:R-:W-:Y:S02]  /*16d30*/  IMAD.MOV.U32 R10, RZ, RZ, -0x1ab05556 ;  /* 0xe54faaaaff0a7424 */ /* 0x000fe400078e00ff */
[----:B-1----:R-:W-:Y:S02]  /*16d40*/  HFMA2 R7, -RZ, RZ, 0.001983642578125, 0.00012302398681640625 ;  /* 0x18100808ff077431 */ /* 0x002fe400000001ff */
[----:B------:R-:W-:Y:S01]  /*16d50*/  IMAD.MOV.U32 R4, RZ, RZ, -0x50359a9b ;  /* 0xafca6565ff047424 */ /* 0x000fe200078e00ff */
[----:B------:R-:W-:Y:S01]  /*16d60*/  MOV R5, 0x8ef47a7a ;  /* 0x8ef47a7a00057802 */ /* 0x000fe20000000f00 */
[----:B------:R-:W-:Y:S01]  /*16d70*/  IMAD.MOV.U32 R6, RZ, RZ, -0x16b85152 ;  /* 0xe947aeaeff067424 */ /* 0x000fe200078e00ff */
[----:B------:R0:W-:Y:S04]  /*16d80*/  STL.128 [R1+0xf80], R8 ;  /* 0x000f800801007387 */ /* 0x0001e80000100c00 */
[----:B------:R1:W-:Y:S01]  /*16d90*/  STL.128 [R1+0x10f0], R4 ;  /* 0x0010f00401007387 */ /* 0x0003e20000100c00 */
[----:B0-----:R-:W-:Y:S01]  /*16da0*/  IMAD.MOV.U32 R8, RZ, RZ, -0x3075babb ;  /* 0xcf8a4545ff087424 */ /* 0x001fe200078e00ff */
[----:B------:R-:W-:Y:S01]  /*16db0*/  MOV R9, 0x10e9f9f9 ;  /* 0x10e9f9f900097802 */ /* 0x000fe20000000f00 */
[----:B------:R-:W-:Y:S01]  /*16dc0*/  IMAD.MOV.U32 R10, RZ, RZ, 0x6040202 ;  /* 0x06040202ff0a7424 */ /* 0x000fe200078e00ff */
[----:B------:R-:W-:Y:S01]  /*16dd0*/  MOV R11, 0x81fe7f7f ;  /* 0x81fe7f7f000b7802 */ /* 0x000fe20000000f00 */
[----:B-1----:R-:W-:-:S02]  /*16de0*/  HFMA2 R7, -RZ, RZ, 44.71875, -6.7734375 ;  /* 0x5197c6c6ff077431 */ /* 0x002fc400000001ff */
[----:B------:R-:W-:Y:S01]  /*16df0*/  IMAD.MOV.U32 R4, RZ, RZ, 0x24381c1c ;  /* 0x24381c1cff047424 */ /* 0x000fe200078e00ff */
[----:B------:R-:W-:Y:S01]  /*16e00*/  MOV R5, 0xf157a6a6 ;  /* 0xf157a6a600057802 */ /* 0x000fe20000000f00 */
[----:B------:R-:W-:Y:S01]  /*16e10*/  IMAD.MOV.U32 R6, RZ, RZ, -0x388c4b4c ;  /* 0xc773b4b4ff067424 */ /* 0x000fe200078e00ff */
[----:B------:R0:W-:Y:S04]  /*16e20*/  STL.128 [R1+0xfa0], R8 ;  /* 0x000fa00801007387 */ /* 0x0001e80000100c00 */
[----:B------:R1:W-:Y:S01]  /*16e30*/  STL.128 [R1+0x1110], R4 ;  /* 0x0011100401007387 */ /* 0x0003e20000100c00 */
[----:B0-----:R-:W-:Y:S02]  /*16e40*/  HFMA2 R11, -RZ, RZ, -0.00018370151519775390625, -0.0004613399505615234375 ;  /* 0x8a058f8fff0b7431 */ /* 0x001fe400000001ff */
[----:B------:R-:W-:Y:S01]  /*16e50*/  IMAD.MOV.U32 R8, RZ, RZ, -0xc5daeaf ;  /* 0xf3a25151ff087424 */ /* 0x000fe200078e00ff */
[----:B------:R-:W-:Y:S01]  /*16e60*/  MOV R9, 0xfe5da3a3 ;  /* 0xfe5da3a300097802 */ /* 0x000fe20000000f00 */
[----:B------:R-:W-:-:S02]  /*16e70*/  IMAD.MOV.U32 R10, RZ, RZ, -0x3f7fbfc0 ;  /* 0xc0804040ff0a7424 */ /* 0x000fc400078e00ff */
[----:B-1----:R-:W-:Y:S02]  /*16e80*/  HFMA2 R7, -RZ, RZ, -7.7188014984130859375e-05, -0.0001995563507080078125 ;  /* 0x850f8a8aff077431 */ /* 0x002fe400000001ff */
[----:B------:R-:W-:Y:S01]  /*16e90*/  IMAD.MOV.U32 R4, RZ, RZ, -0x2269b4b5 ;  /* 0xdd964b4bff047424 */ /* 0x000fe200078e00ff */
[----:B------:R-:W-:Y:S01]  /*16ea0*/  MOV R5, 0xdc61bdbd ;  /* 0xdc61bdbd00057802 */ /* 0x000fe20000000f00 */
[----:B------:R-:W-:Y:S01]  /*16eb0*/  IMAD.MOV.U32 R6, RZ, RZ, -0x79f27475 ;  /* 0x860d8b8bff067424 */ /* 0x000fe200078e00ff */
[----:B------:R0:W-:Y:S04]  /*16ec0*/  STL.128 [R1+0xfc0], R8 ;  /* 0x000fc00801007387 */ /* 0x0001e80000100c00 */
[----:B------:R1:W-:Y:S01]  /*16ed0*/  STL.128 [R1+0x1130], R4 ;  /* 0x0011300401007387 */ /* 0x0003e20000100c00 */
[----:B0-----:R-:W-:-:S02]  /*16ee0*/  HFMA2 R11, -RZ, RZ, 929, 0.01001739501953125 ;  /* 0x63422121ff0b7431 */ /* 0x001fc400000001ff */
[----:B------:R-:W-:Y:S01]  /*16ef0*/  IMAD.MOV.U32 R8, RZ, RZ, -0x209c4344 ;  /* 0xdf63bcbcff087424 */ /* 0x000fe200078e00ff */
[----:B------:R-:W-:Y:S01]  /*16f00*/  MOV R9, 0xc177b6b6 ;  /* 0xc177b6b600097802 */ /* 0x000fe20000000f00 */
[----:B------:R-:W-:Y:S02]  /*16f10*/  IMAD.MOV.U32 R10, RZ, RZ, 0x75afdada ;  /* 0x75afdadaff0a7424 */ /* 0x000fe400078e00ff */
[----:B-1----:R-:W-:Y:S02]  /*16f20*/  HFMA2 R7, -RZ, RZ, 0.0007457733154296875, 0.000369548797607421875 ;  /* 0x121c0e0eff077431 */ /* 0x002fe400000001ff */
[----:B------:R-:W-:Y:S01]  /*16f30*/  IMAD.MOV.U32 R4, RZ, RZ, -0x276fb7b8 ;  /* 0xd8904848ff047424 */ /* 0x000fe200078e00ff */
[----:B------:R-:W-:Y:S01]  /*16f40*/  MOV R5, 0x5060303 ;  /* 0x0506030300057802 */ /* 0x000fe20000000f00 */
[----:B------:R-:W-:Y:S01]  /*16f50*/  IMAD.MOV.U32 R6, RZ, RZ, 0x1f7f6f6 ;  /* 0x01f7f6f6ff067424 */ /* 0x000fe200078e00ff */
[----:B------:R0:W-:Y:S04]  /*16f60*/  STL.128 [R1+0xfe0], R8 ;  /* 0x000fe00801007387 */ /* 0x0001e80000100c00 */
[----:B------:R1:W-:Y:S01]  /*16f70*/  STL.128 [R1+0x1150], R4 ;  /* 0x0011500401007387 */ /* 0x0003e20000100c00 */
[----:B0-----:R-:W-:-:S02]  /*16f80*/  HFMA2 R11, -RZ, RZ, 0.12127685546875, -5040 ;  /* 0x2fc3ececff0b7431 */ /* 0x001fc400000001ff */
[----:B------:R-:W-:Y:S01]  /*16f90*/  IMAD.MOV.U32 R8, RZ, RZ, 0x4c81cdcd ;  /* 0x4c81cdcdff087424 */ /* 0x000fe200078e00ff */
[----:B------:R-:W-:Y:S01]  /*16fa0*/  MOV R9, 0x14180c0c ;  /* 0x14180c0c00097802 */ /* 0x000fe20000000f00 */
[----:B------:R-:W-:Y:S02]  /*16fb0*/  IMAD.MOV.U32 R10, RZ, RZ, 0x35261313 ;  /* 0x35261313ff0a7424 */ /* 0x000fe400078e00ff */
[----:B-1----:R-:W-:Y:S02]  /*16fc0*/  HFMA2 R7, -RZ, RZ, -0.64404296875, -0.00646209716796875 ;  /* 0xb9279e9eff077431 */ /* 0x002fe400000001ff */
[----:B------:R-:W-:Y:S01]  /*16fd0*/  IMAD.MOV.U32 R4, RZ, RZ, -0x6ee8797a ;  /* 0x91178686ff047424 */ /* 0x000fe200078e00ff */
[----:B------:R-:W-:Y:S01]  /*16fe0*/  MOV R5, 0x5899c1c1 ;  /* 0x5899c1c100057802 */ /* 0x000fe20000000f00 */
[----:B------:R-:W-:Y:S01]  /*16ff0*/  IMAD.MOV.U32 R6, RZ, RZ, 0x273a1d1d ;  /* 0x273a1d1dff067424 */ /* 0x000fe200078e00ff */
[----:B------:R0:W-:Y:S04]  /*17000*/  STL.128 [R1+0x1000], R8 ;  /* 0x0010000801007387 */ /* 0x0001e80000100c00 */
[----:B------:R1:W-:Y:S01]  /*17010*/  STL.128 [R1+0x1170], R4 ;  /* 0x0011700401007387 */ /* 0x0003e20000100c00 */
[----:B0-----:R-:W-:-:S02]  /*17020*/  HFMA2 R11, -RZ, RZ, 7.4765625, 1.3095703125 ;  /* 0x477a3d3dff0b7431 */ /* 0x001fc400000001ff */
[----:B------:R-:W-:Y:S01]  /*17030*/  IMAD.MOV.U32 R8, RZ, RZ, 0x5793c4c4 ;  /* 0x5793c4c4ff087424 */ /* 0x000fe200078e00ff */
[----:B------:R-:W-:Y:S01]  /*17040*/  MOV R9, 0xf255a7a7 ;  /* 0xf255a7a700097802 */ /* 0x000fe20000000f00 */
[----:B------:R-:W-:Y:S02]  /*17050*/  IMAD.MOV.U32 R10, RZ, RZ, -0x7d038182 ;  /* 0x82fc7e7eff0a7424 */ /* 0x000fe400078e00ff */
[----:B-1----:R-:W-:Y:S02]  /*17060*/  HFMA2 R7, -RZ, RZ, -0.0281219482421875, -0.001117706298828125 ;  /* 0xa7339494ff077431 */ /* 0x002fe400000001ff */
[----:B------:R-:W-:Y:S01]  /*17070*/  IMAD.MOV.U32 R4, RZ, RZ, -0x442d9697 ;  /* 0xbbd26969ff047424 */ /* 0x000fe200078e00ff */
[----:B------:R-:W-:Y:S01]  /*17080*/  MOV R5, 0x70a9d9d9 ;  /* 0x70a9d9d900057802 */ /* 0x000fe20000000f00 */
[----:B------:R-:W-:Y:S01]  /*17090*/  IMAD.MOV.U32 R6, RZ, RZ, -0x76f87172 ;  /* 0x89078e8eff067424 */ /* 0x000fe200078e00ff */
[----:B------:R0:W-:Y:S04]  /*170a0*/  STL.128 [R1+0x1020], R8 ;  /* 0x0010200801007387 */ /* 0x0001e80000100c00 */
[----:B------:R1:W-:Y:S01]  /*170b0*/  STL.128 [R1+0x1190], R4 ;  /* 0x0011900401007387 */ /* 0x0003e20000100c00 */
[----:B0-----:R-:W-:Y:S01]  /*170c0*/  IMAD.MOV.U32 R8, RZ, RZ, -0x5f3f9fa0 ;  /* 0xa0c06060ff087424 */ /* 0x001fe200078e00ff */
[----:B------:R-:W-:Y:S01]  /*170d0*/  MOV R9, 0x98198181 ;  /* 0x9819818100097802 */ /* 0x000fe20000000f00 */
[----:B------:R-:W-:Y:S01]  /*170e0*/  IMAD.MOV.U32 R10, RZ, RZ, -0x2e61b0b1 ;  /* 0xd19e4f4fff0a7424 */ /* 0x000fe200078e00ff */
[----:B------:R-:W-:Y:S01]  /*170f0*/  MOV R11, 0x7fa3dcdc ;  /* 0x7fa3dcdc000b7802 */ /* 0x000fe20000000f00 */
[----:B-1----:R-:W-:-:S02]  /*17100*/  HFMA2 R7, -RZ, RZ, 54432, -503.75 ;  /* 0x7aa5dfdfff077431 */ /* 0x002fc400000001ff */
[----:B------:R-:W-:Y:S02]  /*17110*/  IMAD.MOV.U32 R4, RZ, RZ, 0x4987cece ;  /* 0x4987ceceff047424 */ /* 0x000fe400078e00ff */
[----:B------:R0:W-:Y:S01]  /*17120*/  STL.128 [R1+0x1040], R8 ;  /* 0x0010400801007387 */ /* 0x0001e20000100c00 */
[----:B------:R-:W-:Y:S01]  /*17130*/  MOV R5, 0xffaa5555 ;  /* 0xffaa555500057802 */ /* 0x000fe20000000f00 */
[----:B------:R-:W-:-:S05]  /*17140*/  IMAD.MOV.U32 R6, RZ, RZ, 0x78502828 ;  /* 0x78502828ff067424 */ /* 0x000fca00078e00ff */
[----:B------:R1:W-:Y:S01]  /*17150*/  STL.128 [R1+0x11b0], R4 ;  /* 0x0011b00401007387 */ /* 0x0003e20000100c00 */
[----:B0-----:R-:W-:Y:S02]  /*17160*/  HFMA2 R11, -RZ, RZ, 1.0390625, 0.000995635986328125 ;  /* 0x3c281414ff0b7431 */ /* 0x001fe400000001ff */
[----:B------:R-:W-:Y:S01]  /*17170*/  IMAD.MOV.U32 R8, RZ, RZ, -0x3573b9ba ;  /* 0xca8c4646ff087424 */ /* 0x000fe200078e00ff */
[----:B------:R-:W-:Y:S01]  /*17180*/  MOV R9, 0x29c7eeee ;  /* 0x29c7eeee00097802 */ /* 0x000fe20000000f00 */
[----:B------:R-:W-:Y:S02]  /*17190*/  IMAD.MOV.U32 R10, RZ, RZ, -0x2c944748 ;  /* 0xd36bb8b8ff0a7424 */ /* 0x000fe400078e00ff */
[----:B-1----:R-:W-:-:S03]  /*171a0*/  HFMA2 R7, -RZ, RZ, -0.6015625, 2256 ;  /* 0xb8d06868ff077431 */ /* 0x002fc600000001ff */
[----:B------:R0:W-:Y:S01]  /*171b0*/  STL.128 [R1+0x1060], R8 ;  /* 0x0010600801007387 */ /* 0x0001e20000100c00 */
[----:B------:R-:W-:Y:S01]  /*171c0*/  IMAD.MOV.U32 R4, RZ, RZ, -0x259a4041 ;  /* 0xda65bfbfff047424 */ /* 0x000fe200078e00ff */
[----:B------:R-:W-:Y:S01]  /*171d0*/  MOV R5, 0x31d7e6e6 ;  /* 0x31d7e6e600057802 */ /* 0x000fe20000000f00 */
[----:B------:R-:W-:-:S05]  /*171e0*/  IMAD.MOV.U32 R6, RZ, RZ, -0x397bbdbe ;  /* 0xc6844242ff067424 */ /* 0x000fca00078e00ff */
[----:B------:R1:W-:Y:S01]  /*171f0*/  STL.128 [R1+0x11d0], R4 ;  /* 0x0011d00401007387 */ /* 0x0003e20000100c00 */
[----:B0-----:R-:W-:Y:S02]  /*17200*/  HFMA2 R11, -RZ, RZ, 0.0059356689453125, 0.0001842975616455078125 ;  /* 0x1e140a0aff0b7431 */ /* 0x001fe400000001ff */
[----:B------:R-:W-:Y:S01]  /*17210*/  IMAD.MOV.U32 R8, RZ, RZ, 0x3bdbe0e0 ;  /* 0x3bdbe0e0ff087424 */ /* 0x000fe200078e00ff */
[----:B------:R-:W-:Y:S01]  /*17220*/  MOV R9, 0x56643232 ;  /* 0x5664323200097802 */ /* 0x000fe20000000f00 */
[----:B------:R-:W-:-:S05]  /*17230*/  IMAD.MOV.U32 R10, RZ, RZ, 0x4e743a3a ;  /* 0x4e743a3aff0a7424 */ /* 0x000fca00078e00ff */
[----:B------:R0:W-:Y:S01]  /*17240*/  STL.128 [R1+0x1080], R8 ;  /* 0x0010800801007387 */ /* 0x0001e20000100c00 */
[----:B-1----:R-:W-:Y:S02]  /*17250*/  HFMA2 R7, -RZ, RZ, 0.771484375, 0.0014858245849609375 ;  /* 0x3a2c1616ff077431 */ /* 0x002fe400000001ff */
[----:B------:R-:W-:Y:S01]  /*17260*/  IMAD.MOV.U32 R4, RZ, RZ, -0x34844f50 ;  /* 0xcb7bb0b0ff047424 */ /* 0x000fe200078e00ff */
[----:B------:R-:W-:Y:S01]  /*17270*/  MOV R5, 0xfca85454 ;  /* 0xfca8545400057802 */ /* 0x000fe20000000f00 */
[----:B------:R-:W-:-:S05]  /*17280*/  IMAD.MOV.U32 R6, RZ, RZ, -0x29924445 ;  /* 0xd66dbbbbff067424 */ /* 0x000fca00078e00ff */
[----:B------:R1:W-:Y:S01]  /*17290*/  STL.128 [R1+0x11f0], R4 ;  /* 0x0011f00401007387 */ /* 0x0003e20000100c00 */
[----:B0-----:R-:W-:Y:S02]  /*172a0*/  HFMA2 R11, -RZ, RZ, -0.02642822265625, 817 ;  /* 0xa6c46262ff0b7431 */ /* 0x001fe400000001ff */
[----:B------:R-:W-:Y:S01]  /*172b0*/  IMAD.MOV.U32 R8, RZ, RZ, 0x5d9fc2c2 ;  /* 0x5d9fc2c2ff087424 */ /* 0x000fe200078e00ff */
[----:B------:R-:W-:Y:S01]  /*172c0*/  MOV R9, 0x6ebdd3d3 ;  /* 0x6ebdd3d300097802 */ /* 0x000fe20000000f00 */
[----:B------:R-:W-:-:S05]  /*172d0*/  IMAD.MOV.U32 R10, RZ, RZ, -0x10bc5354 ;  /* 0xef43acacff0a7424 */ /* 0x000fca00078e00ff */
[----:B------:R0:W-:Y:S01]  /*172e0*/  STL.128 [R1+0x10a0], R8 ;  /* 0x0010a00801007387 */ /* 0x0001e20000100c00 */
[----:B-1----:R-:W-:Y:S02]  /*172f0*/  HFMA2 R7, -RZ, RZ, -5.328125, -0.000704288482666015625 ;  /* 0xc55491c5ff077431 */ /* 0x002fe400000001ff */
[----:B------:R-:W-:Y:S01]  /*17300*/  IMAD.MOV.U32 R4, RZ, RZ, -0xdf2000e ;  /* 0xf20dfff2ff047424 */ /* 0x000fe200078e00ff */
[----:B------:R-:W-:Y:S01]  /*17310*/  MOV R5, 0x6bbdd66b ;  /* 0x6bbdd66b00057802 */ /* 0x000fe20000000f00 */
[----:B------:R-:W-:-:S05]  /*17320*/  IMAD.MOV.U32 R6, RZ, RZ, 0x6fb1de6f ;  /* 0x6fb1de6fff067424 */ /* 0x000fca00078e00ff */
[----:B------:R1:W-:Y:S01]  /*17330*/  STL.128 [R1+0x1610], R4 ;  /* 0x0016100401007387 */ /* 0x0003e20000100c00 */
[----:B0-----:R-:W-:Y:S02]  /*17340*/  HFMA2 R11, -RZ, RZ, -0.49072265625, 5556 ;  /* 0xb7da6d6dff0b7431 */ /* 0x001fe400000001ff */
[----:B------:R-:W-:Y:S01]  /*17350*/  IMAD.MOV.U32 R8, RZ, RZ, 0x32d5e7e7 ;  /* 0x32d5e7e7ff087424 */ /* 0x000fe200078e00ff */
[----:B------:R-:W-:Y:S01]  /*17360*/  MOV R9, 0x438bc8c8 ;  /* 0x438bc8c800097802 */ /* 0x000fe20000000f00 */
[----:B------:R-:W-:-:S05]  /*17370*/  IMAD.MOV.U32 R10, RZ, RZ, 0x596e3737 ;  /* 0x596e3737ff0a7424 */ /* 0x000fca00078e00ff */
[----:B------:R0:W-:Y:S01]  /*17380*/  STL.128 [R1+0x10c0], R8 ;  /* 0x0010c00801007387 */ /* 0x0001e20000100c00 */
[----:B-1----:R-:W-:Y:S02]  /*17390*/  HFMA2 R7, -RZ, RZ, 27040, -4568 ;  /* 0x769aec76ff077431 */ /* 0x002fe400000001ff */
[----:B------:R-:W-:Y:S01]  /*173a0*/  IMAD.MOV.U32 R4, RZ, RZ, -0x1e61802 ;  /* 0xfe19e7feff047424 */ /* 0x000fe200078e00ff */
[----:B------:R-:W-:Y:S01]  /*173b0*/  MOV R5, 0xd762b5d7 ;  /* 0xd762b5d700057802 */ /* 0x000fe20000000f00 */
[----:B------:R-:W-:-:S05]  /*173c0*/  IMAD.MOV.U32 R6, RZ, RZ, -0x5419b255 ;  /* 0xabe64dabff067424 */ /* 0x000fca00078e00ff */
[----:B------:R1:W-:Y:S01]  /*173d0*/  STL.128 [R1+0x1630], R4 ;  /* 0x0016300401007387 */ /* 0x0003e20000100c00 */
[----:B0-----:R-:W-:Y:S02]  /*173e0*/  HFMA2 R11, -RZ, RZ, 0.0226898193359375, -3540 ;  /* 0x25cfeaeaff0b7431 */ /* 0x001fe400000001ff */
[----:B------:R-:W-:Y:S01]  /*173f0*/  IMAD.MOV.U32 R8, RZ, RZ, -0x4b279394 ;  /* 0xb4d86c6cff087424 */ /* 0x000fe200078e00ff */
[----:B------:R-:W-:Y:S01]  /*17400*/  MOV R9, 0xfaac5656 ;  /* 0xfaac565600097802 */ /* 0x000fe20000000f00 */
[----:B------:R-:W-:-:S05]  /*17410*/  IMAD.MOV.U32 R10, RZ, RZ, 0x7f3f4f4 ;  /* 0x07f3f4f4ff0a7424 */ /* 0x000fca00078e00ff */
[----:B------:R0:W-:Y:S01]  /*17420*/  STL.128 [R1+0x10e0], R8 ;  /* 0x0010e00801007387 */ /* 0x0001e20000100c00 */
[----:B-1----:R-:W-:Y:S02]  /*17430*/  HFMA2 R5, -RZ, RZ, 189.375, -0.1983642578125 ;  /* 0x59ebb259ff057431 */ /* 0x002fe400000001ff */
[----:B------:R-:W-:Y:S01]  /*17440*/  IMAD.MOV.U32 R4, RZ, RZ, -0x5ea1006 ;  /* 0xfa15effaff047424 */ /* 0x000fe200078e00ff */
[----:B------:R-:W-:Y:S01]  /*17450*/  MOV R7, 0xf00bfbf0 ;  /* 0xf00bfbf000077802 */ /* 0x000fe20000000f00 */
[----:B------:R-:W-:-:S05]  /*17460*/  IMAD.MOV.U32 R6, RZ, RZ, 0x47c98e47 ;  /* 0x47c98e47ff067424 */ /* 0x000fca00078e00ff */
[----:B------:R1:W-:Y:S01]  /*17470*/  STL.128 [R1+0x1650], R4 ;  /* 0x0016500401007387 */ /* 0x0003e20000100c00 */
[----:B0-----:R-:W-:Y:S02]  /*17480*/  HFMA2 R11, -RZ, RZ, 13024, 0.0965576171875 ;  /* 0x725c2e2eff0b7431 */ /* 0x001fe400000001ff */
[----:B------:R-:W-:Y:S01]  /*17490*/  IMAD.MOV.U32 R8, RZ, RZ, -0x2a904546 ;  /* 0xd56fbabaff087424 */ /* 0x000fe200078e00ff */
[----:B------:R-:W-:Y:S01]  /*174a0*/  MOV R9, 0x88f07878 ;  /* 0x88f0787800097802 */ /* 0x000fe20000000f00 */
[----:B------:R-:W-:-:S05]  /*174b0*/  IMAD.MOV.U32 R10, RZ, RZ, 0x6f4a2525 ;  /* 0x6f4a2525ff0a7424 */ /* 0x000fca00078e00ff */
[----:B------:R0:W-:Y:S01]  /*174c0*/  STL.128 [R1+0x1100], R8 ;  /* 0x0011000801007387 */ /* 0x0001e20000100c00 */
[----:B-1----:R-:W-:Y:S02]  /*174d0*/  HFMA2 R5, -RZ, RZ, -0.0193939208984375, 61.125 ;  /* 0xa4f753a4ff057431 */ /* 0x002fe400000001ff */
[----:B------:R-:W-:Y:S01]  /*174e0*/  IMAD.MOV.U32 R4, RZ, RZ, -0x6340dc64 ;  /* 0x9cbf239cff047424 */ /* 0x000fe200078e00ff */
[----:B------:R-:W-:Y:S01]  /*174f0*/  MOV R7, 0xc05b9bc0 ;  /* 0xc05b9bc000077802 */ /* 0x000fe20000000f00 */
[----:B------:R-:W-:-:S05]  /*17500*/  IMAD.MOV.U32 R6, RZ, RZ, 0x7296e472 ;  /* 0x7296e472ff067424 */ /* 0x000fca00078e00ff */
[----:B------:R1:W-:Y:S01]  /*17510*/  STL.128 [R1+0x1670], R4 ;  /* 0x0016700401007387 */ /* 0x0003e20000100c00 */
[----:B0-----:R-:W-:Y:S02]  /*17520*/  HFMA2 R11, -RZ, RZ, 0.0102386474609375, 0.006954193115234375 ;  /* 0x213e1f1fff0b7431 */ /* 0x001fe400000001ff */
[----:B------:R-:W-:Y:S01]  /*17530*/  IMAD.MOV.U32 R8, RZ, RZ, 0x23cbe8e8 ;  /* 0x23cbe8e8ff087424 */ /* 0x000fe200078e00ff */
[----:B------:R-:W-:Y:S01]  /*17540*/  MOV R9, 0x7ca1dddd ;  /* 0x7ca1dddd00097802 */ /* 0x000fe20000000f00 */
[----:B------:R-:W-:-:S05]  /*17550*/  IMAD.MOV.U32 R10, RZ, RZ, -0x63178b8c ;  /* 0x9ce87474ff0a7424 */ /* 0x000fca00078e00ff */
[----:B------:R0:W-:Y:S01]  /*17560*/  STL.128 [R1+0x1120], R8 ;  /* 0x0011200801007387 */ /* 0x0001e20000100c00 */
[----:B-1----:R-:W-:Y:S02]  /*17570*/  HFMA2 R7, -RZ, RZ, -17.234375, -5.79357147216796875e-05 ;  /* 0xcc4f83ccff077431 */ /* 0x002fe400000001ff */
[----:B------:R-:W-:Y:S01]  /*17580*/  IMAD.MOV.U32 R4, RZ, RZ, 0x365a6c36 ;  /* 0x365a6c36ff047424 */ /* 0x000fe200078e00ff */
[----:B------:R-:W-:Y:S01]  /*17590*/  MOV R5, 0x3f417e3f ;  /* 0x3f417e3f00057802 */ /* 0x000fe20000000f00 */
[----:B------:R-:W-:-:S05]  /*175a0*/  IMAD.MOV.U32 R6, RZ, RZ, -0x8fd0a09 ;  /* 0xf702f5f7ff067424 */ /* 0x000fca00078e00ff */
[----:B------:R1:W-:Y:S01]  /*175b0*/  STL.128 [R1+0x1690], R4 ;  /* 0x0016900401007387 */ /* 0x0003e20000100c00 */
[----:B0-----:R-:W-:Y:S02]  /*175c0*/  HFMA2 R11, -RZ, RZ, -0.0531005859375, 1638 ;  /* 0xaacc6666ff0b7431 */ /* 0x001fe400000001ff */
[----:B------:R-:W-:Y:S01]  /*175d0*/  IMAD.MOV.U32 R8, RZ, RZ, -0x6f1f8f90 ;  /* 0x90e07070ff087424 */ /* 0x000fe200078e00ff */
[----:B------:R-:W-:Y:S01]  /*175e0*/  MOV R9, 0x427c3e3e ;  /* 0x427c3e3e00097802 */ /* 0x000fe20000000f00 */
[----:B------:R-:W-:-:S05]  /*175f0*/  IMAD.MOV.U32 R10, RZ, RZ, -0x3b8e4a4b ;  /* 0xc471b5b5ff0a7424 */ /* 0x000fca00078e00ff */
[----:B------:R0:W-:Y:S01]  /*17600*/  STL.128 [R1+0x1140], R8 ;  /* 0x0011400801007387 */ /* 0x0001e20000100c00 */
[----:B-1----:R-:W-:Y:S02]  /*17610*/  HFMA2 R7, -RZ, RZ, 0.00128078460693359375, 0.047515869140625 ;  /* 0x153f2a15ff077431 */ /* 0x002fe400000001ff */
[----:B------:R-:W-:Y:S01]  /*17620*/  IMAD.MOV.U32 R4, RZ, RZ, 0x7193e271 ;  /* 0x7193e271ff047424 */ /* 0x000fe200078e00ff */
[----:B------:R-:W-:Y:S01]  /*17630*/  MOV R5, 0xd873abd8 ;  /* 0xd873abd800057802 */ /* 0x000fe20000000f00 */
[----:B------:R-:W-:-:S05]  /*17640*/  IMAD.MOV.U32 R6, RZ, RZ, 0x31536231 ;  /* 0x31536231ff067424 */ /* 0x000fca00078e00ff */
[----:B------:R1:W-:Y:S01]  /*17650*/  STL.128 [R1+0x16b0], R4 ;  /* 0x0016b00401007387 */ /* 0x0003e20000100c00 */
[----:B0-----:R-:W-:Y:S02]  /*17660*/  HFMA2 R11, -RZ, RZ, -35.28125, -0.71533203125 ;  /* 0xd069b9b9ff0b7431 */ /* 0x001fe400000001ff */
[----:B------:R-:W-:Y:S01]  /*17670*/  IMAD.MOV.U32 R8, RZ, RZ, -0x5c3d9e9f ;  /* 0xa3c26161ff087424 */ /* 0x000fe200078e00ff */
[----:B------:R-:W-:Y:S01]  /*17680*/  MOV R9, 0x5f6a3535 ;  /* 0x5f6a353500097802 */ /* 0x000fe20000000f00 */
[----:B------:R-:W-:-:S05]  /*17690*/  IMAD.MOV.U32 R10, RZ, RZ, -0x651a8a9 ;  /* 0xf9ae5757ff0a7424 */ /* 0x000fca00078e00ff */
[----:B------:R0:W-:Y:S01]  /*176a0*/  STL.128 [R1+0x1160], R8 ;  /* 0x0011600801007387 */ /* 0x0001e20000100c00 */
[----:B-1----:R-:W-:Y:S02]  /*176b0*/  HFMA2 R7, -RZ, RZ, -0.0032749176025390625, 0.1187744140625 ;  /* 0x9ab52f9aff077431 */ /* 0x002fe400000001ff */
[----:B------:R-:W-:Y:S01]  /*176c0*/  IMAD.MOV.U32 R4, RZ, RZ, 0x18283018 ;  /* 0x18283018ff047424 */ /* 0x000fe200078e00ff */
[----:B------:R-:W-:Y:S01]  /*176d0*/  MOV R5, 0x96a13796 ;  /* 0x96a1379600057802 */ /* 0x000fe20000000f00 */
[----:B------:R-:W-:-:S05]  /*176e0*/  IMAD.MOV.U32 R6, RZ, RZ, 0x50f0a05 ;  /* 0x050f0a05ff067424 */ /* 0x000fca00078e00ff */
[----:B------:R1:W-:Y:S01]  /*176f0*/  STL.128 [R1+0x16d0], R4 ;  /* 0x0016d00401007387 */ /* 0x0003e20000100c00 */
[----:B0-----:R-:W-:Y:S02]  /*17700*/  HFMA2 R11, -RZ, RZ, 0.222900390625, 0.000618457794189453125 ;  /* 0x33221111ff0b7431 */ /* 0x001fe400000001ff */
[----:B------:R-:W-:Y:S01]  /*17710*/  IMAD.MOV.U32 R8, RZ, RZ, 0x38d9e1e1 ;  /* 0x38d9e1e1ff087424 */ /* 0x000fe200078e00ff */
[----:B------:R-:W-:Y:S01]  /*17720*/  MOV R9, 0x13ebf8f8 ;  /* 0x13ebf8f800097802 */ /* 0x000fe20000000f00 */
[----:B------:R-:W-:-:S05]  /*17730*/  IMAD.MOV.U32 R10, RZ, RZ, -0x4cd46768 ;  /* 0xb32b9898ff0a7424 */ /* 0x000fca00078e00ff */
[----:B------:R0:W-:Y:S01]  /*17740*/  STL.128 [R1+0x1180], R8 ;  /* 0x0011800801007387 */ /* 0x0001e20000100c00 */
[----:B-1----:R-:W-:Y:S02]  /*17750*/  HFMA2 R7, -RZ, RZ, 23024, -3306 ;  /* 0x759fea75ff077431 */ /* 0x002fe400000001ff */
[----:B------:R-:W-:Y:S01]  /*17760*/  IMAD.MOV.U32 R4, RZ, RZ, -0x14d93215 ;  /* 0xeb26cdebff047424 */ /* 0x000fe200078e00ff */
[----:B------:R-:W-:Y:S01]  /*17770*/  MOV R5, 0x27694e27 ;  /* 0x27694e2700057802 */ /* 0x000fe20000000f00 */
[----:B------:R-:W-:-:S05]  /*17780*/  IMAD.MOV.U32 R6, RZ, RZ, -0x4d32804e ;  /* 0xb2cd7fb2ff067424 */ /* 0x000fca00078e00ff */
[----:B------:R1:W-:Y:S01]  /*17790*/  STL.128 [R1+0x16f0], R4 ;  /* 0x0016f00401007387 */ /* 0x0003e20000100c00 */
[----:B0-----:R-:W-:Y:S02]  /*177a0*/  HFMA2 R11, -RZ, RZ, 0.00934600830078125, -3026 ;  /* 0x20c9e9e9ff0b7431 */ /* 0x001fe400000001ff */
[----:B------:R-:W-:Y:S01]  /*177b0*/  IMAD.MOV.U32 R8, RZ, RZ, -0x49d26465 ;  /* 0xb62d9b9bff087424 */ /* 0x000fe200078e00ff */
[----:B------:R-:W-:Y:S01]  /*177c0*/  MOV R9, 0x223c1e1e ;  /* 0x223c1e1e00097802 */ /* 0x000fe20000000f00 */
[----:B------:R-:W-:-:S05]  /*177d0*/  IMAD.MOV.U32 R10, RZ, RZ, -0x6dea7879 ;  /* 0x92158787ff0a7424 */ /* 0x000fca00078e00ff */
[----:B------:R0:W-:Y:S01]  /*177e0*/  STL.128 [R1+0x11a0], R8 ;  /* 0x0011a00801007387 */ /* 0x0001e20000100c00 */
[----:B-1----:R-:W-:Y:S02]  /*177f0*/  HFMA2 R7, -RZ, RZ, -0.00972747802734375, 244 ;  /* 0xa0fb5ba0ff077431 */ /* 0x002fe400000001ff */
[----:B------:R-:W-:Y:S01]  /*17800*/  IMAD.MOV.U32 R4, RZ, RZ, 0x1b2d361b ;  /* 0x1b2d361bff047424 */ /* 0x000fe200078e00ff */
[----:B------:R-:W-:Y:S01]  /*17810*/  MOV R5, 0x6eb2dc6e ;  /* 0x6eb2dc6e00057802 */ /* 0x000fe20000000f00 */
[----:B------:R-:W-:-:S05]  /*17820*/  IMAD.MOV.U32 R6, RZ, RZ, 0x5aeeb45a ;  /* 0x5aeeb45aff067424 */ /* 0x000fca00078e00ff */
[----:B------:R1:W-:Y:S01]  /*17830*/  STL.128 [R1+0x1710], R4 ;  /* 0x0017100401007387 */ /* 0x0003e20000100c00 */
[----:B0-----:R-:W-:Y:S02]  /*17840*/  HFMA2 R11, -RZ, RZ, 0.0017337799072265625, 0.0003082752227783203125 ;  /* 0x171a0d0dff0b7431 */ /* 0x001fe400000001ff */
[----:B------:R-:W-:Y:S01]  /*17850*/  IMAD.MOV.U32 R8, RZ, RZ, -0x70fc7374 ;  /* 0x8f038c8cff087424 */ /* 0x000fe200078e00ff */
[----:B------:R-:W-:Y:S01]  /*17860*/  MOV R9, 0xf859a1a1 ;  /* 0xf859a1a100097802 */ /* 0x000fe20000000f00 */
[----:B------:R-:W-:-:S05]  /*17870*/  IMAD.MOV.U32 R10, RZ, RZ, -0x7ff67677 ;  /* 0x80098989ff0a7424 */ /* 0x000fca00078e00ff */
[----:B------:R0:W-:Y:S01]  /*17880*/  STL.128 [R1+0x11c0], R8 ;  /* 0x0011c00801007387 */ /* 0x0001e20000100c00 */
[----:B-1----:R-:W-:Y:S02]  /*17890*/  HFMA2 R5, -RZ, RZ, -927, -376.75 ;  /* 0xe33edde3ff057431 */ /* 0x002fe400000001ff */
[----:B------:R-:W-:Y:S01]  /*178a0*/  IMAD.MOV.U32 R4, RZ, RZ, 0x297b5229 ;  /* 0x297b5229ff047424 */ /* 0x000fe200078e00ff */
[----:B------:R-:W-:Y:S01]  /*178b0*/  MOV R7, 0x84971384 ;  /* 0x8497138400077802 */ /* 0x000fe20000000f00 */
[----:B------:R-:W-:-:S05]  /*178c0*/  IMAD.MOV.U32 R6, RZ, RZ, 0x2f715e2f ;  /* 0x2f715e2fff067424 */ /* 0x000fca00078e00ff */
[----:B------:R1:W-:Y:S01]  /*178d0*/  STL.128 [R1+0x1730], R4 ;  /* 0x0017300401007387 */ /* 0x0003e20000100c00 */
[----:B0-----:R-:W-:Y:S02]  /*178e0*/  HFMA2 R11, -RZ, RZ, 0.00062465667724609375, 0.0004308223724365234375 ;  /* 0x111e0f0fff0b7431 */ /* 0x001fe400000001ff */
[----:B------:R-:W-:Y:S01]  /*178f0*/  IMAD.MOV.U32 R8, RZ, RZ, -0x3c7dbebf ;  /* 0xc3824141ff087424 */ /* 0x000fe200078e00ff */
[----:B------:R-:W-:Y:S01]  /*17900*/  MOV R9, 0xb0299999 ;  /* 0xb029999900097802 */ /* 0x000fe20000000f00 */
[----:B------:R-:W-:-:S05]  /*17910*/  IMAD.MOV.U32 R10, RZ, RZ, 0x775a2d2d ;  /* 0x775a2d2dff0a7424 */ /* 0x000fca00078e00ff */
[----:B------:R0:W-:Y:S01]  /*17920*/  STL.128 [R1+0x11e0], R8 ;  /* 0x0011e00801007387 */ /* 0x0001e20000100c00 */
[----:B-1----:R-:W-:Y:S02]  /*17930*/  HFMA2 R4, -RZ, RZ, 63.65625, -0.0247039794921875 ;  /* 0x53f5a653ff047431 */ /* 0x002fe400000001ff */
[----:B------:R-:W-:Y:S01]  /*17940*/  IMAD.MOV.U32 R5, RZ, RZ, -0x2e97462f ;  /* 0xd168b9d1ff057424 */ /* 0x000fe200078e00ff */
[----:B------:R-:W-:Y:S01]  /*17950*/  MOV R7, 0xed2cc1ed ;  /* 0xed2cc1ed00077802 */ /* 0x000fe20000000f00 */
[----:B------:R-:W-:-:S05]  /*17960*/  IMAD.MOV.U32 R6, RZ, RZ, RZ ;  /* 0x000000ffff067224 */ /* 0x000fca00078e00ff */
[----:B------:R1:W-:Y:S01]  /*17970*/  STL.128 [R1+0x1740], R4 ;  /* 0x0017400401007387 */ /* 0x0003e20000100c00 */
[----:B0-----:R-:W-:Y:S02]  /*17980*/  HFMA2 R11, -RZ, RZ, 61856, -26544 ;  /* 0x7b8df67bff0b7431 */ /* 0x001fe400000001ff */
[----:B------:R-:W-:Y:S01]  /*17990*/  IMAD.MOV.U32 R8, RZ, RZ, 0x63a5c663 ;  /* 0x63a5c663ff087424 */ /* 0x000fe200078e00ff */
[----:B------:R-:W-:Y:S01]  /*179a0*/  MOV R9, 0x7c84f87c ;  /* 0x7c84f87c00097802 */ /* 0x000fe20000000f00 */
[----:B------:R-:W-:-:S05]  /*179b0*/  IMAD.MOV.U32 R10, RZ, RZ, 0x7799ee77 ;  /* 0x7799ee77ff0a7424 */ /* 0x000fca00078e00ff */
[----:B------:R0:W-:Y:S01]  /*179c0*/  STL.128 [R1+0x1600], R8 ;  /* 0x0016000801007387 */ /* 0x0001e20000100c00 */
[----:B-1----:R-:W-:Y:S02]  /*179d0*/  HFMA2 R7, -RZ, RZ, 0.66162109375, 12744 ;  /* 0x394b7239ff077431 */ /* 0x002fe400000001ff */
[----:B------:R-:W-:Y:S01]  /*179e0*/  IMAD.MOV.U32 R4, RZ, RZ, 0x6abed46a ;  /* 0x6abed46aff047424 */ /* 0x000fe200078e00ff */
[----:B------:R-:W-:Y:S01]  /*179f0*/  MOV R5, 0xcb468dcb ;  /* 0xcb468dcb00057802 */ /* 0x000fe20000000f00 */
[----:B------:R-:W-:-:S05]  /*17a00*/  IMAD.MOV.U32 R6, RZ, RZ, -0x41269842 ;  /* 0xbed967beff067424 */ /* 0x000fca00078e00ff */
[----:B------:R1:W-:Y:S01]  /*17a10*/  STL.128 [R1+0x1760], R4 ;  /* 0x0017600401007387 */ /* 0x0003e20000100c00 */
[----:B0-----:R-:W-:Y:S02]  /*17a20*/  HFMA2 R11, -RZ, RZ, 0.058502197265625, 98.6875 ;  /* 0x2b7d562bff0b7431 */ /* 0x001fe400000001ff */
[----:B------:R-:W-:Y:S01]  /*17a30*/  IMAD.MOV.U32 R8, RZ, RZ, 0x30506030 ;  /* 0x30506030ff087424 */ /* 0x000fe200078e00ff */
[----:B------:R-:W-:Y:S01]  /*17a40*/  MOV R9, 0x1030201 ;  /* 0x0103020100097802 */ /* 0x000fe20000000f00 */
[----:B------:R-:W-:-:S05]  /*17a50*/  IMAD.MOV.U32 R10, RZ, RZ, 0x67a9ce67 ;  /* 0x67a9ce67ff0a7424 */ /* 0x000fca00078e00ff */
[----:B------:R0:W-:Y:S01]  /*17a60*/  STL.128 [R1+0x1620], R8 ;  /* 0x0016200801007387 */ /* 0x0001e20000100c00 */
[----:B-1----:R-:W-:Y:S02]  /*17a70*/  HFMA2 R7, -RZ, RZ, -29.15625, -8.8632106781005859375e-05 ;  /* 0xcf4a85cfff077431 */ /* 0x002fe400000001ff */
[----:B------:R-:W-:Y:S01]  /*17a80*/  IMAD.MOV.U32 R4, RZ, RZ, 0x4ade944a ;  /* 0x4ade944aff047424 */ /* 0x000fe200078e00ff */
[----:B------:R-:W-:Y:S01]  /*17a90*/  MOV R5, 0x4cd4984c ;  /* 0x4cd4984c00057802 */ /* 0x000fe20000000f00 */
[----:B------:R-:W-:-:S05]  /*17aa0*/  IMAD.MOV.U32 R6, RZ, RZ, 0x58e8b058 ;  /* 0x58e8b058ff067424 */ /* 0x000fca00078e00ff */
[----:B------:R1:W-:Y:S01]  /*17ab0*/  STL.128 [R1+0x1770], R4 ;  /* 0x0017700401007387 */ /* 0x0003e20000100c00 */
[----:B0-----:R-:W-:Y:S01]  /*17ac0*/  IMAD.MOV.U32 R8, RZ, RZ, -0x35ba7036 ;  /* 0xca458fcaff087424 */ /* 0x001fe200078e00ff */
[----:B------:R-:W-:Y:S01]  /*17ad0*/  MOV R9, 0x829d1f82 ;  /* 0x829d1f8200097802 */ /* 0x000fe20000000f00 */
[----:B------:R-:W-:Y:S01]  /*17ae0*/  IMAD.MOV.U32 R10, RZ, RZ, -0x36bf7637 ;  /* 0xc94089c9ff0a7424 */ /* 0x000fe200078e00ff */
[----:B------:R-:W-:-:S05]  /*17af0*/  MOV R11, 0x7d87fa7d ;  /* 0x7d87fa7d000b7802 */ /* 0x000fca0000000f00 */
[----:B------:R0:W-:Y:S01]  /*17b00*/  STL.128 [R1+0x1640], R8 ;  /* 0x0016400801007387 */ /* 0x0001e20000100c00 */
[----:B-1----:R-:W-:Y:S02]  /*17b10*/  HFMA2 R7, -RZ, RZ, -8.51154327392578125e-05, 0.000673770904541015625 ;  /* 0x85941185ff077431 */ /* 0x002fe400000001ff */
[----:B------:R-:W-:Y:S01]  /*17b20*/  IMAD.MOV.U32 R4, RZ, RZ, 0x43c58643 ;  /* 0x43c58643ff047424 */ /* 0x000fe200078e00ff */
[----:B------:R-:W-:Y:S01]  /*17b30*/  MOV R5, 0x4dd79a4d ;  /* 0x4dd79a4d00057802 */ /* 0x000fe20000000f00 */
[----:B------:R-:W-:Y:S02]  /*17b40*/  IMAD.MOV.U32 R6, RZ, RZ, 0x33556633 ;  /* 0x33556633ff067424 */ /* 0x000fe400078e00ff */
[----:B0-----:R-:W-:Y:S02]  /*17b50*/  HFMA2 R9, -RZ, RZ, -70.4375, -0.24462890625 ;  /* 0xd467b3d4ff097431 */ /* 0x001fe400000001ff */
[----:B------:R-:W-:Y:S01]  /*17b60*/  IMAD.MOV.U32 R8, RZ, RZ, -0x5213be53 ;  /* 0xadec41adff087424 */ /* 0x000fe200078e00ff */
[----:B------:R-:W-:Y:S01]  /*17b70*/  MOV R11, 0xafea45af ;  /* 0xafea45af000b7802 */ /* 0x000fe20000000f00 */
[----:B------:R-:W-:Y:S01]  /*17b80*/  IMAD.MOV.U32 R10, RZ, RZ, -0x5d02a05e ;  /* 0xa2fd5fa2ff0a7424 */ /* 0x000fe200078e00ff */
[----:B------:R0:W-:Y:S04]  /*17b90*/  STL.128 [R1+0x1790], R4 ;  /* 0x0017900401007387 */ /* 0x0001e80000100c00 */
[----:B------:R1:W-:Y:S01]  /*17ba0*/  STL.128 [R1+0x1660], R8 ;  /* 0x0016600801007387 */ /* 0x0003e20000100c00 */
[----:B0-----:R-:W-:Y:S01]  /*17bb0*/  IMAD.MOV.U32 R4, RZ, RZ, 0x45cf8a45 ;  /* 0x45cf8a45ff047424 */ /* 0x001fe200078e00ff */
[----:B------:R-:W-:Y:S01]  /*17bc0*/  MOV R5, 0xf910e9f9 ;  /* 0xf910e9f900057802 */ /* 0x000fe20000000f00 */
[----:B------:R-:W-:-:S02]  /*17bd0*/  IMAD.MOV.U32 R6, RZ, RZ, 0x2060402 ;  /* 0x02060402ff067424 */ /* 0x000fc400078e00ff */
[----:B-1----:R-:W-:Y:S02]  /*17be0*/  HFMA2 R11, -RZ, RZ, 0.025054931640625, 16.59375 ;  /* 0x266a4c26ff0b7431 */ /* 0x002fe400000001ff */
[----:B------:R-:W-:Y:S01]  /*17bf0*/  IMAD.MOV.U32 R8, RZ, RZ, -0x483d8a49 ;  /* 0xb7c275b7ff087424 */ /* 0x000fe200078e00ff */
[----:B------:R-:W-:Y:S01]  /*17c00*/  MOV R9, 0xfd1ce1fd ;  /* 0xfd1ce1fd00097802 */ /* 0x000fe20000000f00 */
[----:B------:R-:W-:Y:S01]  /*17c10*/  IMAD.MOV.U32 R10, RZ, RZ, -0x6c51c26d ;  /* 0x93ae3d93ff0a7424 */ /* 0x000fe200078e00ff */
[----:B------:R-:W-:-:S04]  /*17c20*/  MOV R7, 0x7f81fe7f ;  /* 0x7f81fe7f00077802 */ /* 0x000fc80000000f00 */
[----:B------:R0:W-:Y:S04]  /*17c30*/  STL.128 [R1+0x1680], R8 ;  /* 0x0016800801007387 */ /* 0x0001e80000100c00 */
[----:B------:R1:W-:Y:S01]  /*17c40*/  STL.128 [R1+0x17a0], R4 ;  /* 0x0017a00401007387 */ /* 0x0003e20000100c00 */
[----:B0-----:R-:W-:Y:S02]  /*17c50*/  HFMA2 R11, -RZ, RZ, -10304, -48672 ;  /* 0xf108f9f1ff0b7431 */ /* 0x001fe400000001ff */
[----:B------:R-:W-:Y:S01]  /*17c60*/  IMAD.MOV.U32 R8, RZ, RZ, 0x345c6834 ;  /* 0x345c6834ff087424 */ /* 0x000fe200078e00ff */
[----:B------:R-:W-:Y:S01]  /*17c70*/  MOV R9, 0xa5f451a5 ;  /* 0xa5f451a500097802 */ /* 0x000fe20000000f00 */
[----:B-1----:R-:W-:Y:S02]  /*17c80*/  HFMA2 R5, -RZ, RZ, -0.0156097412109375, 360.75 ;  /* 0xa3fe5da3ff057431 */ /* 0x002fe400000001ff */
[----:B------:R-:W-:Y:S01]  /*17c90*/  IMAD.MOV.U32 R10, RZ, RZ, -0x1acb2e1b ;  /* 0xe534d1e5ff0a7424 */ /* 0x000fe200078e00ff */
[----:B------:R-:W-:Y:S01]  /*17ca0*/  MOV R7, 0x8f8a058f ;  /* 0x8f8a058f00077802 */ /* 0x000fe20000000f00 */
[----:B------:R-:W-:-:S02]  /*17cb0*/  IMAD.MOV.U32 R4, RZ, RZ, 0x51f3a251 ;  /* 0x51f3a251ff047424 */ /* 0x000fc400078e00ff */
[----:B------:R-:W-:Y:S01]  /*17cc0*/  IMAD.MOV.U32 R6, RZ, RZ, 0x40c08040 ;  /* 0x40c08040ff067424 */ /* 0x000fe200078e00ff */
[----:B------:R0:W-:Y:S04]  /*17cd0*/  STL.128 [R1+0x16a0], R8 ;  /* 0x0016a00801007387 */ /* 0x0001e80000100c00 */
[----:B------:R1:W-:Y:S01]  /*17ce0*/  STL.128 [R1+0x17c0], R4 ;  /* 0x0017c00401007387 */ /* 0x0003e20000100c00 */
[----:B0-----:R-:W-:Y:S02]  /*17cf0*/  HFMA2 R11, -RZ, RZ, -3.68359375, -0.005626678466796875 ;  /* 0xc35e9dc3ff0b7431 */ /* 0x001fe400000001ff */
[----:B------:R-:W-:Y:S01]  /*17d00*/  IMAD.MOV.U32 R8, RZ, RZ, 0x40c0804 ;  /* 0x040c0804ff087424 */ /* 0x000fe200078e00ff */
[----:B------:R-:W-:Y:S01]  /*17d10*/  MOV R9, 0xc75295c7 ;  /* 0xc75295c700097802 */ /* 0x000fe20000000f00 */
[----:B-1----:R-:W-:-:S02]  /*17d20*/  HFMA2 R5, -RZ, RZ, -0.0055999755859375, 0.01096343994140625 ;  /* 0x9dbc219dff057431 */ /* 0x002fc400000001ff */
[----:B------:R-:W-:Y:S01]  /*17d30*/  IMAD.MOV.U32 R10, RZ, RZ, 0x23654623 ;  /* 0x23654623ff0a7424 */ /* 0x000fe200078e00ff */
[----:B------:R-:W-:Y:S01]  /*17d40*/  MOV R7, 0xf504f1f5 ;  /* 0xf504f1f500077802 */ /* 0x000fe20000000f00 */
[----:B------:R-:W-:Y:S02]  /*17d50*/  IMAD.MOV.U32 R4, RZ, RZ, -0x6d52c06e ;  /* 0x92ad3f92ff047424 */ /* 0x000fe400078e00ff */
[----:B------:R-:W-:Y:S01]  /*17d60*/  IMAD.MOV.U32 R6, RZ, RZ, 0x38487038 ;  /* 0x38487038ff067424 */ /* 0x000fe200078e00ff */
[----:B------:R0:W-:Y:S04]  /*17d70*/  STL.128 [R1+0x16c0], R8 ;  /* 0x0016c00801007387 */ /* 0x0001e80000100c00 */
[----:B------:R1:W-:Y:S01]  /*17d80*/  STL.128 [R1+0x17d0], R4 ;  /* 0x0017d00401007387 */ /* 0x0003e20000100c00 */
[----:B0-----:R-:W-:-:S02]  /*17d90*/  HFMA2 R11, -RZ, RZ, -798.5, -504.5 ;  /* 0xe23ddfe2ff0b7431 */ /* 0x001fc400000001ff */
[----:B------:R-:W-:Y:S01]  /*17da0*/  IMAD.MOV.U32 R8, RZ, RZ, 0x7090e07 ;  /* 0x07090e07ff087424 */ /* 0x000fe200078e00ff */
[----:B------:R-:W-:Y:S01]  /*17db0*/  MOV R9, 0x12362412 ;  /* 0x1236241200097802 */ /* 0x000fe20000000f00 */
[----:B-1----:R-:W-:Y:S02]  /*17dc0*/  HFMA2 R7, -RZ, RZ, -51.40625, -1.955078125 ;  /* 0xd26dbfd2ff077431 */ /* 0x002fe400000001ff */
[----:B------:R-:W-:Y:S01]  /*17dd0*/  IMAD.MOV.U32 R10, RZ, RZ, -0x7f64e480 ;  /* 0x809b1b80ff0a7424 */ /* 0x000fe200078e00ff */
[----:B------:R-:W-:Y:S01]  /*17de0*/  MOV R5, 0xff1ae5ff ;  /* 0xff1ae5ff00057802 */ /* 0x000fe20000000f00 */
[----:B------:R-:W-:Y:S02]  /*17df0*/  IMAD.MOV.U32 R4, RZ, RZ, 0x10302010 ;  /* 0x10302010ff047424 */ /* 0x000fe400078e00ff */
[----:B------:R-:W-:Y:S01]  /*17e00*/  IMAD.MOV.U32 R6, RZ, RZ, -0xcf1020d ;  /* 0xf30efdf3ff067424 */ /* 0x000fe200078e00ff */
[----:B------:R0:W-:Y:S04]  /*17e10*/  STL.128 [R1+0x16e0], R8 ;  /* 0x0016e00801007387 */ /* 0x0001e80000100c00 */
[----:B------:R1:W-:Y:S01]  /*17e20*/  STL.128 [R1+0x17f0], R4 ;  /* 0x0017f00401007387 */ /* 0x0003e20000100c00 */
[----:B0-----:R-:W-:-:S02]  /*17e30*/  HFMA2 R11, -RZ, RZ, 0.003017425537109375, 0.25634765625 ;  /* 0x1a2e341aff0b7431 */ /* 0x001fc400000001ff */
[----:B------:R-:W-:Y:S01]  /*17e40*/  IMAD.MOV.U32 R8, RZ, RZ, 0x91b1209 ;  /* 0x091b1209ff087424 */ /* 0x000fe200078e00ff */
[----:B------:R-:W-:Y:S01]  /*17e50*/  MOV R9, 0x839e1d83 ;  /* 0x839e1d8300097802 */ /* 0x000fe20000000f00 */
[----:B-1----:R-:W-:Y:S02]  /*17e60*/  HFMA2 R7, -RZ, RZ, -4284, -3.9609375 ;  /* 0xec2fc3ecff077431 */ /* 0x002fe400000001ff */
[----:B------:R-:W-:Y:S01]  /*17e70*/  IMAD.MOV.U32 R10, RZ, RZ, 0x2c74582c ;  /* 0x2c74582cff0a7424 */ /* 0x000fe200078e00ff */
[----:B------:R-:W-:Y:S01]  /*17e80*/  MOV R5, 0xc14180c ;  /* 0x0c14180c00057802 */ /* 0x000fe20000000f00 */
[----:B------:R-:W-:Y:S02]  /*17e90*/  IMAD.MOV.U32 R4, RZ, RZ, -0x32b37e33 ;  /* 0xcd4c81cdff047424 */ /* 0x000fe400078e00ff */
[----:B------:R-:W-:Y:S01]  /*17ea0*/  IMAD.MOV.U32 R6, RZ, RZ, 0x13352613 ;  /* 0x13352613ff067424 */ /* 0x000fe200078e00ff */
[----:B------:R0:W-:Y:S04]  /*17eb0*/  STL.128 [R1+0x1700], R8 ;  /* 0x0017000801007387 */ /* 0x0001e80000100c00 */
[----:B------:R1:W-:Y:S01]  /*17ec0*/  STL.128 [R1+0x1800], R4 ;  /* 0x0018000401007387 */ /* 0x0003e20000100c00 */
[----:B0-----:R-:W-:Y:S01]  /*17ed0*/  IMAD.MOV.U32 R8, RZ, RZ, 0x52f6a452 ;  /* 0x52f6a452ff087424 */ /* 0x001fe200078e00ff */
[----:B------:R-:W-:Y:S01]  /*17ee0*/  MOV R9, 0x3b4d763b ;  /* 0x3b4d763b00097802 */ /* 0x000fe20000000f00 */
[----:B------:R-:W-:Y:S01]  /*17ef0*/  IMAD.MOV.U32 R10, RZ, RZ, -0x299e482a ;  /* 0xd661b7d6ff0a7424 */ /* 0x000fe200078e00ff */
[----:B------:R-:W-:Y:S01]  /*17f00*/  MOV R11, 0xb3ce7db3 ;  /* 0xb3ce7db3000b7802 */ /* 0x000fe20000000f00 */
[----:B-1----:R-:W-:-:S02]  /*17f10*/  HFMA2 R7, -RZ, RZ, 1.3193359375, 51104 ;  /* 0x3d477a3dff077431 */ /* 0x002fc400000001ff */
[----:B------:R-:W-:Y:S01]  /*17f20*/  IMAD.MOV.U32 R4, RZ, RZ, -0x3ba86c3c ;  /* 0xc45793c4ff047424 */ /* 0x000fe200078e00ff */
[----:B------:R-:W-:Y:S01]  /*17f30*/  MOV R5, 0xa7f255a7 ;  /* 0xa7f255a700057802 */ /* 0x000fe20000000f00 */
[----:B------:R-:W-:Y:S01]  /*17f40*/  IMAD.MOV.U32 R6, RZ, RZ, 0x7e82fc7e ;  /* 0x7e82fc7eff067424 */ /* 0x000fe200078e00ff */
[----:B------:R0:W-:Y:S04]  /*17f50*/  STL.128 [R1+0x1720], R8 ;  /* 0x0017200801007387 */ /* 0x0001e80000100c00 */
[----:B------:R1:W-:Y:S01]  /*17f60*/  STL.128 [R1+0x1820], R4 ;  /* 0x0018200401007387 */ /* 0x0003e20000100c00 */
[----:B0-----:R-:W-:Y:S02]  /*17f70*/  HFMA2 R11, -RZ, RZ, 253.625, -0.397216796875 ;  /* 0x5bedb65bff0b7431 */ /* 0x001fe400000001ff */
[----:B------:R-:W-:Y:S01]  /*17f80*/  IMAD.MOV.U32 R8, RZ, RZ, 0x20604020 ;  /* 0x20604020ff087424 */ /* 0x000fe200078e00ff */
[----:B------:R-:W-:Y:S01]  /*17f90*/  MOV R9, 0xfc1fe3fc ;  /* 0xfc1fe3fc00097802 */ /* 0x000fe20000000f00 */
[----:B------:R-:W-:-:S02]  /*17fa0*/  IMAD.MOV.U32 R10, RZ, RZ, -0x4e37864f ;  /* 0xb1c879b1ff0a7424 */ /* 0x000fc400078e00ff */
[----:B-1----:R-:W-:Y:S02]  /*17fb0*/  HFMA2 R7, -RZ, RZ, 15528, -1651 ;  /* 0x7395e673ff077431 */ /* 0x002fe400000001ff */
[----:B------:R-:W-:Y:S01]  /*17fc0*/  IMAD.MOV.U32 R4, RZ, RZ, 0x64acc864 ;  /* 0x64acc864ff047424 */ /* 0x000fe200078e00ff */
[----:B------:R-:W-:Y:S01]  /*17fd0*/  MOV R5, 0x5de7ba5d ;  /* 0x5de7ba5d00057802 */ /* 0x000fe20000000f00 */
[----:B------:R-:W-:Y:S01]  /*17fe0*/  IMAD.MOV.U32 R6, RZ, RZ, 0x192b3219 ;  /* 0x192b3219ff067424 */ /* 0x000fe200078e00ff */
[----:B------:R0:W-:Y:S04]  /*17ff0*/  STL.128 [R1+0x1750], R8 ;  /* 0x0017500801007387 */ /* 0x0001e80000100c00 */
[----:B------:R1:W-:Y:S01]  /*18000*/  STL.128 [R1+0x1830], R4 ;  /* 0x0018300401007387 */ /* 0x0003e20000100c00 */
[----:B0-----:R-:W-:-:S02]  /*18010*/  HFMA2 R11, -RZ, RZ, -58048, -6124 ;  /* 0xfb16edfbff0b7431 */ /* 0x001fc400000001ff */
[----:B------:R-:W-:Y:S01]  /*18020*/  IMAD.MOV.U32 R8, RZ, RZ, -0x2f944430 ;  /* 0xd06bbbd0ff087424 */ /* 0x000fe200078e00ff */
[----:B------:R-:W-:Y:S01]  /*18030*/  MOV R9, 0xef2ac5ef ;  /* 0xef2ac5ef00097802 */ /* 0x000fe20000000f00 */
[----:B------:R-:W-:Y:S02]  /*18040*/  IMAD.MOV.U32 R10, RZ, RZ, -0x551ab056 ;  /* 0xaae54faaff0a7424 */ /* 0x000fe400078e00ff */
[----:B-1----:R-:W-:Y:S02]  /*18050*/  HFMA2 R7, -RZ, RZ, -0.00013768672943115234375, 0.00022983551025390625 ;  /* 0x88830b88ff077431 */ /* 0x002fe400000001ff */
[----:B------:R-:W-:Y:S01]  /*18060*/  IMAD.MOV.U32 R4, RZ, RZ, 0x22664422 ;  /* 0x22664422ff047424 */ /* 0x000fe200078e00ff */
[----:B------:R-:W-:Y:S01]  /*18070*/  MOV R5, 0x2a7e542a ;  /* 0x2a7e542a00057802 */ /* 0x000fe20000000f00 */
[----:B------:R-:W-:Y:S01]  /*18080*/  IMAD.MOV.U32 R6, RZ, RZ, -0x6f54c470 ;  /* 0x90ab3b90ff067424 */ /* 0x000fe200078e00ff */
[----:B------:R0:W-:Y:S04]  /*18090*/  STL.128 [R1+0x1780], R8 ;  /* 0x0017800801007387 */ /* 0x0001e80000100c00 */
[----:B------:R1:W-:Y:S01]  /*180a0*/  STL.128 [R1+0x1850], R4 ;  /* 0x0018500401007387 */ /* 0x0003e20000100c00 */
[----:B0-----:R-:W-:-:S02]  /*180b0*/  HFMA2 R9, -RZ, RZ, 1.06640625, 34688 ;  /* 0x3c44783cff097431 */ /* 0x001fc400000001ff */
[----:B------:R-:W-:Y:S01]  /*180c0*/  IMAD.MOV.U32 R8, RZ, RZ, 0x50f0a050 ;  /* 0x50f0a050ff087424 */ /* 0x000fe200078e00ff */
[----:B------:R-:W-:Y:S01]  /*180d0*/  MOV R11, 0xa8e34ba8 ;  /* 0xa8e34ba8000b7802 */ /* 0x000fe20000000f00 */
[----:B------:R-:W-:Y:S02]  /*180e0*/  IMAD.MOV.U32 R10, RZ, RZ, -0x6045da61 ;  /* 0x9fba259fff0a7424 */ /* 0x000fe400078e00ff */
[----:B-1----:R-:W-:Y:S02]  /*180f0*/  HFMA2 R7, -RZ, RZ, 0.001033782958984375, 0.0318603515625 ;  /* 0x143c2814ff077431 */ /* 0x002fe400000001ff */
[----:B------:R-:W-:Y:S01]  /*18100*/  IMAD.MOV.U32 R4, RZ, RZ, 0x46ca8c46 ;  /* 0x46ca8c46ff047424 */ /* 0x000fe200078e00ff */
[----:B------:R-:W-:Y:S01]  /*18110*/  MOV R5, 0xee29c7ee ;  /* 0xee29c7ee00057802 */ /* 0x000fe20000000f00 */
[----:B------:R-:W-:Y:S01]  /*18120*/  IMAD.MOV.U32 R6, RZ, RZ, -0x472c9448 ;  /* 0xb8d36bb8ff067424 */ /* 0x000fe200078e00ff */
[----:B------:R0:W-:Y:S04]  /*18130*/  STL.128 [R1+0x17b0], R8 ;  /* 0x0017b00801007387 */ /* 0x0001e80000100c00 */
[----:B------:R1:W-:Y:S01]  /*18140*/  STL.128 [R1+0x1860], R4 ;  /* 0x0018600401007387 */ /* 0x0003e20000100c00 */
[----:B0-----:R-:W-:-:S02]  /*18150*/  HFMA2 R9, -RZ, RZ, -0.422119140625, 31584 ;  /* 0xb6c177b6ff097431 */ /* 0x001fc400000001ff */
[----:B------:R-:W-:Y:S01]  /*18160*/  IMAD.MOV.U32 R8, RZ, RZ, -0x43209c44 ;  /* 0xbcdf63bcff087424 */ /* 0x000fe200078e00ff */
[----:B------:R-:W-:Y:S01]  /*18170*/  MOV R11, 0x21634221 ;  /* 0x21634221000b7802 */ /* 0x000fe20000000f00 */
[----:B------:R-:W-:Y:S02]  /*18180*/  IMAD.MOV.U32 R10, RZ, RZ, -0x258a5026 ;  /* 0xda75afdaff0a7424 */ /* 0x000fe400078e00ff */
[----:B-1----:R-:W-:Y:S02]  /*18190*/  HFMA2 R7, -RZ, RZ, 0.0001866817474365234375, 0.0009860992431640625 ;  /* 0x0a1e140aff077431 */ /* 0x002fe400000001ff */
[----:B------:R-:W-:Y:S01]  /*181a0*/  IMAD.MOV.U32 R4, RZ, RZ, -0x1fc42420 ;  /* 0xe03bdbe0ff047424 */ /* 0x000fe200078e00ff */
[----:B------:R-:W-:Y:S01]  /*181b0*/  MOV R5, 0x32566432 ;  /* 0x3256643200057802 */ /* 0x000fe20000000f00 */
[----:B------:R-:W-:Y:S01]  /*181c0*/  IMAD.MOV.U32 R6, RZ, RZ, 0x3a4e743a ;  /* 0x3a4e743aff067424 */ /* 0x000fe200078e00ff */
[----:B------:R0:W-:Y:S04]  /*181d0*/  STL.128 [R1+0x17e0], R8 ;  /* 0x0017e00801007387 */ /* 0x0001e80000100c00 */
[----:B------:R1:W-:Y:S01]  /*181e0*/  STL.128 [R1+0x1880], R4 ;  /* 0x0018800401007387 */ /* 0x0003e20000100c00 */
[----:B0-----:R-:W-:-:S02]  /*181f0*/  HFMA2 R11, -RZ, RZ, 0.00176334381103515625, 0.09515380859375 ;  /* 0x17392e17ff0b7431 */ /* 0x001fc400000001ff */
[----:B------:R-:W-:Y:S01]  /*18200*/  IMAD.MOV.U32 R8, RZ, RZ, 0x5fe1be5f ;  /* 0x5fe1be5fff087424 */ /* 0x000fe200078e00ff */
[----:B------:R-:W-:Y:S01]  /*18210*/  MOV R9, 0x97a23597 ;  /* 0x97a2359700097802 */ /* 0x000fe20000000f00 */
[----:B------:R-:W-:Y:S02]  /*18220*/  IMAD.MOV.U32 R10, RZ, RZ, 0x44cc8844 ;  /* 0x44cc8844ff0a7424 */ /* 0x000fe400078e00ff */
[----:B-1----:R-:W-:Y:S02]  /*18230*/  HFMA2 R7, -RZ, RZ, 313, -0.544921875 ;  /* 0x5ce4b85cff077431 */ /* 0x002fe400000001ff */
[----:B------:R-:W-:Y:S01]  /*18240*/  IMAD.MOV.U32 R4, RZ, RZ, 0x49db9249 ;  /* 0x49db9249ff047424 */ /* 0x000fe200078e00ff */
[----:B------:R-:W-:Y:S01]  /*18250*/  MOV R5, 0x60a0c06 ;  /* 0x060a0c0600057802 */ /* 0x000fe20000000f00 */
[----:B------:R-:W-:Y:S01]  /*18260*/  IMAD.MOV.U32 R6, RZ, RZ, 0x246c4824 ;  /* 0x246c4824ff067424 */ /* 0x000fe200078e00ff */
[----:B------:R0:W-:Y:S04]  /*18270*/  STL.128 [R1+0x1810], R8 ;  /* 0x0018100801007387 */ /* 0x0001e80000100c00 */
[----:B------:R1:W-:Y:S01]  /*18280*/  STL.128 [R1+0x1890], R4 ;  /* 0x0018900401007387 */ /* 0x0003e20000100c00 */
[----:B0-----:R-:W-:-:S02]  /*18290*/  HFMA2 R11, -RZ, RZ, -287.75, -0.015350341796875 ;  /* 0xdc7fa3dcff0b7431 */ /* 0x001fc400000001ff */
[----:B------:R-:W-:Y:S01]  /*182a0*/  IMAD.MOV.U32 R8, RZ, RZ, 0x60a0c060 ;  /* 0x60a0c060ff087424 */ /* 0x000fe200078e00ff */
[----:B------:R-:W-:Y:S01]  /*182b0*/  MOV R9, 0x81981981 ;  /* 0x8198198100097802 */ /* 0x000fe20000000f00 */
[----:B------:R-:W-:Y:S02]  /*182c0*/  IMAD.MOV.U32 R10, RZ, RZ, 0x4fd19e4f ;  /* 0x4fd19e4fff0a7424 */ /* 0x000fe400078e00ff */
[----:B-1----:R-:W-:Y:S02]  /*182d0*/  HFMA2 R7, -RZ, RZ, 45408, -13256 ;  /* 0x798bf279ff077431 */ /* 0x002fe400000001ff */
[----:B------:R-:W-:Y:S01]  /*182e0*/  IMAD.MOV.U32 R4, RZ, RZ, -0x6e57c66f ;  /* 0x91a83991ff047424 */ /* 0x000fe200078e00ff */
[----:B------:R-:W-:Y:S01]  /*182f0*/  MOV R5, 0x95a43195 ;  /* 0x95a4319500057802 */ /* 0x000fe20000000f00 */
[----:B------:R-:W-:Y:S01]  /*18300*/  IMAD.MOV.U32 R6, RZ, RZ, -0x1bc82c1c ;  /* 0xe437d3e4ff067424 */ /* 0x000fe200078e00ff */
[----:B------:R0:W-:Y:S04]  /*18310*/  STL.128 [R1+0x1840], R8 ;  /* 0x0018400801007387 */ /* 0x0001e80000100c00 */
[----:B------:R1:W-:Y:S01]  /*18320*/  STL.128 [R1+0x18b0], R4 ;  /* 0x0018b00401007387 */ /* 0x0003e20000100c00 */
[----:B0-----:R-:W-:-:S02]  /*18330*/  HFMA2 R11, -RZ, RZ, -238.75, -0.09149169921875 ;  /* 0xdb76addbff0b7431 */ /* 0x001fc400000001ff */
[----:B------:R-:W-:Y:S01]  /*18340*/  IMAD.MOV.U32 R8, RZ, RZ, -0x21865822 ;  /* 0xde79a7deff087424 */ /* 0x000fe200078e00ff */
[----:B------:R-:W-:Y:S01]  /*18350*/  MOV R9, 0x5ee2bc5e ;  /* 0x5ee2bc5e00097802 */ /* 0x000fe20000000f00 */
[----:B------:R-:W-:Y:S02]  /*18360*/  IMAD.MOV.U32 R10, RZ, RZ, 0xb1d160b ;  /* 0x0b1d160bff0a7424 */ /* 0x000fe400078e00ff */
[----:B-1----:R-:W-:Y:S02]  /*18370*/  HFMA2 R7, -RZ, RZ, 5852, -205.625 ;  /* 0x6db7da6dff077431 */ /* 0x002fe400000001ff */
[----:B------:R-:W-:Y:S01]  /*18380*/  IMAD.MOV.U32 R4, RZ, RZ, -0x18cd2a19 ;  /* 0xe732d5e7ff047424 */ /* 0x000fe200078e00ff */
[----:B------:R-:W-:Y:S01]  /*18390*/  MOV R5, 0xc8438bc8 ;  /* 0xc8438bc800057802 */ /* 0x000fe20000000f00 */
[----:B------:R-:W-:Y:S01]  /*183a0*/  IMAD.MOV.U32 R6, RZ, RZ, 0x37596e37 ;  /* 0x37596e37ff067424 */ /* 0x000fe200078e00ff */
[----:B------:R0:W-:Y:S04]  /*183b0*/  STL.128 [R1+0x1870], R8 ;  /* 0x0018700801007387 */ /* 0x0001e80000100c00 */
[----:B------:R1:W-:Y:S01]  /*183c0*/  STL.128 [R1+0x18c0], R4 ;  /* 0x0018c00401007387 */ /* 0x0003e20000100c00 */
[----:B0-----:R-:W-:-:S02]  /*183d0*/  HFMA2 R11, -RZ, RZ, 851, -4.3828125 ;  /* 0x62a6c462ff0b7431 */ /* 0x001fc400000001ff */
[----:B------:R-:W-:Y:S01]  /*183e0*/  IMAD.MOV.U32 R8, RZ, RZ, -0x3da2603e ;  /* 0xc25d9fc2ff087424 */ /* 0x000fe200078e00ff */
[----:B------:R-:W-:Y:S01]  /*183f0*/  MOV R9, 0xd36ebdd3 ;  /* 0xd36ebdd300097802 */ /* 0x000fe20000000f00 */
[----:B------:R-:W-:Y:S02]  /*18400*/  IMAD.MOV.U32 R10, RZ, RZ, -0x5310bc54 ;  /* 0xacef43acff0a7424 */ /* 0x000fe400078e00ff */
[----:B-1----:R-:W-:Y:S02]  /*18410*/  HFMA2 R7, -RZ, RZ, -3146, -31.65625 ;  /* 0xea25cfeaff077431 */ /* 0x002fe400000001ff */
[----:B------:R-:W-:Y:S01]  /*18420*/  IMAD.MOV.U32 R4, RZ, RZ, 0x6cb4d86c ;  /* 0x6cb4d86cff047424 */ /* 0x000fe200078e00ff */
[----:B------:R-:W-:Y:S01]  /*18430*/  MOV R5, 0x56faac56 ;  /* 0x56faac5600057802 */ /* 0x000fe20000000f00 */
[----:B------:R-:W-:Y:S01]  /*18440*/  IMAD.MOV.U32 R6, RZ, RZ, -0xbf80c0c ;  /* 0xf407f3f4ff067424 */ /* 0x000fe200078e00ff */
[----:B------:R0:W-:Y:S04]  /*18450*/  STL.128 [R1+0x18a0], R8 ;  /* 0x0018a00801007387 */ /* 0x0001e80000100c00 */
[----:B------:R1:W-:Y:S01]  /*18460*/  STL.128 [R1+0x18e0], R4 ;  /* 0x0018e00401007387 */ /* 0x0003e20000100c00 */
[----:B---3--:R-:W-:Y:S01]  /*18470*/  LEA R15, R15, R24, 0x8 ;  /* 0x000000180f0f7211 */ /* 0x008fe200078e40ff */
[----:B0-----:R-:W-:-:S02]  /*18480*/  HFMA2 R11, -RZ, RZ, -0.0458984375, 11.3203125 ;  /* 0xa9e049a9ff0b7431 */ /* 0x001fc400000001ff */
[----:B------:R-:W-:Y:S01]  /*18490*/  IMAD.MOV.U32 R8, RZ, RZ, -0x7273fe73 ;  /* 0x8d8c018dff087424 */ /* 0x000fe200078e00ff */
[----:B------:R-:W-:Y:S01]  /*184a0*/  MOV R9, 0xd564b1d5 ;  /* 0xd564b1d500097802 */ /* 0x000fe20000000f00 */
[----:B------:R-:W-:Y:S02]  /*184b0*/  IMAD.MOV.U32 R10, RZ, RZ, 0x4ed29c4e ;  /* 0x4ed29c4eff0a7424 */ /* 0x000fe400078e00ff */
[----:B-1----:R-:W-:Y:S02]  /*184c0*/  HFMA2 R7, -RZ, RZ, 0.00012493133544921875, 0.000492095947265625 ;  /* 0x08181008ff077431 */ /* 0x002fe400000001ff */
[----:B------:R-:W-:Y:S01]  /*184d0*/  IMAD.MOV.U32 R4, RZ, RZ, 0x65afca65 ;  /* 0x65afca65ff047424 */ /* 0x000fe200078e00ff */
[----:B------:R-:W-:Y:S01]  /*184e0*/  MOV R5, 0x7a8ef47a ;  /* 0x7a8ef47a00057802 */ /* 0x000fe20000000f00 */
[----:B------:R-:W-:Y:S01]  /*184f0*/  IMAD.MOV.U32 R6, RZ, RZ, -0x5116b852 ;  /* 0xaee947aeff067424 */ /* 0x000fe200078e00ff */
[----:B------:R0:W-:Y:S04]  /*18500*/  STL.128 [R1+0x18d0], R8 ;  /* 0x0018d00801007387 */ /* 0x0001e80000100c00 */
[----:B------:R1:W-:Y:S01]  /*18510*/  STL.128 [R1+0x18f0], R4 ;  /* 0x0018f00401007387 */ /* 0x0003e20000100c00 */
[----:B--2---:R-:W-:Y:S01]  /*18520*/  LEA R26, R26, R28, 0x8 ;  /* 0x0000001c1a1a7211 */ /* 0x004fe200078e40ff */
[----:B----4-:R-:W-:-:S02]  /*18530*/  IMAD R15, R15, 0x100, R0 ;  /* 0x000001000f0f7824 */ /* 0x010fc400078e0200 */
[----:B0-----:R-:W-:Y:S02]  /*18540*/  HFMA2 R11, -RZ, RZ, 0.1007080078125, 267.5 ;  /* 0x2e725c2eff0b7431 */ /* 0x001fe400000001ff */
[----:B------:R-:W-:Y:S01]  /*18550*/  IMAD.MOV.U32 R8, RZ, RZ, -0x452a9046 ;  /* 0xbad56fbaff087424 */ /* 0x000fe200078e00ff */
[----:B------:R-:W-:Y:S01]  /*18560*/  MOV R9, 0x7888f078 ;  /* 0x7888f07800097802 */ /* 0x000fe20000000f00 */
[----:B------:R-:W-:Y:S02]  /*18570*/  IMAD.MOV.U32 R10, RZ, RZ, 0x256f4a25 ;  /* 0x256f4a25ff0a7424 */ /* 0x000fe400078e00ff */
[----:B-1----:R-:W-:Y:S02]  /*18580*/  HFMA2 R7, -RZ, RZ, -6.31640625, -0.0018978118896484375 ;  /* 0xc65197c6ff077431 */ /* 0x002fe400000001ff */
[----:B------:R-:W-:Y:S01]  /*18590*/  IMAD.MOV.U32 R4, RZ, RZ, 0x1c24381c ;  /* 0x1c24381cff047424 */ /* 0x000fe200078e00ff */
[----:B------:R-:W-:Y:S01]  /*185a0*/  MOV R5, 0xa6f157a6 ;  /* 0xa6f157a600057802 */ /* 0x000fe20000000f00 */
[----:B------:R-:W-:Y:S01]  /*185b0*/  IMAD.MOV.U32 R6, RZ, RZ, -0x4b388c4c ;  /* 0xb4c773b4ff067424 */ /* 0x000fe200078e00ff */
[----:B------:R0:W-:Y:S01]  /*185c0*/  STL.128 [R1+0x1900], R8 ;  /* 0x0019000801007387 */ /* 0x0001e20000100c00 */
[----:B------:R-:W-:-:S03]  /*185d0*/  IMAD R25, R26, 0x100, R25 ;  /* 0x000001001a197824 */ /* 0x000fc600078e0219 */
[----:B------:R1:W-:Y:S01]  /*185e0*/  STL.128 [R1+0x1910], R4 ;  /* 0x0019100401007387 */ /* 0x0003e20000100c00 */
[----:B-----5:R-:W-:Y:S01]  /*185f0*/  IMAD R27, R27, 0x100, R29 ;  /* 0x000001001b1b7824 */ /* 0x020fe200078e021d */
[----:B------:R-:W-:Y:S01]  /*18600*/  LEA R0, R15, R14, 0x8 ;  /* 0x0000000e0f007211 */ /* 0x000fe200078e40ff */
[----:B------:R-:W-:Y:S01]  /*18610*/  HFMA2 R15, -RZ, RZ, -0.7265625, 2930 ;  /* 0xb9d069b9ff0f7431 */ /* 0x000fe200000001ff */
[----:B------:R-:W-:Y:S01]  /*18620*/  LEA R24, R25, R13, 0x8 ;  /* 0x0000000d19187211 */ /* 0x000fe200078e40ff */
[----:B------:R-:W-:Y:S02]  /*18630*/  IMAD R27, R27, 0x100, R12 ;  /* 0x000001001b1b7824 */ /* 0x000fe400078e020c */
[----:B0-----:R-:W-:Y:S02]  /*18640*/  HFMA2 R11, -RZ, RZ, -0.00019896030426025390625, 0.000460147857666015625 ;  /* 0x8a850f8aff0b7431 */ /* 0x001fe400000001ff */
[----:B------:R-:W-:Y:S01]  /*18650*/  IMAD.MOV.U32 R8, RZ, RZ, 0x4bdd964b ;  /* 0x4bdd964bff087424 */ /* 0x000fe200078e00ff */
[----:B------:R-:W-:Y:S01]  /*18660*/  MOV R9, 0xbddc61bd ;  /* 0xbddc61bd00097802 */ /* 0x000fe20000000f00 */
[----:B------:R-:W-:-:S02]  /*18670*/  IMAD.MOV.U32 R10, RZ, RZ, -0x7479f275 ;  /* 0x8b860d8bff0a7424 */ /* 0x000fc400078e00ff */
[----:B-1----:R-:W-:Y:S01]  /*18680*/  HFMA2 R6, -RZ, RZ, 18880, -2280 ;  /* 0x749ce874ff067431 */ /* 0x002fe200000001ff */
[----:B------:R-:W-:Y:S01]  /*18690*/  MOV R4, 0xe823cbe8 ;  /* 0xe823cbe800047802 */ /* 0x000fe20000000f00 */
[----:B------:R-:W-:Y:S02]  /*186a0*/  IMAD.MOV.U32 R5, RZ, RZ, -0x22835e23 ;  /* 0xdd7ca1ddff057424 */ /* 0x000fe400078e00ff */
[----:B------:R-:W-:Y:S01]  /*186b0*/  IMAD.MOV.U32 R7, RZ, RZ, 0x1f213e1f ;  /* 0x1f213e1fff077424 */ /* 0x000fe200078e00ff */
[----:B------:R0:W-:Y:S01]  /*186c0*/  STL.128 [R1+0x1930], R8 ;  /* 0x0019300801007387 */ /* 0x0001e20000100c00 */
[----:B------:R-:W-:Y:S01]  /*186d0*/  IMAD.MOV.U32 R12, RZ, RZ, 0x61a3c261 ;  /* 0x61a3c261ff0c7424 */ /* 0x000fe200078e00ff */
[----:B------:R-:W-:Y:S01]  /*186e0*/  MOV R13, 0x355f6a35 ;  /* 0x355f6a35000d7802 */ /* 0x000fe20000000f00 */
[----:B------:R-:W-:Y:S01]  /*186f0*/  IMAD.MOV.U32 R14, RZ, RZ, 0x57f9ae57 ;  /* 0x57f9ae57ff0e7424 */ /* 0x000fe200078e00ff */
[----:B------:R1:W-:Y:S01]  /*18700*/  STL.128 [R1+0x1920], R4 ;  /* 0x0019200401007387 */ /* 0x0003e20000100c00 */
[----:B------:R-:W-:-:S02]  /*18710*/  HFMA2 R19, -RZ, RZ, -0.006565093994140625, 0.029754638671875 ;  /* 0x9eb9279eff137431 */ /* 0x000fc400000001ff */
[----:B------:R-:W-:Y:S01]  /*18720*/  IMAD.MOV.U32 R16, RZ, RZ, -0x796ee87a ;  /* 0x86911786ff107424 */ /* 0x000fe200078e00ff */
[----:B------:R-:W-:Y:S01]  /*18730*/  MOV R17, 0xc15899c1 ;  /* 0xc15899c100117802 */ /* 0x000fe20000000f00 */
[----:B------:R2:W-:Y:S01]  /*18740*/  STL.128 [R1+0x1960], R12 ;  /* 0x0019600c01007387 */ /* 0x0005e20000100c00 */
[----:B------:R-:W-:Y:S02]  /*18750*/  IMAD.MOV.U32 R18, RZ, RZ, 0x1d273a1d ;  /* 0x1d273a1dff127424 */ /* 0x000fe400078e00ff */
[----:B0-----:R-:W-:Y:S01]  /*18760*/  HFMA2 R10, -RZ, RZ, -24592, -32608 ;  /* 0xf601f7f6ff0a7431 */ /* 0x001fe200000001ff */
[----:B------:R-:W-:Y:S01]  /*18770*/  MOV R8, 0x48d89048 ;  /* 0x48d8904800087802 */ /* 0x000fe20000000f00 */
[----:B------:R-:W-:Y:S02]  /*18780*/  IMAD.MOV.U32 R9, RZ, RZ, 0x3050603 ;  /* 0x03050603ff097424 */ /* 0x000fe400078e00ff */
[----:B-1----:R-:W-:Y:S02]  /*18790*/  HFMA2 R6, -RZ, RZ, -0.3603515625, 11688 ;  /* 0xb5c471b5ff067431 */ /* 0x002fe400000001ff */
[----:B------:R-:W-:Y:S01]  /*187a0*/  IMAD.MOV.U32 R11, RZ, RZ, 0xe121c0e ;  /* 0x0e121c0eff0b7424 */ /* 0x000fe200078e00ff */
[----:B------:R-:W-:Y:S01]  /*187b0*/  MOV R4, 0x7090e070 ;  /* 0x7090e07000047802 */ /* 0x000fe20000000f00 */
[----:B------:R-:W-:-:S02]  /*187c0*/  IMAD.MOV.U32 R5, RZ, RZ, 0x3e427c3e ;  /* 0x3e427c3eff057424 */ /* 0x000fc400078e00ff */
[----:B------:R-:W-:Y:S02]  /*187d0*/  IMAD.MOV.U32 R7, RZ, RZ, 0x66aacc66 ;  /* 0x66aacc66ff077424 */ /* 0x000fe400078e00ff */
[----:B--2---:R-:W-:Y:S01]  /*187e0*/  HFMA2 R15, -RZ, RZ, -2624, -11.8203125 ;  /* 0xe920c9e9ff0f7431 */ /* 0x004fe200000001ff */
[----:B------:R0:W-:Y:S01]  /*187f0*/  STL.128 [R1+0x1950], R8 ;  /* 0x0019500801007387 */ /* 0x0001e20000100c00 */
[----:B------:R-:W-:Y:S01]  /*18800*/  LOP3.LUT R37, R23, R37, R0, 0x96, !PT ;  /* 0x0000002517257212 */ /* 0x000fe200078e9600 */
[----:B------:R-:W-:Y:S01]  /*18810*/  IMAD R31, R32, 0x100, R31 ;  /* 0x00000100201f7824 */ /* 0x000fe200078e021f */
[----:B------:R-:W-:Y:S01]  /*18820*/  MOV R13, 0x1e223c1e ;  /* 0x1e223c1e000d7802 */ /* 0x000fe20000000f00 */
[----:B------:R-:W-:Y:S01]  /*18830*/  IMAD.MOV.U32 R12, RZ, RZ, -0x6449d265 ;  /* 0x9bb62d9bff0c7424 */ /* 0x000fe200078e00ff */
[----:B------:R1:W-:Y:S01]  /*18840*/  STL.128 [R1+0x1940], R4 ;  /* 0x0019400401007387 */ /* 0x0003e20000100c00 */
[----:B------:R-:W-:Y:S01]  /*18850*/  IMAD.MOV.U32 R14, RZ, RZ, -0x786dea79 ;  /* 0x87921587ff0e7424 */ /* 0x000fe200078e00ff */
[----:B------:R-:W-:-:S02]  /*18860*/  LEA R30, R30, R31, 0x10 ;  /* 0x0000001f1e1e7211 */ /* 0x000fc400078e80ff */
[----:B------:R2:W-:Y:S01]  /*18870*/  STL.128 [R1+0x1970], R16 ;  /* 0x0019701001007387 */ /* 0x0005e20000100c00 */
[----:B0-----:R-:W-:Y:S02]  /*18880*/  HFMA2 R11, -RZ, RZ, -0.00113582611083984375, 0.23681640625 ;  /* 0x94a73394ff0b7431 */ /* 0x001fe400000001ff */
[----:B------:R-:W-:Y:S01]  /*18890*/  IMAD.MOV.U32 R8, RZ, RZ, 0x69bbd269 ;  /* 0x69bbd269ff087424 */ /* 0x000fe200078e00ff */
[----:B------:R-:W-:Y:S01]  /*188a0*/  MOV R9, 0xd970a9d9 ;  /* 0xd970a9d900097802 */ /* 0x000fe20000000f00 */
[----:B------:R-:W-:Y:S02]  /*188b0*/  IMAD.MOV.U32 R10, RZ, RZ, -0x7176f872 ;  /* 0x8e89078eff0a7424 */ /* 0x000fe400078e00ff */
[----:B-1----:R-:W-:Y:S02]  /*188c0*/  HFMA2 R7, -RZ, RZ, 0.000634670257568359375, 0.01184844970703125 ;  /* 0x11332211ff077431 */ /* 0x002fe400000001ff */
[----:B------:R-:W-:Y:S01]  /*188d0*/  IMAD.MOV.U32 R4, RZ, RZ, -0x1ec7261f ;  /* 0xe138d9e1ff047424 */ /* 0x000fe200078e00ff */
[----:B------:R-:W-:Y:S01]  /*188e0*/  MOV R5, 0xf813ebf8 ;  /* 0xf813ebf800057802 */ /* 0x000fe20000000f00 */
[----:B------:R-:W-:Y:S01]  /*188f0*/  IMAD.MOV.U32 R6, RZ, RZ, -0x674cd468 ;  /* 0x98b32b98ff067424 */ /* 0x000fe200078e00ff */
[----:B------:R-:W-:Y:S01]  /*18900*/  STG.E desc[UR12][R40.64+0x4], R37 ;  /* 0x0000042528007986 */ /* 0x000fe2000c10190c */
[----:B--2---:R-:W-:-:S03]  /*18910*/  HFMA2 R19, -RZ, RZ, -478.5, -0.0229339599609375 ;  /* 0xdf7aa5dfff137431 */ /* 0x004fc600000001ff */
[----:B------:R0:W-:Y:S01]  /*18920*/  STL.128 [R1+0x19a0], R12 ;  /* 0x0019a00c01007387 */ /* 0x0001e20000100c00 */
[----:B------:R-:W-:Y:S01]  /*18930*/  IMAD.MOV.U32 R16, RZ, RZ, -0x31b67832 ;  /* 0xce4987ceff107424 */ /* 0x000fe200078e00ff */
[----:B------:R-:W-:Y:S01]  /*18940*/  MOV R17, 0x55ffaa55 ;  /* 0x55ffaa5500117802 */ /* 0x000fe20000000f00 */
[----:B------:R-:W-:Y:S01]  /*18950*/  IMAD.MOV.U32 R18, RZ, RZ, 0x28785028 ;  /* 0x28785028ff127424 */ /* 0x000fe200078e00ff */
[----:B------:R1:W-:Y:S01]  /*18960*/  STL.128 [R1+0x1990], R8 ;  /* 0x0019900801007387 */ /* 0x0003e20000100c00 */
[----:B------:R-:W-:Y:S01]  /*18970*/  IMAD R25, R2, 0x1000000, R30 ;  /* 0x0100000002197824 */ /* 0x000fe200078e021e */
[----:B------:R-:W-:Y:S02]  /*18980*/  LEA R3, R27, R3, 0x8 ;  /* 0x000000031b037211 */ /* 0x000fe400078e40ff */
[----:B------:R2:W-:Y:S01]  /*18990*/  STL.128 [R1+0x1980], R4 ;  /* 0x0019800401007387 */ /* 0x0005e20000100c00 */
[----:B0-----:R-:W-:Y:S02]  /*189a0*/  HFMA2 R15, -RZ, RZ, 0.0004312992095947265625, 0.005916595458984375 ;  /* 0x0f111e0fff0f7431 */ /* 0x001fe400000001ff */
[----:B------:R-:W-:Y:S01]  /*189b0*/  IMAD.MOV.U32 R12, RZ, RZ, 0x41c38241 ;  /* 0x41c38241ff0c7424 */ /* 0x000fe200078e00ff */
[----:B------:R-:W-:Y:S01]  /*189c0*/  MOV R13, 0x99b02999 ;  /* 0x99b02999000d7802 */ /* 0x000fe20000000f00 */
[----:B------:R-:W-:-:S02]  /*189d0*/  IMAD.MOV.U32 R14, RZ, RZ, 0x2d775a2d ;  /* 0x2d775a2dff0e7424 */ /* 0x000fc400078e00ff */
[----:B-1----:R-:W-:Y:S02]  /*189e0*/  HFMA2 R11, -RZ, RZ, 2416, -35.25 ;  /* 0x68b8d068ff0b7431 */ /* 0x002fe400000001ff */
[----:B------:R-:W-:Y:S01]  /*189f0*/  IMAD.MOV.U32 R8, RZ, RZ, -0x40259a41 ;  /* 0xbfda65bfff087424 */ /* 0x000fe200078e00ff */
[----:B------:R-:W-:Y:S01]  /*18a00*/  MOV R9, 0xe631d7e6 ;  /* 0xe631d7e600097802 */ /* 0x000fe20000000f00 */
[----:B------:R-:W-:Y:S02]  /*18a10*/  IMAD.MOV.U32 R10, RZ, RZ, 0x42c68442 ;  /* 0x42c68442ff0a7424 */ /* 0x000fe400078e00ff */
[----:B--2---:R-:W-:Y:S02]  /*18a20*/  HFMA2 R7, -RZ, RZ, 0.0003106594085693359375, 0.0029544830322265625 ;  /* 0x0d171a0dff077431 */ /* 0x004fe400000001ff */
[----:B------:R-:W-:Y:S01]  /*18a30*/  IMAD.MOV.U32 R4, RZ, RZ, -0x7370fc74 ;  /* 0x8c8f038cff047424 */ /* 0x000fe200078e00ff */
[----:B------:R-:W-:Y:S01]  /*18a40*/  MOV R5, 0xa1f859a1 ;  /* 0xa1f859a100057802 */ /* 0x000fe20000000f00 */
[----:B------:R-:W-:Y:S01]  /*18a50*/  IMAD.MOV.U32 R6, RZ, RZ, -0x767ff677 ;  /* 0x89800989ff067424 */ /* 0x000fe200078e00ff */
[----:B------:R0:W-:Y:S01]  /*18a60*/  STL.128 [R1+0x19b0], R16 ;  /* 0x0019b01001007387 */ /* 0x0001e20000100c00 */
[----:B------:R-:W-:Y:S01]  /*18a70*/  HFMA2 R23, -RZ, RZ, 61280, -0.000363826751708984375 ;  /* 0x7b7b8df6ff177431 */ /* 0x000fe200000001ff */
[----:B------:R-:W-:-:S02]  /*18a80*/  LOP3.LUT R36, R22, R36, R24, 0x96, !PT ;  /* 0x0000002416247212 */ /* 0x000fc400078e9618 */
[----:B------:R1:W-:Y:S01]  /*18a90*/  STL.128 [R1+0x19e0], R12 ;  /* 0x0019e00c01007387 */ /* 0x0003e20000100c00 */
[----:B------:R-:W-:Y:S01]  /*18aa0*/  LOP3.LUT R38, R21, R38, R3, 0x96, !PT ;  /* 0x0000002615267212 */ /* 0x000fe200078e9603 */
[----:B------:R-:W-:Y:S01]  /*18ab0*/  IMAD.MOV.U32 R22, RZ, RZ, 0x777799ee ;  /* 0x777799eeff167424 */ /* 0x000fe200078e00ff */
[----:B------:R-:W-:Y:S01]  /*18ac0*/  LOP3.LUT R0, R20, R34, R25, 0x96, !PT ;  /* 0x0000002214007212 */ /* 0x000fe200078e9619 */
[----:B------:R2:W-:Y:S01]  /*18ad0*/  STL.128 [R1+0x19d0], R8 ;  /* 0x0019d00801007387 */ /* 0x0005e20000100c00 */
[----:B------:R-:W-:Y:S01]  /*18ae0*/  IMAD.MOV.U32 R20, RZ, RZ, 0x6363a5c6 ;  /* 0x6363a5c6ff147424 */ /* 0x000fe200078e00ff */
[----:B------:R-:W-:Y:S02]  /*18af0*/  MOV R21, 0x7c7c84f8 ;  /* 0x7c7c84f800157802 */ /* 0x000fe40000000f00 */
[----:B------:R3:W-:Y:S01]  /*18b00*/  STL.128 [R1+0x19c0], R4 ;  /* 0x0019c00401007387 */ /* 0x0007e20000100c00 */
[----:B0-----:R-:W-:Y:S02]  /*18b10*/  HFMA2 R19, -RZ, RZ, 0.0015201568603515625, 0.0638427734375 ;  /* 0x163a2c16ff137431 */ /* 0x001fe400000001ff */
[----:B------:R-:W-:Y:S01]  /*18b20*/  IMAD.MOV.U32 R16, RZ, RZ, -0x4f348450 ;  /* 0xb0cb7bb0ff107424 */ /* 0x000fe200078e00ff */
[----:B------:R-:W-:Y:S01]  /*18b30*/  MOV R17, 0x54fca854 ;  /* 0x54fca85400117802 */ /* 0x000fe20000000f00 */
[----:B-1----:R-:W-:-:S02]  /*18b40*/  HFMA2 R13, -RZ, RZ, -125.4375, 858.5 ;  /* 0xd7d762b5ff0d7431 */ /* 0x002fc400000001ff */
[----:B------:R-:W-:Y:S01]  /*18b50*/  IMAD.MOV.U32 R18, RZ, RZ, -0x44299245 ;  /* 0xbbd66dbbff127424 */ /* 0x000fe200078e00ff */
[----:B------:R-:W-:Y:S01]  /*18b60*/  MOV R15, 0x76769aec ;  /* 0x76769aec000f7802 */ /* 0x000fe20000000f00 */
[----:B------:R-:W-:Y:S01]  /*18b70*/  IMAD.MOV.U32 R12, RZ, RZ, -0x101e619 ;  /* 0xfefe19e7ff0c7424 */ /* 0x000fe200078e00ff */
[----:B--2---:R-:W-:Y:S01]  /*18b80*/  MOV R9, 0x1010302 ;  /* 0x0101030200097802 */ /* 0x004fe20000000f00 */
[----:B------:R-:W-:Y:S01]  /*18b90*/  IMAD.MOV.U32 R8, RZ, RZ, 0x30305060 ;  /* 0x30305060ff087424 */ /* 0x000fe200078e00ff */
[----:B------:R-:W-:Y:S01]  /*18ba0*/  MOV R11, 0x2b2b7d56 ;  /* 0x2b2b7d56000b7802 */ /* 0x000fe20000000f00 */
[----:B------:R-:W-:Y:S02]  /*18bb0*/  IMAD.MOV.U32 R10, RZ, RZ, 0x6767a9ce ;  /* 0x6767a9ceff0a7424 */ /* 0x000fe400078e00ff */
[----:B------:R-:W-:Y:S02]  /*18bc0*/  IMAD.MOV.U32 R14, RZ, RZ, -0x545419b3 ;  /* 0xababe64dff0e7424 */ /* 0x000fe400078e00ff */
[----:B---3--:R-:W-:-:S02]  /*18bd0*/  HFMA2 R7, -RZ, RZ, -5.76953125, 73.0625 ;  /* 0xc5c55491ff077431 */ /* 0x008fc400000001ff */
[----:B------:R-:W-:Y:S01]  /*18be0*/  IMAD.MOV.U32 R4, RZ, RZ, -0xd0df201 ;  /* 0xf2f20dffff047424 */ /* 0x000fe200078e00ff */
[----:B------:R-:W-:Y:S01]  /*18bf0*/  MOV R5, 0x6b6bbdd6 ;  /* 0x6b6bbdd600057802 */ /* 0x000fe20000000f00 */
[----:B------:R-:W-:Y:S01]  /*18c00*/  IMAD.MOV.U32 R6, RZ, RZ, 0x6f6fb1de ;  /* 0x6f6fb1deff067424 */ /* 0x000fe200078e00ff */
[----:B------:R0:W-:Y:S04]  /*18c10*/  STL.128 [R1+0x19f0], R16 ;  /* 0x0019f01001007387 */ /* 0x0001e80000100c00 */
[----:B------:R1:W-:Y:S04]  /*18c20*/  STL.128 [R1+0x1e00], R20 ;  /* 0x001e001401007387 */ /* 0x0003e80000100c00 */
[----:B------:R2:W-:Y:S04]  /*18c30*/  STL.128 [R1+0x1e20], R8 ;  /* 0x001e200801007387 */ /* 0x0005e80000100c00 */
[----:B------:R3:W-:Y:S01]  /*18c40*/  STL.128 [R1+0x1e30], R12 ;  /* 0x001e300c01007387 */ /* 0x0007e20000100c00 */
[----:B0-----:R-:W-:-:S02]  /*18c50*/  HFMA2 R17, -RZ, RZ, -3.826618194580078125e-05, -0.005001068115234375 ;  /* 0x82829d1fff117431 */ /* 0x001fc400000001ff */
[----:B------:R-:W-:Y:S01]  /*18c60*/  IMAD.MOV.U32 R16, RZ, RZ, -0x3535ba71 ;  /* 0xcaca458fff107424 */ /* 0x000fe200078e00ff */
[----:B------:R-:W-:Y:S01]  /*18c70*/  MOV R19, 0x7d7d87fa ;  /* 0x7d7d87fa00137802 */ /* 0x000fe20000000f00 */
[----:B-1----:R-:W-:Y:S02]  /*18c80*/  HFMA2 R21, -RZ, RZ, 171.125, -3940 ;  /* 0x5959ebb2ff157431 */ /* 0x002fe400000001ff */
[----:B------:R-:W-:Y:S01]  /*18c90*/  IMAD.MOV.U32 R18, RZ, RZ, -0x3636bf77 ;  /* 0xc9c94089ff127424 */ /* 0x000fe200078e00ff */
[----:B------:R-:W-:Y:S01]  /*18ca0*/  MOV R23, 0xf0f00bfb ;  /* 0xf0f00bfb00177802 */ /* 0x000fe20000000f00 */
[----:B--2---:R-:W-:Y:S02]  /*18cb0*/  HFMA2 R9, -RZ, RZ, -0.01812744140625, -30000 ;  /* 0xa4a4f753ff097431 */ /* 0x004fe400000001ff */
[----:B------:R-:W-:Y:S01]  /*18cc0*/  IMAD.MOV.U32 R20, RZ, RZ, -0x505ea11 ;  /* 0xfafa15efff147424 */ /* 0x000fe200078e00ff */
[----:B------:R-:W-:Y:S01]  /*18cd0*/  MOV R11, 0xc0c05b9b ;  /* 0xc0c05b9b000b7802 */ /* 0x000fe20000000f00 */
[----:B---3--:R-:W-:-:S02]  /*18ce0*/  HFMA2 R15, -RZ, RZ, 0.024017333984375, 3224 ;  /* 0x26266a4cff0f7431 */ /* 0x008fc400000001ff */
[----:B------:R-:W-:Y:S01]  /*18cf0*/  IMAD.MOV.U32 R22, RZ, RZ, 0x4747c98e ;  /* 0x4747c98eff167424 */ /* 0x000fe200078e00ff */
[----:B------:R-:W-:Y:S01]  /*18d00*/  MOV R13, 0xfdfd1ce1 ;  /* 0xfdfd1ce1000d7802 */ /* 0x000fe20000000f00 */
[----:B------:R-:W-:Y:S01]  /*18d10*/  IMAD.MOV.U32 R8, RZ, RZ, -0x636340dd ;  /* 0x9c9cbf23ff087424 */ /* 0x000fe200078e00ff */
[----:B------:R0:W-:Y:S01]  /*18d20*/  STL.128 [R1+0x1e10], R4 ;  /* 0x001e100401007387 */ /* 0x0001e20000100c00 */
[----:B------:R-:W-:Y:S02]  /*18d30*/  IMAD.MOV.U32 R10, RZ, RZ, 0x727296e4 ;  /* 0x727296e4ff0a7424 */ /* 0x000fe400078e00ff */
[----:B------:R-:W-:Y:S02]  /*18d40*/  IMAD.MOV.U32 R12, RZ, RZ, -0x48483d8b ;  /* 0xb7b7c275ff0c7424 */ /* 0x000fe400078e00ff */
[----:B------:R-:W-:Y:S01]  /*18d50*/  IMAD.MOV.U32 R14, RZ, RZ, -0x6c6c51c3 ;  /* 0x9393ae3dff0e7424 */ /* 0x000fe200078e00ff */
[----:B------:R1:W-:Y:S04]  /*18d60*/  STL.128 [R1+0x1e40], R16 ;  /* 0x001e401001007387 */ /* 0x0003e80000100c00 */
[----:B------:R2:W-:Y:S01]  /*18d70*/  STL.128 [R1+0x1e50], R20 ;  /* 0x001e501401007387 */ /* 0x0005e20000100c00 */
[----:B0-----:R-:W-:-:S02]  /*18d80*/  HFMA2 R5, -RZ, RZ, -77.25, 1971 ;  /* 0xd4d467b3ff057431 */ /* 0x001fc400000001ff */
[----:B------:R-:W-:Y:S01]  /*18d90*/  IMAD.MOV.U32 R4, RZ, RZ, -0x525213bf ;  /* 0xadadec41ff047424 */ /* 0x000fe200078e00ff */
[----:B------:R-:W-:Y:S01]  /*18da0*/  MOV R7, 0xafafea45 ;  /* 0xafafea4500077802 */ /* 0x000fe20000000f00 */
[----:B------:R-:W-:Y:S01]  /*18db0*/  IMAD.MOV.U32 R6, RZ, RZ, -0x5d5d02a1 ;  /* 0xa2a2fd5fff067424 */ /* 0x000fe200078e00ff */
[----:B------:R0:W-:Y:S01]  /*18dc0*/  STL.128 [R1+0x1e70], R8 ;  /* 0x001e700801007387 */ /* 0x0001e20000100c00 */
[----:B-1----:R-:W-:-:S03]  /*18dd0*/  HFMA2 R19, -RZ, RZ, -19.1875, 30.046875 ;  /* 0xcccc4f83ff137431 */ /* 0x002fc600000001ff */
[----:B------:R1:W-:Y:S01]  /*18de0*/  STL.128 [R1+0x1e80], R12 ;  /* 0x001e800c01007387 */ /* 0x0003e20000100c00 */
[----:B--2---:R-:W-:Y:S02]  /*18df0*/  HFMA2 R23, -RZ, RZ, -12168, 0.00015175342559814453125 ;  /* 0xf1f108f9ff177431 */ /* 0x004fe400000001ff */
[----:B------:R-:W-:Y:S01]  /*18e00*/  IMAD.MOV.U32 R16, RZ, RZ, 0x36365a6c ;  /* 0x36365a6cff107424 */ /* 0x000fe200078e00ff */
[----:B------:R-:W-:Y:S01]  /*18e10*/  MOV R17, 0x3f3f417e ;  /* 0x3f3f417e00117802 */ /* 0x000fe20000000f00 */
[----:B------:R-:W-:Y:S01]  /*18e20*/  IMAD.MOV.U32 R18, RZ, RZ, -0x808fd0b ;  /* 0xf7f702f5ff127424 */ /* 0x000fe200078e00ff */
[----:B------:R-:W-:Y:S01]  /*18e30*/  MOV R21, 0xa5a5f451 ;  /* 0xa5a5f45100157802 */ /* 0x000fe20000000f00 */
[----:B------:R-:W-:Y:S01]  /*18e40*/  IMAD.MOV.U32 R20, RZ, RZ, 0x34345c68 ;  /* 0x34345c68ff147424 */ /* 0x000fe200078e00ff */
[----:B------:R2:W-:Y:S01]  /*18e50*/  STL.128 [R1+0x1e60], R4 ;  /* 0x001e600401007387 */ /* 0x0005e20000100c00 */
[----:B------:R-:W-:Y:S02]  /*18e60*/  IMAD.MOV.U32 R22, RZ, RZ, -0x1a1acb2f ;  /* 0xe5e534d1ff167424 */ /* 0x000fe400078e00ff */
[----:B0-----:R-:W-:-:S02]  /*18e70*/  HFMA2 R11, -RZ, RZ, -3.880859375, 423.25 ;  /* 0xc3c35e9dff0b7431 */ /* 0x001fc400000001ff */
[----:B------:R-:W-:Y:S01]  /*18e80*/  IMAD.MOV.U32 R8, RZ, RZ, 0x4040c08 ;  /* 0x04040c08ff087424 */ /* 0x000fe200078e00ff */
[----:B------:R-:W-:Y:S01]  /*18e90*/  MOV R9, 0xc7c75295 ;  /* 0xc7c7529500097802 */ /* 0x000fe20000000f00 */
[----:B-1----:R-:W-:Y:S02]  /*18ea0*/  HFMA2 R15, -RZ, RZ, -0.003223419189453125, -0.323974609375 ;  /* 0x9a9ab52fff0f7431 */ /* 0x002fe400000001ff */
[----:B------:R-:W-:Y:S01]  /*18eb0*/  IMAD.MOV.U32 R10, RZ, RZ, 0x23236546 ;  /* 0x23236546ff0a7424 */ /* 0x000fe200078e00ff */
[----:B------:R-:W-:Y:S01]  /*18ec0*/  MOV R13, 0x9696a137 ;  /* 0x9696a137000d7802 */ /* 0x000fe20000000f00 */
[----:B------:R-:W-:Y:S02]  /*18ed0*/  IMAD.MOV.U32 R12, RZ, RZ, 0x18182830 ;  /* 0x18182830ff0c7424 */ /* 0x000fe400078e00ff */
[----:B------:R-:W-:Y:S02]  /*18ee0*/  IMAD.MOV.U32 R14, RZ, RZ, 0x5050f0a ;  /* 0x05050f0aff0e7424 */ /* 0x000fe400078e00ff */
[----:B--2---:R-:W-:-:S02]  /*18ef0*/  HFMA2 R7, -RZ, RZ, 0.00124073028564453125, 1.791015625 ;  /* 0x15153f2aff077431 */ /* 0x004fc400000001ff */
[----:B------:R-:W-:Y:S01]  /*18f00*/  IMAD.MOV.U32 R4, RZ, RZ, 0x717193e2 ;  /* 0x717193e2ff047424 */ /* 0x000fe200078e00ff */
[----:B------:R-:W-:Y:S01]  /*18f10*/  MOV R5, 0xd8d873ab ;  /* 0xd8d873ab00057802 */ /* 0x000fe20000000f00 */
[----:B------:R-:W-:Y:S01]  /*18f20*/  IMAD.MOV.U32 R6, RZ, RZ, 0x31315362 ;  /* 0x31315362ff067424 */ /* 0x000fe200078e00ff */
[----:B------:R0:W-:Y:S04]  /*18f30*/  STL.128 [R1+0x1e90], R16 ;  /* 0x001e901001007387 */ /* 0x0001e80000100c00 */
[----:B------:R1:W-:Y:S04]  /*18f40*/  STL.128 [R1+0x1ea0], R20 ;  /* 0x001ea01401007387 */ /* 0x0003e80000100c00 */
[----:B------:R2:W-:Y:S04]  /*18f50*/  STL.128 [R1+0x1ec0], R8 ;  /* 0x001ec00801007387 */ /* 0x0005e80000100c00 */
[----:B------:R3:W-:Y:S01]  /*18f60*/  STL.128 [R1+0x1ed0], R12 ;  /* 0x001ed00c01007387 */ /* 0x0007e20000100c00 */
[----:B0-----:R-:W-:-:S02]  /*18f70*/  HFMA2 R19, -RZ, RZ, -881, 1.4677734375 ;  /* 0xe2e23ddfff137431 */ /* 0x001fc400000001ff */
[----:B------:R-:W-:Y:S01]  /*18f80*/  IMAD.MOV.U32 R16, RZ, RZ, 0x707090e ;  /* 0x0707090eff107424 */ /* 0x000fe200078e00ff */
[----:B------:R-:W-:Y:S01]  /*18f90*/  MOV R17, 0x12123624 ;  /* 0x1212362400117802 */ /* 0x000fe20000000f00 */
[----:B-1----:R-:W-:Y:S02]  /*18fa0*/  HFMA2 R23, -RZ, RZ, 22352, -0.00772857666015625 ;  /* 0x75759feaff177431 */ /* 0x002fe400000001ff */
[----:B------:R-:W-:Y:S01]  /*18fb0*/  IMAD.MOV.U32 R18, RZ, RZ, -0x7f7f64e5 ;  /* 0x80809b1bff127424 */ /* 0x000fe200078e00ff */
[----:B------:R-:W-:Y:S01]  /*18fc0*/  MOV R21, 0x2727694e ;  /* 0x2727694e00157802 */ /* 0x000fe20000000f00 */
[----:B--2---:R-:W-:Y:S02]  /*18fd0*/  HFMA2 R11, -RZ, RZ, -0.009033203125, -60256 ;  /* 0xa0a0fb5bff0b7431 */ /* 0x004fe400000001ff */
[----:B------:R-:W-:Y:S01]  /*18fe0*/  IMAD.MOV.U32 R20, RZ, RZ, -0x1414d933 ;  /* 0xebeb26cdff147424 */ /* 0x000fe200078e00ff */
[----:B------:R-:W-:Y:S01]  /*18ff0*/  MOV R9, 0x6e6eb2dc ;  /* 0x6e6eb2dc00097802 */ /* 0x000fe20000000f00 */
[----:B---3--:R-:W-:-:S02]  /*19000*/  HFMA2 R15, -RZ, RZ, -0.2406005859375, -25.953125 ;  /* 0xb3b3ce7dff0f7431 */ /* 0x008fc400000001ff */
[----:B------:R-:W-:Y:S01]  /*19010*/  IMAD.MOV.U32 R22, RZ, RZ, -0x4d4d3281 ;  /* 0xb2b2cd7fff167424 */ /* 0x000fe200078e00ff */
[----:B------:R-:W-:Y:S01]  /*19020*/  MOV R13, 0x3b3b4d76 ;  /* 0x3b3b4d76000d7802 */ /* 0x000fe20000000f00 */
[----:B------:R-:W-:Y:S01]  /*19030*/  IMAD.MOV.U32 R8, RZ, RZ, 0x1b1b2d36 ;  /* 0x1b1b2d36ff087424 */ /* 0x000fe200078e00ff */
[----:B------:R0:W-:Y:S01]  /*19040*/  STL.128 [R1+0x1eb0], R4 ;  /* 0x001eb00401007387 */ /* 0x0001e20000100c00 */
[----:B------:R-:W-:Y:S02]  /*19050*/  IMAD.MOV.U32 R10, RZ, RZ, 0x5a5aeeb4 ;  /* 0x5a5aeeb4ff0a7424 */ /* 0x000fe400078e00ff */
[----:B------:R-:W-:Y:S02]  /*19060*/  IMAD.MOV.U32 R12, RZ, RZ, 0x5252f6a4 ;  /* 0x5252f6a4ff0c7424 */ /* 0x000fe400078e00ff */
[----:B------:R-:W-:Y:S01]  /*19070*/  IMAD.MOV.U32 R14, RZ, RZ, -0x29299e49 ;  /* 0xd6d661b7ff0e7424 */ /* 0x000fe200078e00ff */
[----:B------:R1:W-:Y:S04]  /*19080*/  STL.128 [R1+0x1ee0], R16 ;  /* 0x001ee01001007387 */ /* 0x0003e80000100c00 */
[----:B------:R2:W-:Y:S01]  /*19090*/  STL.128 [R1+0x1ef0], R20 ;  /* 0x001ef01401007387 */ /* 0x0005e20000100c00 */
[----:B0-----:R-:W-:-:S02]  /*190a0*/  HFMA2 R7, -RZ, RZ, 0.002979278564453125, 0.096923828125 ;  /* 0x1a1a2e34ff077431 */ /* 0x001fc400000001ff */
[----:B------:R-:W-:Y:S01]  /*190b0*/  IMAD.MOV.U32 R4, RZ, RZ, 0x9091b12 ;  /* 0x09091b12ff047424 */ /* 0x000fe200078e00ff */
[----:B------:R-:W-:Y:S01]  /*190c0*/  MOV R5, 0x83839e1d ;  /* 0x83839e1d00057802 */ /* 0x000fe20000000f00 */
[----:B------:R-:W-:Y:S01]  /*190d0*/  IMAD.MOV.U32 R6, RZ, RZ, 0x2c2c7458 ;  /* 0x2c2c7458ff067424 */ /* 0x000fe200078e00ff */
[----:B------:R0:W-:Y:S01]  /*190e0*/  STL.128 [R1+0x1f10], R8 ;  /* 0x001f100801007387 */ /* 0x0001e20000100c00 */
[----:B-1----:R-:W-:-:S03]  /*190f0*/  HFMA2 R19, -RZ, RZ, -6.89029693603515625e-05, -0.00172710418701171875 ;  /* 0x84849713ff137431 */ /* 0x002fc600000001ff */
[----:B------:R1:W-:Y:S01]  /*19100*/  STL.128 [R1+0x1f20], R12 ;  /* 0x001f200c01007387 */ /* 0x0003e20000100c00 */
[----:B--2---:R-:W-:Y:S02]  /*19110*/  HFMA2 R22, -RZ, RZ, 0, 0 ;  /* 0x00000000ff167431 */ /* 0x004fe400000001ff */
[----:B------:R-:W-:Y:S01]  /*19120*/  IMAD.MOV.U32 R16, RZ, RZ, 0x29297b52 ;  /* 0x29297b52ff107424 */ /* 0x000fe200078e00ff */
[----:B------:R-:W-:Y:S01]  /*19130*/  MOV R17, 0xe3e33edd ;  /* 0xe3e33edd00117802 */ /* 0x000fe20000000f00 */
[----:B------:R-:W-:Y:S01]  /*19140*/  IMAD.MOV.U32 R18, RZ, RZ, 0x2f2f715e ;  /* 0x2f2f715eff127424 */ /* 0x000fe200078e00ff */
[----:B------:R-:W-:Y:S01]  /*19150*/  MOV R21, 0xd1d168b9 ;  /* 0xd1d168b900157802 */ /* 0x000fe20000000f00 */
[----:B------:R-:W-:Y:S01]  /*19160*/  IMAD.MOV.U32 R20, RZ, RZ, 0x5353f5a6 ;  /* 0x5353f5a6ff147424 */ /* 0x000fe200078e00ff */
[----:B------:R2:W-:Y:S01]  /*19170*/  STL.128 [R1+0x1f00], R4 ;  /* 0x001f000401007387 */ /* 0x0005e20000100c00 */
[----:B------:R-:W-:Y:S02]  /*19180*/  IMAD.MOV.U32 R23, RZ, RZ, -0x1212d33f ;  /* 0xeded2cc1ff177424 */ /* 0x000fe400078e00ff */
[----:B0-----:R-:W-:-:S02]  /*19190*/  HFMA2 R11, -RZ, RZ, 0.65283203125, 14.890625 ;  /* 0x39394b72ff0b7431 */ /* 0x001fc400000001ff */
[----:B------:R-:W-:Y:S01]  /*191a0*/  IMAD.MOV.U32 R8, RZ, RZ, 0x6a6abed4 ;  /* 0x6a6abed4ff087424 */ /* 0x000fe200078e00ff */
[----:B------:R-:W-:Y:S01]  /*191b0*/  MOV R9, 0xcbcb468d ;  /* 0xcbcb468d00097802 */ /* 0x000fe20000000f00 */
[----:B-1----:R-:W-:Y:S02]  /*191c0*/  HFMA2 R15, -RZ, RZ, -31.234375, 13.0390625 ;  /* 0xcfcf4a85ff0f7431 */ /* 0x002fe400000001ff */
[----:B------:R-:W-:Y:S01]  /*191d0*/  IMAD.MOV.U32 R10, RZ, RZ, -0x41412699 ;  /* 0xbebed967ff0a7424 */ /* 0x000fe200078e00ff */
[----:B------:R-:W-:Y:S01]  /*191e0*/  MOV R13, 0x4c4cd498 ;  /* 0x4c4cd498000d7802 */ /* 0x000fe20000000f00 */
[----:B------:R-:W-:Y:S02]  /*191f0*/  IMAD.MOV.U32 R12, RZ, RZ, 0x4a4ade94 ;  /* 0x4a4ade94ff0c7424 */ /* 0x000fe400078e00ff */
[----:B------:R-:W-:Y:S02]  /*19200*/  IMAD.MOV.U32 R14, RZ, RZ, 0x5858e8b0 ;  /* 0x5858e8b0ff0e7424 */ /* 0x000fe400078e00ff */
[----:B--2---:R-:W-:-:S02]  /*19210*/  HFMA2 R7, -RZ, RZ, 235.375, -5848 ;  /* 0x5b5bedb6ff077431 */ /* 0x004fc400000001ff */
[----:B------:R-:W-:Y:S01]  /*19220*/  IMAD.MOV.U32 R4, RZ, RZ, 0x20206040 ;  /* 0x20206040ff047424 */ /* 0x000fe200078e00ff */
[----:B------:R-:W-:Y:S01]  /*19230*/  MOV R5, 0xfcfc1fe3 ;  /* 0xfcfc1fe300057802 */ /* 0x000fe20000000f00 */
[----:B------:R-:W-:Y:S01]  /*19240*/  IMAD.MOV.U32 R6, RZ, RZ, -0x4e4e3787 ;  /* 0xb1b1c879ff067424 */ /* 0x000fe200078e00ff */
[----:B------:R0:W-:Y:S04]  /*19250*/  STL.128 [R1+0x1f30], R16 ;  /* 0x001f301001007387 */ /* 0x0001e80000100c00 */
[----:B------:R1:W-:Y:S04]  /*19260*/  STL.128 [R1+0x1f40], R20 ;  /* 0x001f401401007387 */ /* 0x0003e80000100c00 */
[----:B------:R2:W-:Y:S04]  /*19270*/  STL.128 [R1+0x1f60], R8 ;  /* 0x001f600801007387 */ /* 0x0005e80000100c00 */
[----:B------:R3:W-:Y:S01]  /*19280*/  STL.128 [R1+0x1f70], R12 ;  /* 0x001f700c01007387 */ /* 0x0007e20000100c00 */
[----:B0-----:R-:W-:-:S02]  /*19290*/  HFMA2 R19, -RZ, RZ, -65376, 0.00169086456298828125 ;  /* 0xfbfb16edff137431 */ /* 0x001fc400000001ff */
[----:B------:R-:W-:Y:S01]  /*192a0*/  IMAD.MOV.U32 R16, RZ, RZ, -0x2f2f9445 ;  /* 0xd0d06bbbff107424 */ /* 0x000fe200078e00ff */
[----:B------:R-:W-:Y:S01]  /*192b0*/  MOV R17, 0xefef2ac5 ;  /* 0xefef2ac500117802 */ /* 0x000fe20000000f00 */
[----:B-1----:R-:W-:Y:S02]  /*192c0*/  HFMA2 R23, -RZ, RZ, -8.4221363067626953125e-05, -0.00099277496337890625 ;  /* 0x85859411ff177431 */ /* 0x002fe400000001ff */
[----:B------:R-:W-:Y:S01]  /*192d0*/  IMAD.MOV.U32 R18, RZ, RZ, -0x55551ab1 ;  /* 0xaaaae54fff127424 */ /* 0x000fe200078e00ff */
[----:B------:R-:W-:Y:S01]  /*192e0*/  MOV R21, 0x4d4dd79a ;  /* 0x4d4dd79a00157802 */ /* 0x000fe20000000f00 */
[----:B--2---:R-:W-:Y:S02]  /*192f0*/  HFMA2 R9, -RZ, RZ, 1.05859375, 4.46875 ;  /* 0x3c3c4478ff097431 */ /* 0x004fe400000001ff */
[----:B------:R-:W-:Y:S01]  /*19300*/  IMAD.MOV.U32 R20, RZ, RZ, 0x4343c586 ;  /* 0x4343c586ff147424 */ /* 0x000fe200078e00ff */
[----:B------:R-:W-:Y:S01]  /*19310*/  MOV R11, 0xa8a8e34b ;  /* 0xa8a8e34b000b7802 */ /* 0x000fe20000000f00 */
[----:B---3--:R-:W-:-:S02]  /*19320*/  HFMA2 R15, -RZ, RZ, -0.0004613399505615234375, -0.00018370151519775390625 ;  /* 0x8f8f8a05ff0f7431 */ /* 0x008fc400000001ff */
[----:B------:R-:W-:Y:S01]  /*19330*/  IMAD.MOV.U32 R22, RZ, RZ, 0x33335566 ;  /* 0x33335566ff167424 */ /* 0x000fe200078e00ff */
[----:B------:R-:W-:Y:S01]  /*19340*/  MOV R13, 0xa3a3fe5d ;  /* 0xa3a3fe5d000d7802 */ /* 0x000fe20000000f00 */
[----:B------:R-:W-:Y:S01]  /*19350*/  IMAD.MOV.U32 R8, RZ, RZ, 0x5050f0a0 ;  /* 0x5050f0a0ff087424 */ /* 0x000fe200078e00ff */
[----:B------:R0:W-:Y:S01]  /*19360*/  STL.128 [R1+0x1f50], R4 ;  /* 0x001f500401007387 */ /* 0x0001e20000100c00 */
[----:B------:R-:W-:Y:S02]  /*19370*/  IMAD.MOV.U32 R10, RZ, RZ, -0x606045db ;  /* 0x9f9fba25ff0a7424 */ /* 0x000fe400078e00ff */
[----:B------:R-:W-:Y:S02]  /*19380*/  IMAD.MOV.U32 R12, RZ, RZ, 0x5151f3a2 ;  /* 0x5151f3a2ff0c7424 */ /* 0x000fe400078e00ff */
[----:B------:R-:W-:Y:S01]  /*19390*/  IMAD.MOV.U32 R14, RZ, RZ, 0x4040c080 ;  /* 0x4040c080ff0e7424 */ /* 0x000fe200078e00ff */
[----:B------:R1:W-:Y:S04]  /*193a0*/  STL.128 [R1+0x1f80], R16 ;  /* 0x001f801001007387 */ /* 0x0003e80000100c00 */
[----:B------:R2:W-:Y:S01]  /*193b0*/  STL.128 [R1+0x1f90], R20 ;  /* 0x001f901401007387 */ /* 0x0005e20000100c00 */
[----:B0-----:R-:W-:Y:S01]  /*193c0*/  IMAD.MOV.U32 R4, RZ, RZ, 0x4545cf8a ;  /* 0x4545cf8aff047424 */ /* 0x001fe200078e00ff */
[----:B------:R-:W-:Y:S01]  /*193d0*/  MOV R5, 0xf9f910e9 ;  /* 0xf9f910e900057802 */ /* 0x000fe20000000f00 */
[----:B------:R-:W-:Y:S01]  /*193e0*/  IMAD.MOV.U32 R6, RZ, RZ, 0x2020604 ;  /* 0x02020604ff067424 */ /* 0x000fe200078e00ff */
[----:B------:R-:W-:Y:S01]  /*193f0*/  MOV R7, 0x7f7f81fe ;  /* 0x7f7f81fe00077802 */ /* 0x000fe20000000f00 */
[----:B------:R0:W-:Y:S01]  /*19400*/  STL.128 [R1+0x1fb0], R8 ;  /* 0x001fb00801007387 */ /* 0x0001e20000100c00 */
[----:B-1----:R-:W-:-:S03]  /*19410*/  HFMA2 R19, -RZ, RZ, -24400, 7.5399875640869140625e-05 ;  /* 0xf5f504f1ff137431 */ /* 0x002fc600000001ff */
[----:B------:R1:W-:Y:S01]  /*19420*/  STL.128 [R1+0x1fc0], R12 ;  /* 0x001fc00c01007387 */ /* 0x0003e20000100c00 */
[----:B--2---:R-:W-:Y:S02]  /*19430*/  HFMA2 R23, -RZ, RZ, 0.01001739501953125, 929 ;  /* 0x21216342ff177431 */ /* 0x004fe400000001ff */
[----:B------:R-:W-:Y:S01]  /*19440*/  IMAD.MOV.U32 R16, RZ, RZ, -0x6d6d52c1 ;  /* 0x9292ad3fff107424 */ /* 0x000fe200078e00ff */
[----:B------:R2:W-:Y:S01]  /*19450*/  STL.128 [R1+0x1fa0], R4 ;  /* 0x001fa00401007387 */ /* 0x0005e20000100c00 */
[----:B------:R-:W-:Y:S01]  /*19460*/  MOV R17, 0x9d9dbc21 ;  /* 0x9d9dbc2100117802 */ /* 0x000fe20000000f00 */
[----:B------:R-:W-:Y:S01]  /*19470*/  IMAD.MOV.U32 R18, RZ, RZ, 0x38384870 ;  /* 0x38384870ff127424 */ /* 0x000fe200078e00ff */
[----:B------:R-:W-:Y:S01]  /*19480*/  MOV R21, 0xb6b6c177 ;  /* 0xb6b6c17700157802 */ /* 0x000fe20000000f00 */
[----:B------:R-:W-:Y:S02]  /*19490*/  IMAD.MOV.U32 R20, RZ, RZ, -0x4343209d ;  /* 0xbcbcdf63ff147424 */ /* 0x000fe400078e00ff */
[----:B------:R-:W-:-:S02]  /*194a0*/  IMAD.MOV.U32 R22, RZ, RZ, -0x25258a51 ;  /* 0xdada75afff167424 */ /* 0x000fc400078e00ff */
[----:B0-----:R-:W-:Y:S02]  /*194b0*/  HFMA2 R11, -RZ, RZ, -5040, 0.12127685546875 ;  /* 0xecec2fc3ff0b7431 */ /* 0x001fe400000001ff */
[----:B------:R-:W-:Y:S01]  /*194c0*/  IMAD.MOV.U32 R8, RZ, RZ, -0x3232b37f ;  /* 0xcdcd4c81ff087424 */ /* 0x000fe200078e00ff */
[----:B------:R-:W-:Y:S01]  /*194d0*/  MOV R9, 0xc0c1418 ;  /* 0x0c0c141800097802 */ /* 0x000fe20000000f00 */
[----:B-1----:R-:W-:Y:S02]  /*194e0*/  HFMA2 R15, -RZ, RZ, 0.00173091888427734375, 0.6474609375 ;  /* 0x1717392eff0f7431 */ /* 0x002fe400000001ff */
[----:B------:R-:W-:Y:S01]  /*194f0*/  IMAD.MOV.U32 R10, RZ, RZ, 0x13133526 ;  /* 0x13133526ff0a7424 */ /* 0x000fe200078e00ff */
[----:B------:R-:W-:Y:S01]  /*19500*/  MOV R13, 0x9797a235 ;  /* 0x9797a235000d7802 */ /* 0x000fe20000000f00 */
[----:B------:R-:W-:Y:S02]  /*19510*/  IMAD.MOV.U32 R12, RZ, RZ, 0x5f5fe1be ;  /* 0x5f5fe1beff0c7424 */ /* 0x000fe400078e00ff */
[----:B--2---:R-:W-:-:S02]  /*19520*/  HFMA2 R7, -RZ, RZ, -54.5625, 5884 ;  /* 0xd2d26dbfff077431 */ /* 0x004fc400000001ff */
[----:B------:R-:W-:Y:S01]  /*19530*/  IMAD.MOV.U32 R14, RZ, RZ, 0x4444cc88 ;  /* 0x4444cc88ff0e7424 */ /* 0x000fe200078e00ff */
[----:B------:R-:W-:Y:S01]  /*19540*/  MOV R5, 0xffff1ae5 ;  /* 0xffff1ae500057802 */ /* 0x000fe20000000f00 */
[----:B------:R-:W-:Y:S02]  /*19550*/  IMAD.MOV.U32 R4, RZ, RZ, 0x10103020 ;  /* 0x10103020ff047424 */ /* 0x000fe400078e00ff */
[----:B------:R-:W-:Y:S01]  /*19560*/  IMAD.MOV.U32 R6, RZ, RZ, -0xc0cf103 ;  /* 0xf3f30efdff067424 */ /* 0x000fe200078e00ff */
[----:B------:R0:W-:Y:S04]  /*19570*/  STL.128 [R1+0x1fd0], R16 ;  /* 0x001fd01001007387 */ /* 0x0001e80000100c00 */
[----:B------:R1:W-:Y:S04]  /*19580*/  STL.128 [R1+0x1fe0], R20 ;  /* 0x001fe01401007387 */ /* 0x0003e80000100c00 */
[----:B------:R2:W-:Y:S04]  /*19590*/  STL.128 [R1+0x2000], R8 ;  /* 0x0020000801007387 */ /* 0x0005e80000100c00 */
[----:B------:R3:W-:Y:S01]  /*195a0*/  STL.128 [R1+0x2010], R12 ;  /* 0x0020100c01007387 */ /* 0x0007e20000100c00 */
[----:B0-----:R-:W-:-:S03]  /*195b0*/  HFMA2 R19, -RZ, RZ, 1.3095703125, 7.4765625 ;  /* 0x3d3d477aff137431 */ /* 0x001fc600000001ff */
[----:B------:R0:W-:Y:S01]  /*195c0*/  STL.128 [R1+0x1ff0], R4 ;  /* 0x001ff00401007387 */ /* 0x0001e20000100c00 */
[----:B------:R-:W-:Y:S02]  /*195d0*/  IMAD.MOV.U32 R16, RZ, RZ, -0x3b3ba86d ;  /* 0xc4c45793ff107424 */ /* 0x000fe400078e00ff */
[----:B-1----:R-:W-:Y:S01]  /*195e0*/  HFMA2 R23, -RZ, RZ, 15256, -0.0014400482177734375 ;  /* 0x737395e6ff177431 */ /* 0x002fe200000001ff */
[----:B------:R-:W-:Y:S01]  /*195f0*/  MOV R17, 0xa7a7f255 ;  /* 0xa7a7f25500117802 */ /* 0x000fe20000000f00 */
[----:B------:R-:W-:Y:S02]  /*19600*/  IMAD.MOV.U32 R18, RZ, RZ, 0x7e7e82fc ;  /* 0x7e7e82fcff127424 */ /* 0x000fe400078e00ff */
[----:B--2---:R-:W-:Y:S02]  /*19610*/  HFMA2 R11, -RZ, RZ, -0.00013828277587890625, -4.6432018280029296875e-05 ;  /* 0x8888830bff0b7431 */ /* 0x004fe400000001ff */
[----:B------:R-:W-:Y:S01]  /*19620*/  IMAD.MOV.U32 R20, RZ, RZ, 0x6464acc8 ;  /* 0x6464acc8ff147424 */ /* 0x000fe200078e00ff */
[----:B------:R-:W-:Y:S01]  /*19630*/  MOV R21, 0x5d5de7ba ;  /* 0x5d5de7ba00157802 */ /* 0x000fe20000000f00 */
[----:B---3--:R-:W-:-:S02]  /*19640*/  HFMA2 R15, -RZ, RZ, 0.000995635986328125, 1.0390625 ;  /* 0x14143c28ff0f7431 */ /* 0x008fc400000001ff */
[----:B------:R-:W-:Y:S01]  /*19650*/  IMAD.MOV.U32 R22, RZ, RZ, 0x19192b32 ;  /* 0x19192b32ff167424 */ /* 0x000fe200078e00ff */
[----:B------:R-:W-:Y:S01]  /*19660*/  MOV R9, 0x2a2a7e54 ;  /* 0x2a2a7e5400097802 */ /* 0x000fe20000000f00 */
[----:B------:R-:W-:Y:S01]  /*19670*/  IMAD.MOV.U32 R8, RZ, RZ, 0x22226644 ;  /* 0x22226644ff087424 */ /* 0x000fe200078e00ff */
[----:B------:R-:W-:Y:S01]  /*19680*/  MOV R13, 0xeeee29c7 ;  /* 0xeeee29c7000d7802 */ /* 0x000fe20000000f00 */
[----:B0-----:R-:W-:Y:S01]  /*19690*/  IMAD.MOV.U32 R4, RZ, RZ, 0x6060a0c0 ;  /* 0x6060a0c0ff047424 */ /* 0x001fe200078e00ff */
[----:B------:R-:W-:Y:S01]  /*196a0*/  MOV R5, 0x81819819 ;  /* 0x8181981900057802 */ /* 0x000fe20000000f00 */
[----:B------:R-:W-:Y:S01]  /*196b0*/  IMAD.MOV.U32 R6, RZ, RZ, 0x4f4fd19e ;  /* 0x4f4fd19eff067424 */ /* 0x000fe200078e00ff */
[----:B------:R-:W-:Y:S01]  /*196c0*/  MOV R7, 0xdcdc7fa3 ;  /* 0xdcdc7fa300077802 */ /* 0x000fe20000000f00 */
[----:B------:R-:W-:Y:S02]  /*196d0*/  IMAD.MOV.U32 R10, RZ, RZ, -0x6f6f54c5 ;  /* 0x9090ab3bff0a7424 */ /* 0x000fe400078e00ff */
[----:B------:R-:W-:-:S02]  /*196e0*/  IMAD.MOV.U32 R12, RZ, RZ, 0x4646ca8c ;  /* 0x4646ca8cff0c7424 */ /* 0x000fc400078e00ff */
[----:B------:R-:W-:Y:S01]  /*196f0*/  IMAD.MOV.U32 R14, RZ, RZ, -0x47472c95 ;  /* 0xb8b8d36bff0e7424 */ /* 0x000fe200078e00ff */
[----:B------:R0:W-:Y:S04]  /*19700*/  STL.128 [R1+0x2020], R16 ;  /* 0x0020201001007387 */ /* 0x0001e80000100c00 */
[----:B------:R1:W-:Y:S04]  /*19710*/  STL.128 [R1+0x2030], R20 ;  /* 0x0020301401007387 */ /* 0x0003e80000100c00 */
[----:B------:R2:W-:Y:S04]  /*19720*/  STL.128 [R1+0x2040], R4 ;  /* 0x0020400401007387 */ /* 0x0005e80000100c00 */
[----:B------:R3:W-:Y:S04]  /*19730*/  STL.128 [R1+0x2050], R8 ;  /* 0x0020500801007387 */ /* 0x0007e80000100c00 */
[----:B------:R4:W-:Y:S01]  /*19740*/  STL.128 [R1+0x2060], R12 ;  /* 0x0020600c01007387 */ /* 0x0009e20000100c00 */
[----:B0-----:R-:W-:-:S02]  /*19750*/  HFMA2 R19, -RZ, RZ, -251.375, 27344 ;  /* 0xdbdb76adff137431 */ /* 0x001fc400000001ff */
[----:B------:R-:W-:Y:S02]  /*19760*/  IMAD.MOV.U32 R16, RZ, RZ, -0x21218659 ;  /* 0xdede79a7ff107424 */ /* 0x000fe400078e00ff */
[----:B-1----:R-:W-:Y:S01]  /*19770*/  HFMA2 R23, -RZ, RZ, 0.0001842975616455078125, 0.0059356689453125 ;  /* 0x0a0a1e14ff177431 */ /* 0x002fe200000001ff */
[----:B------:R-:W-:Y:S01]  /*19780*/  MOV R17, 0x5e5ee2bc ;  /* 0x5e5ee2bc00117802 */ /* 0x000fe20000000f00 */
[----:B------:R-:W-:Y:S02]  /*19790*/  IMAD.MOV.U32 R18, RZ, RZ, 0xb0b1d16 ;  /* 0x0b0b1d16ff127424 */ /* 0x000fe400078e00ff */
[----:B--2---:R-:W-:Y:S02]  /*197a0*/  HFMA2 R7, -RZ, RZ, 279, -1208 ;  /* 0x5c5ce4b8ff077431 */ /* 0x004fe400000001ff */
[----:B------:R-:W-:Y:S01]  /*197b0*/  IMAD.MOV.U32 R20, RZ, RZ, -0x1f1fc425 ;  /* 0xe0e03bdbff147424 */ /* 0x000fe200078e00ff */
[----:B------:R-:W-:Y:S01]  /*197c0*/  MOV R21, 0x32325664 ;  /* 0x3232566400157802 */ /* 0x000fe20000000f00 */
[----:B---3--:R-:W-:-:S02]  /*197d0*/  HFMA2 R11, -RZ, RZ, 817, -0.02642822265625 ;  /* 0x6262a6c4ff0b7431 */ /* 0x008fc400000001ff */
[----:B------:R-:W-:Y:S01]  /*197e0*/  IMAD.MOV.U32 R22, RZ, RZ, 0x3a3a4e74 ;  /* 0x3a3a4e74ff167424 */ /* 0x000fe200078e00ff */
[----:B------:R-:W-:Y:S01]  /*197f0*/  MOV R5, 0x6060a0c ;  /* 0x06060a0c00057802 */ /* 0x000fe20000000f00 */
[----:B----4-:R-:W-:Y:S02]  /*19800*/  HFMA2 R15, -RZ, RZ, 44832, -0.0002424716949462890625 ;  /* 0x79798bf2ff0f7431 */ /* 0x010fe400000001ff */
[----:B------:R-:W-:Y:S01]  /*19810*/  IMAD.MOV.U32 R4, RZ, RZ, 0x4949db92 ;  /* 0x4949db92ff047424 */ /* 0x000fe200078e00ff */
[----:B------:R-:W-:Y:S01]  /*19820*/  MOV R9, 0xd3d36ebd ;  /* 0xd3d36ebd00097802 */ /* 0x000fe20000000f00 */
        /* <DEDUP_REMOVED lines=11> */
[----:B0-----:R-:W-:-:S02]  /*198e0*/  HFMA2 R19, -RZ, RZ, 5556, -0.49072265625 ;  /* 0x6d6db7daff137431 */ /* 0x001fc400000001ff */
[----:B------:R-:W-:Y:S02]  /*198f0*/  IMAD.MOV.U32 R16, RZ, RZ, -0x1818cd2b ;  /* 0xe7e732d5ff107424 */ /* 0x000fe400078e00ff */
[----:B-1----:R-:W-:Y:S01]  /*19900*/  HFMA2 R23, -RZ, RZ, -0.044219970703125, -548.5 ;  /* 0xa9a9e049ff177431 */ /* 0x002fe200000001ff */
[----:B------:R-:W-:Y:S01]  /*19910*/  MOV R17, 0xc8c8438b ;  /* 0xc8c8438b00117802 */ /* 0x000fe20000000f00 */
[----:B------:R-:W-:Y:S02]  /*19920*/  IMAD.MOV.U32 R18, RZ, RZ, 0x3737596e ;  /* 0x3737596eff127424 */ /* 0x000fe400078e00ff */
[----:B--2---:R-:W-:Y:S02]  /*19930*/  HFMA2 R7, -RZ, RZ, -3540, 0.0226898193359375 ;  /* 0xeaea25cfff077431 */ /* 0x004fe400000001ff */
[----:B------:R-:W-:Y:S01]  /*19940*/  IMAD.MOV.U32 R20, RZ, RZ, -0x727273ff ;  /* 0x8d8d8c01ff147424 */ /* 0x000fe200078e00ff */
[----:B------:R-:W-:Y:S01]  /*19950*/  MOV R21, 0xd5d564b1 ;  /* 0xd5d564b100157802 */ /* 0x000fe20000000f00 */
[----:B---3--:R-:W-:-:S02]  /*19960*/  HFMA2 R11, -RZ, RZ, 0.00012302398681640625, 0.001983642578125 ;  /* 0x08081810ff0b7431 */ /* 0x008fc400000001ff */
[----:B------:R-:W-:Y:S01]  /*19970*/  IMAD.MOV.U32 R22, RZ, RZ, 0x4e4ed29c ;  /* 0x4e4ed29cff167424 */ /* 0x000fe200078e00ff */
[----:B------:R-:W-:Y:S01]  /*19980*/  MOV R5, 0x5656faac ;  /* 0x5656faac00057802 */ /* 0x000fe20000000f00 */
[----:B----4-:R-:W-:Y:S02]  /*19990*/  HFMA2 R15, -RZ, RZ, 0.0965576171875, 13024 ;  /* 0x2e2e725cff0f7431 */ /* 0x010fe400000001ff */
[----:B------:R-:W-:Y:S01]  /*199a0*/  IMAD.MOV.U32 R4, RZ, RZ, 0x6c6cb4d8 ;  /* 0x6c6cb4d8ff047424 */ /* 0x000fe200078e00ff */
[----:B------:R-:W-:Y:S01]  /*199b0*/  MOV R9, 0x7a7a8ef4 ;  /* 0x7a7a8ef400097802 */ /* 0x000fe20000000f00 */
[----:B------:R-:W-:Y:S01]  /*199c0*/  IMAD.MOV.U32 R6, RZ, RZ, -0xb0bf80d ;  /* 0xf4f407f3ff067424 */ /* 0x000fe200078e00ff */
[----:B------:R-:W-:Y:S01]  /*199d0*/  MOV R13, 0x787888f0 ;  /* 0x787888f0000d7802 */ /* 0x000fe20000000f00 */
[----:B------:R-:W-:Y:S02]  /*199e0*/  IMAD.MOV.U32 R8, RZ, RZ, 0x6565afca ;  /* 0x6565afcaff087424 */ /* 0x000fe400078e00ff */
[----:B------:R-:W-:-:S02]  /*199f0*/  IMAD.MOV.U32 R10, RZ, RZ, -0x515116b9 ;  /* 0xaeaee947ff0a7424 */ /* 0x000fc400078e00ff */
[----:B------:R-:W-:Y:S02]  /*19a00*/  IMAD.MOV.U32 R12, RZ, RZ, -0x45452a91 ;  /* 0xbabad56fff0c7424 */ /* 0x000fe400078e00ff */
[----:B------:R-:W-:Y:S01]  /*19a10*/  IMAD.MOV.U32 R14, RZ, RZ, 0x25256f4a ;  /* 0x25256f4aff0e7424 */ /* 0x000fe200078e00ff */
[----:B------:R0:W-:Y:S04]  /*19a20*/  STL.128 [R1+0x20c0], R16 ;  /* 0x0020c01001007387 */ /* 0x0001e80000100c00 */
[----:B------:R1:W-:Y:S04]  /*19a30*/  STL.128 [R1+0x20d0], R20 ;  /* 0x0020d01401007387 */ /* 0x0003e80000100c00 */
[----:B------:R2:W-:Y:S04]  /*19a40*/  STL.128 [R1+0x20e0], R4 ;  /* 0x0020e00401007387 */ /* 0x0005e80000100c00 */
[----:B------:R3:W-:Y:S04]  /*19a50*/  STL.128 [R1+0x20f0], R8 ;  /* 0x0020f00801007387 */ /* 0x0007e80000100c00 */
[----:B------:R4:W-:Y:S01]  /*19a60*/  STL.128 [R1+0x2100], R12 ;  /* 0x0021000c01007387 */ /* 0x0009e20000100c00 */
[----:B0-----:R-:W-:-:S02]  /*19a70*/  HFMA2 R19, -RZ, RZ, -6.7734375, 44.71875 ;  /* 0xc6c65197ff137431 */ /* 0x001fc400000001ff */
[----:B------:R-:W-:Y:S02]  /*19a80*/  IMAD.MOV.U32 R16, RZ, RZ, 0x1c1c2438 ;  /* 0x1c1c2438ff107424 */ /* 0x000fe400078e00ff */
[----:B-1----:R-:W-:Y:S01]  /*19a90*/  HFMA2 R23, -RZ, RZ, 0.006954193115234375, 0.0102386474609375 ;  /* 0x1f1f213eff177431 */ /* 0x002fe200000001ff */
[----:B------:R-:W-:Y:S01]  /*19aa0*/  MOV R17, 0xa6a6f157 ;  /* 0xa6a6f15700117802 */ /* 0x000fe20000000f00 */
[----:B------:R-:W-:Y:S02]  /*19ab0*/  IMAD.MOV.U32 R18, RZ, RZ, -0x4b4b388d ;  /* 0xb4b4c773ff127424 */ /* 0x000fe400078e00ff */
[----:B--2---:R-:W-:Y:S02]  /*19ac0*/  HFMA2 R7, -RZ, RZ, -0.0001995563507080078125, -7.7188014984130859375e-05 ;  /* 0x8a8a850fff077431 */ /* 0x004fe400000001ff */
[----:B------:R-:W-:Y:S01]  /*19ad0*/  IMAD.MOV.U32 R20, RZ, RZ, -0x1717dc35 ;  /* 0xe8e823cbff147424 */ /* 0x000fe200078e00ff */
[----:B------:R-:W-:Y:S01]  /*19ae0*/  MOV R21, 0xdddd7ca1 ;  /* 0xdddd7ca100157802 */ /* 0x000fe20000000f00 */
[----:B---3--:R-:W-:-:S02]  /*19af0*/  HFMA2 R11, -RZ, RZ, 1638, -0.0531005859375 ;  /* 0x6666aaccff0b7431 */ /* 0x008fc400000001ff */
[----:B------:R-:W-:Y:S01]  /*19b00*/  IMAD.MOV.U32 R22, RZ, RZ, 0x74749ce8 ;  /* 0x74749ce8ff167424 */ /* 0x000fe200078e00ff */
[----:B------:R-:W-:Y:S01]  /*19b10*/  MOV R5, 0xbdbddc61 ;  /* 0xbdbddc6100057802 */ /* 0x000fe20000000f00 */
[----:B----4-:R-:W-:Y:S02]  /*19b20*/  HFMA2 R15, -RZ, RZ, 0.000369548797607421875, 0.0007457733154296875 ;  /* 0x0e0e121cff0f7431 */ /* 0x010fe400000001ff */
[----:B------:R-:W-:Y:S01]  /*19b30*/  IMAD.MOV.U32 R4, RZ, RZ, 0x4b4bdd96 ;  /* 0x4b4bdd96ff047424 */ /* 0x000fe200078e00ff */
[----:B------:R-:W-:Y:S01]  /*19b40*/  MOV R9, 0x3e3e427c ;  /* 0x3e3e427c00097802 */ /* 0x000fe20000000f00 */
[----:B------:R-:W-:Y:S01]  /*19b50*/  IMAD.MOV.U32 R6, RZ, RZ, -0x747479f3 ;  /* 0x8b8b860dff067424 */ /* 0x000fe200078e00ff */
[----:B------:R-:W-:Y:S01]  /*19b60*/  MOV R13, 0x3030506 ;  /* 0x03030506000d7802 */ /* 0x000fe20000000f00 */
[----:B------:R-:W-:Y:S02]  /*19b70*/  IMAD.MOV.U32 R8, RZ, RZ, 0x707090e0 ;  /* 0x707090e0ff087424 */ /* 0x000fe400078e00ff */
[----:B------:R-:W-:-:S02]  /*19b80*/  IMAD.MOV.U32 R10, RZ, RZ, -0x4a4a3b8f ;  /* 0xb5b5c471ff0a7424 */ /* 0x000fc400078e00ff */
[----:B------:R-:W-:Y:S02]  /*19b90*/  IMAD.MOV.U32 R12, RZ, RZ, 0x4848d890 ;  /* 0x4848d890ff0c7424 */ /* 0x000fe400078e00ff */
[----:B------:R-:W-:Y:S01]  /*19ba0*/  IMAD.MOV.U32 R14, RZ, RZ, -0x909fe09 ;  /* 0xf6f601f7ff0e7424 */ /* 0x000fe200078e00ff */
[----:B------:R0:W-:Y:S04]  /*19bb0*/  STL.128 [R1+0x2110], R16 ;  /* 0x0021101001007387 */ /* 0x0001e80000100c00 */
[----:B------:R1:W-:Y:S04]  /*19bc0*/  STL.128 [R1+0x2120], R20 ;  /* 0x0021201401007387 */ /* 0x0003e80000100c00 */
[----:B------:R2:W-:Y:S04]  /*19bd0*/  STL.128 [R1+0x2130], R4 ;  /* 0x0021300401007387 */ /* 0x0005e80000100c00 */
[----:B------:R3:W-:Y:S04]  /*19be0*/  STL.128 [R1+0x2140], R8 ;  /* 0x0021400801007387 */ /* 0x0007e80000100c00 */
[----:B------:R4:W-:Y:S01]  /*19bf0*/  STL.128 [R1+0x2150], R12 ;  /* 0x0021500c01007387 */ /* 0x0009e20000100c00 */
[----:B0-----:R-:W-:-:S02]  /*19c00*/  HFMA2 R19, -RZ, RZ, -0.71533203125, -35.28125 ;  /* 0xb9b9d069ff137431 */ /* 0x001fc400000001ff */
[----:B------:R-:W-:Y:S02]  /*19c10*/  IMAD.MOV.U32 R16, RZ, RZ, 0x6161a3c2 ;  /* 0x6161a3c2ff107424 */ /* 0x000fe400078e00ff */
[----:B-1----:R-:W-:Y:S01]  /*19c20*/  HFMA2 R23, -RZ, RZ, -0.00646209716796875, -0.64404296875 ;  /* 0x9e9eb927ff177431 */ /* 0x002fe200000001ff */
[----:B------:R-:W-:Y:S01]  /*19c30*/  MOV R17, 0x35355f6a ;  /* 0x35355f6a00117802 */ /* 0x000fe20000000f00 */
[----:B------:R-:W-:Y:S02]  /*19c40*/  IMAD.MOV.U32 R18, RZ, RZ, 0x5757f9ae ;  /* 0x5757f9aeff127424 */ /* 0x000fe400078e00ff */
[----:B--2---:R-:W-:Y:S02]  /*19c50*/  HFMA2 R7, -RZ, RZ, 0.000618457794189453125, 0.222900390625 ;  /* 0x11113322ff077431 */ /* 0x004fe400000001ff */
[----:B------:R-:W-:Y:S01]  /*19c60*/  IMAD.MOV.U32 R20, RZ, RZ, -0x79796ee9 ;  /* 0x86869117ff147424 */ /* 0x000fe200078e00ff */
[----:B------:R-:W-:Y:S01]  /*19c70*/  MOV R21, 0xc1c15899 ;  /* 0xc1c1589900157802 */ /* 0x000fe20000000f00 */
[----:B---3--:R-:W-:-:S02]  /*19c80*/  HFMA2 R11, -RZ, RZ, -0.001117706298828125, -0.0281219482421875 ;  /* 0x9494a733ff0b7431 */ /* 0x008fc400000001ff */
[----:B------:R-:W-:Y:S01]  /*19c90*/  IMAD.MOV.U32 R22, RZ, RZ, 0x1d1d273a ;  /* 0x1d1d273aff167424 */ /* 0x000fe200078e00ff */
[----:B------:R-:W-:Y:S01]  /*19ca0*/  MOV R5, 0xf8f813eb ;  /* 0xf8f813eb00057802 */ /* 0x000fe20000000f00 */
[----:B----4-:R-:W-:Y:S02]  /*19cb0*/  HFMA2 R15, -RZ, RZ, -3026, 0.00934600830078125 ;  /* 0xe9e920c9ff0f7431 */ /* 0x010fe400000001ff */
        /* <DEDUP_REMOVED lines=8> */
[----:B------:R0:W-:Y:S01]  /*19d40*/  STL.128 [R1+0x2160], R16 ;  /* 0x0021601001007387 */ /* 0x0001e20000100c00 */
[----:B------:R-:W1:Y:S03]  /*19d50*/  S2UR UR5, SR_CgaCtaId ;  /* 0x00000000000579c3 */ /* 0x000e660000008800 */
[----:B------:R2:W-:Y:S04]  /*19d60*/  STL.128 [R1+0x2170], R20 ;  /* 0x0021701401007387 */ /* 0x0005e80000100c00 */
[----:B------:R3:W-:Y:S04]  /*19d70*/  STL.128 [R1+0x2180], R4 ;  /* 0x0021800401007387 */ /* 0x0007e80000100c00 */
[----:B------:R4:W-:Y:S04]  /*19d80*/  STL.128 [R1+0x2190], R8 ;  /* 0x0021900801007387 */ /* 0x0009e80000100c00 */
[----:B------:R5:W-:Y:S01]  /*19d90*/  STL.128 [R1+0x21a0], R12 ;  /* 0x0021a00c01007387 */ /* 0x000be20000100c00 */
[----:B0-----:R-:W-:-:S02]  /*19da0*/  HFMA2 R19, -RZ, RZ, -503.75, 54432 ;  /* 0xdfdf7aa5ff137431 */ /* 0x001fc400000001ff */
[----:B------:R-:W-:Y:S02]  /*19db0*/  IMAD.MOV.U32 R16, RZ, RZ, -0x3131b679 ;  /* 0xcece4987ff107424 */ /* 0x000fe400078e00ff */
[----:B--2---:R-:W-:Y:S01]  /*19dc0*/  HFMA2 R23, -RZ, RZ, 0.0003082752227783203125, 0.0017337799072265625 ;  /* 0x0d0d171aff177431 */ /* 0x004fe200000001ff */
[----:B------:R-:W-:Y:S01]  /*19dd0*/  MOV R17, 0x5555ffaa ;  /* 0x5555ffaa00117802 */ /* 0x000fe20000000f00 */
[----:B------:R-:W-:Y:S02]  /*19de0*/  IMAD.MOV.U32 R18, RZ, RZ, 0x28287850 ;  /* 0x28287850ff127424 */ /* 0x000fe400078e00ff */
[----:B---3--:R-:W-:Y:S02]  /*19df0*/  HFMA2 R7, -RZ, RZ, 2256, -0.6015625 ;  /* 0x6868b8d0ff077431 */ /* 0x008fe400000001ff */
[----:B------:R-:W-:Y:S01]  /*19e00*/  IMAD.MOV.U32 R20, RZ, RZ, -0x737370fd ;  /* 0x8c8c8f03ff147424 */ /* 0x000fe200078e00ff */
[----:B------:R-:W-:Y:S01]  /*19e10*/  MOV R21, 0xa1a1f859 ;  /* 0xa1a1f85900157802 */ /* 0x000fe20000000f00 */
[----:B----4-:R-:W-:-:S02]  /*19e20*/  HFMA2 R11, -RZ, RZ, 0.0004308223724365234375, 0.00062465667724609375 ;  /* 0x0f0f111eff0b7431 */ /* 0x010fc400000001ff */
[----:B------:R-:W-:Y:S01]  /*19e30*/  IMAD.MOV.U32 R22, RZ, RZ, -0x76767ff7 ;  /* 0x89898009ff167424 */ /* 0x000fe200078e00ff */
[----:B------:R-:W-:Y:S01]  /*19e40*/  MOV R5, 0xe6e631d7 ;  /* 0xe6e631d700057802 */ /* 0x000fe20000000f00 */
[----:B-----5:R-:W-:Y:S02]  /*19e50*/  HFMA2 R15, -RZ, RZ, 0.0014858245849609375, 0.771484375 ;  /* 0x16163a2cff0f7431 */ /* 0x020fe400000001ff */
[----:B------:R-:W-:Y:S01]  /*19e60*/  IMAD.MOV.U32 R4, RZ, RZ, -0x4040259b ;  /* 0xbfbfda65ff047424 */ /* 0x000fe200078e00ff */
[----:B------:R-:W-:Y:S01]  /*19e70*/  MOV R9, 0x9999b029 ;  /* 0x9999b02900097802 */ /* 0x000fe20000000f00 */
[----:B------:R-:W-:Y:S01]  /*19e80*/  IMAD.MOV.U32 R6, RZ, RZ, 0x4242c684 ;  /* 0x4242c684ff067424 */ /* 0x000fe200078e00ff */
[----:B------:R-:W-:Y:S01]  /*19e90*/  MOV R13, 0x5454fca8 ;  /* 0x5454fca8000d7802 */ /* 0x000fe20000000f00 */
[----:B------:R-:W-:Y:S02]  /*19ea0*/  IMAD.MOV.U32 R8, RZ, RZ, 0x4141c382 ;  /* 0x4141c382ff087424 */ /* 0x000fe400078e00ff */
[----:B------:R-:W-:-:S02]  /*19eb0*/  IMAD.MOV.U32 R10, RZ, RZ, 0x2d2d775a ;  /* 0x2d2d775aff0a7424 */ /* 0x000fc400078e00ff */
[----:B------:R-:W-:Y:S02]  /*19ec0*/  IMAD.MOV.U32 R12, RZ, RZ, -0x4f4f3485 ;  /* 0xb0b0cb7bff0c7424 */ /* 0x000fe400078e00ff */
[----:B------:R-:W-:Y:S01]  /*19ed0*/  IMAD.MOV.U32 R14, RZ, RZ, -0x44442993 ;  /* 0xbbbbd66dff0e7424 */ /* 0x000fe200078e00ff */
        /* <DEDUP_REMOVED lines=9> */
[----:B------:R-:W-:Y:S02]  /*19f70*/  UIADD3 UR8, UPT, UPT, UR4, 0x100, URZ ;  /* 0x0000010004087890 */ /* 0x000fe4000fffe0ff */
[----:B------:R-:W-:Y:S02]  /*19f80*/  UIADD3 UR9, UPT, UPT, UR4, 0xd00, URZ ;  /* 0x00000d0004097890 */ /* 0x000fe4000fffe0ff */
[----:B------:R-:W-:Y:S02]  /*19f90*/  UIADD3 UR10, UPT, UPT, UR4, 0x500, URZ ;  /* 0x00000500040a7890 */ /* 0x000fe4000fffe0ff */
[----:B------:R-:W-:Y:S02]  /*19fa0*/  UIADD3 UR11, UPT, UPT, UR4, 0x900, URZ ;  /* 0x00000900040b7890 */ /* 0x000fe4000fffe0ff */
[----:B-1----:R-:W-:Y:S02]  /*19fb0*/  ULEA UR6, UR5, UR4, 0x18 ;  /* 0x0000000405067291 */ /* 0x002fe4000f8ec0ff */
        /* <DEDUP_REMOVED lines=10> */
[----:B0-----:R-:W-:-:S11]  /*1a060*/  UMOV UR15, 0x7 ;  /* 0x00000007000f7882 */ /* 0x001fd60000000000 */
.L_x_4:
        /* <DEDUP_REMOVED lines=118> */
[----:B------:R-:W-:-:S02]  /*1a7d0*/  SHF.L.U32 R24, R37, 0x2, RZ ;  /* 0x0000000225187819 */ /* 0x000fc400000006ff */
[----:B0-----:R-:W-:Y:S02]  /*1a7e0*/  LOP3.LUT R17, R21, R20, R17, 0x96, !PT ;  /* 0x0000001415117212 */ /* 0x001fe400078e9611 */
[----:B------:R-:W-:Y:S02]  /*1a7f0*/  SHF.R.U32.HI R18, RZ, 0xe, R38 ;  /* 0x0000000eff127819 */ /* 0x000fe40000011626 */
[----:B------:R-:W-:Y:S01]  /*1a800*/  SHF.R.U32.HI R23, RZ, 0x16, R36 ;  /* 0x00000016ff177819 */ /* 0x000fe20000011624 */
[----:B------:R-:W-:Y:S01]  /*1a810*/  IMAD.SHL.U32 R25, R38, 0x4, RZ ;  /* 0x0000000426197824 */ /* 0x000fe200078e00ff */
[----:B------:R-:W-:Y:S01]  /*1a820*/  SHF.R.U32.HI R20, RZ, 0x6, R38 ;  /* 0x00000006ff147819 */ /* 0x000fe20000011626 */
[----:B------:R-:W-:Y:S01]  /*1a830*/  IMAD.SHL.U32 R19, R36, 0x4, RZ ;  /* 0x0000000424137824 */ /* 0x000fe200078e00ff */
[----:B---3--:R-:W-:Y:S01]  /*1a840*/  LOP3.LUT R0, R16, R9, R0, 0x96, !PT ;  /* 0x0000000910007212 */ /* 0x008fe200078e9600 */
[----:B------:R-:W-:Y:S01]  /*1a850*/  LDS R22, [R22+UR7] ;  /* 0x0000000716167984 */ /* 0x000fe20008000800 */
[----:B------:R-:W-:-:S03]  /*1a860*/  LOP3.LUT R16, R20, 0x3fc, RZ, 0xc0, !PT ;  /* 0x000003fc14107812 */ /* 0x000fc600078ec0ff */
[----:B------:R-:W3:Y:S01]  /*1a870*/  LDG.E R9, desc[UR12][R2.64+0x30] ;  /* 0x0000300c02097981 */ /* 0x000ee2000c1e1900 */
[----:B------:R-:W-:-:S03]  /*1a880*/  LOP3.LUT R20, R12, 0x3fc, RZ, 0xc0, !PT ;  /* 0x000003fc0c147812 */ /* 0x000fc600078ec0ff */
[----:B------:R-:W5:Y:S01]  /*1a890*/  LDG.E R12, desc[UR12][R2.64+0x3c] ;  /* 0x00003c0c020c7981 */ /* 0x000f62000c1e1900 */
[----:B------:R-:W-:Y:S02]  /*1a8a0*/  SHF.R.U32.HI R37, RZ, 0x6, R37 ;  /* 0x00000006ff257819 */ /* 0x000fe40000011625 */
        /* <DEDUP_REMOVED lines=42> */
[----:B------:R-:W5:Y:S01]  /*1ab50*/  LDG.E R4, desc[UR12][R2.64+0x44] ;  /* 0x0000440c02047981 */ /* 0x000f62000c1e1900 */
[----:B-1----:R-:W-:-:S02]  /*1ab60*/  SHF.L.U32 R18, R6, 0x2, RZ ;  /* 0x0000000206127819 */ /* 0x002fc400000006ff */
[----:B------:R-:W-:Y:S02]  /*1ab70*/  SHF.R.U32.HI R22, RZ, 0x6, R6 ;  /* 0x00000006ff167819 */ /* 0x000fe40000011606 */
[--C-:B------:R-:W-:Y:S02]  /*1ab80*/  SHF.R.U32.HI R5, RZ, 0x16, R17.reuse ;  /* 0x00000016ff057819 */ /* 0x100fe40000011611 */
[----:B------:R-:W-:Y:S02]  /*1ab90*/  SHF.R.U32.HI R6, RZ, 0xe, R17 ;  /* 0x0000000eff067819 */ /* 0x000fe40000011611 */
[----:B------:R-:W-:Y:S01]  /*1aba0*/  SHF.R.U32.HI R24, RZ, 0x16, R27 ;  /* 0x00000016ff187819 */ /* 0x000fe2000001161b */
[----:B------:R-:W-:Y:S01]  /*1abb0*/  IMAD.SHL.U32 R19, R27, 0x4, RZ ;  /* 0x000000041b137824 */ /* 0x000fe200078e00ff */
[----:B------:R-:W-:Y:S02]  /*1abc0*/  LOP3.LUT R21, R30, 0x3fc, RZ, 0xc0, !PT ;  /* 0x000003fc1e157812 */ /* 0x000fe400078ec0ff */
[----:B------:R-:W-:-:S02]  /*1abd0*/  LOP3.LUT R22, R22, 0x3fc, RZ, 0xc0, !PT ;  /* 0x000003fc16167812 */ /* 0x000fc400078ec0ff */
[----:B------:R-:W-:Y:S02]  /*1abe0*/  LOP3.LUT R24, R24, 0x3fc, RZ, 0xc0, !PT ;  /* 0x000003fc18187812 */ /* 0x000fe400078ec0ff */
        /* <DEDUP_REMOVED lines=10> */
[----:B------:R-:W-:Y:S01]  /*1ac90*/  SHF.L.U32 R26, R17, 0x2, RZ ;  /* 0x00000002111a7819 */ /* 0x000fe200000006ff */
[----:B------:R-:W-:Y:S01]  /*1aca0*/  LDS R24, [R24+UR7] ;  /* 0x0000000718187984 */ /* 0x000fe20008000800 */
[----:B------:R-:W-:Y:S02]  /*1acb0*/  LOP3.LUT R18, R18, 0x3fc, RZ, 0xc0, !PT ;  /* 0x000003fc12127812 */ /* 0x000fe400078ec0ff */
[----:B------:R-:W-:Y:S01]  /*1acc0*/  LOP3.LUT R19, R19, 0x3fc, RZ, 0xc0, !PT ;  /* 0x000003fc13137812 */ /* 0x000fe200078ec0ff */
[----:B------:R-:W-:Y:S01]  /*1acd0*/  LDS R20, [R20+UR11] ;  /* 0x0000000b14147984 */ /* 0x000fe20008000800 */
[----:B------:R-:W-:-:S02]  /*1ace0*/  LOP3.LUT R17, R28, 0x3fc, RZ, 0xc0, !PT ;  /* 0x000003fc1c117812 */ /* 0x000fc400078ec0ff */
[----:B------:R-:W-:Y:S01]  /*1acf0*/  LOP3.LUT R26, R26, 0x3fc, RZ, 0xc0, !PT ;  /* 0x000003fc1a1a7812 */ /* 0x000fe200078ec0ff */
        /* <DEDUP_REMOVED lines=14> */
[----:B------:R-:W-:Y:S02]  /*1ade0*/  SHF.R.U32.HI R23, RZ, 0x6, R24 ;  /* 0x00000006ff177819 */ /* 0x000fe40000011618 */
[----:B------:R-:W-:Y:S02]  /*1adf0*/  SHF.R.U32.HI R7, RZ, 0x16, R15 ;  /* 0x00000016ff077819 */ /* 0x000fe4000001160f */
[--C-:B------:R-:W-:Y:S02]  /*1ae00*/  SHF.R.U32.HI R8, RZ, 0xe, R16.reuse ;  /* 0x0000000eff087819 */ /* 0x100fe40000011610 */
        /* <DEDUP_REMOVED lines=11> */
[----:B------:R2:W-:Y:S04]  /*1aec0*/  LDS R13, [R21+UR7] ;  /* 0x00000007150d7984 */ /* 0x0005e80008000800 */
[----:B------:R-:W4:Y:S01]  /*1aed0*/  LDS R25, [R25+UR11] ;  /* 0x0000000b19197984 */ /* 0x000f220008000800 */
[----:B------:R-:W-:-:S02]  /*1aee0*/  SHF.L.U32 R23, R16, 0x2, RZ ;  /* 0x0000000210177819 */ /* 0x000fc400000006ff */
[----:B0-----:R-:W-:Y:S01]  /*1aef0*/  SHF.R.U32.HI R18, RZ, 0x6, R16 ;  /* 0x00000006ff127819 */ /* 0x001fe20000011610 */
[----:B------:R-:W-:Y:S01]  /*1af00*/  IMAD.SHL.U32 R26, R15, 0x4, RZ ;  /* 0x000000040f1a7824 */ /* 0x000fe200078e00ff */
[----:B------:R-:W-:Y:S01]  /*1af10*/  SHF.R.U32.HI R27, RZ, 0x6, R15 ;  /* 0x00000006ff1b7819 */ /* 0x000fe2000001160f */
[----:B------:R-:W5:Y:S01]  /*1af20*/  LDG.E R8, desc[UR12][R2.64+0x50] ;  /* 0x0000500c02087981 */ /* 0x000f62000c1e1900 */
[----:B------:R-:W-:Y:S02]  /*1af30*/  SHF.R.U32.HI R16, RZ, 0xe, R24 ;  /* 0x0000000eff107819 */ /* 0x000fe40000011618 */
[----:B------:R-:W-:Y:S02]  /*1af40*/  SHF.R.U32.HI R17, RZ, 0x16, R20 ;  /* 0x00000016ff117819 */ /* 0x000fe40000011614 */
[----:B--2---:R-:W-:Y:S02]  /*1af50*/  LOP3.LUT R21, R27, 0x3fc, RZ, 0xc0, !PT ;  /* 0x000003fc1b157812 */ /* 0x004fe400078ec0ff */
[----:B------:R-:W-:-:S02]  /*1af60*/  LOP3.LUT R16, R16, 0x3fc, RZ, 0xc0, !PT ;  /* 0x000003fc10107812 */ /* 0x000fc400078ec0ff */
[----:B------:R-:W-:Y:S02]  /*1af70*/  LOP3.LUT R17, R17, 0x3fc, RZ, 0xc0, !PT ;  /* 0x000003fc11117812 */ /* 0x000fe400078ec0ff */
[----:B------:R-:W-:Y:S01]  /*1af80*/  SHF.R.U32.HI R28, RZ, 0xe, R15 ;  /* 0x0000000eff1c7819 */ /* 0x000fe2000001160f */
[----:B------:R-:W-:Y:S01]  /*1af90*/  IMAD.SHL.U32 R15, R20, 0x4, RZ ;  /* 0x00000004140f7824 */ /* 0x000fe200078e00ff */
[----:B------:R-:W-:Y:S01]  /*1afa0*/  LOP3.LUT R23, R23, 0x3fc, RZ, 0xc0, !PT ;  /* 0x000003fc17177812 */ /* 0x000fe200078ec0ff */
[----:B------:R-:W-:Y:S01]  /*1afb0*/  LDS R21, [R21+UR11] ;  /* 0x0000000b15157984 */ /* 0x000fe20008000800 */
[----:B------:R-:W-:-:S03]  /*1afc0*/  LOP3.LUT R18, R18, 0x3fc, RZ, 0xc0, !PT ;  /* 0x000003fc12127812 */ /* 0x000fc600078ec0ff */
[----:B------:R-:W-:Y:S04]  /*1afd0*/  LDS R30, [R17+UR7] ;  /* 0x00000007111e7984 */ /* 0x000fe80008000800 */
[----:B------:R-:W0:Y:S01]  /*1afe0*/  LDS R16, [R16+UR10] ;  /* 0x0000000a10107984 */ /* 0x000e220008000800 */
[----:B-1----:R-:W-:-:S03]  /*1aff0*/  LOP3.LUT R14, R19, R7, R14, 0x96, !PT ;  /* 0x00000007130e7212 */ /* 0x002fc600078e960e */
[----:B------:R-:W2:Y:S04]  /*1b000*/  LDG.E R20, desc[UR12][R2.64+0x5c] ;  /* 0x00005c0c02147981 */ /* 0x000ea8000c1e1900 */
[----:B------:R-:W2:Y:S01]  /*1b010*/  LDG.E R7, desc[UR12][R2.64+0x54] ;  /* 0x0000540c02077981 */ /* 0x000ea2000c1e1900 */
[----:B----4-:R-:W-:-:S03]  /*1b020*/  LOP3.LUT R13, R25, R22, R13, 0x96, !PT ;  /* 0x00000016190d7212 */ /* 0x010fc600078e960d */
[----:B------:R-:W4:Y:S01]  /*1b030*/  LDG.E R19, desc[UR12][R2.64+0x58] ;  /* 0x0000580c02137981 */ /* 0x000f22000c1e1900 */
[----:B------:R-:W-:Y:S02]  /*1b040*/  SHF.L.U32 R22, R24, 0x2, RZ ;  /* 0x0000000218167819 */ /* 0x000fe400000006ff */
[----:B------:R-:W-:Y:S01]  /*1b050*/  SHF.R.U32.HI R24, RZ, 0x16, R24 ;  /* 0x00000016ff187819 */ /* 0x000fe20000011618 */
[----:B------:R-:W-:Y:S01]  /*1b060*/  LDS R27, [R18+UR11] ;  /* 0x0000000b121b7984 */ /* 0x000fe20008000800 */
[----:B------:R-:W-:Y:S02]  /*1b070*/  LOP3.LUT R25, R26, 0x3fc, RZ, 0xc0, !PT ;  /* 0x000003fc1a197812 */ /* 0x000fe400078ec0ff */
[----:B------:R-:W-:Y:S02]  /*1b080*/  LOP3.LUT R22, R22, 0x3fc, RZ, 0xc0, !PT ;  /* 0x000003fc16167812 */ /* 0x000fe400078ec0ff */
[----:B------:R-:W-:Y:S02]  /*1b090*/  LOP3.LUT R26, R28, 0x3fc, RZ, 0xc0, !PT ;  /* 0x000003fc1c1a7812 */ /* 0x000fe400078ec0ff */
[----:B------:R-:W-:Y:S01]  /*1b0a0*/  LOP3.LUT R24, R24, 0x3fc, RZ, 0xc0, !PT ;  /* 0x000003fc18187812 */ /* 0x000fe200078ec0ff */
[----:B------:R-:W1:Y:S01]  /*1b0b0*/  LDS R25, [R25+UR6] ;  /* 0x0000000619197984 */ /* 0x000e620008000800 */
[----:B------:R-:W-:-:S03]  /*1b0c0*/  LOP3.LUT R15, R15, 0x3fc, RZ, 0xc0, !PT ;  /* 0x000003fc0f0f7812 */ /* 0x000fc600078ec0ff */
[----:B------:R-:W3:Y:S04]  /*1b0d0*/  LDS R28, [R23+UR6] ;  /* 0x00000006171c7984 */ /* 0x000ee80008000800 */
[----:B------:R-:W3:Y:S04]  /*1b0e0*/  LDS R22, [R22+UR6] ;  /* 0x0000000616167984 */ /* 0x000ee80008000800 */
[----:B------:R-:W-:Y:S04]  /*1b0f0*/  LDS R26, [R26+UR10] ;  /* 0x0000000a1a1a7984 */ /* 0x000fe80008000800 */
[----:B------:R-:W5:Y:S04]  /*1b100*/  LDS R24, [R24+UR7] ;  /* 0x0000000718187984 */ /* 0x000f680008000800 */
[----:B------:R-:W5:Y:S01]  /*1b110*/  LDS R15, [R15+UR6] ;  /* 0x000000060f0f7984 */ /* 0x000f620008000800 */
[----:B0-----:R-:W-:-:S02]  /*1b120*/  LOP3.LUT R21, R21, R16, R30, 0x96, !PT ;  /* 0x0000001015157212 */ /* 0x001fc400078e961e */
[----:B-1----:R-:W-:Y:S02]  /*1b130*/  LOP3.LUT R10, R10, R13, R25, 0x96, !PT ;  /* 0x0000000d0a0a7212 */ /* 0x002fe400078e9619 */
[----:B---3--:R-:W-:Y:S02]  /*1b140*/  LOP3.LUT R28, R11, R21, R28, 0x96, !PT ;  /* 0x000000150b1c7212 */ /* 0x008fe400078e961c */
[----:B------:R-:W-:Y:S02]  /*1b150*/  SHF.R.U32.HI R17, RZ, 0x16, R10 ;  /* 0x00000016ff117819 */ /* 0x000fe4000001160a */
[----:B------:R-:W-:Y:S02]  /*1b160*/  LOP3.LUT R9, R9, R14, R22, 0x96, !PT ;  /* 0x0000000e09097212 */ /* 0x000fe400078e9616 */
[----:B------:R-:W-:Y:S02]  /*1b170*/  SHF.R.U32.HI R16, RZ, 0x6, R28 ;  /* 0x00000006ff107819 */ /* 0x000fe4000001161c */
[----:B------:R-:W-:-:S02]  /*1b180*/  SHF.R.U32.HI R11, RZ, 0x16, R9 ;  /* 0x00000016ff0b7819 */ /* 0x000fc40000011609 */
[----:B-----5:R-:W-:Y:S02]  /*1b190*/  LOP3.LUT R26, R27, R26, R24, 0x96, !PT ;  /* 0x0000001a1b1a7212 */ /* 0x020fe400078e9618 */
[----:B------:R-:W-:Y:S02]  /*1b1a0*/  SHF.R.U32.HI R13, RZ, 0xe, R10 ;  /* 0x0000000eff0d7819 */ /* 0x000fe4000001160a */
[----:B------:R-:W-:Y:S02]  /*1b1b0*/  LOP3.LUT R12, R12, R26, R15, 0x96, !PT ;  /* 0x0000001a0c0c7212 */ /* 0x000fe400078e960f */
[----:B------:R-:W-:Y:S02]  /*1b1c0*/  LOP3.LUT R21, R17, 0x3fc, RZ, 0xc0, !PT ;  /* 0x000003fc11157812 */ /* 0x000fe400078ec0ff */
        /* <DEDUP_REMOVED lines=13> */
[----:B------:R-:W-:Y:S01]  /*1b2a0*/  IMAD.SHL.U32 R25, R9, 0x4, RZ ;  /* 0x0000000409197824 */ /* 0x000fe200078e00ff */
[----:B------:R-:W-:-:S02]  /*1b2b0*/  SHF.R.U32.HI R27, RZ, 0xe, R9 ;  /* 0x0000000eff1b7819 */ /* 0x000fc40000011609 */
[----:B------:R-:W-:Y:S01]  /*1b2c0*/  SHF.R.U32.HI R26, RZ, 0x6, R10 ;  /* 0x00000006ff1a7819 */ /* 0x000fe2000001160a */
[----:B------:R-:W5:Y:S01]  /*1b2d0*/  LDG.E R18, desc[UR12][R2.64+0x60] ;  /* 0x0000600c02127981 */ /* 0x000f62000c1e1900 */
[----:B0-----:R-:W-:Y:S02]  /*1b2e0*/  SHF.R.U32.HI R14, RZ, 0xe, R12 ;  /* 0x0000000eff0e7819 */ /* 0x001fe4000001160c */
[----:B------:R-:W-:Y:S02]  /*1b2f0*/  SHF.L.U32 R24, R10, 0x2, RZ ;  /* 0x000000020a187819 */ /* 0x000fe400000006ff */
        /* <DEDUP_REMOVED lines=9> */
[----:B------:R-:W3:Y:S04]  /*1b390*/  LDG.E R14, desc[UR12][R2.64+0x68] ;  /* 0x0000680c020e7981 */ /* 0x000ee8000c1e1900 */
[----:B------:R-:W3:Y:S01]  /*1b3a0*/  LDG.E R9, desc[UR12][R2.64+0x6c] ;  /* 0x00006c0c02097981 */ /* 0x000ee2000c1e1900 */
        /* <DEDUP_REMOVED lines=43> */
[----:B------:R-:W-:-:S02]  /*1b660*/  SHF.R.U32.HI R23, RZ, 0x6, R4 ;  /* 0x00000006ff177819 */ /* 0x000fc40000011604 */
[----:B0-----:R-:W-:Y:S01]  /*1b670*/  SHF.R.U32.HI R15, RZ, 0xe, R6 ;  /* 0x0000000eff0f7819 */ /* 0x001fe20000011606 */
[----:B------:R-:W-:Y:S01]  /*1b680*/  IMAD.SHL.U32 R27, R13, 0x4, RZ ;  /* 0x000000040d1b7824 */ /* 0x000fe200078e00ff */
[----:B------:R-:W-:Y:S01]  /*1b690*/  SHF.R.U32.HI R24, RZ, 0x16, R10 ;  /* 0x00000016ff187819 */ /* 0x000fe2000001160a */
[----:B------:R-:W3:Y:S01]  /*1b6a0*/  LDG.E R17, desc[UR12][R2.64+0x74] ;  /* 0x0000740c02117981 */ /* 0x000ee2000c1e1900 */
[--C-:B------:R-:W-:Y:S02]  /*1b6b0*/  SHF.R.U32.HI R28, RZ, 0x6, R13.reuse ;  /* 0x00000006ff1c7819 */ /* 0x100fe4000001160d */
[----:B------:R-:W-:Y:S02]  /*1b6c0*/  SHF.L.U32 R26, R6, 0x2, RZ ;  /* 0x00000002061a7819 */ /* 0x000fe400000006ff */
[----:B------:R-:W-:Y:S02]  /*1b6d0*/  SHF.R.U32.HI R12, RZ, 0x16, R6 ;  /* 0x00000016ff0c7819 */ /* 0x000fe40000011606 */
[----:B------:R-:W-:-:S02]  /*1b6e0*/  SHF.R.U32.HI R29, RZ, 0xe, R13 ;  /* 0x0000000eff1d7819 */ /* 0x000fc4000001160d */
[----:B------:R-:W-:Y:S02]  /*1b6f0*/  LOP3.LUT R24, R24, 0x3fc, RZ, 0xc0, !PT ;  /* 0x000003fc18187812 */ /* 0x000fe400078ec0ff */
[----:B------:R-:W-:Y:S02]  /*1b700*/  LOP3.LUT R13, R28, 0x3fc, RZ, 0xc0, !PT ;  /* 0x000003fc1c0d7812 */ /* 0x000fe400078ec0ff */
[----:B-1----:R-:W-:Y:S01]  /*1b710*/  LOP3.LUT R11, R21, R0, R11, 0x96, !PT ;  /* 0x00000000150b7212 */ /* 0x002fe200078e960b */
[----:B------:R-:W-:Y:S01]  /*1b720*/  IMAD.SHL.U32 R10, R10, 0x4, RZ ;  /* 0x000000040a0a7824 */ /* 0x000fe200078e00ff */
[----:B------:R-:W-:Y:S01]  /*1b730*/  LOP3.LUT R26, R26, 0x3fc, RZ, 0xc0, !PT ;  /* 0x000003fc1a1a7812 */ /* 0x000fe200078ec0ff */
[----:B------:R-:W-:Y:S01]  /*1b740*/  LDS R24, [R24+UR7] ;  /* 0x0000000718187984 */ /* 0x000fe20008000800 */
[----:B--2---:R-:W-:-:S04]  /*1b750*/  LOP3.LUT R0, R25, R5, R22, 0x96, !PT ;  /* 0x0000000519007212 */ /* 0x004fc800078e9616 */
[----:B------:R-:W0:Y:S01]  /*1b760*/  LDS R26, [R26+UR6] ;  /* 0x000000061a1a7984 */ /* 0x000e220008000800 */
[----:B------:R-:W-:Y:S02]  /*1b770*/  SHF.L.U32 R22, R4, 0x2, RZ ;  /* 0x0000000204167819 */ /* 0x000fe400000006ff */
[----:B------:R-:W-:Y:S01]  /*1b780*/  LOP3.LUT R21, R29, 0x3fc, RZ, 0xc0, !PT ;  /* 0x000003fc1d157812 */ /* 0x000fe200078ec0ff */
[----:B------:R-:W2:Y:S01]  /*1b790*/  LDG.E R5, desc[UR12][R2.64+0x70] ;  /* 0x0000700c02057981 */ /* 0x000ea2000c1e1900 */
[----:B------:R-:W-:Y:S02]  /*1b7a0*/  LOP3.LUT R6, R22, 0x3fc, RZ, 0xc0, !PT ;  /* 0x000003fc16067812 */ /* 0x000fe400078ec0ff */
[----:B------:R-:W-:Y:S02]  /*1b7b0*/  LOP3.LUT R22, R23, 0x3fc, RZ, 0xc0, !PT ;  /* 0x000003fc17167812 */ /* 0x000fe400078ec0ff */
[----:B------:R-:W-:Y:S01]  /*1b7c0*/  LOP3.LUT R23, R15, 0x3fc, RZ, 0xc0, !PT ;  /* 0x000003fc0f177812 */ /* 0x000fe200078ec0ff */
[----:B------:R-:W-:Y:S01]  /*1b7d0*/  LDS R21, [R21+UR10] ;  /* 0x0000000a15157984 */ /* 0x000fe20008000800 */
[----:B------:R-:W-:-:S02]  /*1b7e0*/  LOP3.LUT R4, R27, 0x3fc, RZ, 0xc0, !PT ;  /* 0x000003fc1b047812 */ /* 0x000fc400078ec0ff */
[----:B------:R-:W-:Y:S01]  /*1b7f0*/  LOP3.LUT R25, R12, 0x3fc, RZ, 0xc0, !PT ;  /* 0x000003fc0c197812 */ /* 0x000fe200078ec0ff */
[----:B------:R-:W-:Y:S04]  /*1b800*/  LDS R6, [R6+UR6] ;  /* 0x0000000606067984 */ /* 0x000fe80008000800 */
[----:B------:R1:W-:Y:S04]  /*1b810*/  LDS R12, [R13+UR11] ;  /* 0x0000000b0d0c7984 */ /* 0x0003e80008000800 */
[----:B------:R-:W4:Y:S01]  /*1b820*/  LDS R23, [R23+UR10] ;  /* 0x0000000a17177984 */ /* 0x000f220008000800 */
[----:B------:R-:W-:-:S03]  /*1b830*/  LOP3.LUT R10, R10, 0x3fc, RZ, 0xc0, !PT ;  /* 0x000003fc0a0a7812 */ /* 0x000fc600078ec0ff */
[----:B------:R-:W4:Y:S04]  /*1b840*/  LDS R4, [R4+UR6] ;  /* 0x0000000604047984 */ /* 0x000f280008000800 */
[----:B------:R-:W-:Y:S04]  /*1b850*/  LDS R22, [R22+UR11] ;  /* 0x0000000b16167984 */ /* 0x000fe80008000800 */
[----:B------:R-:W4:Y:S04]  /*1b860*/  LDS R25, [R25+UR7] ;  /* 0x0000000719197984 */ /* 0x000f280008000800 */
[----:B------:R4:W5:Y:S04]  /*1b870*/  LDS R27, [R10+UR6] ;  /* 0x000000060a1b7984 */ /* 0x0009680008000800 */
[----:B------:R-:W2:Y:S04]  /*1b880*/  LDG.E R15, desc[UR12][R2.64+0x78] ;  /* 0x0000780c020f7981 */ /* 0x000ea8000c1e1900 */
[----:B-1----:R-:W2:Y:S01]  /*1b890*/  LDG.E R13, desc[UR12][R2.64+0x7c] ;  /* 0x00007c0c020d7981 */ /* 0x002ea2000c1e1900 */
[----:B0-----:R-:W-:-:S02]  /*1b8a0*/  LOP3.LUT R8, R8, R11, R26, 0x96, !PT ;  /* 0x0000000b08087212 */ /* 0x001fc400078e961a */
[----:B----4-:R-:W-:Y:S02]  /*1b8b0*/  LOP3.LUT R12, R12, R23, R24, 0x96, !PT ;  /* 0x000000170c0c7212 */ /* 0x010fe400078e9618 */
[----:B------:R-:W-:Y:S02]  /*1b8c0*/  LOP3.LUT R0, R7, R0, R4, 0x96, !PT ;  /* 0x0000000007007212 */ /* 0x000fe400078e9604 */
[----:B------:R-:W-:Y:S02]  /*1b8d0*/  LOP3.LUT R7, R19, R12, R6, 0x96, !PT ;  /* 0x0000000c13077212 */ /* 0x000fe400078e9606 */
[----:B------:R-:W-:Y:S02]  /*1b8e0*/  SHF.R.U32.HI R4, RZ, 0x16, R8 ;  /* 0x00000016ff047819 */ /* 0x000fe40000011608 */
[----:B------:R-:W-:Y:S02]  /*1b8f0*/  LOP3.LUT R21, R22, R21, R25, 0x96, !PT ;  /* 0x0000001516157212 */ /* 0x000fe400078e9619 */
[----:B------:R-:W-:-:S02]  /*1b900*/  SHF.R.U32.HI R11, RZ, 0xe, R0 ;  /* 0x0000000eff0b7819 */ /* 0x000fc40000011600 */
[----:B------:R-:W-:Y:S02]  /*1b910*/  SHF.R.U32.HI R10, RZ, 0x6, R7 ;  /* 0x00000006ff0a7819 */ /* 0x000fe40000011607 */
[----:B-----5:R-:W-:Y:S02]  /*1b920*/  LOP3.LUT R20, R20, R21, R27, 0x96, !PT ;  /* 0x0000001514147212 */ /* 0x020fe400078e961b */
        /* <DEDUP_REMOVED lines=17> */
[----:B------:R-:W-:Y:S01]  /*1ba40*/  SHF.R.U32.HI R23, RZ, 0x6, R0 ;  /* 0x00000006ff177819 */ /* 0x000fe20000011600 */
[----:B------:R-:W5:Y:S01]  /*1ba50*/  LDG.E R12, desc[UR12][R2.64+0x80] ;  /* 0x0000800c020c7981 */ /* 0x000f62000c1e1900 */
[----:B------:R-:W-:-:S02]  /*1ba60*/  SHF.R.U32.HI R26, RZ, 0x16, R20 ;  /* 0x00000016ff1a7819 */ /* 0x000fc40000011614 */
[----:B-1----:R-:W-:Y:S01]  /*1ba70*/  SHF.L.U32 R22, R20, 0x2, RZ ;  /* 0x0000000214167819 */ /* 0x002fe200000006ff */
[----:B------:R-:W5:Y:S01]  /*1ba80*/  LDG.E R4, desc[UR12][R2.64+0x84] ;  /* 0x0000840c02047981 */ /* 0x000f62000c1e1900 */
[----:B------:R-:W-:Y:S02]  /*1ba90*/  LOP3.LUT R23, R23, 0x3fc, RZ, 0xc0, !PT ;  /* 0x000003fc17177812 */ /* 0x000fe400078ec0ff */
[----:B------:R-:W-:Y:S02]  /*1baa0*/  LOP3.LUT R26, R26, 0x3fc, RZ, 0xc0, !PT ;  /* 0x000003fc1a1a7812 */ /* 0x000fe400078ec0ff */
[----:B------:R-:W-:Y:S02]  /*1bab0*/  LOP3.LUT R22, R22, 0x3fc, RZ, 0xc0, !PT ;  /* 0x000003fc16167812 */ /* 0x000fe400078ec0ff */
        /* <DEDUP_REMOVED lines=22> */
[----:B------:R-:W3:Y:S04]  /*1bc20*/  LDS R27, [R6+UR6] ;  /* 0x00000006061b7984 */ /* 0x000ee80008000800 */
[----:B------:R-:W3:Y:S04]  /*1bc30*/  LDS R0, [R0+UR6] ;  /* 0x0000000600007984 */ /* 0x000ee80008000800 */
[----:B------:R-:W5:Y:S04]  /*1bc40*/  LDG.E R11, desc[UR12][R2.64+0x88] ;  /* 0x0000880c020b7981 */ /* 0x000f68000c1e1900 */
[----:B------:R-:W5:Y:S01]  /*1bc50*/  LDG.E R10, desc[UR12][R2.64+0x8c] ;  /* 0x00008c0c020a7981 */ /* 0x000f62000c1e1900 */
[----:B-1----:R-:W-:-:S02]  /*1bc60*/  LOP3.LUT R18, R18, R21, R22, 0x96, !PT ;  /* 0x0000001512127212 */ /* 0x002fc400078e9616 */
[----:B0-----:R-:W-:Y:S02]  /*1bc70*/  LOP3.LUT R24, R23, R24, R26, 0x96, !PT ;  /* 0x0000001817187212 */ /* 0x001fe400078e961a */
[----:B----4-:R-:W-:Y:S02]  /*1bc80*/  LOP3.LUT R7, R7, R8, R20, 0x96, !PT ;  /* 0x0000000807077212 */ /* 0x010fe400078e9614 */
[----:B---3--:R-:W-:Y:S02]  /*1bc90*/  LOP3.LUT R19, R16, R19, R25, 0x96, !PT ;  /* 0x0000001310137212 */ /* 0x008fe400078e9619 */
[----:B------:R-:W-:Y:S02]  /*1bca0*/  LOP3.LUT R27, R14, R7, R27, 0x96, !PT ;  /* 0x000000070e1b7212 */ /* 0x000fe400078e961b */
        /* <DEDUP_REMOVED lines=20> */
[----:B------:R-:W3:Y:S04]  /*1bdf0*/  LDG.E R6, desc[UR12][R2.64+0x94] ;  /* 0x0000940c02067981 */ /* 0x000ee8000c1e1900 */
[----:B------:R-:W3:Y:S04]  /*1be00*/  LDG.E R7, desc[UR12][R2.64+0x9c] ;  /* 0x00009c0c02077981 */ /* 0x000ee8000c1e1900 */
[----:B------:R-:W3:Y:S01]  /*1be10*/  LDG.E R8, desc[UR12][R2.64+0x90] ;  /* 0x0000900c02087981 */ /* 0x000ee2000c1e1900 */
[--C-:B0-----:R-:W-:Y:S01]  /*1be20*/  SHF.R.U32.HI R16, RZ, 0x6, R18.reuse ;  /* 0x00000006ff107819 */ /* 0x101fe20000011612 */
[----:B------:R-:W-:Y:S01]  /*1be30*/  IMAD.SHL.U32 R25, R18, 0x4, RZ ;  /* 0x0000000412197824 */ /* 0x000fe200078e00ff */
[----:B------:R-:W-:-:S02]  /*1be40*/  SHF.R.U32.HI R18, RZ, 0xe, R18 ;  /* 0x0000000eff127819 */ /* 0x000fc40000011612 */
        /* <DEDUP_REMOVED lines=9> */
[----:B------:R-:W-:-:S02]  /*1bee0*/  SHF.L.U32 R23, R19, 0x2, RZ ;  /* 0x0000000213177819 */ /* 0x000fc400000006ff */
[----:B------:R-:W-:Y:S02]  /*1bef0*/  SHF.L.U32 R27, R22, 0x2, RZ ;  /* 0x00000002161b7819 */ /* 0x000fe400000006ff */
[----:B------:R-:W-:Y:S02]  /*1bf00*/  SHF.R.U32.HI R19, RZ, 0x6, R19 ;  /* 0x00000006ff137819 */ /* 0x000fe40000011613 */
[----:B------:R-:W-:Y:S02]  /*1bf10*/  SHF.R.U32.HI R22, RZ, 0x16, R22 ;  /* 0x00000016ff167819 */ /* 0x000fe40000011616 */
[----:B------:R-:W-:Y:S02]  /*1bf20*/  LOP3.LUT R21, R21, 0x3fc, RZ, 0xc0, !PT ;  /* 0x000003fc15157812 */ /* 0x000fe400078ec0ff */
[----:B------:R-:W-:Y:S02]  /*1bf30*/  LOP3.LUT R20, R20, 0x3fc, RZ, 0xc0, !PT ;  /* 0x000003fc14147812 */ /* 0x000fe400078ec0ff */
[----:B------:R-:W-:-:S02]  /*1bf40*/  LOP3.LUT R19, R19, 0x3fc, RZ, 0xc0, !PT ;  /* 0x000003fc13137812 */ /* 0x000fc400078ec0ff */
        /* <DEDUP_REMOVED lines=24> */
[----:B------:R-:W-:Y:S02]  /*1c0d0*/  SHF.R.U32.HI R25, RZ, 0x6, R13 ;  /* 0x00000006ff197819 */ /* 0x000fe4000001160d */
[----:B------:R-:W-:Y:S02]  /*1c0e0*/  SHF.R.U32.HI R5, RZ, 0x16, R0 ;  /* 0x00000016ff057819 */ /* 0x000fe40000011600 */
[--C-:B------:R-:W-:Y:S02]  /*1c0f0*/  SHF.R.U32.HI R22, RZ, 0x16, R14.reuse ;  /* 0x00000016ff167819 */ /* 0x100fe4000001160e */
[----:B------:R-:W-:Y:S02]  /*1c100*/  SHF.R.U32.HI R21, RZ, 0x6, R15 ;  /* 0x00000006ff157819 */ /* 0x000fe4000001160f */
[----:B------:R-:W-:-:S02]  /*1c110*/  SHF.R.U32.HI R17, RZ, 0xe, R14 ;  /* 0x0000000eff117819 */ /* 0x000fc4000001160e */
[----:B------:R-:W-:Y:S02]  /*1c120*/  LOP3.LUT R24, R23, 0x3fc, RZ, 0xc0, !PT ;  /* 0x000003fc17187812 */ /* 0x000fe400078ec0ff */
[----:B------:R-:W-:Y:S02]  /*1c130*/  LOP3.LUT R26, R25, 0x3fc, RZ, 0xc0, !PT ;  /* 0x000003fc191a7812 */ /* 0x000fe400078ec0ff */
[----:B0-----:R-:W-:Y:S02]  /*1c140*/  LOP3.LUT R2, R5, 0x3fc, RZ, 0xc0, !PT ;  /* 0x000003fc05027812 */ /* 0x001fe400078ec0ff */
        /* <DEDUP_REMOVED lines=9> */
[--C-:B------:R-:W-:Y:S01]  /*1c1e0*/  SHF.R.U32.HI R28, RZ, 0x6, R0.reuse ;  /* 0x00000006ff1c7819 */ /* 0x100fe20000011600 */
[----:B------:R-:W-:Y:S01]  /*1c1f0*/  IMAD.SHL.U32 R27, R0, 0x4, RZ ;  /* 0x00000004001b7824 */ /* 0x000fe200078e00ff */
[----:B------:R-:W-:-:S02]  /*1c200*/  SHF.R.U32.HI R29, RZ, 0xe, R0 ;  /* 0x0000000eff1d7819 */ /* 0x000fc40000011600 */
[----:B------:R-:W-:Y:S02]  /*1c210*/  SHF.L.U32 R0, R14, 0x2, RZ ;  /* 0x000000020e007819 */ /* 0x000fe400000006ff */
[----:B------:R-:W-:Y:S02]  /*1c220*/  SHF.R.U32.HI R25, RZ, 0x6, R14 ;  /* 0x00000006ff197819 */ /* 0x000fe4000001160e */
[----:B------:R-:W-:Y:S02]  /*1c230*/  SHF.R.U32.HI R14, RZ, 0x16, R15 ;  /* 0x00000016ff0e7819 */ /* 0x000fe4000001160f */
[----:B-1----:R-:W-:Y:S01]  /*1c240*/  SHF.L.U32 R17, R13, 0x2, RZ ;  /* 0x000000020d117819 */ /* 0x002fe200000006ff */
[----:B------:R-:W-:Y:S01]  /*1c250*/  IMAD.SHL.U32 R23, R15, 0x4, RZ ;  /* 0x000000040f177824 */ /* 0x000fe200078e00ff */
[----:B------:R-:W-:Y:S02]  /*1c260*/  LOP3.LUT R22, R28, 0x3fc, RZ, 0xc0, !PT ;  /* 0x000003fc1c167812 */ /* 0x000fe400078ec0ff */
[----:B------:R-:W-:-:S02]  /*1c270*/  LOP3.LUT R15, R29, 0x3fc, RZ, 0xc0, !PT ;  /* 0x000003fc1d0f7812 */ /* 0x000fc400078ec0ff */
[----:B------:R-:W-:Y:S02]  /*1c280*/  LOP3.LUT R14, R14, 0x3fc, RZ, 0xc0, !PT ;  /* 0x000003fc0e0e7812 */ /* 0x000fe400078ec0ff */
[----:B------:R-:W-:Y:S01]  /*1c290*/  LOP3.LUT R17, R17, 0x3fc, RZ, 0xc0, !PT ;  /* 0x000003fc11117812 */ /* 0x000fe200078ec0ff */
[----:B------:R-:W-:Y:S01]  /*1c2a0*/  LDS R22, [R22+UR11] ;  /* 0x0000000b16167984 */ /* 0x000fe20008000800 */
[----:B0-----:R-:W-:-:S03]  /*1c2b0*/  LOP3.LUT R3, R26, R24, R3, 0x96, !PT ;  /* 0x000000181a037212 */ /* 0x001fc600078e9603 */
[----:B------:R-:W-:Y:S01]  /*1c2c0*/  LDS R15, [R15+UR10] ;  /* 0x0000000a0f0f7984 */ /* 0x000fe20008000800 */
[----:B------:R-:W-:Y:S02]  /*1c2d0*/  SHF.R.U32.HI R24, RZ, 0xe, R13 ;  /* 0x0000000eff187819 */ /* 0x000fe4000001160d */
[----:B------:R-:W-:Y:S01]  /*1c2e0*/  LOP3.LUT R0, R0, 0x3fc, RZ, 0xc0, !PT ;  /* 0x000003fc00007812 */ /* 0x000fe200078ec0ff */
[----:B------:R-:W5:Y:S01]  /*1c2f0*/  LDS R17, [R17+UR6] ;  /* 0x0000000611117984 */ /* 0x000f620008000800 */
[----:B------:R-:W-:Y:S02]  /*1c300*/  LOP3.LUT R24, R24, 0x3fc, RZ, 0xc0, !PT ;  /* 0x000003fc18187812 */ /* 0x000fe400078ec0ff */
[----:B--2---:R-:W-:-:S04]  /*1c310*/  LOP3.LUT R5, R21, R5, R2, 0x96, !PT ;  /* 0x0000000515057212 */ /* 0x004fc800078e9602 */
[----:B------:R-:W-:Y:S01]  /*1c320*/  LDS R24, [R24+UR10] ;  /* 0x0000000a18187984 */ /* 0x000fe20008000800 */
[----:B------:R-:W-:Y:S02]  /*1c330*/  SHF.R.U32.HI R21, RZ, 0x16, R13 ;  /* 0x00000016ff157819 */ /* 0x000fe4000001160d */
[----:B------:R-:W-:Y:S01]  /*1c340*/  LOP3.LUT R13, R25, 0x3fc, RZ, 0xc0, !PT ;  /* 0x000003fc190d7812 */ /* 0x000fe200078ec0ff */
[----:B------:R-:W-:Y:S01]  /*1c350*/  LDS R0, [R0+UR6] ;  /* 0x0000000600007984 */ /* 0x000fe20008000800 */
[----:B------:R-:W-:Y:S02]  /*1c360*/  LOP3.LUT R25, R21, 0x3fc, RZ, 0xc0, !PT ;  /* 0x000003fc15197812 */ /* 0x000fe400078ec0ff */
[----:B------:R-:W-:Y:S01]  /*1c370*/  LOP3.LUT R2, R27, 0x3fc, RZ, 0xc0, !PT ;  /* 0x000003fc1b027812 */ /* 0x000fe200078ec0ff */
[----:B------:R-:W0:Y:S01]  /*1c380*/  LDS R21, [R14+UR7] ;  /* 0x000000070e157984 */ /* 0x000e220008000800 */
[----:B------:R-:W-:-:S03]  /*1c390*/  LOP3.LUT R23, R23, 0x3fc, RZ, 0xc0, !PT ;  /* 0x000003fc17177812 */ /* 0x000fc600078ec0ff */
[----:B------:R-:W-:Y:S04]  /*1c3a0*/  LDS R26, [R13+UR11] ;  /* 0x0000000b0d1a7984 */ /* 0x000fe80008000800 */
[----:B------:R-:W1:Y:S04]  /*1c3b0*/  LDS R25, [R25+UR7] ;  /* 0x0000000719197984 */ /* 0x000e680008000800 */
[----:B------:R-:W2:Y:S04]  /*1c3c0*/  LDS R2, [R2+UR6] ;  /* 0x0000000602027984 */ /* 0x000ea80008000800 */
[----:B------:R-:W4:Y:S01]  /*1c3d0*/  LDS R23, [R23+UR6] ;  /* 0x0000000617177984 */ /* 0x000f220008000800 */
[----:B-----5:R-:W-:-:S04]  /*1c3e0*/  LOP3.LUT R5, R12, R5, R17, 0x96, !PT ;  /* 0x000000050c057212 */ /* 0x020fc800078e9611 */
[----:B------:R-:W-:Y:S02]  /*1c3f0*/  SHF.R.U32.HI R17, RZ, 0xe, R5 ;  /* 0x0000000eff117819 */ /* 0x000fe40000011605 */
[----:B0-----:R-:W-:-:S04]  /*1c400*/  LOP3.LUT R21, R22, R24, R21, 0x96, !PT ;  /* 0x0000001816157212 */ /* 0x001fc800078e9615 */
[----:B------:R-:W-:Y:S02]  /*1c410*/  LOP3.LUT R11, R11, R21, R0, 0x96, !PT ;  /* 0x000000150b0b7212 */ /* 0x000fe400078e9600 */
[----:B-1----:R-:W-:Y:S02]  /*1c420*/  LOP3.LUT R26, R26, R15, R25, 0x96, !PT ;  /* 0x0000000f1a1a7212 */ /* 0x002fe400078e9619 */
[----:B--2---:R-:W-:Y:S01]  /*1c430*/  LOP3.LUT R4, R4, R3, R2, 0x96, !PT ;  /* 0x0000000304047212 */ /* 0x004fe200078e9602 */
[----:B------:R-:W-:Y:S01]  /*1c440*/  IMAD.SHL.U32 R3, R5, 0x4, RZ ;  /* 0x0000000405037824 */ /* 0x000fe200078e00ff */
[----:B------:R-:W-:Y:S02]  /*1c450*/  SHF.R.U32.HI R22, RZ, 0x16, R5 ;  /* 0x00000016ff167819 */ /* 0x000fe40000011605 */
[----:B----4-:R-:W-:Y:S02]  /*1c460*/  LOP3.LUT R26, R10, R26, R23, 0x96, !PT ;  /* 0x0000001a0a1a7212 */ /* 0x010fe400078e9617 */
[----:B------:R-:W-:Y:S01]  /*1c470*/  SHF.R.U32.HI R21, RZ, 0x6, R5 ;  /* 0x00000006ff157819 */ /* 0x000fe20000011605 */
[----:B------:R-:W-:Y:S01]  /*1c480*/  IMAD.SHL.U32 R0, R11, 0x4, RZ ;  /* 0x000000040b007824 */ /* 0x000fe200078e00ff */
[----:B------:R-:W-:-:S02]  /*1c490*/  SHF.R.U32.HI R15, RZ, 0xe, R4 ;  /* 0x0000000eff0f7819 */ /* 0x000fc40000011604 */
[--C-:B------:R-:W-:Y:S02]  /*1c4a0*/  SHF.R.U32.HI R14, RZ, 0x16, R4.reuse ;  /* 0x00000016ff0e7819 */ /* 0x100fe40000011604 */
[----:B------:R-:W-:Y:S02]  /*1c4b0*/  SHF.L.U32 R2, R4, 0x2, RZ ;  /* 0x0000000204027819 */ /* 0x000fe400000006ff */
[----:B------:R-:W-:Y:S02]  /*1c4c0*/  SHF.R.U32.HI R5, RZ, 0x6, R4 ;  /* 0x00000006ff057819 */ /* 0x000fe40000011604 */
[--C-:B------:R-:W-:Y:S02]  /*1c4d0*/  SHF.R.U32.HI R10, RZ, 0x6, R11.reuse ;  /* 0x00000006ff0a7819 */ /* 0x100fe4000001160b */
[--C-:B------:R-:W-:Y:S02]  /*1c4e0*/  SHF.R.U32.HI R13, RZ, 0xe, R11.reuse ;  /* 0x0000000eff0d7819 */ /* 0x100fe4000001160b */
[----:B------:R-:W-:-:S02]  /*1c4f0*/  SHF.R.U32.HI R12, RZ, 0x16, R11 ;  /* 0x00000016ff0c7819 */ /* 0x000fc4000001160b */
[--C-:B------:R-:W-:Y:S02]  /*1c500*/  SHF.R.U32.HI R4, RZ, 0x6, R26.reuse ;  /* 0x00000006ff047819 */ /* 0x100fe4000001161a */
[--C-:B------:R-:W-:Y:S02]  /*1c510*/  SHF.R.U32.HI R24, RZ, 0x16, R26.reuse ;  /* 0x00000016ff187819 */ /* 0x100fe4000001161a */
[----:B------:R-:W-:Y:S02]  /*1c520*/  SHF.R.U32.HI R11, RZ, 0xe, R26 ;  /* 0x0000000eff0b7819 */ /* 0x000fe4000001161a */
[----:B------:R-:W-:Y:S02]  /*1c530*/  LOP3.LUT R17, R17, 0x3fc, RZ, 0xc0, !PT ;  /* 0x000003fc11117812 */ /* 0x000fe400078ec0ff */
[----:B------:R-:W-:Y:S02]  /*1c540*/  LOP3.LUT R14, R14, 0x3fc, RZ, 0xc0, !PT ;  /* 0x000003fc0e0e7812 */ /* 0x000fe400078ec0ff */
[----:B------:R-:W-:-:S02]  /*1c550*/  LOP3.LUT R13, R13, 0x3fc, RZ, 0xc0, !PT ;  /* 0x000003fc0d0d7812 */ /* 0x000fc400078ec0ff */
        /* <DEDUP_REMOVED lines=9> */
[----:B------:R-:W-:Y:S01]  /*1c5f0*/  SHF.L.U32 R23, R26, 0x2, RZ ;  /* 0x000000021a177819 */ /* 0x000fe200000006ff */
[----:B------:R-:W0:Y:S01]  /*1c600*/  LDS R4, [R4+UR11] ;  /* 0x0000000b04047984 */ /* 0x000e220008000800 */
[----:B------:R-:W-:Y:S02]  /*1c610*/  LOP3.LUT R22, R22, 0x3fc, RZ, 0xc0, !PT ;  /* 0x000003fc16167812 */ /* 0x000fe400078ec0ff */
[----:B------:R-:W-:Y:S01]  /*1c620*/  LOP3.LUT R15, R15, 0x3fc, RZ, 0xc0, !PT ;  /* 0x000003fc0f0f7812 */ /* 0x000fe200078ec0ff */
[----:B------:R-:W-:Y:S01]  /*1c630*/  LDS R26, [R5+UR11] ;  /* 0x0000000b051a7984 */ /* 0x000fe20008000800 */
[----:B------:R-:W-:Y:S02]  /*1c640*/  LOP3.LUT R10, R10, 0x3fc, RZ, 0xc0, !PT ;  /* 0x000003fc0a0a7812 */ /* 0x000fe400078ec0ff */
[----:B------:R-:W-:Y:S01]  /*1c650*/  LOP3.LUT R3, R3, 0x3fc, RZ, 0xc0, !PT ;  /* 0x000003fc03037812 */ /* 0x000fe200078ec0ff */
[----:B------:R-:W1:Y:S01]  /*1c660*/  LDS R24, [R24+UR7] ;  /* 0x0000000718187984 */ /* 0x000e620008000800 */
[----:B------:R-:W-:-:S02]  /*1c670*/  LOP3.LUT R0, R0, 0x3fc, RZ, 0xc0, !PT ;  /* 0x000003fc00007812 */ /* 0x000fc400078ec0ff */
[----:B------:R-:W-:Y:S01]  /*1c680*/  LOP3.LUT R2, R2, 0x3fc, RZ, 0xc0, !PT ;  /* 0x000003fc02027812 */ /* 0x000fe200078ec0ff */
[----:B------:R-:W-:Y:S01]  /*1c690*/  LDS R21, [R21+UR11] ;  /* 0x0000000b15157984 */ /* 0x000fe20008000800 */
[----:B------:R-:W-:-:S03]  /*1c6a0*/  LOP3.LUT R23, R23, 0x3fc, RZ, 0xc0, !PT ;  /* 0x000003fc17177812 */ /* 0x000fc600078ec0ff */
[----:B------:R-:W-:Y:S04]  /*1c6b0*/  LDS R12, [R12+UR7] ;  /* 0x000000070c0c7984 */ /* 0x000fe80008000800 */
[----:B------:R-:W2:Y:S04]  /*1c6c0*/  LDS R11, [R11+UR10] ;  /* 0x0000000a0b0b7984 */ /* 0x000ea80008000800 */
[----:B------:R-:W-:Y:S04]  /*1c6d0*/  LDS R22, [R22+UR7] ;  /* 0x0000000716167984 */ /* 0x000fe80008000800 */
[----:B------:R-:W-:Y:S04]  /*1c6e0*/  LDS R15, [R15+UR10] ;  /* 0x0000000a0f0f7984 */ /* 0x000fe80008000800 */
[----:B------:R-:W4:Y:S04]  /*1c6f0*/  LDS R10, [R10+UR11] ;  /* 0x0000000b0a0a7984 */ /* 0x000f280008000800 */
[----:B------:R-:W3:Y:S04]  /*1c700*/  LDS R3, [R3+UR6] ;  /* 0x0000000603037984 */ /* 0x000ee80008000800 */
[----:B------:R-:W5:Y:S04]  /*1c710*/  LDS R0, [R0+UR6] ;  /* 0x0000000600007984 */ /* 0x000f680008000800 */
[----:B------:R-:W5:Y:S04]  /*1c720*/  LDS R2, [R2+UR6] ;  /* 0x0000000602027984 */ /* 0x000f680008000800 */
[----:B------:R-:W5:Y:S01]  /*1c730*/  LDS R23, [R23+UR6] ;  /* 0x0000000617177984 */ /* 0x000f620008000800 */
[----:B0-----:R-:W-:-:S02]  /*1c740*/  LOP3.LUT R14, R4, R13, R14, 0x96, !PT ;  /* 0x0000000d040e7212 */ /* 0x001fc400078e960e */
[----:B-1----:R-:W-:Y:S01]  /*1c750*/  LOP3.LUT R17, R26, R17, R24, 0x96, !PT ;  /* 0x000000111a117212 */ /* 0x002fe200078e9618 */
[----:B------:R-:W-:Y:S01]  /*1c760*/  ULEA UR4, UR5, UR4, 0x18 ;  /* 0x0000000405047291 */ /* 0x000fe2000f8ec0ff */
[----:B--2---:R-:W-:Y:S02]  /*1c770*/  LOP3.LUT R21, R21, R11, R12, 0x96, !PT ;  /* 0x0000000b15157212 */ /* 0x004fe400078e960c */
[----:B----4-:R-:W-:Y:S02]  /*1c780*/  LOP3.LUT R15, R10, R15, R22, 0x96, !PT ;  /* 0x0000000f0a0f7212 */ /* 0x010fe400078e9616 */
[----:B---3--:R-:W-:Y:S02]  /*1c790*/  LOP3.LUT R6, R6, R14, R3, 0x96, !PT ;  /* 0x0000000e06067212 */ /* 0x008fe400078e9603 */
[----:B-----5:R-:W-:Y:S02]  /*1c7a0*/  LOP3.LUT R7, R7, R17, R0, 0x96, !PT ;  /* 0x0000001107077212 */ /* 0x020fe400078e9600 */
[----:B------:R-:W-:-:S02]  /*1c7b0*/  LOP3.LUT R9, R9, R21, R2, 0x96, !PT ;  /* 0x0000001509097212 */ /* 0x000fc400078e9602 */
[--C-:B------:R-:W-:Y:S02]  /*1c7c0*/  SHF.R.U32.HI R22, RZ, 0x8, R6.reuse ;  /* 0x00000008ff167819 */ /* 0x100fe40000011606 */
[----:B------:R-:W-:Y:S02]  /*1c7d0*/  LOP3.LUT R8, R8, R15, R23, 0x96, !PT ;  /* 0x0000000f08087212 */ /* 0x000fe400078e9617 */
[----:B------:R-:W-:Y:S02]  /*1c7e0*/  SHF.R.U32.HI R5, RZ, 0x10, R6 ;  /* 0x00000010ff057819 */ /* 0x000fe40000011606 */
[----:B------:R-:W-:Y:S02]  /*1c7f0*/  SHF.R.U32.HI R4, RZ, 0x10, R7 ;  /* 0x00000010ff047819 */ /* 0x000fe40000011607 */
[----:B------:R-:W-:Y:S02]  /*1c800*/  SHF.R.U32.HI R3, RZ, 0x10, R9 ;  /* 0x00000010ff037819 */ /* 0x000fe40000011609 */
[----:B------:R-:W-:-:S02]  /*1c810*/  SHF.R.U32.HI R23, RZ, 0x10, R8 ;  /* 0x00000010ff177819 */ /* 0x000fc40000011608 */
[----:B------:R-:W-:Y:S02]  /*1c820*/  SHF.R.U32.HI R24, RZ, 0x8, R8 ;  /* 0x00000008ff187819 */ /* 0x000fe40000011608 */
[C---:B------:R-:W-:Y:S02]  /*1c830*/  LOP3.LUT R15, R8.reuse, 0xff, RZ, 0xc0, !PT ;  /* 0x000000ff080f7812 */ /* 0x040fe400078ec0ff */
[----:B------:R-:W-:Y:S02]  /*1c840*/  LEA.HI R0, R8, UR4, RZ, 0x8 ;  /* 0x0000000408007c11 */ /* 0x000fe4000f8f40ff */
[----:B------:R-:W-:Y:S02]  /*1c850*/  LOP3.LUT R17, R6, 0xff, RZ, 0xc0, !PT ;  /* 0x000000ff06117812 */ /* 0x000fe400078ec0ff */
[----:B------:R-:W-:Y:S01]  /*1c860*/  SHF.R.U32.HI R11, RZ, 0x8, R9 ;  /* 0x00000008ff0b7819 */ /* 0x000fe20000011609 */
[----:B------:R-:W-:Y:S01]  /*1c870*/  LDS.U8 R15, [R15+UR4] ;  /* 0x000000040f0f7984 */ /* 0x000fe20008000000 */
[----:B------:R-:W-:-:S02]  /*1c880*/  LEA.HI R8, R9, UR4, RZ, 0x8 ;  /* 0x0000000409087c11 */ /* 0x000fc4000f8f40ff */
[----:B------:R-:W-:Y:S01]  /*1c890*/  LEA.HI R6, R6, UR4, RZ, 0x8 ;  /* 0x0000000406067c11 */ /* 0x000fe2000f8f40ff */
[----:B------:R-:W-:Y:S01]  /*1c8a0*/  LDS.U8 R0, [R0] ;  /* 0x0000000000007984 */ /* 0x000fe20000000000 */
[----:B------:R-:W-:Y:S02]  /*1c8b0*/  LOP3.LUT R22, R22, 0xff, RZ, 0xc0, !PT ;  /* 0x000000ff16167812 */ /* 0x000fe400078ec0ff */
[----:B------:R-:W-:Y:S01]  /*1c8c0*/  LOP3.LUT R5, R5, 0xff, RZ, 0xc0, !PT ;  /* 0x000000ff05057812 */ /* 0x000fe200078ec0ff */
[----:B------:R-:W-:Y:S01]  /*1c8d0*/  LDS.U8 R8, [R8] ;  /* 0x0000000008087984 */ /* 0x000fe20000000000 */
[----:B------:R-:W-:Y:S02]  /*1c8e0*/  LOP3.LUT R4, R4, 0xff, RZ, 0xc0, !PT ;  /* 0x000000ff04047812 */ /* 0x000fe400078ec0ff */
[----:B------:R-:W-:Y:S01]  /*1c8f0*/  LOP3.LUT R14, R9, 0xff, RZ, 0xc0, !PT ;  /* 0x000000ff090e7812 */ /* 0x000fe200078ec0ff */
[----:B------:R-:W-:Y:S01]  /*1c900*/  LDS.U8 R6, [R6] ;  /* 0x0000000006067984 */ /* 0x000fe20000000000 */
[----:B------:R-:W-:-:S02]  /*1c910*/  SHF.R.U32.HI R2, RZ, 0x8, R7 ;  /* 0x00000008ff027819 */ /* 0x000fc40000011607 */
[----:B------:R-:W-:Y:S01]  /*1c920*/  LOP3.LUT R3, R3, 0xff, RZ, 0xc0, !PT ;  /* 0x000000ff03037812 */ /* 0x000fe200078ec0ff */
[----:B------:R-:W0:Y:S01]  /*1c930*/  LDS.U8 R9, [R5+UR4] ;  /* 0x0000000405097984 */ /* 0x000e220008000000 */
[----:B------:R-:W-:Y:S02]  /*1c940*/  LOP3.LUT R24, R24, 0xff, RZ, 0xc0, !PT ;  /* 0x000000ff18187812 */ /* 0x000fe400078ec0ff */
[----:B------:R-:W-:Y:S01]  /*1c950*/  LOP3.LUT R12, R11, 0xff, RZ, 0xc0, !PT ;  /* 0x000000ff0b0c7812 */ /* 0x000fe200078ec0ff */
[----:B------:R1:W2:Y:S01]  /*1c960*/  LDS.U8 R13, [R3+UR4] ;  /* 0x00000004030d7984 */ /* 0x0002a20008000000 */
[----:B------:R-:W-:Y:S02]  /*1c970*/  LOP3.LUT R23, R23, 0xff, RZ, 0xc0, !PT ;  /* 0x000000ff17177812 */ /* 0x000fe400078ec0ff */
[C---:B------:R-:W-:Y:S01]  /*1c980*/  LOP3.LUT R21, R7.reuse, 0xff, RZ, 0xc0, !PT ;  /* 0x000000ff07157812 */ /* 0x040fe200078ec0ff */
[----:B------:R-:W3:Y:S01]  /*1c990*/  LDS.U8 R11, [R4+UR4] ;  /* 0x00000004040b7984 */ /* 0x000ee20008000000 */
[----:B------:R-:W-:-:S02]  /*1c9a0*/  LEA.HI R10, R7, UR4, RZ, 0x8 ;  /* 0x00000004070a7c11 */ /* 0x000fc4000f8f40ff */
[----:B------:R-:W-:Y:S01]  /*1c9b0*/  LOP3.LUT R25, R2, 0xff, RZ, 0xc0, !PT ;  /* 0x000000ff02197812 */ /* 0x000fe200078ec0ff */
[----:B------:R-:W-:Y:S04]  /*1c9c0*/  LDS.U8 R7, [R14+UR4] ;  /* 0x000000040e077984 */ /* 0x000fe80008000000 */
[----:B------:R-:W4:Y:S04]  /*1c9d0*/  LDS.U8 R22, [R22+UR4] ;  /* 0x0000000416167984 */ /* 0x000f280008000000 */
[----:B------:R-:W5:Y:S04]  /*1c9e0*/  LDS.U8 R12, [R12+UR4] ;  /* 0x000000040c0c7984 */ /* 0x000f680008000000 */
[----:B------:R-:W5:Y:S04]  /*1c9f0*/  LDS.U8 R24, [R24+UR4] ;  /* 0x0000000418187984 */ /* 0x000f680008000000 */
[----:B------:R-:W5:Y:S04]  /*1ca00*/  LDS.U8 R14, [R25+UR4] ;  /* 0x00000004190e7984 */ /* 0x000f680008000000 */
[----:B------:R-:W5:Y:S04]  /*1ca10*/  LDS.U8 R23, [R23+UR4] ;  /* 0x0000000417177984 */ /* 0x000f680008000000 */
[----:B------:R-:W5:Y:S04]  /*1ca20*/  LDS.U8 R21, [R21+UR4] ;  /* 0x0000000415157984 */ /* 0x000f680008000000 */
[----:B------:R-:W5:Y:S04]  /*1ca30*/  LDS.U8 R17, [R17+UR4] ;  /* 0x0000000411117984 */ /* 0x000f680008000000 */
[----:B------:R-:W5:Y:S01]  /*1ca40*/  LDS.U8 R10, [R10] ;  /* 0x000000000a0a7984 */ /* 0x000f620000000000 */
[----:B-1----:R-:W1:Y:S01]  /*1ca50*/  LDC.64 R2, c[0x0][0x380] ;  /* 0x0000e000ff027b82 */ /* 0x002e620000000a00 */
[----:B0-----:R-:W-:Y:S01]  /*1ca60*/  IMAD R9, R0, 0x100, R9 ;  /* 0x0000010000097824 */ /* 0x001fe200078e0209 */
[----:B--2---:R-:W-:Y:S01]  /*1ca70*/  LEA R13, R6, R13, 0x8 ;  /* 0x0000000d060d7211 */ /* 0x004fe200078e40ff */
[----:B---3--:R-:W-:-:S05]  /*1ca80*/  IMAD R11, R8, 0x100, R11 ;  /* 0x00000100080b7824 */ /* 0x008fca00078e020b */
[----:B------:R-:W0:Y:S01]  /*1ca90*/  LDC.64 R4, c[0x0][0x390] ;  /* 0x0000e400ff047b82 */ /* 0x000e220000000a00 */
[----:B----4-:R-:W-:Y:S01]  /*1caa0*/  LEA R22, R22, R7, 0x8 ;  /* 0x0000000716167211 */ /* 0x010fe200078e40ff */
[----:B-----5:R-:W-:Y:S02]  /*1cab0*/  IMAD R12, R9, 0x100, R12 ;  /* 0x00000100090c7824 */ /* 0x020fe400078e020c */
[----:B------:R-:W-:Y:S01]  /*1cac0*/  IMAD R0, R11, 0x100, R24 ;  /* 0x000001000b007824 */ /* 0x000fe200078e0218 */
[----:B------:R-:W-:Y:S02]  /*1cad0*/  LEA R14, R13, R14, 0x8 ;  /* 0x0000000e0d0e7211 */ /* 0x000fe400078e40ff */
[----:B------:R-:W-:Y:S02]  /*1cae0*/  LEA R23, R23, R22, 0x10 ;  /* 0x0000001617177211 */ /* 0x000fe400078e80ff */
[----:B------:R-:W-:Y:S01]  /*1caf0*/  LEA R15, R14, R15, 0x8 ;  /* 0x0000000f0e0f7211 */ /* 0x000fe200078e40ff */
[----:B------:R-:W-:-:S02]  /*1cb00*/  IMAD.U32 R21, R12, 0x100, R21 ;  /* 0x000001000c157824 */ /* 0x000fc400078e0015 */
[----:B------:R-:W-:Y:S01]  /*1cb10*/  IMAD.U32 R0, R0, 0x100, R17 ;  /* 0x0000010000007824 */ /* 0x000fe200078e0011 */
[----:B------:R-:W-:Y:S02]  /*1cb20*/  LEA R23, R10, R23, 0x18 ;  /* 0x000000170a177211 */ /* 0x000fe400078ec0ff */
[----:B------:R-:W-:Y:S02]  /*1cb30*/  LOP3.LUT R21, R18, R21, RZ, 0x3c, !PT ;  /* 0x0000001512157212 */ /* 0x000fe400078e3cff */
[----:B------:R-:W-:Y:S02]  /*1cb40*/  LOP3.LUT R15, R16, R15, RZ, 0x3c, !PT ;  /* 0x0000000f100f7212 */ /* 0x000fe400078e3cff */
[----:B------:R-:W-:Y:S02]  /*1cb50*/  LOP3.LUT R19, R19, R0, RZ, 0x3c, !PT ;  /* 0x0000000013137212 */ /* 0x000fe400078e3cff */
[----:B------:R-:W-:Y:S01]  /*1cb60*/  LOP3.LUT R23, R20, R23, RZ, 0x3c, !PT ;  /* 0x0000001714177212 */ /* 0x000fe200078e3cff */
[----:B-1----:R-:W-:Y:S04]  /*1cb70*/  STG.E desc[UR12][R2.64], R21 ;  /* 0x0000001502007986 */ /* 0x002fe8000c10190c */
        /* <DEDUP_REMOVED lines=16> */
.L_x_5:
[----:B------:R-:W-:-:S00]  /*1cc80*/  BRA `(.L_x_5) ;  /* 0xfffffffc00fc7947 */ /* 0x000fc0000383ffff */
[----:B------:R-:W-:-:S00]  /*1cc90*/  NOP ;  /* 0x0000000000007918 */ /* 0x000fc00000000000 */
        /* <DEDUP_REMOVED lines=14> */
.L_x_107:


//--------------------- .text._Z24OCB128DecryptRandomAccesP8aesBlockS0_yyyPj --------------------------
	.section	.text._Z24OCB128DecryptRandomAccesP8aesBlockS0_yyyPj,"ax",@progbits
	.align	128
        .global         _Z24OCB128DecryptRandomAccesP8aesBlockS0_yyyPj
        .type           _Z24OCB128DecryptRandomAccesP8aesBlockS0_yyyPj,@function
        .size           _Z24OCB128DecryptRandomAccesP8aesBlockS0_yyyPj,(.L_x_108 - _Z24OCB128DecryptRandomAccesP8aesBlockS0_yyyPj)
        .other          _Z24OCB128DecryptRandomAccesP8aesBlockS0_yyyPj,@"STO_CUDA_ENTRY STV_DEFAULT"
_Z24OCB128DecryptRandomAccesP8aesBlockS0_yyyPj:
.text._Z24OCB128DecryptRandomAccesP8aesBlockS0_yyyPj:
[----:B------:R-:W0:Y:S01]  /*0000*/  LDC R1, c[0x0][0x37c] ;  /* 0x0000df00ff017b82 */ /* 0x000e220000000800 */
[----:B------:R-:W1:Y:S01]  /*0010*/  S2R R25, SR_CTAID.X ;  /* 0x0000000000197919 */ /* 0x000e620000002500 */
[----:B------:R-:W1:Y:S01]  /*0020*/  LDCU UR6, c[0x0][0x360] ;  /* 0x00006c00ff0677ac */ /* 0x000e620008000800 */
[----:B0-----:R-:W-:Y:S01]  /*0030*/  VIADD R1, R1, 0xffffde00 ;  /* 0xffffde0001017836 */ /* 0x001fe20000000000 */
[----:B------:R-:W1:Y:S01]  /*0040*/  S2R R0, SR_TID.X ;  /* 0x0000000000007919 */ /* 0x000e620000002100 */
[----:B------:R-:W0:Y:S03]  /*0050*/  LDCU.64 UR4, c[0x0][0x398] ;  /* 0x00007300ff0477ac */ /* 0x000e260008000a00 */
[C---:B------:R-:W-:Y:S02]  /*0060*/  R2UR UR42, R1.reuse ;  /* 0x00000000012a72ca */ /* 0x040fe400000e0000 */
[----:B------:R-:W-:Y:S01]  /*0070*/  R2UR UR9, R1 ;  /* 0x00000000010972ca */ /* 0x000fe200000e0000 */
[----:B0-----:R-:W-:Y:S01]  /*0080*/  USHF.R.U64 UR7, UR4, 0x4, UR5 ;  /* 0x0000000404077899 */ /* 0x001fe20008001205 */
[----:B-1----:R-:W-:Y:S01]  /*0090*/  IMAD R25, R25, UR6, R0 ;  /* 0x0000000619197c24 */ /* 0x002fe2000f8e0200 */
[----:B------:R-:W-:-:S04]  /*00a0*/  USHF.R.U32.HI UR6, URZ, 0x4, UR5 ;  /* 0x00000004ff067899 */ /* 0x000fc80008011605 */
[----:B------:R-:W-:Y:S02]  /*00b0*/  ISETP.LT.U32.AND P0, PT, R25, UR7, PT ;  /* 0x0000000719007c0c */ /* 0x000fe4000bf01070 */
[----:B------:R-:W-:Y:S01]  /*00c0*/  IMAD.U32 R3, RZ, RZ, UR6 ;  /* 0x00000006ff037e24 */ /* 0x000fe2000f8e00ff */
[----:B------:R-:W-:-:S04]  /*00d0*/  SHF.R.S32.HI R24, RZ, 0x1f, R25 ;  /* 0x0000001fff187819 */ /* 0x000fc80000011419 */
[----:B------:R-:W-:-:S13]  /*00e0*/  ISETP.GT.U32.AND.EX P0, PT, R3, R24, PT, P0 ;  /* 0x000000180300720c */ /* 0x000fda0003f04100 */
[----:B------:R-:W-:Y:S05]  /*00f0*/  @!P0 EXIT ;  /* 0x000000000000894d */ /* 0x000fea0003800000 */
[----:B------:R-:W0:Y:S01]  /*0100*/  I2F.F64 R2, R25 ;  /* 0x0000001900027312 */ /* 0x000e220000201c00 */
[----:B------:R-:W1:Y:S01]  /*0110*/  LDCU UR6, c[0x0][0x390] ;  /* 0x00007200ff0677ac */ /* 0x000e620008000800 */
[----:B------:R-:W2:Y:S01]  /*0120*/  LDCU.64 UR36, c[0x0][0x358] ;  /* 0x00006b00ff2477ac */ /* 0x000ea20008000a00 */
[----:B------:R-:W-:Y:S02]  /*0130*/  UIADD3 UR38, UPT, UPT, UR9, 0x200, URZ ;  /* 0x0000020009267890 */ /* 0x000fe4000fffe0ff */
[----:B------:R-:W-:Y:S02]  /*0140*/  UIADD3 UR41, UPT, UPT, UR9, 0xa00, URZ ;  /* 0x00000a0009297890 */ /* 0x000fe4000fffe0ff */
[----:B------:R-:W-:Y:S01]  /*0150*/  UIADD3 UR40, UPT, UPT, UR9, 0x1200, URZ ;  /* 0x0000120009287890 */ /* 0x000fe2000fffe0ff */
[----:B0-----:R-:W-:Y:S01]  /*0160*/  DMUL R16, R2, 0.015625 ;  /* 0x3f90000002107828 */ /* 0x001fe20000000000 */
[----:B------:R-:W-:Y:S01]  /*0170*/  UIADD3 UR39, UPT, UPT, UR9, 0x1a00, URZ ;  /* 0x00001a0009277890 */ /* 0x000fe2000fffe0ff */
[----:B------:R-:W-:Y:S01]  /*0180*/  IADD3 R2, PT, PT, R1, 0x100, RZ ;  /* 0x0000010001027810 */ /* 0x000fe20007ffe0ff */
[----:B-1----:R-:W-:-:S07]  /*0190*/  ULOP3.LUT UP0, URZ, UR6, 0xf, URZ, 0xc0, !UPT ;  /* 0x0000000f06ff7892 */ /* 0x002fce000f80c0ff */
[----:B------:R-:W0:Y:S01]  /*01a0*/  F2I.U64.F64.FLOOR R16, R16 ;  /* 0x0000001000107311 */ /* 0x000e220000305800 */
[----:B------:R-:W-:Y:S06]  /*01b0*/  BAR.SYNC.DEFER_BLOCKING 0x0 ;  /* 0x0000000000007b1d */ /* 0x000fec0000010000 */
[----:B--2---:R-:W-:Y:S05]  /*01c0*/  BRA.U UP0, `(.L_x_6) ;  /* 0x000000dd00d87547 */ /* 0x004fea000b800000 */
[----:B------:R-:W-:Y:S01]  /*01d0*/  IMAD.MOV.U32 R4, RZ, RZ, 0x7b777c63 ;  /* 0x7b777c63ff047424 */ /* 0x000fe200078e00ff */
        /* <DEDUP_REMOVED lines=8> */
[----:B------:R1:W-:Y:S01]  /*0260*/  STL.128 [R2], R4 ;  /* 0x0000000402007387 */ /* 0x0003e20000100c00 */
[----:B------:R-:W-:Y:S01]  /*0270*/  IMAD.MOV.U32 R8, RZ, RZ, 0x7dc982ca ;  /* 0x7dc982caff087424 */ /* 0x000fe200078e00ff */
[----:B------:R-:W-:Y:S01]  /*0280*/  MOV R22, 0xe2801207 ;  /* 0xe280120700167802 */ /* 0x000fe20000000f00 */
[----:B------:R-:W-:Y:S01]  /*0290*/  IMAD.MOV.U32 R10, RZ, RZ, -0x505d2b53 ;  /* 0xafa2d4adff0a7424 */ /* 0x000fe200078e00ff */
[----:B------:R-:W-:Y:S01]  /*02a0*/  MOV R28, 0xed00d153 ;  /* 0xed00d153001c7802 */ /* 0x000fe20000000f00 */
[----:B------:R-:W-:Y:S01]  /*02b0*/  IMAD.MOV.U32 R11, RZ, RZ, -0x3f8d5b64 ;  /* 0xc072a49cff0b7424 */ /* 0x000fe200078e00ff */
[----:B------:R-:W-:Y:S01]  /*02c0*/  MOV R31, 0xcf584c4a ;  /* 0xcf584c4a001f7802 */ /* 0x000fe20000000f00 */
[----:B------:R-:W-:Y:S01]  /*02d0*/  IMAD.MOV.U32 R20, RZ, RZ, -0x3cdc38fc ;  /* 0xc323c704ff147424 */ /* 0x000fe200078e00ff */
[----:B------:R2:W-:Y:S01]  /*02e0*/  STL.128 [R2+0x20], R12 ;  /* 0x0000200c02007387 */ /* 0x0005e20000100c00 */
[----:B------:R-:W-:Y:S01]  /*02f0*/  IMAD.MOV.U32 R21, RZ, RZ, -0x65fa69e8 ;  /* 0x9a059618ff157424 */ /* 0x000fe200078e00ff */
[----:B------:R-:W-:Y:S01]  /*0300*/  MOV R34, 0x7f02f945 ;  /* 0x7f02f94500227802 */ /* 0x000fe20000000f00 */
[----:B------:R-:W-:Y:S01]  /*0310*/  IMAD.MOV.U32 R23, RZ, RZ, 0x75b227eb ;  /* 0x75b227ebff177424 */ /* 0x000fe200078e00ff */
[----:B------:R-:W-:Y:S01]  /*0320*/  MOV R37, 0xf5389d92 ;  /* 0xf5389d9200257802 */ /* 0x000fe20000000f00 */
[----:B------:R-:W-:Y:S01]  /*0330*/  IMAD.MOV.U32 R29, RZ, RZ, 0x5bb1fc20 ;  /* 0x5bb1fc20ff1d7424 */ /* 0x000fe200078e00ff */
[----:B------:R3:W-:Y:S01]  /*0340*/  STL.128 [R2+0x10], R8 ;  /* 0x0000100802007387 */ /* 0x0007e20000100c00 */
[----:B------:R-:W-:Y:S01]  /*0350*/  IMAD.MOV.U32 R30, RZ, RZ, 0x39becb6a ;  /* 0x39becb6aff1e7424 */ /* 0x000fe200078e00ff */
[----:B-1----:R-:W-:Y:S01]  /*0360*/  MOV R5, 0xa05a6e1b ;  /* 0xa05a6e1b00057802 */ /* 0x002fe20000000f00 */
[----:B------:R-:W-:Y:S01]  /*0370*/  IMAD.MOV.U32 R4, RZ, RZ, 0x1a2c8309 ;  /* 0x1a2c8309ff047424 */ /* 0x000fe200078e00ff */
[----:B------:R1:W-:Y:S01]  /*0380*/  STL.128 [R2+0x30], R20 ;  /* 0x0000301402007387 */ /* 0x0003e20000100c00 */
[----:B------:R-:W-:Y:S01]  /*0390*/  IMAD.MOV.U32 R6, RZ, RZ, -0x4c29c4ae ;  /* 0xb3d63b52ff067424 */ /* 0x000fe200078e00ff */
[----:B------:R-:W-:Y:S01]  /*03a0*/  MOV R42, 0xf2d9941 ;  /* 0x0f2d9941002a7802 */ /* 0x000fe20000000f00 */
[----:B------:R-:W-:Y:S01]  /*03b0*/  IMAD.MOV.U32 R7, RZ, RZ, -0x7bd01cd7 ;  /* 0x842fe329ff077424 */ /* 0x000fe200078e00ff */
[----:B------:R-:W-:Y:S01]  /*03c0*/  STL.128 [R2+0x50], R28 ;  /* 0x0000501c02007387 */ /* 0x000fe20000100c00 */
[----:B------:R-:W-:Y:S01]  /*03d0*/  IMAD.MOV.U32 R32, RZ, RZ, -0x4551030 ;  /* 0xfbaaefd0ff207424 */ /* 0x000fe200078e00ff */
[----:B--2---:R-:W-:Y:S01]  /*03e0*/  MOV R13, 0x5c240649 ;  /* 0x5c240649000d7802 */ /* 0x004fe20000000f00 */
[----:B------:R-:W-:Y:S01]  /*03f0*/  IMAD.MOV.U32 R33, RZ, RZ, -0x7accb2bd ;  /* 0x85334d43ff217424 */ /* 0x000fe200078e00ff */
[----:B------:R2:W-:Y:S01]  /*0400*/  STL.128 [R2+0x40], R4 ;  /* 0x0000400402007387 */ /* 0x0005e20000100c00 */
[----:B------:R-:W-:Y:S01]  /*0410*/  IMAD.MOV.U32 R35, RZ, RZ, -0x5760c3b0 ;  /* 0xa89f3c50ff237424 */ /* 0x000fe200078e00ff */
[----:B------:R-:W0:Y:S01]  /*0420*/  LDCU.64 UR4, c[0x0][0x388] ;  /* 0x00007100ff0477ac */ /* 0x000e220008000a00 */
[----:B------:R-:W-:Y:S01]  /*0430*/  IMAD.MOV.U32 R36, RZ, RZ, -0x70bf5caf ;  /* 0x8f40a351ff247424 */ /* 0x000fe200078e00ff */
[----:B---3--:R-:W-:Y:S01]  /*0440*/  MOV R8, 0xec130ccd ;  /* 0xec130ccd00087802 */ /* 0x008fe20000000f00 */
[----:B------:R-:W-:Y:S01]  /*0450*/  IMAD.MOV.U32 R38, RZ, RZ, 0x21dab6bc ;  /* 0x21dab6bcff267424 */ /* 0x000fe200078e00ff */
[----:B------:R-:W-:Y:S01]  /*0460*/  MOV R11, 0x73195d64 ;  /* 0x73195d64000b7802 */ /* 0x000fe20000000f00 */
[----:B------:R-:W-:Y:S01]  /*0470*/  IMAD.MOV.U32 R39, RZ, RZ, -0x2d0c00f0 ;  /* 0xd2f3ff10ff277424 */ /* 0x000fe200078e00ff */
[----:B------:R3:W-:Y:S01]  /*0480*/  STL.128 [R2+0x60], R32 ;  /* 0x0000602002007387 */ /* 0x0007e20000100c00 */
[----:B------:R-:W-:Y:S01]  /*0490*/  IMAD.MOV.U32 R12, RZ, RZ, 0xa3a32e0 ;  /* 0x0a3a32e0ff0c7424 */ /* 0x000fe200078e00ff */
[----:B-1----:R-:W-:Y:S01]  /*04a0*/  MOV R20, 0x6d37c8e7 ;  /* 0x6d37c8e700147802 */ /* 0x002fe20000000f00 */
[----:B------:R-:W-:Y:S01]  /*04b0*/  IMAD.MOV.U32 R14, RZ, RZ, 0x62acd3c2 ;  /* 0x62acd3c2ff0e7424 */ /* 0x000fe200078e00ff */
[----:B------:R1:W-:Y:S01]  /*04c0*/  STL.128 [R2+0x70], R36 ;  /* 0x0000702402007387 */ /* 0x0003e20000100c00 */
[----:B------:R-:W-:Y:S01]  /*04d0*/  IMAD.MOV.U32 R15, RZ, RZ, 0x79e49591 ;  /* 0x79e49591ff0f7424 */ /* 0x000fe200078e00ff */
[----:B------:R-:W-:Y:S01]  /*04e0*/  MOV R23, 0x8ae7a65 ;  /* 0x08ae7a6500177802 */ /* 0x000fe20000000f00 */
[----:B------:R-:W-:Y:S01]  /*04f0*/  IMAD.MOV.U32 R9, RZ, RZ, 0x1744975f ;  /* 0x1744975fff097424 */ /* 0x000fe200078e00ff */
[----:B--2---:R-:W-:Y:S01]  /*0500*/  MOV R6, 0x14b8ee46 ;  /* 0x14b8ee4600067802 */ /* 0x004fe20000000f00 */
[----:B------:R-:W-:Y:S01]  /*0510*/  IMAD.MOV.U32 R10, RZ, RZ, 0x3d7ea7c4 ;  /* 0x3d7ea7c4ff0a7424 */ /* 0x000fe200078e00ff */
[----:B------:R2:W-:Y:S01]  /*0520*/  STL.128 [R2+0xa0], R12 ;  /* 0x0000a00c02007387 */ /* 0x0005e20000100c00 */
[----:B------:R-:W-:Y:S01]  /*0530*/  IMAD.MOV.U32 R4, RZ, RZ, -0x23b07ea0 ;  /* 0xdc4f8160ff047424 */ /* 0x000fe200078e00ff */
[----:B------:R-:W-:Y:S01]  /*0540*/  MOV R30, 0x1f74dde8 ;  /* 0x1f74dde8001e7802 */ /* 0x000fe20000000f00 */
[----:B------:R-:W-:Y:S01]  /*0550*/  IMAD.MOV.U32 R5, RZ, RZ, -0x776fd5de ;  /* 0x88902a22ff057424 */ /* 0x000fe200078e00ff */
[----:B------:R4:W-:Y:S01]  /*0560*/  STL.128 [R2+0x80], R8 ;  /* 0x0000800802007387 */ /* 0x0009e20000100c00 */
[----:B------:R-:W-:Y:S01]  /*0570*/  IMAD.MOV.U32 R7, RZ, RZ, -0x24f4a122 ;  /* 0xdb0b5edeff077424 */ /* 0x000fe200078e00ff */
[----:B---3--:R-:W-:Y:S01]  /*0580*/  MOV R33, 0xef60348 ;  /* 0x0ef6034800217802 */ /* 0x008fe20000000f00 */
[----:B------:R-:W-:Y:S01]  /*0590*/  IMAD.MOV.U32 R21, RZ, RZ, -0x56b12a73 ;  /* 0xa94ed58dff157424 */ /* 0x000fe200078e00ff */
[----:B------:R-:W-:Y:S01]  /*05a0*/  MOV R19, 0x11332211 ;  /* 0x1133221100137802 */ /* 0x000fe20000000f00 */
[----:B------:R-:W-:Y:S01]  /*05b0*/  IMAD.MOV.U32 R22, RZ, RZ, -0x150ba994 ;  /* 0xeaf4566cff167424 */ /* 0x000fe200078e00ff */
[----:B-1----:R-:W-:Y:S01]  /*05c0*/  MOV R36, 0x1198f8e1 ;  /* 0x1198f8e100247802 */ /* 0x002fe20000000f00 */
        /* <DEDUP_REMOVED lines=8> */
[----:B------:R-:W-:Y:S01]  /*0650*/  IMAD.MOV.U32 R34, RZ, RZ, -0x46a8ca9f ;  /* 0xb9573561ff227424 */ /* 0x000fe200078e00ff */
[----:B----4-:R-:W-:Y:S01]  /*0660*/  MOV R8, 0xfff2f20d ;  /* 0xfff2f20d00087802 */ /* 0x010fe20000000f00 */
[----:B------:R-:W-:Y:S01]  /*0670*/  IMAD.MOV.U32 R35, RZ, RZ, -0x61e23e7a ;  /* 0x9e1dc186ff237424 */ /* 0x000fe200078e00ff */
[----:B------:R-:W-:Y:S01]  /*0680*/  MOV R11, 0x91c5c554 ;  /* 0x91c5c554000b7802 */ /* 0x000fe20000000f00 */
[----:B------:R-:W-:Y:S01]  /*0690*/  IMAD.MOV.U32 R37, RZ, RZ, -0x6b712697 ;  /* 0x948ed969ff257424 */ /* 0x000fe200078e00ff */
[----:B------:R3:W-:Y:S01]  /*06a0*/  STL.128 [R2+0xc0], R28 ;  /* 0x0000c01c02007387 */ /* 0x0007e20000100c00 */
[----:B------:R-:W-:-:S02]  /*06b0*/  IMAD.MOV.U32 R38, RZ, RZ, -0x1678e165 ;  /* 0xe9871e9bff267424 */ /* 0x000fc400078e00ff */
[----:B------:R-:W-:Y:S01]  /*06c0*/  IMAD.MOV.U32 R40, RZ, RZ, 0xd89a18c ;  /* 0x0d89a18cff287424 */ /* 0x000fe200078e00ff */
        /* <DEDUP_REMOVED lines=8> */
[----:B------:R-:W-:Y:S01]  /*0750*/  STL.128 [R2+0xf0], R40 ;  /* 0x0000f02802007387 */ /* 0x000fe20000100c00 */
[----:B------:R-:W-:-:S02]  /*0760*/  IMAD.MOV.U32 R15, RZ, RZ, 0x562b2b7d ;  /* 0x562b2b7dff0f7424 */ /* 0x000fc400078e00ff */
[----:B------:R-:W-:Y:S01]  /*0770*/  IMAD.MOV.U32 R4, RZ, RZ, -0x399c9c5b ;  /* 0xc66363a5ff047424 */ /* 0x000fe200078e00ff */
[----:B---3--:R-:W-:Y:S01]  /*0780*/  MOV R28, 0x8fcaca45 ;  /* 0x8fcaca45001c7802 */ /* 0x008fe20000000f00 */
[----:B------:R-:W-:Y:S01]  /*0790*/  IMAD.MOV.U32 R6, RZ, RZ, -0x11888867 ;  /* 0xee777799ff067424 */ /* 0x000fe200078e00ff */
[----:B------:R2:W-:Y:S01]  /*07a0*/  STL.128 [R1+0x620], R12 ;  /* 0x0006200c01007387 */ /* 0x0005e20000100c00 */
[----:B------:R-:W-:Y:S01]  /*07b0*/  IMAD.MOV.U32 R7, RZ, RZ, -0x9848473 ;  /* 0xf67b7b8dff077424 */ /* 0x000fe200078e00ff */
[----:B------:R-:W-:Y:S01]  /*07c0*/  MOV R31, 0xfa7d7d87 ;  /* 0xfa7d7d87001f7802 */ /* 0x000fe20000000f00 */
[----:B------:R-:W-:Y:S01]  /*07d0*/  IMAD.MOV.U32 R9, RZ, RZ, -0x29949443 ;  /* 0xd66b6bbdff097424 */ /* 0x000fe200078e00ff */
[----:B----4-:R-:W-:Y:S01]  /*07e0*/  MOV R34, 0x8e4747c9 ;  /* 0x8e4747c900227802 */ /* 0x010fe20000000f00 */
[----:B------:R-:W-:Y:S01]  /*07f0*/  IMAD.MOV.U32 R10, RZ, RZ, -0x2190904f ;  /* 0xde6f6fb1ff0a7424 */ /* 0x000fe200078e00ff */
[----:B------:R3:W-:Y:S01]  /*0800*/  STL.128 [R1+0x600], R4 ;  /* 0x0006000401007387 */ /* 0x0007e20000100c00 */
[----:B------:R-:W-:Y:S01]  /*0810*/  IMAD.MOV.U32 R20, RZ, RZ, -0x180101e7 ;  /* 0xe7fefe19ff147424 */ /* 0x000fe200078e00ff */
[----:B-1----:R-:W-:Y:S01]  /*0820*/  MOV R37, 0xb3d4d467 ;  /* 0xb3d4d46700257802 */ /* 0x002fe20000000f00 */
[----:B------:R-:W-:Y:S01]  /*0830*/  IMAD.MOV.U32 R22, RZ, RZ, 0x4dababe6 ;  /* 0x4dababe6ff167424 */ /* 0x000fe200078e00ff */
[----:B------:R1:W-:Y:S01]  /*0840*/  STL.128 [R1+0x610], R8 ;  /* 0x0006100801007387 */ /* 0x0003e20000100c00 */
[----:B------:R-:W-:-:S02]  /*0850*/  IMAD.MOV.U32 R23, RZ, RZ, -0x13898966 ;  /* 0xec76769aff177424 */ /* 0x000fc400078e00ff */
[----:B------:R-:W-:Y:S02]  /*0860*/  IMAD.MOV.U32 R29, RZ, RZ, 0x1f82829d ;  /* 0x1f82829dff1d7424 */ /* 0x000fe400078e00ff */
[----:B------:R-:W-:Y:S01]  /*0870*/  IMAD.MOV.U32 R30, RZ, RZ, -0x763636c0 ;  /* 0x89c9c940ff1e7424 */ /* 0x000fe200078e00ff */
[----:B--2---:R-:W-:Y:S01]  /*0880*/  MOV R13, 0x7e3f3f41 ;  /* 0x7e3f3f41000d7802 */ /* 0x004fe20000000f00 */
[----:B------:R-:W-:Y:S01]  /*0890*/  IMAD.MOV.U32 R12, RZ, RZ, 0x6c36365a ;  /* 0x6c36365aff0c7424 */ /* 0x000fe200078e00ff */
[----:B------:R2:W-:Y:S01]  /*08a0*/  STL.128 [R1+0x630], R20 ;  /* 0x0006301401007387 */ /* 0x0005e20000100c00 */
[----:B------:R-:W-:Y:S02]  /*08b0*/  IMAD.MOV.U32 R14, RZ, RZ, -0xa0808fe ;  /* 0xf5f7f702ff0e7424 */ /* 0x000fe400078e00ff */
[----:B------:R-:W-:Y:S01]  /*08c0*/  IMAD.MOV.U32 R15, RZ, RZ, -0x7c3333b1 ;  /* 0x83cccc4fff0f7424 */ /* 0x000fe200078e00ff */
[----:B---3--:R-:W-:Y:S01]  /*08d0*/  MOV R4, 0x239c9cbf ;  /* 0x239c9cbf00047802 */ /* 0x008fe20000000f00 */
[----:B------:R-:W-:Y:S01]  /*08e0*/  IMAD.MOV.U32 R5, RZ, RZ, 0x53a4a4f7 ;  /* 0x53a4a4f7ff057424 */ /* 0x000fe200078e00ff */
[----:B------:R-:W-:Y:S01]  /*08f0*/  MOV R7, 0x9bc0c05b ;  /* 0x9bc0c05b00077802 */ /* 0x000fe20000000f00 */
[----:B------:R-:W-:Y:S01]  /*0900*/  IMAD.MOV.U32 R6, RZ, RZ, -0x1b8d8d6a ;  /* 0xe4727296ff067424 */ /* 0x000fe200078e00ff */
[----:B-1----:R-:W-:Y:S01]  /*0910*/  MOV R10, 0x3d9393ae ;  /* 0x3d9393ae000a7802 */ /* 0x002fe20000000f00 */
        /* <DEDUP_REMOVED lines=19> */
[----:B---3--:R-:W-:Y:S01]  /*0a50*/  MOV R5, 0x95c7c752 ;  /* 0x95c7c75200057802 */ /* 0x008fe20000000f00 */
[----:B------:R-:W-:Y:S01]  /*0a60*/  IMAD.MOV.U32 R15, RZ, RZ, -0x201d1dc3 ;  /* 0xdfe2e23dff0f7424 */ /* 0x000fe200078e00ff */
[----:B------:R3:W-:Y:S01]  /*0a70*/  STL.128 [R1+0x660], R36 ;  /* 0x0006602401007387 */ /* 0x0007e20000100c00 */
[----:B------:R-:W-:Y:S01]  /*0a80*/  IMAD.MOV.U32 R4, RZ, RZ, 0x804040c ;  /* 0x0804040cff047424 */ /* 0x000fe200078e00ff */
[----:B--2---:R-:W-:Y:S01]  /*0a90*/  MOV R8, 0x30181828 ;  /* 0x3018182800087802 */ /* 0x004fe20000000f00 */
[----:B------:R-:W-:Y:S01]  /*0aa0*/  IMAD.MOV.U32 R6, RZ, RZ, 0x46232365 ;  /* 0x46232365ff067424 */ /* 0x000fe200078e00ff */
[----:B------:R-:W-:Y:S01]  /*0ab0*/  MOV R11, 0x2f9a9ab5 ;  /* 0x2f9a9ab5000b7802 */ /* 0x000fe20000000f00 */
[----:B------:R-:W-:Y:S01]  /*0ac0*/  IMAD.MOV.U32 R7, RZ, RZ, -0x623c3ca2 ;  /* 0x9dc3c35eff077424 */ /* 0x000fe200078e00ff */
[----:B------:R2:W-:Y:S01]  /*0ad0*/  STL.128 [R1+0x6e0], R12 ;  /* 0x0006e00c01007387 */ /* 0x0005e20000100c00 */
[----:B------:R-:W-:Y:S01]  /*0ae0*/  IMAD.MOV.U32 R9, RZ, RZ, 0x379696a1 ;  /* 0x379696a1ff097424 */ /* 0x000fe200078e00ff */
[----:B----4-:R-:W-:Y:S01]  /*0af0*/  MOV R30, 0x62313153 ;  /* 0x62313153001e7802 */ /* 0x010fe20000000f00 */
[----:B------:R-:W-:Y:S01]  /*0b00*/  IMAD.MOV.U32 R10, RZ, RZ, 0xa05050f ;  /* 0x0a05050fff0a7424 */ /* 0x000fe200078e00ff */
        /* <DEDUP_REMOVED lines=9> */
[----:B------:R-:W-:Y:S01]  /*0ba0*/  IMAD.MOV.U32 R31, RZ, RZ, 0x2a15153f ;  /* 0x2a15153fff1f7424 */ /* 0x000fe200078e00ff */
[----:B------:R-:W-:Y:S01]  /*0bb0*/  MOV R39, 0x341a1a2e ;  /* 0x341a1a2e00277802 */ /* 0x000fe20000000f00 */
[----:B------:R-:W-:Y:S01]  /*0bc0*/  IMAD.MOV.U32 R32, RZ, RZ, -0x321414da ;  /* 0xcdebeb26ff207424 */ /* 0x000fe200078e00ff */
[----:B--2---:R-:W-:Y:S01]  /*0bd0*/  MOV R12, 0x5229297b ;  /* 0x5229297b000c7802 */ /* 0x004fe20000000f00 */
[----:B------:R-:W-:Y:S01]  /*0be0*/  IMAD.MOV.U32 R13, RZ, RZ, -0x221c1cc2 ;  /* 0xdde3e33eff0d7424 */ /* 0x000fe200078e00ff */
[----:B------:R-:W-:Y:S01]  /*0bf0*/  MOV R15, 0x13848497 ;  /* 0x13848497000f7802 */ /* 0x000fe20000000f00 */
[----:B------:R-:W-:Y:S01]  /*0c00*/  IMAD.MOV.U32 R14, RZ, RZ, 0x5e2f2f71 ;  /* 0x5e2f2f71ff0e7424 */ /* 0x000fe200078e00ff */
[----:B----4-:R-:W-:Y:S01]  /*0c10*/  MOV R6, 0xb45a5aee ;  /* 0xb45a5aee00067802 */ /* 0x010fe20000000f00 */
[----:B------:R-:W-:Y:S01]  /*0c20*/  IMAD.MOV.U32 R4, RZ, RZ, 0x361b1b2d ;  /* 0x361b1b2dff047424 */ /* 0x000fe200078e00ff */
[----:B------:R2:W-:Y:S01]  /*0c30*/  STL.128 [R1+0x6b0], R28 ;  /* 0x0006b01c01007387 */ /* 0x0005e20000100c00 */
[----:B------:R-:W-:Y:S01]  /*0c40*/  IMAD.MOV.U32 R5, RZ, RZ, -0x2391914e ;  /* 0xdc6e6eb2ff057424 */ /* 0x000fe200078e00ff */
[----:B-1----:R-:W-:Y:S01]  /*0c50*/  MOV R9, 0x763b3b4d ;  /* 0x763b3b4d00097802 */ /* 0x002fe20000000f00 */
[----:B------:R-:W-:Y:S01]  /*0c60*/  IMAD.MOV.U32 R7, RZ, RZ, 0x5ba0a0fb ;  /* 0x5ba0a0fbff077424 */ /* 0x000fe200078e00ff */
[----:B------:R1:W-:Y:S01]  /*0c70*/  STL.128 [R1+0x730], R12 ;  /* 0x0007300c01007387 */ /* 0x0003e20000100c00 */
[----:B------:R-:W-:Y:S01]  /*0c80*/  IMAD.MOV.U32 R8, RZ, RZ, -0x5badad0a ;  /* 0xa45252f6ff087424 */ /* 0x000fe200078e00ff */
[----:B---3--:R-:W-:Y:S01]  /*0c90*/  MOV R23, 0xc1eded2c ;  /* 0xc1eded2c00177802 */ /* 0x008fe20000000f00 */
[----:B------:R-:W-:Y:S01]  /*0ca0*/  IMAD.MOV.U32 R10, RZ, RZ, -0x4829299f ;  /* 0xb7d6d661ff0a7424 */ /* 0x000fe200078e00ff */
[----:B------:R3:W-:Y:S01]  /*0cb0*/  STL.128 [R1+0x710], R4 ;  /* 0x0007100401007387 */ /* 0x0007e20000100c00 */
[----:B------:R-:W-:-:S02]  /*0cc0*/  IMAD.MOV.U32 R11, RZ, RZ, 0x7db3b3ce ;  /* 0x7db3b3ceff0b7424 */ /* 0x000fc400078e00ff */
[----:B------:R-:W-:Y:S02]  /*0cd0*/  IMAD.MOV.U32 R34, RZ, RZ, 0x7fb2b2cd ;  /* 0x7fb2b2cdff227424 */ /* 0x000fe400078e00ff */
[----:B------:R-:W-:Y:S01]  /*0ce0*/  IMAD.MOV.U32 R35, RZ, RZ, -0x158a8a61 ;  /* 0xea75759fff237424 */ /* 0x000fe200078e00ff */
        /* <DEDUP_REMOVED lines=9> */
[----:B------:R-:W-:Y:S01]  /*0d80*/  IMAD.MOV.U32 R14, RZ, RZ, 0x4faaaae5 ;  /* 0x4faaaae5ff0e7424 */ /* 0x000fe200078e00ff */
[----:B---3--:R-:W-:Y:S01]  /*0d90*/  MOV R4, 0xd46a6abe ;  /* 0xd46a6abe00047802 */ /* 0x008fe20000000f00 */
[----:B------:R-:W-:Y:S01]  /*0da0*/  IMAD.MOV.U32 R15, RZ, RZ, -0x120404ea ;  /* 0xedfbfb16ff0f7424 */ /* 0x000fe200078e00ff */
[----:B------:R-:W-:Y:S01]  /*0db0*/  MOV R7, 0x7239394b ;  /* 0x7239394b00077802 */ /* 0x000fe20000000f00 */
[----:B------:R-:W-:-:S02]  /*0dc0*/  IMAD.MOV.U32 R5, RZ, RZ, -0x723434ba ;  /* 0x8dcbcb46ff057424 */ /* 0x000fc400078e00ff */
[----:B------:R-:W-:Y:S01]  /*0dd0*/  IMAD.MOV.U32 R6, RZ, RZ, 0x67bebed9 ;  /* 0x67bebed9ff067424 */ /* 0x000fe200078e00ff */
[----:B----4-:R-:W-:Y:S01]  /*0de0*/  MOV R10, 0xb05858e8 ;  /* 0xb05858e8000a7802 */ /* 0x010fe20000000f00 */
        /* <DEDUP_REMOVED lines=8> */
[----:B------:R-:W-:Y:S01]  /*0e70*/  IMAD.MOV.U32 R22, RZ, RZ, RZ ;  /* 0x000000ffff167224 */ /* 0x000fe200078e00ff */
[----:B------:R4:W-:Y:S01]  /*0e80*/  STL.128 [R1+0x770], R8 ;  /* 0x0007700801007387 */ /* 0x0009e20000100c00 */
[----:B------:R-:W-:Y:S01]  /*0e90*/  IMAD.MOV.U32 R28, RZ, RZ, 0x40202060 ;  /* 0x40202060ff1c7424 */ /* 0x000fe200078e00ff */
[----:B-1----:R-:W-:Y:S01]  /*0ea0*/  MOV R38, 0x4020206 ;  /* 0x0402020600267802 */ /* 0x002fe20000000f00 */
[----:B------:R-:W-:Y:S01]  /*0eb0*/  IMAD.MOV.U32 R30, RZ, RZ, 0x79b1b1c8 ;  /* 0x79b1b1c8ff1e7424 */ /* 0x000fe200078e00ff */
[----:B------:R1:W-:Y:S01]  /*0ec0*/  STL.128 [R1+0x740], R20 ;  /* 0x0007401401007387 */ /* 0x0003e20000100c00 */
[----:B------:R-:W-:-:S02]  /*0ed0*/  IMAD.MOV.U32 R31, RZ, RZ, -0x49a4a413 ;  /* 0xb65b5bedff1f7424 */ /* 0x000fc400078e00ff */
[----:B------:R-:W-:Y:S01]  /*0ee0*/  IMAD.MOV.U32 R33, RZ, RZ, -0x65b2b229 ;  /* 0x9a4d4dd7ff217424 */ /* 0x000fe200078e00ff */
[----:B---3--:R-:W-:Y:S01]  /*0ef0*/  MOV R14, 0x70383848 ;  /* 0x70383848000e7802 */ /* 0x008fe20000000f00 */
[----:B------:R-:W-:Y:S01]  /*0f00*/  IMAD.MOV.U32 R12, RZ, RZ, 0x3f9292ad ;  /* 0x3f9292adff0c7424 */ /* 0x000fe200078e00ff */
[----:B------:R3:W-:Y:S01]  /*0f10*/  STL.128 [R1+0x750], R28 ;  /* 0x0007501c01007387 */ /* 0x0007e20000100c00 */
[----:B------:R-:W-:Y:S01]  /*0f20*/  IMAD.MOV.U32 R13, RZ, RZ, 0x219d9dbc ;  /* 0x219d9dbcff0d7424 */ /* 0x000fe200078e00ff */
[----:B--2---:R-:W-:Y:S01]  /*0f30*/  MOV R5, 0x783c3c44 ;  /* 0x783c3c4400057802 */ /* 0x004fe20000000f00 */
[----:B------:R-:W-:Y:S02]  /*0f40*/  IMAD.MOV.U32 R15, RZ, RZ, -0xe0a0afc ;  /* 0xf1f5f504ff0f7424 */ /* 0x000fe400078e00ff */
[----:B------:R-:W-:Y:S01]  /*0f50*/  IMAD.MOV.U32 R4, RZ, RZ, -0x5fafaf10 ;  /* 0xa05050f0ff047424 */ /* 0x000fe200078e00ff */
[----:B----4-:R-:W-:Y:S01]  /*0f60*/  MOV R8, 0xa25151f3 ;  /* 0xa25151f300087802 */ /* 0x010fe20000000f00 */
        /* <DEDUP_REMOVED lines=8> */
[----:B------:R-:W-:Y:S01]  /*0ff0*/  IMAD.MOV.U32 R34, RZ, RZ, 0x66333355 ;  /* 0x66333355ff227424 */ /* 0x000fe200078e00ff */
[----:B---3--:R-:W-:Y:S01]  /*1000*/  MOV R28, 0x20101030 ;  /* 0x20101030001c7802 */ /* 0x008fe20000000f00 */
[----:B------:R-:W-:Y:S01]  /*1010*/  IMAD.MOV.U32 R36, RZ, RZ, -0x75baba31 ;  /* 0x8a4545cfff247424 */ /* 0x000fe200078e00ff */
[----:B------:R3:W-:Y:S01]  /*1020*/  STL.128 [R1+0x7c0], R8 ;  /* 0x0007c00801007387 */ /* 0x0007e20000100c00 */
[----:B------:R-:W-:Y:S01]  /*1030*/  IMAD.MOV.U32 R37, RZ, RZ, -0x160606f0 ;  /* 0xe9f9f910ff257424 */ /* 0x000fe200078e00ff */
[----:B------:R-:W-:Y:S01]  /*1040*/  MOV R31, 0xbfd2d26d ;  /* 0xbfd2d26d001f7802 */ /* 0x000fe20000000f00 */
[----:B------:R-:W-:Y:S01]  /*1050*/  IMAD.MOV.U32 R39, RZ, RZ, -0x180807f ;  /* 0xfe7f7f81ff277424 */ /* 0x000fe200078e00ff */
[----:B------:R4:W-:Y:S01]  /*1060*/  STL.128 [R1+0x790], R32 ;  /* 0x0007902001007387 */ /* 0x0009e20000100c00 */
[----:B------:R-:W-:-:S02]  /*1070*/  IMAD.MOV.U32 R20, RZ, RZ, 0x63bcbcdf ;  /* 0x63bcbcdfff147424 */ /* 0x000fc400078e00ff */
[----:B------:R-:W-:Y:S01]  /*1080*/  IMAD.MOV.U32 R22, RZ, RZ, -0x5025258b ;  /* 0xafdada75ff167424 */ /* 0x000fe200078e00ff */
[----:B--2---:R-:W-:Y:S01]  /*1090*/  MOV R12, 0x93c4c457 ;  /* 0x93c4c457000c7802 */ /* 0x004fe20000000f00 */
[----:B------:R-:W-:Y:S01]  /*10a0*/  IMAD.MOV.U32 R13, RZ, RZ, 0x55a7a7f2 ;  /* 0x55a7a7f2ff0d7424 */ /* 0x000fe200078e00ff */
[----:B------:R-:W-:Y:S01]  /*10b0*/  MOV R15, 0x7a3d3d47 ;  /* 0x7a3d3d47000f7802 */ /* 0x000fe20000000f00 */
[----:B------:R-:W-:Y:S01]  /*10c0*/  IMAD.MOV.U32 R14, RZ, RZ, -0x381817e ;  /* 0xfc7e7e82ff0e7424 */ /* 0x000fe200078e00ff */
        /* <DEDUP_REMOVED lines=9> */
[----:B------:R-:W-:Y:S01]  /*1160*/  IMAD.MOV.U32 R10, RZ, RZ, -0x77bbbb34 ;  /* 0x884444ccff0a7424 */ /* 0x000fe200078e00ff */
[----:B------:R3:W-:Y:S01]  /*1170*/  STL.128 [R1+0x800], R4 ;  /* 0x0008000401007387 */ /* 0x0007e20000100c00 */
[----:B------:R-:W-:-:S02]  /*1180*/  IMAD.MOV.U32 R11, RZ, RZ, 0x2e171739 ;  /* 0x2e171739ff0b7424 */ /* 0x000fc400078e00ff */
[----:B------:R-:W-:Y:S02]  /*1190*/  IMAD.MOV.U32 R23, RZ, RZ, 0x42212163 ;  /* 0x42212163ff177424 */ /* 0x000fe400078e00ff */
        /* <DEDUP_REMOVED lines=11> */
[----:B---3--:R-:W-:Y:S01]  /*1250*/  MOV R4, 0x44222266 ;  /* 0x4422226600047802 */ /* 0x008fe20000000f00 */
[----:B------:R-:W-:Y:S01]  /*1260*/  IMAD.MOV.U32 R15, RZ, RZ, -0x5224248a ;  /* 0xaddbdb76ff0f7424 */ /* 0x000fe200078e00ff */
[----:B------:R-:W-:Y:S01]  /*1270*/  MOV R7, 0xb888883 ;  /* 0x0b88888300077802 */ /* 0x000fe20000000f00 */
[----:B------:R-:W-:-:S02]  /*1280*/  IMAD.MOV.U32 R5, RZ, RZ, 0x542a2a7e ;  /* 0x542a2a7eff057424 */ /* 0x000fc400078e00ff */
[----:B------:R-:W-:Y:S01]  /*1290*/  IMAD.MOV.U32 R6, RZ, RZ, 0x3b9090ab ;  /* 0x3b9090abff067424 */ /* 0x000fe200078e00ff */
[----:B----4-:R-:W-:Y:S01]  /*12a0*/  MOV R10, 0x6bb8b8d3 ;  /* 0x6bb8b8d3000a7802 */ /* 0x010fe20000000f00 */
[----:B------:R-:W-:Y:S01]  /*12b0*/  IMAD.MOV.U32 R8, RZ, RZ, -0x73b9b936 ;  /* 0x8c4646caff087424 */ /* 0x000fe200078e00ff */
        /* <DEDUP_REMOVED lines=13> */
[----:B------:R-:W-:-:S02]  /*1390*/  IMAD.MOV.U32 R21, RZ, RZ, 0x64323256 ;  /* 0x64323256ff157424 */ /* 0x000fc400078e00ff */
        /* <DEDUP_REMOVED lines=14> */
[----:B------:R-:W-:Y:S01]  /*1480*/  IMAD.MOV.U32 R9, RZ, RZ, 0x319595a4 ;  /* 0x319595a4ff097424 */ /* 0x000fe200078e00ff */
[----:B--2---:R-:W-:Y:S01]  /*1490*/  MOV R33, 0xb1d5d564 ;  /* 0xb1d5d56400217802 */ /* 0x004fe20000000f00 */
[----:B------:R-:W-:Y:S01]  /*14a0*/  IMAD.MOV.U32 R10, RZ, RZ, -0x2c1b1bc9 ;  /* 0xd3e4e437ff0a7424 */ /* 0x000fe200078e00ff */
[----:B------:R2:W-:Y:S01]  /*14b0*/  STL.128 [R1+0x8a0], R4 ;  /* 0x0008a00401007387 */ /* 0x0005e20000100c00 */
[----:B------:R-:W-:Y:S01]  /*14c0*/  IMAD.MOV.U32 R28, RZ, RZ, -0x6db6b625 ;  /* 0x924949dbff1c7424 */ /* 0x000fe200078e00ff */
[----:B---3--:R-:W-:Y:S01]  /*14d0*/  MOV R36, 0xd86c6cb4 ;  /* 0xd86c6cb400247802 */ /* 0x008fe20000000f00 */
[----:B------:R-:W-:Y:S01]  /*14e0*/  IMAD.MOV.U32 R29, RZ, RZ, 0xc06060a ;  /* 0x0c06060aff1d7424 */ /* 0x000fe200078e00ff */
[----:B------:R3:W-:Y:S01]  /*14f0*/  STL.128 [R1+0x8b0], R8 ;  /* 0x0008b00801007387 */ /* 0x0007e20000100c00 */
        /* <DEDUP_REMOVED lines=8> */
[----:B------:R-:W-:Y:S01]  /*1580*/  IMAD.MOV.U32 R13, RZ, RZ, 0x57a6a6f1 ;  /* 0x57a6a6f1ff0d7424 */ /* 0x000fe200078e00ff */
[----:B------:R-:W-:Y:S01]  /*1590*/  MOV R15, 0x97c6c651 ;  /* 0x97c6c651000f7802 */ /* 0x000fe20000000f00 */
        /* <DEDUP_REMOVED lines=35> */
[----:B--2---:R-:W-:Y:S01]  /*17d0*/  MOV R38, 0x2b9898b3 ;  /* 0x2b9898b300267802 */ /* 0x004fe20000000f00 */
[----:B------:R-:W-:Y:S01]  /*17e0*/  IMAD.MOV.U32 R11, RZ, RZ, 0x1c0e0e12 ;  /* 0x1c0e0e12ff0b7424 */ /* 0x000fe200078e00ff */
[----:B------:R2:W-:Y:S01]  /*17f0*/  STL.128 [R1+0x940], R4 ;  /* 0x0009400401007387 */ /* 0x0005e20000100c00 */
[----:B------:R-:W-:-:S02]  /*1800*/  IMAD.MOV.U32 R28, RZ, RZ, -0x69b4b423 ;  /* 0x964b4bddff1c7424 */ /* 0x000fc400078e00ff */
[----:B------:R-:W-:Y:S01]  /*1810*/  IMAD.MOV.U32 R30, RZ, RZ, 0xd8b8b86 ;  /* 0x0d8b8b86ff1e7424 */ /* 0x000fe200078e00ff */
[----:B------:R4:W-:Y:S01]  /*1820*/  STL.128 [R1+0x950], R8 ;  /* 0x0009500801007387 */ /* 0x0009e20000100c00 */
[----:B------:R-:W-:Y:S02]  /*1830*/  IMAD.MOV.U32 R31, RZ, RZ, 0xf8a8a85 ;  /* 0x0f8a8a85ff1f7424 */ /* 0x000fe400078e00ff */
[----:B------:R-:W-:Y:S01]  /*1840*/  IMAD.MOV.U32 R33, RZ, RZ, -0x663e3ea8 ;  /* 0x99c1c158ff217424 */ /* 0x000fe200078e00ff */
[----:B---3--:R-:W-:Y:S01]  /*1850*/  MOV R21, 0x59a1a1f8 ;  /* 0x59a1a1f800157802 */ /* 0x008fe20000000f00 */
[----:B------:R-:W-:Y:S01]  /*1860*/  IMAD.MOV.U32 R34, RZ, RZ, 0x3a1d1d27 ;  /* 0x3a1d1d27ff227424 */ /* 0x000fe200078e00ff */
[----:B------:R3:W-:Y:S01]  /*1870*/  STL.128 [R1+0x930], R28 ;  /* 0x0009301c01007387 */ /* 0x0007e20000100c00 */
[----:B------:R-:W-:Y:S01]  /*1880*/  IMAD.MOV.U32 R36, RZ, RZ, -0x261e1ec8 ;  /* 0xd9e1e138ff247424 */ /* 0x000fe200078e00ff */
[----:B-1----:R-:W-:Y:S01]  /*1890*/  MOV R14, 0x50282878 ;  /* 0x50282878000e7802 */ /* 0x002fe20000000f00 */
[----:B------:R-:W-:Y:S01]  /*18a0*/  IMAD.MOV.U32 R12, RZ, RZ, -0x783131b7 ;  /* 0x87cece49ff0c7424 */ /* 0x000fe200078e00ff */
[----:B------:R1:W-:Y:S01]  /*18b0*/  STL.128 [R1+0x970], R32 ;  /* 0x0009702001007387 */ /* 0x0003e20000100c00 */
[----:B------:R-:W-:Y:S01]  /*18c0*/  IMAD.MOV.U32 R13, RZ, RZ, -0x55aaaa01 ;  /* 0xaa5555ffff0d7424 */ /* 0x000fe200078e00ff */
[----:B--2---:R-:W-:Y:S01]  /*18d0*/  MOV R5, 0xa9d9d970 ;  /* 0xa9d9d97000057802 */ /* 0x004fe20000000f00 */
[----:B------:R-:W-:-:S02]  /*18e0*/  IMAD.MOV.U32 R15, RZ, RZ, -0x5a202086 ;  /* 0xa5dfdf7aff0f7424 */ /* 0x000fc400078e00ff */
[----:B------:R-:W-:Y:S01]  /*18f0*/  IMAD.MOV.U32 R4, RZ, RZ, -0x2d969645 ;  /* 0xd26969bbff047424 */ /* 0x000fe200078e00ff */
[----:B----4-:R-:W-:Y:S01]  /*1900*/  MOV R8, 0x2d9b9bb6 ;  /* 0x2d9b9bb600087802 */ /* 0x010fe20000000f00 */
[----:B------:R-:W-:Y:S01]  /*1910*/  IMAD.MOV.U32 R6, RZ, RZ, 0x78e8e89 ;  /* 0x078e8e89ff067424 */ /* 0x000fe200078e00ff */
        /* <DEDUP_REMOVED lines=16> */
[----:B------:R-:W-:Y:S01]  /*1a20*/  IMAD.MOV.U32 R29, RZ, RZ, -0x281919cf ;  /* 0xd7e6e631ff1d7424 */ /* 0x000fe200078e00ff */
[----:B--2---:R-:W-:Y:S01]  /*1a30*/  MOV R12, 0xa5c66363 ;  /* 0xa5c66363000c7802 */ /* 0x004fe20000000f00 */
[----:B------:R-:W-:Y:S01]  /*1a40*/  IMAD.MOV.U32 R13, RZ, RZ, -0x7b078384 ;  /* 0x84f87c7cff0d7424 */ /* 0x000fe200078e00ff */
[----:B------:R-:W-:Y:S01]  /*1a50*/  MOV R15, 0x8df67b7b ;  /* 0x8df67b7b000f7802 */ /* 0x000fe20000000f00 */
[----:B------:R-:W-:Y:S01]  /*1a60*/  IMAD.MOV.U32 R14, RZ, RZ, -0x66118889 ;  /* 0x99ee7777ff0e7424 */ /* 0x000fe200078e00ff */
        /* <DEDUP_REMOVED lines=9> */
[----:B------:R-:W-:Y:S01]  /*1b00*/  IMAD.MOV.U32 R10, RZ, RZ, 0x6dbbbbd6 ;  /* 0x6dbbbbd6ff0a7424 */ /* 0x000fe200078e00ff */
[----:B------:R1:W-:Y:S01]  /*1b10*/  STL.128 [R1+0x9e0], R4 ;  /* 0x0009e00401007387 */ /* 0x0003e20000100c00 */
[----:B------:R-:W-:-:S02]  /*1b20*/  IMAD.MOV.U32 R11, RZ, RZ, 0x2c16163a ;  /* 0x2c16163aff0b7424 */ /* 0x000fc400078e00ff */
[----:B------:R-:W-:Y:S02]  /*1b30*/  IMAD.MOV.U32 R30, RZ, RZ, -0x7bbdbd3a ;  /* 0x844242c6ff1e7424 */ /* 0x000fe400078e00ff */
[----:B------:R-:W-:Y:S01]  /*1b40*/  IMAD.MOV.U32 R32, RZ, RZ, 0xdfff2f2 ;  /* 0x0dfff2f2ff207424 */ /* 0x000fe200078e00ff */
[----:B------:R4:W-:Y:S01]  /*1b50*/  STL.128 [R1+0x9f0], R8 ;  /* 0x0009f00801007387 */ /* 0x0009e20000100c00 */
[----:B------:R-:W-:Y:S01]  /*1b60*/  IMAD.MOV.U32 R33, RZ, RZ, -0x42299495 ;  /* 0xbdd66b6bff217424 */ /* 0x000fe200078e00ff */
[----:B--2---:R-:W-:Y:S01]  /*1b70*/  MOV R20, 0xec41adad ;  /* 0xec41adad00147802 */ /* 0x004fe20000000f00 */
[----:B------:R-:W-:Y:S01]  /*1b80*/  IMAD.MOV.U32 R35, RZ, RZ, 0x5491c5c5 ;  /* 0x5491c5c5ff237424 */ /* 0x000fe200078e00ff */
[----:B------:R2:W-:Y:S01]  /*1b90*/  STL.128 [R1+0x9d0], R28 ;  /* 0x0009d01c01007387 */ /* 0x0005e20000100c00 */
[----:B------:R-:W-:Y:S01]  /*1ba0*/  IMAD.MOV.U32 R36, RZ, RZ, 0x50603030 ;  /* 0x50603030ff247424 */ /* 0x000fe200078e00ff */
[----:B---3--:R-:W-:Y:S01]  /*1bb0*/  MOV R13, 0xebb25959 ;  /* 0xebb25959000d7802 */ /* 0x008fe20000000f00 */
[----:B------:R-:W-:Y:S01]  /*1bc0*/  IMAD.MOV.U32 R12, RZ, RZ, 0x15effafa ;  /* 0x15effafaff0c7424 */ /* 0x000fe200078e00ff */
[----:B------:R-:W-:Y:S01]  /*1bd0*/  MOV R23, 0xea45afaf ;  /* 0xea45afaf00177802 */ /* 0x000fe20000000f00 */
[----:B------:R-:W-:Y:S01]  /*1be0*/  IMAD.MOV.U32 R14, RZ, RZ, -0x3671b8b9 ;  /* 0xc98e4747ff0e7424 */ /* 0x000fe200078e00ff */
[----:B-1----:R-:W-:Y:S01]  /*1bf0*/  MOV R4, 0x19e7fefe ;  /* 0x19e7fefe00047802 */ /* 0x002fe20000000f00 */
        /* <DEDUP_REMOVED lines=12> */
[----:B------:R-:W-:-:S02]  /*1cc0*/  IMAD.MOV.U32 R38, RZ, RZ, -0x56319899 ;  /* 0xa9ce6767ff267424 */ /* 0x000fc400078e00ff */
        /* <DEDUP_REMOVED lines=8> */
[----:B---3--:R-:W-:Y:S01]  /*1d50*/  MOV R14, 0x34d1e5e5 ;  /* 0x34d1e5e5000e7802 */ /* 0x008fe20000000f00 */
[----:B------:R-:W-:Y:S01]  /*1d60*/  IMAD.MOV.U32 R12, RZ, RZ, 0x5c683434 ;  /* 0x5c683434ff0c7424 */ /* 0x000fe200078e00ff */
[----:B------:R1:W-:Y:S01]  /*1d70*/  STL.128 [R1+0xe60], R20 ;  /* 0x000e601401007387 */ /* 0x0003e20000100c00 */
[----:B------:R-:W-:Y:S01]  /*1d80*/  IMAD.MOV.U32 R13, RZ, RZ, -0xbae5a5b ;  /* 0xf451a5a5ff0d7424 */ /* 0x000fe200078e00ff */
[----:B--2---:R-:W-:Y:S01]  /*1d90*/  MOV R5, 0x1ce1fdfd ;  /* 0x1ce1fdfd00057802 */ /* 0x004fe20000000f00 */
[----:B------:R-:W-:-:S02]  /*1da0*/  IMAD.MOV.U32 R15, RZ, RZ, 0x8f9f1f1 ;  /* 0x08f9f1f1ff0f7424 */ /* 0x000fc400078e00ff */
[----:B------:R-:W-:Y:S01]  /*1db0*/  IMAD.MOV.U32 R4, RZ, RZ, -0x3d8a4849 ;  /* 0xc275b7b7ff047424 */ /* 0x000fe200078e00ff */
[----:B----4-:R-:W-:Y:S01]  /*1dc0*/  MOV R8, 0x5a6c3636 ;  /* 0x5a6c363600087802 */ /* 0x010fe20000000f00 */
[----:B------:R-:W-:Y:S01]  /*1dd0*/  IMAD.MOV.U32 R6, RZ, RZ, -0x51c26c6d ;  /* 0xae3d9393ff067424 */ /* 0x000fe200078e00ff */
[----:B------:R-:W-:Y:S01]  /*1de0*/  MOV R11, 0x4f83cccc ;  /* 0x4f83cccc000b7802 */ /* 0x000fe20000000f00 */
[----:B------:R-:W-:Y:S01]  /*1df0*/  IMAD.MOV.U32 R7, RZ, RZ, 0x6a4c2626 ;  /* 0x6a4c2626ff077424 */ /* 0x000fe200078e00ff */
[----:B------:R2:W-:Y:S01]  /*1e00*/  STL.128 [R1+0xea0], R12 ;  /* 0x000ea00c01007387 */ /* 0x0005e20000100c00 */
[----:B------:R-:W-:Y:S01]  /*1e10*/  IMAD.MOV.U32 R9, RZ, RZ, 0x417e3f3f ;  /* 0x417e3f3fff097424 */ /* 0x000fe200078e00ff */
[----:B0-----:R-:W-:Y:S01]  /*1e20*/  MOV R36, 0xc080404 ;  /* 0x0c08040400247802 */ /* 0x001fe20000000f00 */
[----:B------:R-:W-:Y:S01]  /*1e30*/  IMAD.MOV.U32 R10, RZ, RZ, 0x2f5f7f7 ;  /* 0x02f5f7f7ff0a7424 */ /* 0x000fe200078e00ff */
[----:B------:R0:W-:Y:S01]  /*1e40*/  STL.128 [R1+0xe80], R4 ;  /* 0x000e800401007387 */ /* 0x0001e20000100c00 */
        /* <DEDUP_REMOVED lines=8> */
[----:B------:R-:W-:-:S02]  /*1ed0*/  IMAD.MOV.U32 R37, RZ, RZ, 0x5295c7c7 ;  /* 0x5295c7c7ff257424 */ /* 0x000fc400078e00ff */
[----:B------:R-:W-:Y:S01]  /*1ee0*/  IMAD.MOV.U32 R38, RZ, RZ, 0x65462323 ;  /* 0x65462323ff267424 */ /* 0x000fe200078e00ff */
[----:B--2---:R-:W-:Y:S01]  /*1ef0*/  MOV R12, 0x26cdebeb ;  /* 0x26cdebeb000c7802 */ /* 0x004fe20000000f00 */
[----:B------:R-:W-:Y:S01]  /*1f00*/  IMAD.MOV.U32 R13, RZ, RZ, 0x694e2727 ;  /* 0x694e2727ff0d7424 */ /* 0x000fe200078e00ff */
[----:B------:R-:W-:Y:S01]  /*1f10*/  MOV R15, 0x9fea7575 ;  /* 0x9fea7575000f7802 */ /* 0x000fe20000000f00 */
[----:B------:R-:W-:Y:S01]  /*1f20*/  IMAD.MOV.U32 R14, RZ, RZ, -0x32804d4e ;  /* 0xcd7fb2b2ff0e7424 */ /* 0x000fe200078e00ff */
[----:B0-----:R-:W-:Y:S01]  /*1f30*/  MOV R6, 0xf0a0505 ;  /* 0x0f0a050500067802 */ /* 0x001fe20000000f00 */
[----:B------:R-:W-:Y:S01]  /*1f40*/  IMAD.MOV.U32 R4, RZ, RZ, 0x28301818 ;  /* 0x28301818ff047424 */ /* 0x000fe200078e00ff */
[----:B------:R0:W-:Y:S01]  /*1f50*/  STL.128 [R1+0xeb0], R32 ;  /* 0x000eb02001007387 */ /* 0x0001e20000100c00 */
[----:B------:R-:W-:Y:S01]  /*1f60*/  IMAD.MOV.U32 R5, RZ, RZ, -0x5ec8696a ;  /* 0xa1379696ff057424 */ /* 0x000fe200078e00ff */
[----:B---3--:R-:W-:Y:S01]  /*1f70*/  MOV R9, 0x36241212 ;  /* 0x3624121200097802 */ /* 0x008fe20000000f00 */
[----:B------:R-:W-:Y:S01]  /*1f80*/  IMAD.MOV.U32 R7, RZ, RZ, -0x4ad06566 ;  /* 0xb52f9a9aff077424 */ /* 0x000fe200078e00ff */
[----:B------:R2:W-:Y:S01]  /*1f90*/  STL.128 [R1+0xef0], R12 ;  /* 0x000ef00c01007387 */ /* 0x0005e20000100c00 */
[----:B------:R-:W-:Y:S01]  /*1fa0*/  IMAD.MOV.U32 R8, RZ, RZ, 0x90e0707 ;  /* 0x090e0707ff087424 */ /* 0x000fe200078e00ff */
[----:B-1----:R-:W-:Y:S01]  /*1fb0*/  MOV R29, 0xb2dc6e6e ;  /* 0xb2dc6e6e001d7802 */ /* 0x002fe20000000f00 */
[----:B------:R-:W-:Y:S01]  /*1fc0*/  IMAD.MOV.U32 R10, RZ, RZ, -0x64e47f80 ;  /* 0x9b1b8080ff0a7424 */ /* 0x000fe200078e00ff */
[----:B------:R1:W-:Y:S01]  /*1fd0*/  STL.128 [R1+0xed0], R4 ;  /* 0x000ed00401007387 */ /* 0x0003e20000100c00 */
[----:B------:R-:W-:-:S02]  /*1fe0*/  IMAD.MOV.U32 R11, RZ, RZ, 0x3ddfe2e2 ;  /* 0x3ddfe2e2ff0b7424 */ /* 0x000fc400078e00ff */
[----:B------:R-:W-:Y:S01]  /*1ff0*/  IMAD.MOV.U32 R20, RZ, RZ, 0x1b120909 ;  /* 0x1b120909ff147424 */ /* 0x000fe200078e00ff */
[----:B------:R-:W-:Y:S01]  /*2000*/  STL.128 [R1+0xec0], R36 ;  /* 0x000ec02401007387 */ /* 0x000fe20000100c00 */
[----:B------:R-:W-:Y:S02]  /*2010*/  IMAD.MOV.U32 R21, RZ, RZ, -0x61e27c7d ;  /* 0x9e1d8383ff157424 */ /* 0x000fe400078e00ff */
[----:B------:R-:W-:Y:S01]  /*2020*/  IMAD.MOV.U32 R23, RZ, RZ, 0x2e341a1a ;  /* 0x2e341a1aff177424 */ /* 0x000fe200078e00ff */
[----:B------:R3:W-:Y:S01]  /*2030*/  STL.128 [R1+0xee0], R8 ;  /* 0x000ee00801007387 */ /* 0x0007e20000100c00 */
[----:B------:R-:W-:Y:S01]  /*2040*/  IMAD.MOV.U32 R28, RZ, RZ, 0x2d361b1b ;  /* 0x2d361b1bff1c7424 */ /* 0x000fe200078e00ff */
[----:B0-----:R-:W-:Y:S01]  /*2050*/  MOV R32, 0x60402020 ;  /* 0x6040202000207802 */ /* 0x001fe20000000f00 */
[----:B------:R-:W-:Y:S01]  /*2060*/  IMAD.MOV.U32 R30, RZ, RZ, -0x114ba5a6 ;  /* 0xeeb45a5aff1e7424 */ /* 0x000fe200078e00ff */
[----:B--2---:R-:W-:Y:S01]  /*2070*/  MOV R13, 0x68b9d1d1 ;  /* 0x68b9d1d1000d7802 */ /* 0x004fe20000000f00 */
[----:B------:R-:W-:Y:S01]  /*2080*/  IMAD.MOV.U32 R12, RZ, RZ, -0xa59acad ;  /* 0xf5a65353ff0c7424 */ /* 0x000fe200078e00ff */
[----:B------:R0:W-:Y:S01]  /*2090*/  STL.128 [R1+0xf00], R20 ;  /* 0x000f001401007387 */ /* 0x0001e20000100c00 */
[----:B------:R-:W-:Y:S01]  /*20a0*/  IMAD.MOV.U32 R15, RZ, RZ, 0x2cc1eded ;  /* 0x2cc1ededff0f7424 */ /* 0x000fe200078e00ff */
[----:B-1----:R-:W-:Y:S01]  /*20b0*/  MOV R4, 0xf6a45252 ;  /* 0xf6a4525200047802 */ /* 0x002fe20000000f00 */
[----:B------:R-:W-:Y:S01]  /*20c0*/  IMAD.MOV.U32 R14, RZ, RZ, RZ ;  /* 0x000000ffff0e7224 */ /* 0x000fe200078e00ff */
[----:B------:R-:W-:Y:S01]  /*20d0*/  MOV R7, 0xce7db3b3 ;  /* 0xce7db3b300077802 */ /* 0x000fe20000000f00 */
        /* <DEDUP_REMOVED lines=8> */
[----:B------:R-:W-:Y:S01]  /*2160*/  IMAD.MOV.U32 R9, RZ, RZ, 0x3edde3e3 ;  /* 0x3edde3e3ff097424 */ /* 0x000fe200078e00ff */
[----:B------:R-:W-:Y:S01]  /*2170*/  MOV R38, 0xd967bebe ;  /* 0xd967bebe00267802 */ /* 0x000fe20000000f00 */
[----:B------:R-:W-:Y:S01]  /*2180*/  IMAD.MOV.U32 R11, RZ, RZ, -0x68ec7b7c ;  /* 0x97138484ff0b7424 */ /* 0x000fe200078e00ff */
[----:B------:R3:W-:Y:S01]  /*2190*/  STL.128 [R1+0xf10], R28 ;  /* 0x000f101c01007387 */ /* 0x0007e20000100c00 */
[----:B------:R-:W-:Y:S01]  /*21a0*/  IMAD.MOV.U32 R33, RZ, RZ, 0x1fe3fcfc ;  /* 0x1fe3fcfcff217424 */ /* 0x000fe200078e00ff */
[----:B0-----:R-:W-:Y:S01]  /*21b0*/  MOV R21, 0x10e9f9f9 ;  /* 0x10e9f9f900157802 */ /* 0x001fe20000000f00 */
[----:B------:R-:W-:Y:S01]  /*21c0*/  IMAD.MOV.U32 R34, RZ, RZ, -0x37864e4f ;  /* 0xc879b1b1ff227424 */ /* 0x000fe200078e00ff */
[----:B------:R0:W-:Y:S01]  /*21d0*/  STL.128 [R1+0xf30], R8 ;  /* 0x000f300801007387 */ /* 0x0001e20000100c00 */
[----:B------:R-:W-:-:S02]  /*21e0*/  IMAD.MOV.U32 R36, RZ, RZ, -0x412b9596 ;  /* 0xbed46a6aff247424 */ /* 0x000fc400078e00ff */
[----:B------:R-:W-:Y:S01]  /*21f0*/  IMAD.MOV.U32 R37, RZ, RZ, 0x468dcbcb ;  /* 0x468dcbcbff257424 */ /* 0x000fe200078e00ff */
[----:B-1----:R-:W-:Y:S01]  /*2200*/  MOV R14, 0x55663333 ;  /* 0x55663333000e7802 */ /* 0x002fe20000000f00 */
[----:B------:R-:W-:Y:S01]  /*2210*/  IMAD.MOV.U32 R12, RZ, RZ, -0x3a79bcbd ;  /* 0xc5864343ff0c7424 */ /* 0x000fe200078e00ff */
[----:B------:R1:W-:Y:S01]  /*2220*/  STL.128 [R1+0xf50], R32 ;  /* 0x000f502001007387 */ /* 0x0003e20000100c00 */
[----:B------:R-:W-:Y:S01]  /*2230*/  IMAD.MOV.U32 R13, RZ, RZ, -0x2865b2b3 ;  /* 0xd79a4d4dff0d7424 */ /* 0x000fe200078e00ff */
[----:B--2---:R-:W-:Y:S01]  /*2240*/  MOV R5, 0xd4984c4c ;  /* 0xd4984c4c00057802 */ /* 0x004fe20000000f00 */
[----:B------:R-:W-:Y:S02]  /*2250*/  IMAD.MOV.U32 R15, RZ, RZ, -0x6bee7a7b ;  /* 0x94118585ff0f7424 */ /* 0x000fe400078e00ff */
[----:B------:R-:W-:Y:S01]  /*2260*/  IMAD.MOV.U32 R4, RZ, RZ, -0x216bb5b6 ;  /* 0xde944a4aff047424 */ /* 0x000fe200078e00ff */
[----:B---3--:R-:W-:Y:S01]  /*2270*/  MOV R28, 0xf0a05050 ;  /* 0xf0a05050001c7802 */ /* 0x008fe20000000f00 */
[----:B------:R-:W-:Y:S01]  /*2280*/  IMAD.MOV.U32 R6, RZ, RZ, -0x174fa7a8 ;  /* 0xe8b05858ff067424 */ /* 0x000fe200078e00ff */
[----:B------:R2:W-:Y:S01]  /*2290*/  STL.128 [R1+0xf90], R12 ;  /* 0x000f900c01007387 */ /* 0x0005e20000100c00 */
[----:B------:R-:W-:Y:S01]  /*22a0*/  IMAD.MOV.U32 R7, RZ, RZ, 0x4a85cfcf ;  /* 0x4a85cfcfff077424 */ /* 0x000fe200078e00ff */
[----:B0-----:R-:W-:Y:S01]  /*22b0*/  MOV R8, 0x6bbbd0d0 ;  /* 0x6bbbd0d000087802 */ /* 0x001fe20000000f00 */
[----:B------:R-:W-:Y:S01]  /*22c0*/  IMAD.MOV.U32 R9, RZ, RZ, 0x2ac5efef ;  /* 0x2ac5efefff097424 */ /* 0x000fe200078e00ff */
[----:B------:R-:W-:Y:S01]  /*22d0*/  MOV R11, 0x16edfbfb ;  /* 0x16edfbfb000b7802 */ /* 0x000fe20000000f00 */
[----:B------:R-:W-:Y:S01]  /*22e0*/  IMAD.MOV.U32 R10, RZ, RZ, -0x1ab05556 ;  /* 0xe54faaaaff0a7424 */ /* 0x000fe200078e00ff */
[----:B------:R0:W-:Y:S01]  /*22f0*/  STL.128 [R1+0xf70], R4 ;  /* 0x000f700401007387 */ /* 0x0001e20000100c00 */
[----:B------:R-:W-:Y:S01]  /*2300*/  IMAD.MOV.U32 R39, RZ, RZ, 0x4b723939 ;  /* 0x4b723939ff277424 */ /* 0x000fe200078e00ff */
[----:B------:R-:W-:Y:S01]  /*2310*/  MOV R31, 0xe34ba8a8 ;  /* 0xe34ba8a8001f7802 */ /* 0x000fe20000000f00 */
[----:B------:R-:W-:Y:S01]  /*2320*/  IMAD.MOV.U32 R20, RZ, RZ, -0x3075babb ;  /* 0xcf8a4545ff147424 */ /* 0x000fe200078e00ff */
[----:B------:R3:W-:Y:S01]  /*2330*/  STL.128 [R1+0xf80], R8 ;  /* 0x000f800801007387 */ /* 0x0007e20000100c00 */
[----:B------:R-:W-:Y:S01]  /*2340*/  IMAD.MOV.U32 R22, RZ, RZ, 0x6040202 ;  /* 0x06040202ff167424 */ /* 0x000fe200078e00ff */
[----:B-1----:R-:W-:Y:S01]  /*2350*/  MOV R34, 0xefdf3f3 ;  /* 0x0efdf3f300227802 */ /* 0x002fe20000000f00 */
[----:B------:R-:W-:Y:S01]  /*2360*/  IMAD.MOV.U32 R23, RZ, RZ, -0x7e018081 ;  /* 0x81fe7f7fff177424 */ /* 0x000fe200078e00ff */
[----:B------:R1:W-:Y:S01]  /*2370*/  STL.128 [R1+0xf60], R36 ;  /* 0x000f602401007387 */ /* 0x0003e20000100c00 */
[----:B------:R-:W-:Y:S01]  /*2380*/  IMAD.MOV.U32 R29, RZ, RZ, 0x44783c3c ;  /* 0x44783c3cff1d7424 */ /* 0x000fe200078e00ff */
[----:B--2---:R-:W-:Y:S01]  /*2390*/  MOV R12, 0xdf63bcbc ;  /* 0xdf63bcbc000c7802 */ /* 0x004fe20000000f00 */
[----:B------:R-:W-:Y:S01]  /*23a0*/  IMAD.MOV.U32 R13, RZ, RZ, -0x3e88494a ;  /* 0xc177b6b6ff0d7424 */ /* 0x000fe200078e00ff */
[----:B------:R-:W-:Y:S01]  /*23b0*/  MOV R15, 0x63422121 ;  /* 0x63422121000f7802 */ /* 0x000fe20000000f00 */
[----:B------:R-:W-:Y:S01]  /*23c0*/  IMAD.MOV.U32 R14, RZ, RZ, 0x75afdada ;  /* 0x75afdadaff0e7424 */ /* 0x000fe200078e00ff */
[----:B------:R2:W-:Y:S01]  /*23d0*/  STL.128 [R1+0xfa0], R20 ;  /* 0x000fa01401007387 */ /* 0x0005e20000100c00 */
[----:B------:R-:W-:Y:S01]  /*23e0*/  IMAD.MOV.U32 R30, RZ, RZ, -0x45da6061 ;  /* 0xba259f9fff1e7424 */ /* 0x000fe200078e00ff */
[----:B0-----:R-:W-:Y:S01]  /*23f0*/  MOV R6, 0xc0804040 ;  /* 0xc080404000067802 */ /* 0x001fe20000000f00 */
[----:B------:R-:W-:Y:S01]  /*2400*/  IMAD.MOV.U32 R4, RZ, RZ, -0xc5daeaf ;  /* 0xf3a25151ff047424 */ /* 0x000fe200078e00ff */
[----:B------:R0:W-:Y:S01]  /*2410*/  STL.128 [R1+0xfe0], R12 ;  /* 0x000fe00c01007387 */ /* 0x0001e20000100c00 */
[----:B------:R-:W-:Y:S01]  /*2420*/  IMAD.MOV.U32 R5, RZ, RZ, -0x1a25c5d ;  /* 0xfe5da3a3ff057424 */ /* 0x000fe200078e00ff */
[----:B---3--:R-:W-:Y:S01]  /*2430*/  MOV R9, 0xbc219d9d ;  /* 0xbc219d9d00097802 */ /* 0x008fe20000000f00 */
[----:B------:R-:W-:Y:S01]  /*2440*/  IMAD.MOV.U32 R7, RZ, RZ, -0x75fa7071 ;  /* 0x8a058f8fff077424 */ /* 0x000fe200078e00ff */
[----:B------:R3:W-:Y:S01]  /*2450*/  STL.128 [R1+0xfb0], R28 ;  /* 0x000fb01c01007387 */ /* 0x0007e20000100c00 */
[----:B------:R-:W-:Y:S01]  /*2460*/  IMAD.MOV.U32 R8, RZ, RZ, -0x52c06d6e ;  /* 0xad3f9292ff087424 */ /* 0x000fe200078e00ff */
[----:B-1----:R-:W-:Y:S01]  /*2470*/  MOV R37, 0x14180c0c ;  /* 0x14180c0c00257802 */ /* 0x002fe20000000f00 */
[----:B------:R-:W-:Y:S01]  /*2480*/  IMAD.MOV.U32 R10, RZ, RZ, 0x48703838 ;  /* 0x48703838ff0a7424 */ /* 0x000fe200078e00ff */
[----:B------:R1:W-:Y:S01]  /*2490*/  STL.128 [R1+0xfc0], R4 ;  /* 0x000fc00401007387 */ /* 0x0003e20000100c00 */
[----:B------:R-:W-:-:S02]  /*24a0*/  IMAD.MOV.U32 R11, RZ, RZ, 0x4f1f5f5 ;  /* 0x04f1f5f5ff0b7424 */ /* 0x000fc400078e00ff */
[----:B------:R-:W-:Y:S01]  /*24b0*/  IMAD.MOV.U32 R32, RZ, RZ, 0x30201010 ;  /* 0x30201010ff207424 */ /* 0x000fe200078e00ff */
[----:B--2---:R-:W-:Y:S01]  /*24c0*/  MOV R20, 0xa0c06060 ;  /* 0xa0c0606000147802 */ /* 0x004fe20000000f00 */
[----:B------:R-:W-:Y:S01]  /*24d0*/  IMAD.MOV.U32 R33, RZ, RZ, 0x1ae5ffff ;  /* 0x1ae5ffffff217424 */ /* 0x000fe200078e00ff */
[----:B------:R2:W-:Y:S01]  /*24e0*/  STL.128 [R1+0xfd0], R8 ;  /* 0x000fd00801007387 */ /* 0x0005e20000100c00 */
[----:B------:R-:W-:Y:S01]  /*24f0*/  IMAD.MOV.U32 R35, RZ, RZ, 0x6dbfd2d2 ;  /* 0x6dbfd2d2ff237424 */ /* 0x000fe200078e00ff */
[----:B0-----:R-:W-:Y:S01]  /*2500*/  MOV R13, 0xe7ba5d5d ;  /* 0xe7ba5d5d000d7802 */ /* 0x001fe20000000f00 */
[----:B------:R-:W-:Y:S01]  /*2510*/  IMAD.MOV.U32 R12, RZ, RZ, -0x53379b9c ;  /* 0xacc86464ff0c7424 */ /* 0x000fe200078e00ff */
[----:B------:R-:W-:Y:S01]  /*2520*/  MOV R23, 0x7fa3dcdc ;  /* 0x7fa3dcdc00177802 */ /* 0x000fe20000000f00 */
[----:B------:R-:W-:Y:S01]  /*2530*/  IMAD.MOV.U32 R14, RZ, RZ, 0x2b321919 ;  /* 0x2b321919ff0e7424 */ /* 0x000fe200078e00ff */
[----:B---3--:R-:W-:Y:S01]  /*2540*/  MOV R30, 0xab3b9090 ;  /* 0xab3b9090001e7802 */ /* 0x008fe20000000f00 */
        /* <DEDUP_REMOVED lines=13> */
[----:B------:R-:W-:Y:S02]  /*2620*/  IMAD.MOV.U32 R11, RZ, RZ, 0x477a3d3d ;  /* 0x477a3d3dff0b7424 */ /* 0x000fe400078e00ff */
[----:B------:R-:W-:Y:S01]  /*2630*/  IMAD.MOV.U32 R39, RZ, RZ, 0x2fc3ecec ;  /* 0x2fc3ececff277424 */ /* 0x000fe200078e00ff */
[----:B0-----:R-:W-:Y:S01]  /*2640*/  MOV R33, 0xa0c0606 ;  /* 0x0a0c060600217802 */ /* 0x001fe20000000f00 */
        /* <DEDUP_REMOVED lines=11> */
[----:B------:R-:W-:-:S02]  /*2700*/  IMAD.MOV.U32 R4, RZ, RZ, -0x3573b9ba ;  /* 0xca8c4646ff047424 */ /* 0x000fc400078e00ff */
[----:B------:R-:W-:Y:S01]  /*2710*/  IMAD.MOV.U32 R6, RZ, RZ, -0x2c944748 ;  /* 0xd36bb8b8ff067424 */ /* 0x000fe200078e00ff */
[----:B------:R2:W-:Y:S01]  /*2720*/  STL.128 [R1+0x1080], R12 ;  /* 0x0010800c01007387 */ /* 0x0005e20000100c00 */
[----:B------:R-:W-:Y:S01]  /*2730*/  IMAD.MOV.U32 R7, RZ, RZ, 0x3c281414 ;  /* 0x3c281414ff077424 */ /* 0x000fe200078e00ff */
[----:B0-----:R-:W-:Y:S01]  /*2740*/  MOV R8, 0x79a7dede ;  /* 0x79a7dede00087802 */ /* 0x001fe20000000f00 */
[----:B------:R-:W-:Y:S01]  /*2750*/  IMAD.MOV.U32 R9, RZ, RZ, -0x1d43a1a2 ;  /* 0xe2bc5e5eff097424 */ /* 0x000fe200078e00ff */
[----:B------:R-:W-:Y:S01]  /*2760*/  MOV R11, 0x76addbdb ;  /* 0x76addbdb000b7802 */ /* 0x000fe20000000f00 */
[----:B------:R-:W-:Y:S01]  /*2770*/  IMAD.MOV.U32 R10, RZ, RZ, 0x1d160b0b ;  /* 0x1d160b0bff0a7424 */ /* 0x000fe200078e00ff */
[----:B------:R0:W-:Y:S01]  /*2780*/  STL.128 [R1+0x1060], R4 ;  /* 0x0010600401007387 */ /* 0x0001e20000100c00 */
[----:B------:R-:W-:Y:S01]  /*2790*/  IMAD.MOV.U32 R29, RZ, RZ, 0x7e542a2a ;  /* 0x7e542a2aff1d7424 */ /* 0x000fe200078e00ff */
[----:B-1----:R-:W-:Y:S01]  /*27a0*/  MOV R36, 0x5d9fc2c2 ;  /* 0x5d9fc2c200247802 */ /* 0x002fe20000000f00 */
[----:B------:R-:W-:Y:S01]  /*27b0*/  IMAD.MOV.U32 R31, RZ, RZ, -0x7cf47778 ;  /* 0x830b8888ff1f7424 */ /* 0x000fe200078e00ff */
[----:B------:R1:W-:Y:S01]  /*27c0*/  STL.128 [R1+0x1070], R8 ;  /* 0x0010700801007387 */ /* 0x0003e20000100c00 */
        /* <DEDUP_REMOVED lines=8> */
[----:B------:R-:W-:Y:S01]  /*2850*/  IMAD.MOV.U32 R14, RZ, RZ, -0x2d63b1b2 ;  /* 0xd29c4e4eff0e7424 */ /* 0x000fe200078e00ff */
[----:B------:R-:W-:Y:S01]  /*2860*/  MOV R22, 0x7f3f4f4 ;  /* 0x07f3f4f400167802 */ /* 0x000fe20000000f00 */
[----:B------:R-:W-:Y:S01]  /*2870*/  IMAD.MOV.U32 R37, RZ, RZ, 0x6ebdd3d3 ;  /* 0x6ebdd3d3ff257424 */ /* 0x000fe200078e00ff */
[----:B0-----:R-:W-:Y:S01]  /*2880*/  MOV R6, 0x37d3e4e4 ;  /* 0x37d3e4e400067802 */ /* 0x001fe20000000f00 */
[----:B------:R-:W-:Y:S01]  /*2890*/  IMAD.MOV.U32 R4, RZ, RZ, -0x57c66e6f ;  /* 0xa8399191ff047424 */ /* 0x000fe200078e00ff */
[----:B------:R0:W-:Y:S01]  /*28a0*/  STL.128 [R1+0x10d0], R12 ;  /* 0x0010d00c01007387 */ /* 0x0001e20000100c00 */
[----:B------:R-:W-:Y:S01]  /*28b0*/  IMAD.MOV.U32 R5, RZ, RZ, -0x5bce6a6b ;  /* 0xa4319595ff057424 */ /* 0x000fe200078e00ff */
[----:B-1----:R-:W-:Y:S01]  /*28c0*/  MOV R9, 0x438bc8c8 ;  /* 0x438bc8c800097802 */ /* 0x002fe20000000f00 */
[----:B------:R-:W-:Y:S01]  /*28d0*/  IMAD.MOV.U32 R7, RZ, RZ, -0x740d8687 ;  /* 0x8bf27979ff077424 */ /* 0x000fe200078e00ff */
[----:B------:R1:W-:Y:S01]  /*28e0*/  STL.128 [R1+0x1090], R32 ;  /* 0x0010902001007387 */ /* 0x0003e20000100c00 */
[----:B------:R-:W-:Y:S01]  /*28f0*/  IMAD.MOV.U32 R8, RZ, RZ, 0x32d5e7e7 ;  /* 0x32d5e7e7ff087424 */ /* 0x000fe200078e00ff */
[----:B---3--:R-:W-:Y:S01]  /*2900*/  MOV R29, 0x8ef47a7a ;  /* 0x8ef47a7a001d7802 */ /* 0x008fe20000000f00 */
[----:B------:R-:W-:Y:S01]  /*2910*/  IMAD.MOV.U32 R10, RZ, RZ, 0x596e3737 ;  /* 0x596e3737ff0a7424 */ /* 0x000fe200078e00ff */
[----:B------:R2:W-:Y:S01]  /*2920*/  STL.128 [R1+0x10b0], R4 ;  /* 0x0010b00401007387 */ /* 0x0005e20000100c00 */
[----:B------:R-:W-:-:S02]  /*2930*/  IMAD.MOV.U32 R11, RZ, RZ, -0x48259293 ;  /* 0xb7da6d6dff0b7424 */ /* 0x000fc400078e00ff */
[----:B------:R-:W-:Y:S02]  /*2940*/  IMAD.MOV.U32 R38, RZ, RZ, -0x10bc5354 ;  /* 0xef43acacff267424 */ /* 0x000fe400078e00ff */
[----:B------:R-:W-:Y:S01]  /*2950*/  IMAD.MOV.U32 R20, RZ, RZ, -0x4b279394 ;  /* 0xb4d86c6cff147424 */ /* 0x000fe200078e00ff */
[----:B------:R3:W-:Y:S01]  /*2960*/  STL.128 [R1+0x10c0], R8 ;  /* 0x0010c00801007387 */ /* 0x0007e20000100c00 */
[----:B------:R-:W-:Y:S01]  /*2970*/  IMAD.MOV.U32 R21, RZ, RZ, -0x553a9aa ;  /* 0xfaac5656ff157424 */ /* 0x000fe200078e00ff */
[----:B0-----:R-:W-:Y:S01]  /*2980*/  MOV R13, 0x7ca1dddd ;  /* 0x7ca1dddd000d7802 */ /* 0x001fe20000000f00 */
[----:B------:R-:W-:Y:S01]  /*2990*/  IMAD.MOV.U32 R12, RZ, RZ, 0x23cbe8e8 ;  /* 0x23cbe8e8ff0c7424 */ /* 0x000fe200078e00ff */
[----:B------:R0:W-:Y:S01]  /*29a0*/  STL.128 [R1+0x10a0], R36 ;  /* 0x0010a02401007387 */ /* 0x0001e20000100c00 */
[----:B------:R-:W-:Y:S01]  /*29b0*/  IMAD.MOV.U32 R14, RZ, RZ, -0x63178b8c ;  /* 0x9ce87474ff0e7424 */ /* 0x000fe200078e00ff */
        /* <DEDUP_REMOVED lines=14> */
[----:B0-----:R-:W-:Y:S01]  /*2aa0*/  MOV R38, 0xc471b5b5 ;  /* 0xc471b5b500267802 */ /* 0x001fe20000000f00 */
[----:B------:R-:W-:Y:S01]  /*2ab0*/  IMAD.MOV.U32 R11, RZ, RZ, 0x5197c6c6 ;  /* 0x5197c6c6ff0b7424 */ /* 0x000fe200078e00ff */
[----:B------:R0:W-:Y:S01]  /*2ac0*/  STL.128 [R1+0x10e0], R20 ;  /* 0x0010e01401007387 */ /* 0x0001e20000100c00 */
[----:B------:R-:W-:-:S02]  /*2ad0*/  IMAD.MOV.U32 R30, RZ, RZ, -0x16b85152 ;  /* 0xe947aeaeff1e7424 */ /* 0x000fc400078e00ff */
[----:B------:R-:W-:Y:S01]  /*2ae0*/  IMAD.MOV.U32 R31, RZ, RZ, 0x18100808 ;  /* 0x18100808ff1f7424 */ /* 0x000fe200078e00ff */
[----:B------:R3:W-:Y:S01]  /*2af0*/  STL.128 [R1+0x1110], R8 ;  /* 0x0011100801007387 */ /* 0x0007e20000100c00 */
[----:B------:R-:W-:Y:S02]  /*2b00*/  IMAD.MOV.U32 R33, RZ, RZ, -0x239e4243 ;  /* 0xdc61bdbdff217424 */ /* 0x000fe400078e00ff */
        /* <DEDUP_REMOVED lines=8> */
[----:B------:R-:W-:Y:S01]  /*2b90*/  IMAD.MOV.U32 R4, RZ, RZ, -0x276fb7b8 ;  /* 0xd8904848ff047424 */ /* 0x000fe200078e00ff */
[----:B0-----:R-:W-:Y:S01]  /*2ba0*/  MOV R21, 0x13ebf8f8 ;  /* 0x13ebf8f800157802 */ /* 0x001fe20000000f00 */
[----:B------:R-:W-:Y:S01]  /*2bb0*/  IMAD.MOV.U32 R6, RZ, RZ, 0x1f7f6f6 ;  /* 0x01f7f6f6ff067424 */ /* 0x000fe200078e00ff */
[----:B------:R0:W-:Y:S01]  /*2bc0*/  STL.128 [R1+0x1170], R12 ;  /* 0x0011700c01007387 */ /* 0x0001e20000100c00 */
[----:B------:R-:W-:Y:S01]  /*2bd0*/  IMAD.MOV.U32 R7, RZ, RZ, 0x121c0e0e ;  /* 0x121c0e0eff077424 */ /* 0x000fe200078e00ff */
[----:B---3--:R-:W-:Y:S01]  /*2be0*/  MOV R8, 0xa3c26161 ;  /* 0xa3c2616100087802 */ /* 0x008fe20000000f00 */
[----:B------:R-:W-:Y:S01]  /*2bf0*/  IMAD.MOV.U32 R9, RZ, RZ, 0x5f6a3535 ;  /* 0x5f6a3535ff097424 */ /* 0x000fe200078e00ff */
[----:B------:R-:W-:Y:S01]  /*2c00*/  MOV R11, 0xd069b9b9 ;  /* 0xd069b9b9000b7802 */ /* 0x000fe20000000f00 */
        /* <DEDUP_REMOVED lines=8> */
[----:B------:R-:W-:Y:S01]  /*2c90*/  IMAD.MOV.U32 R20, RZ, RZ, 0x38d9e1e1 ;  /* 0x38d9e1e1ff147424 */ /* 0x000fe200078e00ff */
[----:B--2---:R-:W-:Y:S01]  /*2ca0*/  MOV R34, 0xc6844242 ;  /* 0xc684424200227802 */ /* 0x004fe20000000f00 */
[----:B------:R-:W-:Y:S01]  /*2cb0*/  IMAD.MOV.U32 R22, RZ, RZ, -0x4cd46768 ;  /* 0xb32b9898ff167424 */ /* 0x000fe200078e00ff */
[----:B0-----:R-:W-:Y:S01]  /*2cc0*/  MOV R12, 0x8f038c8c ;  /* 0x8f038c8c000c7802 */ /* 0x001fe20000000f00 */
[----:B------:R-:W-:Y:S01]  /*2cd0*/  IMAD.MOV.U32 R13, RZ, RZ, -0x7a65e5f ;  /* 0xf859a1a1ff0d7424 */ /* 0x000fe200078e00ff */
[----:B------:R-:W-:Y:S01]  /*2ce0*/  MOV R15, 0x171a0d0d ;  /* 0x171a0d0d000f7802 */ /* 0x000fe20000000f00 */
[----:B------:R-:W-:Y:S01]  /*2cf0*/  IMAD.MOV.U32 R14, RZ, RZ, -0x7ff67677 ;  /* 0x80098989ff0e7424 */ /* 0x000fe200078e00ff */
[----:B------:R0:W-:Y:S01]  /*2d00*/  STL.128 [R1+0x1140], R36 ;  /* 0x0011402401007387 */ /* 0x0001e20000100c00 */
[----:B------:R-:W-:Y:S01]  /*2d10*/  IMAD.MOV.U32 R23, RZ, RZ, 0x33221111 ;  /* 0x33221111ff177424 */ /* 0x000fe200078e00ff */
[----:B---3--:R-:W-:Y:S01]  /*2d20*/  MOV R6, 0x92158787 ;  /* 0x9215878700067802 */ /* 0x008fe20000000f00 */
        /* <DEDUP_REMOVED lines=11> */
[----:B0-----:R-:W-:Y:S01]  /*2de0*/  MOV R37, 0xb0299999 ;  /* 0xb029999900257802 */ /* 0x001fe20000000f00 */
[----:B------:R-:W-:Y:S01]  /*2df0*/  IMAD.MOV.U32 R30, RZ, RZ, -0x76f87172 ;  /* 0x89078e8eff1e7424 */ /* 0x000fe200078e00ff */
[----:B------:R0:W-:Y:S01]  /*2e00*/  STL.128 [R1+0x11b0], R8 ;  /* 0x0011b00801007387 */ /* 0x0001e20000100c00 */
[----:B------:R-:W-:Y:S01]  /*2e10*/  IMAD.MOV.U32 R32, RZ, RZ, -0x259a4041 ;  /* 0xda65bfbfff207424 */ /* 0x000fe200078e00ff */
[----:B--2---:R-:W-:Y:S01]  /*2e20*/  MOV R13, 0x6bbdd66b ;  /* 0x6bbdd66b000d7802 */ /* 0x004fe20000000f00 */
[----:B------:R-:W-:Y:S01]  /*2e30*/  IMAD.MOV.U32 R12, RZ, RZ, -0xdf2000e ;  /* 0xf20dfff2ff0c7424 */ /* 0x000fe200078e00ff */
[----:B------:R2:W-:Y:S01]  /*2e40*/  STL.128 [R1+0x1190], R28 ;  /* 0x0011901c01007387 */ /* 0x0005e20000100c00 */
[----:B------:R-:W-:Y:S01]  /*2e50*/  IMAD.MOV.U32 R14, RZ, RZ, 0x6fb1de6f ;  /* 0x6fb1de6fff0e7424 */ /* 0x000fe200078e00ff */
        /* <DEDUP_REMOVED lines=9> */
[----:B------:R-:W-:Y:S01]  /*2ef0*/  IMAD.MOV.U32 R35, RZ, RZ, -0x472f9798 ;  /* 0xb8d06868ff237424 */ /* 0x000fe200078e00ff */
[----:B0-----:R-:W-:Y:S01]  /*2f00*/  MOV R10, 0x7799ee77 ;  /* 0x7799ee77000a7802 */ /* 0x001fe20000000f00 */
        /* <DEDUP_REMOVED lines=10> */
[----:B------:R-:W-:Y:S01]  /*2fb0*/  IMAD.MOV.U32 R21, RZ, RZ, 0x1030201 ;  /* 0x01030201ff157424 */ /* 0x000fe200078e00ff */
[----:B-1----:R-:W-:Y:S01]  /*2fc0*/  MOV R14, 0xa2fd5fa2 ;  /* 0xa2fd5fa2000e7802 */ /* 0x002fe20000000f00 */
[----:B------:R-:W-:Y:S01]  /*2fd0*/  IMAD.MOV.U32 R12, RZ, RZ, -0x5213be53 ;  /* 0xadec41adff0c7424 */ /* 0x000fe200078e00ff */
[----:B------:R1:W-:Y:S01]  /*2fe0*/  STL.128 [R1+0x11e0], R36 ;  /* 0x0011e02401007387 */ /* 0x0003e20000100c00 */
[----:B------:R-:W-:Y:S01]  /*2ff0*/  IMAD.MOV.U32 R13, RZ, RZ, -0x2b984c2c ;  /* 0xd467b3d4ff0d7424 */ /* 0x000fe200078e00ff */
[----:B0-----:R-:W-:Y:S01]  /*3000*/  MOV R5, 0x829d1f82 ;  /* 0x829d1f8200057802 */ /* 0x001fe20000000f00 */
[----:B------:R-:W-:-:S02]  /*3010*/  IMAD.MOV.U32 R15, RZ, RZ, -0x5015ba51 ;  /* 0xafea45afff0f7424 */ /* 0x000fc400078e00ff */
[----:B------:R-:W-:Y:S01]  /*3020*/  IMAD.MOV.U32 R4, RZ, RZ, -0x35ba7036 ;  /* 0xca458fcaff047424 */ /* 0x000fe200078e00ff */
[----:B--2---:R-:W-:Y:S01]  /*3030*/  MOV R33, 0xa4f753a4 ;  /* 0xa4f753a400217802 */ /* 0x004fe20000000f00 */
[----:B------:R-:W-:Y:S01]  /*3040*/  IMAD.MOV.U32 R6, RZ, RZ, -0x36bf7637 ;  /* 0xc94089c9ff067424 */ /* 0x000fe200078e00ff */
[----:B------:R0:W-:Y:S01]  /*3050*/  STL.128 [R1+0x1660], R12 ;  /* 0x0016600c01007387 */ /* 0x0001e20000100c00 */
[----:B------:R-:W-:Y:S01]  /*3060*/  IMAD.MOV.U32 R7, RZ, RZ, 0x7d87fa7d ;  /* 0x7d87fa7dff077424 */ /* 0x000fe200078e00ff */
[----:B---3--:R-:W-:Y:S01]  /*3070*/  MOV R8, 0xfa15effa ;  /* 0xfa15effa00087802 */ /* 0x008fe20000000f00 */
        /* <DEDUP_REMOVED lines=13> */
[----:B0-----:R-:W-:Y:S01]  /*3150*/  MOV R12, 0x7193e271 ;  /* 0x7193e271000c7802 */ /* 0x001fe20000000f00 */
        /* <DEDUP_REMOVED lines=8> */
[----:B------:R-:W-:Y:S01]  /*31e0*/  IMAD.MOV.U32 R5, RZ, RZ, 0x3f417e3f ;  /* 0x3f417e3fff057424 */ /* 0x000fe200078e00ff */
[----:B-1----:R-:W-:Y:S01]  /*31f0*/  MOV R9, 0xa5f451a5 ;  /* 0xa5f451a500097802 */ /* 0x002fe20000000f00 */
[----:B------:R-:W-:-:S02]  /*3200*/  IMAD.MOV.U32 R7, RZ, RZ, -0x33b07c34 ;  /* 0xcc4f83ccff077424 */ /* 0x000fc400078e00ff */
[----:B------:R-:W-:Y:S01]  /*3210*/  IMAD.MOV.U32 R8, RZ, RZ, 0x345c6834 ;  /* 0x345c6834ff087424 */ /* 0x000fe200078e00ff */
[----:B---3--:R-:W-:Y:S01]  /*3220*/  MOV R22, 0x23654623 ;  /* 0x2365462300167802 */ /* 0x008fe20000000f00 */
[----:B------:R-:W-:Y:S01]  /*3230*/  IMAD.MOV.U32 R10, RZ, RZ, -0x1acb2e1b ;  /* 0xe534d1e5ff0a7424 */ /* 0x000fe200078e00ff */
[----:B------:R1:W-:Y:S01]  /*3240*/  STL.128 [R1+0x1690], R4 ;  /* 0x0016900401007387 */ /* 0x0003e20000100c00 */
[----:B------:R-:W-:Y:S02]  /*3250*/  IMAD.MOV.U32 R11, RZ, RZ, -0xef7060f ;  /* 0xf108f9f1ff0b7424 */ /* 0x000fe400078e00ff */
[----:B------:R-:W-:Y:S01]  /*3260*/  IMAD.MOV.U32 R35, RZ, RZ, -0x3fa46440 ;  /* 0xc05b9bc0ff237424 */ /* 0x000fe200078e00ff */
[----:B0-----:R-:W-:Y:S01]  /*3270*/  MOV R29, 0x96a13796 ;  /* 0x96a13796001d7802 */ /* 0x001fe20000000f00 */
[----:B------:R-:W-:Y:S01]  /*3280*/  IMAD.MOV.U32 R37, RZ, RZ, -0x2e31e03 ;  /* 0xfd1ce1fdff257424 */ /* 0x000fe200078e00ff */
[----:B------:R0:W-:Y:S01]  /*3290*/  STL.128 [R1+0x16a0], R8 ;  /* 0x0016a00801007387 */ /* 0x0001e20000100c00 */
[----:B------:R-:W-:Y:S01]  /*32a0*/  IMAD.MOV.U32 R38, RZ, RZ, -0x6c51c26d ;  /* 0x93ae3d93ff267424 */ /* 0x000fe200078e00ff */
[----:B--2---:R-:W-:Y:S01]  /*32b0*/  MOV R13, 0x839e1d83 ;  /* 0x839e1d83000d7802 */ /* 0x004fe20000000f00 */
[----:B------:R-:W-:Y:S01]  /*32c0*/  IMAD.MOV.U32 R12, RZ, RZ, 0x91b1209 ;  /* 0x091b1209ff0c7424 */ /* 0x000fe200078e00ff */
[----:B------:R2:W-:Y:S01]  /*32d0*/  STL.128 [R1+0x1670], R32 ;  /* 0x0016702001007387 */ /* 0x0005e20000100c00 */
[----:B------:R-:W-:-:S02]  /*32e0*/  IMAD.MOV.U32 R14, RZ, RZ, 0x2c74582c ;  /* 0x2c74582cff0e7424 */ /* 0x000fc400078e00ff */
[----:B------:R-:W-:Y:S01]  /*32f0*/  IMAD.MOV.U32 R15, RZ, RZ, 0x1a2e341a ;  /* 0x1a2e341aff0f7424 */ /* 0x000fe200078e00ff */
[----:B------:R3:W-:Y:S01]  /*3300*/  STL.128 [R1+0x1680], R36 ;  /* 0x0016802401007387 */ /* 0x0007e20000100c00 */
[----:B------:R-:W-:Y:S01]  /*3310*/  IMAD.MOV.U32 R20, RZ, RZ, 0x40c0804 ;  /* 0x040c0804ff147424 */ /* 0x000fe200078e00ff */
[----:B-1----:R-:W-:Y:S01]  /*3320*/  MOV R4, 0x7090e07 ;  /* 0x07090e0700047802 */ /* 0x002fe20000000f00 */
[----:B------:R-:W-:Y:S01]  /*3330*/  IMAD.MOV.U32 R5, RZ, RZ, 0x12362412 ;  /* 0x12362412ff057424 */ /* 0x000fe200078e00ff */
[----:B------:R-:W-:Y:S01]  /*3340*/  MOV R7, 0xe23ddfe2 ;  /* 0xe23ddfe200077802 */ /* 0x000fe20000000f00 */
[----:B------:R-:W-:Y:S01]  /*3350*/  IMAD.MOV.U32 R6, RZ, RZ, -0x7f64e480 ;  /* 0x809b1b80ff067424 */ /* 0x000fe200078e00ff */
[----:B------:R1:W-:Y:S01]  /*3360*/  STL.128 [R1+0x1700], R12 ;  /* 0x0017000c01007387 */ /* 0x0003e20000100c00 */
[----:B------:R-:W-:Y:S01]  /*3370*/  IMAD.MOV.U32 R21, RZ, RZ, -0x38ad6a39 ;  /* 0xc75295c7ff157424 */ /* 0x000fe200078e00ff */
[----:B0-----:R-:W-:Y:S01]  /*3380*/  MOV R10, 0xb2cd7fb2 ;  /* 0xb2cd7fb2000a7802 */ /* 0x001fe20000000f00 */
[----:B------:R-:W-:Y:S01]  /*3390*/  IMAD.MOV.U32 R8, RZ, RZ, -0x14d93215 ;  /* 0xeb26cdebff087424 */ /* 0x000fe200078e00ff */
[----:B------:R0:W-:Y:S01]  /*33a0*/  STL.128 [R1+0x16e0], R4 ;  /* 0x0016e00401007387 */ /* 0x0001e20000100c00 */
[----:B------:R-:W-:Y:S01]  /*33b0*/  IMAD.MOV.U32 R9, RZ, RZ, 0x27694e27 ;  /* 0x27694e27ff097424 */ /* 0x000fe200078e00ff */
[----:B--2---:R-:W-:Y:S01]  /*33c0*/  MOV R32, 0x1b2d361b ;  /* 0x1b2d361b00207802 */ /* 0x004fe20000000f00 */
[----:B------:R-:W-:Y:S01]  /*33d0*/  IMAD.MOV.U32 R11, RZ, RZ, 0x759fea75 ;  /* 0x759fea75ff0b7424 */ /* 0x000fe200078e00ff */
[----:B------:R-:W-:Y:S01]  /*33e0*/  MOV R35, 0xa0fb5ba0 ;  /* 0xa0fb5ba000237802 */ /* 0x000fe20000000f00 */
[----:B------:R-:W-:Y:S01]  /*33f0*/  IMAD.MOV.U32 R23, RZ, RZ, -0x3ca1623d ;  /* 0xc35e9dc3ff177424 */ /* 0x000fe200078e00ff */
[----:B---3--:R-:W-:Y:S01]  /*3400*/  MOV R38, 0xd661b7d6 ;  /* 0xd661b7d600267802 */ /* 0x008fe20000000f00 */
[----:B------:R-:W-:Y:S01]  /*3410*/  IMAD.MOV.U32 R28, RZ, RZ, 0x18283018 ;  /* 0x18283018ff1c7424 */ /* 0x000fe200078e00ff */
[----:B------:R2:W-:Y:S01]  /*3420*/  STL.128 [R1+0x16f0], R8 ;  /* 0x0016f00801007387 */ /* 0x0005e20000100c00 */
[----:B------:R-:W-:-:S02]  /*3430*/  IMAD.MOV.U32 R30, RZ, RZ, 0x50f0a05 ;  /* 0x050f0a05ff1e7424 */ /* 0x000fc400078e00ff */
[----:B------:R-:W-:Y:S01]  /*3440*/  IMAD.MOV.U32 R31, RZ, RZ, -0x654ad066 ;  /* 0x9ab52f9aff1f7424 */ /* 0x000fe200078e00ff */
[----:B-1----:R-:W-:Y:S01]  /*3450*/  MOV R14, 0xb1c879b1 ;  /* 0xb1c879b1000e7802 */ /* 0x002fe20000000f00 */
[----:B------:R-:W-:Y:S01]  /*3460*/  IMAD.MOV.U32 R12, RZ, RZ, 0x20604020 ;  /* 0x20604020ff0c7424 */ /* 0x000fe200078e00ff */
[----:B------:R1:W-:Y:S01]  /*3470*/  STL.128 [R1+0x16c0], R20 ;  /* 0x0016c01401007387 */ /* 0x0003e20000100c00 */
[----:B------:R-:W-:Y:S01]  /*3480*/  IMAD.MOV.U32 R13, RZ, RZ, -0x3e01c04 ;  /* 0xfc1fe3fcff0d7424 */ /* 0x000fe200078e00ff */
[----:B0-----:R-:W-:Y:S01]  /*3490*/  MOV R5, 0xe33edde3 ;  /* 0xe33edde300057802 */ /* 0x001fe20000000f00 */
[----:B------:R-:W-:Y:S01]  /*34a0*/  IMAD.MOV.U32 R15, RZ, RZ, 0x5bedb65b ;  /* 0x5bedb65bff0f7424 */ /* 0x000fe200078e00ff */
[----:B------:R0:W-:Y:S01]  /*34b0*/  STL.128 [R1+0x16d0], R28 ;  /* 0x0016d01c01007387 */ /* 0x0001e20000100c00 */
[----:B------:R-:W-:Y:S02]  /*34c0*/  IMAD.MOV.U32 R4, RZ, RZ, 0x297b5229 ;  /* 0x297b5229ff047424 */ /* 0x000fe400078e00ff */
[----:B------:R-:W-:Y:S01]  /*34d0*/  IMAD.MOV.U32 R6, RZ, RZ, 0x2f715e2f ;  /* 0x2f715e2fff067424 */ /* 0x000fe200078e00ff */
[----:B------:R3:W-:Y:S01]  /*34e0*/  STL.128 [R1+0x1750], R12 ;  /* 0x0017500c01007387 */ /* 0x0007e20000100c00 */
[----:B------:R-:W-:Y:S01]  /*34f0*/  IMAD.MOV.U32 R7, RZ, RZ, -0x7b68ec7c ;  /* 0x84971384ff077424 */ /* 0x000fe200078e00ff */
[----:B--2---:R-:W-:Y:S01]  /*3500*/  MOV R8, 0x53f5a653 ;  /* 0x53f5a65300087802 */ /* 0x004fe20000000f00 */
[----:B------:R-:W-:Y:S01]  /*3510*/  IMAD.MOV.U32 R9, RZ, RZ, -0x2e97462f ;  /* 0xd168b9d1ff097424 */ /* 0x000fe200078e00ff */
[----:B------:R-:W-:Y:S01]  /*3520*/  MOV R10, RZ ;  /* 0x000000ff000a7202 */ /* 0x000fe20000000f00 */
[----:B------:R-:W-:Y:S01]  /*3530*/  IMAD.MOV.U32 R11, RZ, RZ, -0x12d33e13 ;  /* 0xed2cc1edff0b7424 */ /* 0x000fe200078e00ff */
[----:B------:R2:W-:Y:S01]  /*3540*/  STL.128 [R1+0x1730], R4 ;  /* 0x0017300401007387 */ /* 0x0005e20000100c00 */
[----:B------:R-:W-:Y:S01]  /*3550*/  IMAD.MOV.U32 R33, RZ, RZ, 0x6eb2dc6e ;  /* 0x6eb2dc6eff217424 */ /* 0x000fe200078e00ff */
[----:B-1----:R-:W-:Y:S01]  /*3560*/  MOV R21, 0xcb468dcb ;  /* 0xcb468dcb00157802 */ /* 0x002fe20000000f00 */
[----:B------:R-:W-:Y:S01]  /*3570*/  IMAD.MOV.U32 R34, RZ, RZ, 0x5aeeb45a ;  /* 0x5aeeb45aff227424 */ /* 0x000fe200078e00ff */
[----:B------:R1:W-:Y:S01]  /*3580*/  STL.128 [R1+0x1740], R8 ;  /* 0x0017400801007387 */ /* 0x0003e20000100c00 */
[----:B------:R-:W-:Y:S01]  /*3590*/  IMAD.MOV.U32 R36, RZ, RZ, 0x52f6a452 ;  /* 0x52f6a452ff247424 */ /* 0x000fe200078e00ff */
[----:B0-----:R-:W-:Y:S01]  /*35a0*/  MOV R28, 0x4ade944a ;  /* 0x4ade944a001c7802 */ /* 0x001fe20000000f00 */
[----:B------:R-:W-:Y:S01]  /*35b0*/  IMAD.MOV.U32 R37, RZ, RZ, 0x3b4d763b ;  /* 0x3b4d763bff257424 */ /* 0x000fe200078e00ff */
[----:B------:R-:W-:Y:S01]  /*35c0*/  MOV R31, 0xcf4a85cf ;  /* 0xcf4a85cf001f7802 */ /* 0x000fe20000000f00 */
[----:B------:R-:W-:Y:S01]  /*35d0*/  IMAD.MOV.U32 R39, RZ, RZ, -0x4c31824d ;  /* 0xb3ce7db3ff277424 */ /* 0x000fe200078e00ff */
[----:B---3--:R-:W-:Y:S01]  /*35e0*/  MOV R12, 0x45cf8a45 ;  /* 0x45cf8a45000c7802 */ /* 0x008fe20000000f00 */
[----:B------:R-:W-:Y:S01]  /*35f0*/  IMAD.MOV.U32 R13, RZ, RZ, -0x6ef1607 ;  /* 0xf910e9f9ff0d7424 */ /* 0x000fe200078e00ff */
[----:B------:R-:W-:Y:S01]  /*3600*/  MOV R15, 0x7f81fe7f ;  /* 0x7f81fe7f000f7802 */ /* 0x000fe20000000f00 */
[----:B------:R-:W-:Y:S01]  /*3610*/  IMAD.MOV.U32 R14, RZ, RZ, 0x2060402 ;  /* 0x02060402ff0e7424 */ /* 0x000fe200078e00ff */
[----:B------:R0:W-:Y:S01]  /*3620*/  STL.128 [R1+0x1710], R32 ;  /* 0x0017102001007387 */ /* 0x0001e20000100c00 */
[----:B------:R-:W-:Y:S01]  /*3630*/  IMAD.MOV.U32 R20, RZ, RZ, 0x6abed46a ;  /* 0x6abed46aff147424 */ /* 0x000fe200078e00ff */
[----:B--2---:R-:W-:Y:S01]  /*3640*/  MOV R6, 0xaae54faa ;  /* 0xaae54faa00067802 */ /* 0x004fe20000000f00 */
        /* <DEDUP_REMOVED lines=9> */
[----:B------:R-:W-:Y:S02]  /*36e0*/  IMAD.MOV.U32 R11, RZ, RZ, -0x7a6bee7b ;  /* 0x85941185ff0b7424 */ /* 0x000fe400078e00ff */
        /* <DEDUP_REMOVED lines=10> */
[----:B------:R-:W-:-:S02]  /*3790*/  IMAD.MOV.U32 R15, RZ, RZ, -0x2d92402e ;  /* 0xd26dbfd2ff0f7424 */ /* 0x000fc400078e00ff */
[----:B------:R-:W-:Y:S01]  /*37a0*/  IMAD.MOV.U32 R30, RZ, RZ, 0x58e8b058 ;  /* 0x58e8b058ff1e7424 */ /* 0x000fe200078e00ff */
[----:B---3--:R-:W-:Y:S01]  /*37b0*/  MOV R4, 0x92ad3f92 ;  /* 0x92ad3f9200047802 */ /* 0x008fe20000000f00 */
[----:B------:R-:W-:Y:S01]  /*37c0*/  IMAD.MOV.U32 R5, RZ, RZ, -0x6243de63 ;  /* 0x9dbc219dff057424 */ /* 0x000fe200078e00ff */
[----:B------:R-:W-:Y:S01]  /*37d0*/  MOV R7, 0xf504f1f5 ;  /* 0xf504f1f500077802 */ /* 0x000fe20000000f00 */
[----:B------:R-:W-:Y:S01]  /*37e0*/  IMAD.MOV.U32 R6, RZ, RZ, 0x38487038 ;  /* 0x38487038ff067424 */ /* 0x000fe200078e00ff */
[----:B------:R1:W-:Y:S01]  /*37f0*/  STL.128 [R1+0x17f0], R12 ;  /* 0x0017f00c01007387 */ /* 0x0003e20000100c00 */
[----:B------:R-:W-:Y:S01]  /*3800*/  IMAD.MOV.U32 R32, RZ, RZ, 0x50f0a050 ;  /* 0x50f0a050ff207424 */ /* 0x000fe200078e00ff */
[----:B0-----:R-:W-:Y:S01]  /*3810*/  MOV R10, 0xda75afda ;  /* 0xda75afda000a7802 */ /* 0x001fe20000000f00 */
[----:B------:R-:W-:Y:S01]  /*3820*/  IMAD.MOV.U32 R8, RZ, RZ, -0x43209c44 ;  /* 0xbcdf63bcff087424 */ /* 0x000fe200078e00ff */
[----:B------:R0:W-:Y:S01]  /*3830*/  STL.128 [R1+0x17d0], R4 ;  /* 0x0017d00401007387 */ /* 0x0001e20000100c00 */
[----:B------:R-:W-:Y:S01]  /*3840*/  IMAD.MOV.U32 R9, RZ, RZ, -0x493e884a ;  /* 0xb6c177b6ff097424 */ /* 0x000fe200078e00ff */
[----:B--2---:R-:W-:Y:S01]  /*3850*/  MOV R20, 0xcd4c81cd ;  /* 0xcd4c81cd00147802 */ /* 0x004fe20000000f00 */
[----:B------:R-:W-:Y:S01]  /*3860*/  IMAD.MOV.U32 R11, RZ, RZ, 0x21634221 ;  /* 0x21634221ff0b7424 */ /* 0x000fe200078e00ff */
[----:B------:R2:W-:Y:S01]  /*3870*/  STL.128 [R1+0x1770], R28 ;  /* 0x0017701c01007387 */ /* 0x0005e20000100c00 */
[----:B------:R-:W-:Y:S01]  /*3880*/  IMAD.MOV.U32 R33, RZ, RZ, 0x3c44783c ;  /* 0x3c44783cff217424 */ /* 0x000fe200078e00ff */
[----:B------:R-:W-:Y:S01]  /*3890*/  MOV R23, 0xec2fc3ec ;  /* 0xec2fc3ec00177802 */ /* 0x000fe20000000f00 */
[----:B------:R-:W-:Y:S01]  /*38a0*/  IMAD.MOV.U32 R35, RZ, RZ, -0x571cb458 ;  /* 0xa8e34ba8ff237424 */ /* 0x000fe200078e00ff */
[----:B------:R3:W-:Y:S01]  /*38b0*/  STL.128 [R1+0x17e0], R8 ;  /* 0x0017e00801007387 */ /* 0x0007e20000100c00 */
[----:B------:R-:W-:-:S02]  /*38c0*/  IMAD.MOV.U32 R36, RZ, RZ, 0x51f3a251 ;  /* 0x51f3a251ff247424 */ /* 0x000fc400078e00ff */
[----:B------:R-:W-:Y:S01]  /*38d0*/  IMAD.MOV.U32 R38, RZ, RZ, 0x40c08040 ;  /* 0x40c08040ff267424 */ /* 0x000fe200078e00ff */
[----:B-1----:R-:W-:Y:S01]  /*38e0*/  MOV R14, 0x4fd19e4f ;  /* 0x4fd19e4f000e7802 */ /* 0x002fe20000000f00 */
[----:B------:R-:W-:Y:S01]  /*38f0*/  IMAD.MOV.U32 R12, RZ, RZ, 0x60a0c060 ;  /* 0x60a0c060ff0c7424 */ /* 0x000fe200078e00ff */
[----:B------:R1:W-:Y:S01]  /*3900*/  STL.128 [R1+0x17b0], R32 ;  /* 0x0017b02001007387 */ /* 0x0003e20000100c00 */
[----:B------:R-:W-:Y:S01]  /*3910*/  IMAD.MOV.U32 R13, RZ, RZ, -0x7e67e67f ;  /* 0x81981981ff0d7424 */ /* 0x000fe200078e00ff */
[----:B0-----:R-:W-:Y:S01]  /*3920*/  MOV R5, 0xa7f255a7 ;  /* 0xa7f255a700057802 */ /* 0x001fe20000000f00 */
[----:B------:R-:W-:Y:S02]  /*3930*/  IMAD.MOV.U32 R15, RZ, RZ, -0x23805c24 ;  /* 0xdc7fa3dcff0f7424 */ /* 0x000fe400078e00ff */
        /* <DEDUP_REMOVED lines=17> */
[----:B------:R-:W-:Y:S01]  /*3a50*/  IMAD.MOV.U32 R29, RZ, RZ, -0x685dca69 ;  /* 0x97a23597ff1d7424 */ /* 0x000fe200078e00ff */
[----:B0-----:R-:W-:Y:S01]  /*3a60*/  MOV R12, 0x49db9249 ;  /* 0x49db9249000c7802 */ /* 0x001fe20000000f00 */
[----:B------:R-:W-:Y:S01]  /*3a70*/  IMAD.MOV.U32 R13, RZ, RZ, 0x60a0c06 ;  /* 0x060a0c06ff0d7424 */ /* 0x000fe200078e00ff */
[----:B------:R-:W-:Y:S01]  /*3a80*/  MOV R15, 0x5ce4b85c ;  /* 0x5ce4b85c000f7802 */ /* 0x000fe20000000f00 */
[----:B------:R-:W-:Y:S01]  /*3a90*/  IMAD.MOV.U32 R14, RZ, RZ, 0x246c4824 ;  /* 0x246c4824ff0e7424 */ /* 0x000fe200078e00ff */
[----:B------:R0:W-:Y:S01]  /*3aa0*/  STL.128 [R1+0x1800], R20 ;  /* 0x0018001401007387 */ /* 0x0001e20000100c00 */
[----:B------:R-:W-:Y:S01]  /*3ab0*/  IMAD.MOV.U32 R31, RZ, RZ, 0x17392e17 ;  /* 0x17392e17ff1f7424 */ /* 0x000fe200078e00ff */
[----:B--2---:R-:W-:Y:S01]  /*3ac0*/  MOV R6, 0xb1d160b ;  /* 0x0b1d160b00067802 */ /* 0x004fe20000000f00 */
        /* <DEDUP_REMOVED lines=8> */
[----:B------:R-:W-:Y:S01]  /*3b50*/  IMAD.MOV.U32 R10, RZ, RZ, 0x3a4e743a ;  /* 0x3a4e743aff0a7424 */ /* 0x000fe200078e00ff */
[----:B------:R3:W-:Y:S01]  /*3b60*/  STL.128 [R1+0x1870], R4 ;  /* 0x0018700401007387 */ /* 0x0007e20000100c00 */
[----:B------:R-:W-:Y:S01]  /*3b70*/  IMAD.MOV.U32 R11, RZ, RZ, 0xa1e140a ;  /* 0x0a1e140aff0b7424 */ /* 0x000fe200078e00ff */
[----:B------:R-:W-:Y:S01]  /*3b80*/  MOV R39, 0x143c2814 ;  /* 0x143c281400277802 */ /* 0x000fe20000000f00 */
[----:B------:R-:W-:Y:S01]  /*3b90*/  IMAD.MOV.U32 R32, RZ, RZ, 0x22664422 ;  /* 0x22664422ff207424 */ /* 0x000fe200078e00ff */
[----:B0-----:R-:W-:Y:S01]  /*3ba0*/  MOV R22, 0xacef43ac ;  /* 0xacef43ac00167802 */ /* 0x001fe20000000f00 */
[----:B------:R-:W-:Y:S01]  /*3bb0*/  IMAD.MOV.U32 R34, RZ, RZ, -0x6f54c470 ;  /* 0x90ab3b90ff227424 */ /* 0x000fe200078e00ff */
[----:B------:R0:W-:Y:S01]  /*3bc0*/  STL.128 [R1+0x1880], R8 ;  /* 0x0018800801007387 */ /* 0x0001e20000100c00 */
[----:B------:R-:W-:Y:S01]  /*3bd0*/  IMAD.MOV.U32 R35, RZ, RZ, -0x777cf478 ;  /* 0x88830b88ff237424 */ /* 0x000fe200078e00ff */
[----:B--2---:R-:W-:Y:S01]  /*3be0*/  MOV R13, 0x56faac56 ;  /* 0x56faac56000d7802 */ /* 0x004fe20000000f00 */
[----:B------:R-:W-:-:S02]  /*3bf0*/  IMAD.MOV.U32 R12, RZ, RZ, 0x6cb4d86c ;  /* 0x6cb4d86cff0c7424 */ /* 0x000fc400078e00ff */
[----:B------:R-:W-:Y:S01]  /*3c00*/  IMAD.MOV.U32 R14, RZ, RZ, -0xbf80c0c ;  /* 0xf407f3f4ff0e7424 */ /* 0x000fe200078e00ff */
[----:B-1----:R-:W-:Y:S01]  /*3c10*/  MOV R29, 0x95a43195 ;  /* 0x95a43195001d7802 */ /* 0x002fe20000000f00 */
[----:B------:R-:W-:Y:S01]  /*3c20*/  IMAD.MOV.U32 R15, RZ, RZ, -0x15da3016 ;  /* 0xea25cfeaff0f7424 */ /* 0x000fe200078e00ff */
[----:B------:R1:W-:Y:S01]  /*3c30*/  STL.128 [R1+0x1850], R32 ;  /* 0x0018502001007387 */ /* 0x0003e20000100c00 */
[----:B------:R-:W-:Y:S01]  /*3c40*/  IMAD.MOV.U32 R37, RZ, RZ, -0x11d63812 ;  /* 0xee29c7eeff257424 */ /* 0x000fe200078e00ff */
[----:B---3--:R-:W-:Y:S01]  /*3c50*/  MOV R4, 0xe732d5e7 ;  /* 0xe732d5e700047802 */ /* 0x008fe20000000f00 */
        /* <DEDUP_REMOVED lines=8> */
[----:B------:R-:W-:-:S02]  /*3ce0*/  IMAD.MOV.U32 R9, RZ, RZ, -0x2a9b4e2b ;  /* 0xd564b1d5ff097424 */ /* 0x000fc400078e00ff */
[----:B------:R-:W-:Y:S01]  /*3cf0*/  IMAD.MOV.U32 R11, RZ, RZ, -0x561fb657 ;  /* 0xa9e049a9ff0b7424 */ /* 0x000fe200078e00ff */
[----:B------:R3:W-:Y:S01]  /*3d00*/  STL.128 [R1+0x1860], R36 ;  /* 0x0018602401007387 */ /* 0x0007e20000100c00 */
[----:B------:R-:W-:Y:S01]  /*3d10*/  IMAD.MOV.U32 R20, RZ, RZ, -0x3da2603e ;  /* 0xc25d9fc2ff147424 */ /* 0x000fe200078e00ff */
[----:B-1----:R-:W-:Y:S01]  /*3d20*/  MOV R32, 0x65afca65 ;  /* 0x65afca6500207802 */ /* 0x002fe20000000f00 */
[----:B------:R-:W-:Y:S01]  /*3d30*/  IMAD.MOV.U32 R21, RZ, RZ, -0x2c91422d ;  /* 0xd36ebdd3ff157424 */ /* 0x000fe200078e00ff */
[----:B------:R1:W-:Y:S01]  /*3d40*/  STL.128 [R1+0x18d0], R8 ;  /* 0x0018d00801007387 */ /* 0x0003e20000100c00 */
[----:B------:R-:W-:Y:S01]  /*3d50*/  IMAD.MOV.U32 R23, RZ, RZ, 0x62a6c462 ;  /* 0x62a6c462ff177424 */ /* 0x000fe200078e00ff */
[----:B------:R-:W-:Y:S01]  /*3d60*/  MOV R35, 0x8181008 ;  /* 0x0818100800237802 */ /* 0x000fe20000000f00 */
[----:B------:R-:W-:Y:S01]  /*3d70*/  IMAD.MOV.U32 R28, RZ, RZ, -0x6e57c66f ;  /* 0x91a83991ff1c7424 */ /* 0x000fe200078e00ff */
[----:B--2---:R-:W-:Y:S01]  /*3d80*/  MOV R14, 0x8b860d8b ;  /* 0x8b860d8b000e7802 */ /* 0x004fe20000000f00 */
[----:B------:R-:W-:Y:S01]  /*3d90*/  IMAD.MOV.U32 R12, RZ, RZ, 0x4bdd964b ;  /* 0x4bdd964bff0c7424 */ /* 0x000fe200078e00ff */
[----:B------:R2:W-:Y:S01]  /*3da0*/  STL.128 [R1+0x18a0], R20 ;  /* 0x0018a01401007387 */ /* 0x0005e20000100c00 */
[----:B------:R-:W-:Y:S01]  /*3db0*/  IMAD.MOV.U32 R13, RZ, RZ, -0x42239e43 ;  /* 0xbddc61bdff0d7424 */ /* 0x000fe200078e00ff */
[----:B0-----:R-:W-:Y:S01]  /*3dc0*/  MOV R5, 0xa6f157a6 ;  /* 0xa6f157a600057802 */ /* 0x001fe20000000f00 */
[----:B------:R-:W-:-:S02]  /*3dd0*/  IMAD.MOV.U32 R15, RZ, RZ, -0x757af076 ;  /* 0x8a850f8aff0f7424 */ /* 0x000fc400078e00ff */
        /* <DEDUP_REMOVED lines=11> */
[----:B--2---:R-:W-:Y:S01]  /*3e90*/  MOV R21, 0x3e427c3e ;  /* 0x3e427c3e00157802 */ /* 0x004fe20000000f00 */
[----:B------:R-:W-:Y:S01]  /*3ea0*/  IMAD.MOV.U32 R10, RZ, RZ, 0x749ce874 ;  /* 0x749ce874ff0a7424 */ /* 0x000fe200078e00ff */
[----:B------:R2:W-:Y:S01]  /*3eb0*/  STL.128 [R1+0x1910], R4 ;  /* 0x0019100401007387 */ /* 0x0005e20000100c00 */
[----:B------:R-:W-:-:S02]  /*3ec0*/  IMAD.MOV.U32 R33, RZ, RZ, 0x7a8ef47a ;  /* 0x7a8ef47aff217424 */ /* 0x000fc400078e00ff */
[----:B------:R-:W-:Y:S01]  /*3ed0*/  IMAD.MOV.U32 R34, RZ, RZ, -0x5116b852 ;  /* 0xaee947aeff227424 */ /* 0x000fe200078e00ff */
[----:B------:R3:W-:Y:S01]  /*3ee0*/  STL.128 [R1+0x1920], R8 ;  /* 0x0019200801007387 */ /* 0x0007e20000100c00 */
[----:B------:R-:W-:Y:S01]  /*3ef0*/  IMAD.MOV.U32 R36, RZ, RZ, -0x452a9046 ;  /* 0xbad56fbaff247424 */ /* 0x000fe200078e00ff */
[C---:B0-----:R-:W-:Y:S01]  /*3f00*/  LEA R12, P0, R16.reuse, UR4, 0x4 ;  /* 0x00000004100c7c11 */ /* 0x041fe2000f8020ff */
[----:B------:R-:W-:Y:S01]  /*3f10*/  IMAD.MOV.U32 R37, RZ, RZ, 0x7888f078 ;  /* 0x7888f078ff257424 */ /* 0x000fe200078e00ff */
[----:B------:R0:W-:Y:S01]  /*3f20*/  STL.128 [R1+0x18f0], R32 ;  /* 0x0018f02001007387 */ /* 0x0001e20000100c00 */
[----:B------:R-:W-:Y:S01]  /*3f30*/  IMAD.MOV.U32 R39, RZ, RZ, 0x2e725c2e ;  /* 0x2e725c2eff277424 */ /* 0x000fe200078e00ff */
[----:B------:R-:W-:Y:S01]  /*3f40*/  LEA.HI.X R13, R16, UR5, R17, 0x4, P0 ;  /* 0x00000005100d7c11 */ /* 0x000fe200080f2411 */
[----:B------:R-:W-:Y:S01]  /*3f50*/  IMAD.MOV.U32 R20, RZ, RZ, 0x7090e070 ;  /* 0x7090e070ff147424 */ /* 0x000fe200078e00ff */
        /* <DEDUP_REMOVED lines=15> */
[----:B------:R-:W-:Y:S01]  /*4050*/  MOV R14, 0x89800989 ;  /* 0x89800989000e7802 */ /* 0x000fe20000000f00 */
[----:B------:R-:W-:Y:S01]  /*4060*/  IMAD.MOV.U32 R8, RZ, RZ, -0x796ee87a ;  /* 0x86911786ff087424 */ /* 0x000fe200078e00ff */
[----:B------:R-:W-:Y:S01]  /*4070*/  STL.128 [R1+0x1950], R28 ;  /* 0x0019501c01007387 */ /* 0x000fe20000100c00 */
[----:B------:R-:W-:Y:S01]  /*4080*/  IMAD.MOV.U32 R10, RZ, RZ, 0x1d273a1d ;  /* 0x1d273a1dff0a7424 */ /* 0x000fe200078e00ff */
[----:B0-----:R-:W-:Y:S01]  /*4090*/  MOV R34, 0x8e89078e ;  /* 0x8e89078e00227802 */ /* 0x001fe20000000f00 */
[----:B------:R-:W-:Y:S01]  /*40a0*/  IMAD.MOV.U32 R11, RZ, RZ, -0x6146d862 ;  /* 0x9eb9279eff0b7424 */ /* 0x000fe200078e00ff */
[----:B------:R0:W-:Y:S01]  /*40b0*/  STL.128 [R1+0x1960], R4 ;  /* 0x0019600401007387 */ /* 0x0001e20000100c00 */
[----:B------:R-:W-:-:S02]  /*40c0*/  IMAD.MOV.U32 R17, RZ, RZ, -0x7ec1408 ;  /* 0xf813ebf8ff117424 */ /* 0x000fc400078e00ff */
[----:B------:R-:W-:Y:S01]  /*40d0*/  IMAD.MOV.U32 R15, RZ, RZ, 0xd171a0d ;  /* 0x0d171a0dff0f7424 */ /* 0x000fe200078e00ff */
[----:B------:R3:W-:Y:S01]  /*40e0*/  STL.128 [R1+0x1970], R8 ;  /* 0x0019700801007387 */ /* 0x0007e20000100c00 */
[----:B------:R-:W-:Y:S02]  /*40f0*/  IMAD.MOV.U32 R32, RZ, RZ, 0x69bbd269 ;  /* 0x69bbd269ff207424 */ /* 0x000fe400078e00ff */
[----:B------:R-:W-:Y:S01]  /*4100*/  IMAD.MOV.U32 R33, RZ, RZ, -0x268f5627 ;  /* 0xd970a9d9ff217424 */ /* 0x000fe200078e00ff */
[----:B-1----:R-:W5:Y:S01]  /*4110*/  LDG.E R36, desc[UR36][R12.64] ;  /* 0x000000240c247981 */ /* 0x002f62000c1e1900 */
[----:B--2---:R-:W-:Y:S01]  /*4120*/  MOV R20, 0x41c38241 ;  /* 0x41c3824100147802 */ /* 0x004fe20000000f00 */
[----:B------:R-:W-:Y:S02]  /*4130*/  IMAD.MOV.U32 R21, RZ, RZ, -0x664fd667 ;  /* 0x99b02999ff157424 */ /* 0x000fe400078e00ff */
[----:B------:R-:W5:Y:S01]  /*4140*/  LDG.E R3, desc[UR36][R12.64+0x4] ;  /* 0x000004240c037981 */ /* 0x000f62000c1e1900 */
[----:B------:R-:W-:Y:S01]  /*4150*/  IMAD.MOV.U32 R22, RZ, RZ, 0x2d775a2d ;  /* 0x2d775a2dff167424 */ /* 0x000fe200078e00ff */
[----:B------:R-:W-:Y:S01]  /*4160*/  MOV R23, 0xf111e0f ;  /* 0x0f111e0f00177802 */ /* 0x000fe20000000f00 */
[----:B------:R-:W-:Y:S01]  /*4170*/  IMAD.MOV.U32 R35, RZ, RZ, -0x6b58cc6c ;  /* 0x94a73394ff237424 */ /* 0x000fe200078e00ff */
[----:B------:R-:W5:Y:S01]  /*4180*/  LDG.E R26, desc[UR36][R12.64+0x8] ;  /* 0x000008240c1a7981 */ /* 0x000f62000c1e1900 */
[----:B0-----:R-:W-:Y:S01]  /*4190*/  IMAD.MOV.U32 R4, RZ, RZ, -0x6449d265 ;  /* 0x9bb62d9bff047424 */ /* 0x001fe200078e00ff */
[----:B------:R-:W-:-:S02]  /*41a0*/  MOV R5, 0x1e223c1e ;  /* 0x1e223c1e00057802 */ /* 0x000fc40000000f00 */
[----:B------:R0:W5:Y:S01]  /*41b0*/  LDG.E R27, desc[UR36][R12.64+0xc] ;  /* 0x00000c240c1b7981 */ /* 0x000162000c1e1900 */
[----:B------:R-:W-:Y:S01]  /*41c0*/  IMAD.MOV.U32 R6, RZ, RZ, -0x786dea79 ;  /* 0x87921587ff067424 */ /* 0x000fe200078e00ff */
[----:B---3--:R-:W-:Y:S01]  /*41d0*/  MOV R8, 0xce4987ce ;  /* 0xce4987ce00087802 */ /* 0x008fe20000000f00 */
[----:B------:R-:W-:Y:S01]  /*41e0*/  IMAD.MOV.U32 R7, RZ, RZ, -0x16df3617 ;  /* 0xe920c9e9ff077424 */ /* 0x000fe200078e00ff */
[----:B------:R1:W-:Y:S01]  /*41f0*/  STL.128 [R1+0x1980], R16 ;  /* 0x0019801001007387 */ /* 0x0003e20000100c00 */
[----:B------:R-:W-:Y:S01]  /*4200*/  IMAD.MOV.U32 R9, RZ, RZ, 0x55ffaa55 ;  /* 0x55ffaa55ff097424 */ /* 0x000fe200078e00ff */
[----:B------:R-:W-:Y:S01]  /*4210*/  MOV R11, 0xdf7aa5df ;  /* 0xdf7aa5df000b7802 */ /* 0x000fe20000000f00 */
[----:B------:R-:W-:Y:S02]  /*4220*/  IMAD.MOV.U32 R10, RZ, RZ, 0x28785028 ;  /* 0x28785028ff0a7424 */ /* 0x000fe400078e00ff */
[----:B0-----:R-:W-:Y:S02]  /*4230*/  IMAD.MOV.U32 R12, RZ, RZ, -0x7370fc74 ;  /* 0x8c8f038cff0c7424 */ /* 0x001fe400078e00ff */
[----:B------:R-:W-:Y:S01]  /*4240*/  IMAD.MOV.U32 R13, RZ, RZ, -0x5e07a65f ;  /* 0xa1f859a1ff0d7424 */ /* 0x000fe200078e00ff */
[----:B------:R0:W-:Y:S01]  /*4250*/  STL.128 [R1+0x19a0], R4 ;  /* 0x0019a00401007387 */ /* 0x0001e20000100c00 */
[----:B-1----:R-:W-:Y:S01]  /*4260*/  IMAD.MOV.U32 R16, RZ, RZ, -0x40259a41 ;  /* 0xbfda65bfff107424 */ /* 0x002fe200078e00ff */
[----:B------:R-:W-:Y:S01]  /*4270*/  MOV R17, 0xe631d7e6 ;  /* 0xe631d7e600117802 */ /* 0x000fe20000000f00 */
[----:B------:R-:W-:-:S02]  /*4280*/  IMAD.MOV.U32 R18, RZ, RZ, 0x42c68442 ;  /* 0x42c68442ff127424 */ /* 0x000fc400078e00ff */
[----:B------:R-:W-:Y:S01]  /*4290*/  IMAD.MOV.U32 R19, RZ, RZ, 0x68b8d068 ;  /* 0x68b8d068ff137424 */ /* 0x000fe200078e00ff */
[----:B------:R1:W-:Y:S04]  /*42a0*/  STL.128 [R1+0x19b0], R8 ;  /* 0x0019b00801007387 */ /* 0x0003e80000100c00 */
[----:B------:R2:W-:Y:S01]  /*42b0*/  STL.128 [R1+0x19c0], R12 ;  /* 0x0019c00c01007387 */ /* 0x0005e20000100c00 */
[----:B0-----:R-:W-:Y:S01]  /*42c0*/  IMAD.MOV.U32 R4, RZ, RZ, -0x4f348450 ;  /* 0xb0cb7bb0ff047424 */ /* 0x001fe200078e00ff */
[----:B------:R-:W-:Y:S01]  /*42d0*/  MOV R6, 0xbbd66dbb ;  /* 0xbbd66dbb00067802 */ /* 0x000fe20000000f00 */
[----:B------:R-:W-:Y:S01]  /*42e0*/  IMAD.MOV.U32 R5, RZ, RZ, 0x54fca854 ;  /* 0x54fca854ff057424 */ /* 0x000fe200078e00ff */
[----:B------:R0:W-:Y:S01]  /*42f0*/  STL.128 [R1+0x19d0], R16 ;  /* 0x0019d01001007387 */ /* 0x0001e20000100c00 */
[----:B------:R-:W-:-:S03]  /*4300*/  IMAD.MOV.U32 R7, RZ, RZ, 0x163a2c16 ;  /* 0x163a2c16ff077424 */ /* 0x000fc600078e00ff */
[----:B------:R3:W-:Y:S01]  /*4310*/  STL.128 [R1+0x19e0], R20 ;  /* 0x0019e01401007387 */ /* 0x0007e20000100c00 */
[----:B-1----:R-:W-:Y:S01]  /*4320*/  IMAD.MOV.U32 R8, RZ, RZ, 0x6363a5c6 ;  /* 0x6363a5c6ff087424 */ /* 0x002fe200078e00ff */
[----:B------:R-:W-:Y:S01]  /*4330*/  MOV R9, 0x7c7c84f8 ;  /* 0x7c7c84f800097802 */ /* 0x000fe20000000f00 */
[----:B------:R-:W-:Y:S02]  /*4340*/  IMAD.MOV.U32 R10, RZ, RZ, 0x777799ee ;  /* 0x777799eeff0a7424 */ /* 0x000fe400078e00ff */
[----:B------:R-:W-:Y:S01]  /*4350*/  IMAD.MOV.U32 R11, RZ, RZ, 0x7b7b8df6 ;  /* 0x7b7b8df6ff0b7424 */ /* 0x000fe200078e00ff */
[----:B--2---:R-:W-:Y:S01]  /*4360*/  MOV R12, 0xf2f20dff ;  /* 0xf2f20dff000c7802 */ /* 0x004fe20000000f00 */
[----:B------:R-:W-:Y:S01]  /*4370*/  IMAD.MOV.U32 R13, RZ, RZ, 0x6b6bbdd6 ;  /* 0x6b6bbdd6ff0d7424 */ /* 0x000fe200078e00ff */
[----:B------:R-:W-:Y:S01]  /*4380*/  MOV R15, 0xc5c55491 ;  /* 0xc5c55491000f7802 */ /* 0x000fe20000000f00 */
[----:B------:R-:W-:Y:S01]  /*4390*/  IMAD.MOV.U32 R14, RZ, RZ, 0x6f6fb1de ;  /* 0x6f6fb1deff0e7424 */ /* 0x000fe200078e00ff */
[----:B0-----:R-:W-:Y:S01]  /*43a0*/  MOV R18, 0x6767a9ce ;  /* 0x6767a9ce00127802 */ /* 0x001fe20000000f00 */
[----:B------:R-:W-:-:S02]  /*43b0*/  IMAD.MOV.U32 R16, RZ, RZ, 0x30305060 ;  /* 0x30305060ff107424 */ /* 0x000fc400078e00ff */
[----:B------:R-:W-:Y:S01]  /*43c0*/  IMAD.MOV.U32 R17, RZ, RZ, 0x1010302 ;  /* 0x01010302ff117424 */ /* 0x000fe200078e00ff */
[----:B---3--:R-:W-:Y:S01]  /*43d0*/  MOV R21, 0xd7d762b5 ;  /* 0xd7d762b500157802 */ /* 0x008fe20000000f00 */
        /* <DEDUP_REMOVED lines=14> */
[----:B------:R-:W-:-:S02]  /*44c0*/  IMAD.MOV.U32 R8, RZ, RZ, -0x505ea11 ;  /* 0xfafa15efff087424 */ /* 0x000fc400078e00ff */
[----:B------:R-:W-:Y:S01]  /*44d0*/  IMAD.MOV.U32 R9, RZ, RZ, 0x5959ebb2 ;  /* 0x5959ebb2ff097424 */ /* 0x000fe200078e00ff */
[----:B--2---:R-:W-:Y:S01]  /*44e0*/  MOV R13, 0xd4d467b3 ;  /* 0xd4d467b3000d7802 */ /* 0x004fe20000000f00 */
[----:B------:R-:W-:Y:S02]  /*44f0*/  IMAD.MOV.U32 R11, RZ, RZ, -0xf0ff405 ;  /* 0xf0f00bfbff0b7424 */ /* 0x000fe400078e00ff */
[----:B------:R-:W-:Y:S01]  /*4500*/  IMAD.MOV.U32 R12, RZ, RZ, -0x525213bf ;  /* 0xadadec41ff0c7424 */ /* 0x000fe200078e00ff */
[----:B---3--:R-:W-:Y:S01]  /*4510*/  MOV R16, 0x9c9cbf23 ;  /* 0x9c9cbf2300107802 */ /* 0x008fe20000000f00 */
[----:B------:R-:W-:Y:S01]  /*4520*/  IMAD.MOV.U32 R14, RZ, RZ, -0x5d5d02a1 ;  /* 0xa2a2fd5fff0e7424 */ /* 0x000fe200078e00ff */
[----:B------:R-:W-:Y:S01]  /*4530*/  MOV R19, 0xc0c05b9b ;  /* 0xc0c05b9b00137802 */ /* 0x000fe20000000f00 */
[----:B------:R-:W-:Y:S01]  /*4540*/  IMAD.MOV.U32 R15, RZ, RZ, -0x505015bb ;  /* 0xafafea45ff0f7424 */ /* 0x000fe200078e00ff */
[----:B----4-:R-:W-:Y:S01]  /*4550*/  MOV R22, 0x9393ae3d ;  /* 0x9393ae3d00167802 */ /* 0x010fe20000000f00 */
        /* <DEDUP_REMOVED lines=18> */
[----:B------:R-:W-:-:S02]  /*4680*/  IMAD.MOV.U32 R10, RZ, RZ, -0x1a1acb2f ;  /* 0xe5e534d1ff0a7424 */ /* 0x000fc400078e00ff */
[----:B------:R-:W-:Y:S01]  /*4690*/  IMAD.MOV.U32 R12, RZ, RZ, 0x717193e2 ;  /* 0x717193e2ff0c7424 */ /* 0x000fe200078e00ff */
[----:B---3--:R-:W-:Y:S01]  /*46a0*/  MOV R17, 0xc7c75295 ;  /* 0xc7c7529500117802 */ /* 0x008fe20000000f00 */
[----:B------:R-:W-:Y:S02]  /*46b0*/  IMAD.MOV.U32 R13, RZ, RZ, -0x27278c55 ;  /* 0xd8d873abff0d7424 */ /* 0x000fe400078e00ff */
[----:B------:R-:W-:Y:S01]  /*46c0*/  IMAD.MOV.U32 R15, RZ, RZ, 0x15153f2a ;  /* 0x15153f2aff0f7424 */ /* 0x000fe200078e00ff */
[----:B----4-:R-:W-:Y:S01]  /*46d0*/  MOV R20, 0x18182830 ;  /* 0x1818283000147802 */ /* 0x010fe20000000f00 */
[----:B------:R-:W-:Y:S01]  /*46e0*/  IMAD.MOV.U32 R16, RZ, RZ, 0x4040c08 ;  /* 0x04040c08ff107424 */ /* 0x000fe200078e00ff */
        /* <DEDUP_REMOVED lines=17> */
[----:B------:R-:W-:Y:S01]  /*4800*/  IMAD.MOV.U32 R10, RZ, RZ, -0x4d4d3281 ;  /* 0xb2b2cd7fff0a7424 */ /* 0x000fe200078e00ff */
[----:B------:R-:W-:Y:S01]  /*4810*/  MOV R15, 0x1a1a2e34 ;  /* 0x1a1a2e34000f7802 */ /* 0x000fe20000000f00 */
[----:B------:R-:W-:Y:S01]  /*4820*/  IMAD.MOV.U32 R11, RZ, RZ, 0x75759fea ;  /* 0x75759feaff0b7424 */ /* 0x000fe200078e00ff */
[----:B---3--:R-:W-:Y:S01]  /*4830*/  MOV R18, 0x5a5aeeb4 ;  /* 0x5a5aeeb400127802 */ /* 0x008fe20000000f00 */
[----:B------:R-:W-:Y:S02]  /*4840*/  IMAD.MOV.U32 R13, RZ, RZ, -0x7c7c61e3 ;  /* 0x83839e1dff0d7424 */ /* 0x000fe400078e00ff */
[----:B------:R-:W-:Y:S01]  /*4850*/  IMAD.MOV.U32 R14, RZ, RZ, 0x2c2c7458 ;  /* 0x2c2c7458ff0e7424 */ /* 0x000fe200078e00ff */
[----:B----4-:R-:W-:Y:S01]  /*4860*/  MOV R21, 0x3b3b4d76 ;  /* 0x3b3b4d7600157802 */ /* 0x010fe20000000f00 */
[----:B------:R-:W-:-:S02]  /*4870*/  IMAD.MOV.U32 R16, RZ, RZ, 0x1b1b2d36 ;  /* 0x1b1b2d36ff107424 */ /* 0x000fc400078e00ff */
[----:B------:R-:W-:Y:S02]  /*4880*/  IMAD.MOV.U32 R17, RZ, RZ, 0x6e6eb2dc ;  /* 0x6e6eb2dcff117424 */ /* 0x000fe400078e00ff */
[----:B------:R-:W-:Y:S02]  /*4890*/  IMAD.MOV.U32 R19, RZ, RZ, -0x5f5f04a5 ;  /* 0xa0a0fb5bff137424 */ /* 0x000fe400078e00ff */
        /* <DEDUP_REMOVED lines=13> */
[----:B------:R-:W-:-:S02]  /*4970*/  IMAD.MOV.U32 R8, RZ, RZ, 0x5353f5a6 ;  /* 0x5353f5a6ff087424 */ /* 0x000fc400078e00ff */
[----:B------:R-:W-:Y:S01]  /*4980*/  IMAD.MOV.U32 R9, RZ, RZ, -0x2e2e9747 ;  /* 0xd1d168b9ff097424 */ /* 0x000fe200078e00ff */
[----:B--2---:R-:W-:Y:S01]  /*4990*/  MOV R13, 0xfcfc1fe3 ;  /* 0xfcfc1fe3000d7802 */ /* 0x004fe20000000f00 */
[----:B------:R-:W-:Y:S02]  /*49a0*/  IMAD.MOV.U32 R10, RZ, RZ, RZ ;  /* 0x000000ffff0a7224 */ /* 0x000fe400078e00ff */
[----:B------:R-:W-:Y:S01]  /*49b0*/  IMAD.MOV.U32 R12, RZ, RZ, 0x20206040 ;  /* 0x20206040ff0c7424 */ /* 0x000fe200078e00ff */
[----:B---3--:R-:W-:Y:S01]  /*49c0*/  MOV R16, 0x6a6abed4 ;  /* 0x6a6abed400107802 */ /* 0x008fe20000000f00 */
[----:B------:R-:W-:Y:S01]  /*49d0*/  IMAD.MOV.U32 R14, RZ, RZ, -0x4e4e3787 ;  /* 0xb1b1c879ff0e7424 */ /* 0x000fe200078e00ff */
[----:B------:R-:W-:Y:S01]  /*49e0*/  MOV R19, 0x39394b72 ;  /* 0x39394b7200137802 */ /* 0x000fe20000000f00 */
[----:B------:R-:W-:Y:S01]  /*49f0*/  IMAD.MOV.U32 R15, RZ, RZ, 0x5b5bedb6 ;  /* 0x5b5bedb6ff0f7424 */ /* 0x000fe200078e00ff */
[----:B----4-:R-:W-:Y:S01]  /*4a00*/  MOV R22, 0x5858e8b0 ;  /* 0x5858e8b000167802 */ /* 0x010fe20000000f00 */
        /* <DEDUP_REMOVED lines=14> */
[----:B------:R-:W-:Y:S01]  /*4af0*/  IMAD.MOV.U32 R7, RZ, RZ, -0x404e913 ;  /* 0xfbfb16edff077424 */ /* 0x000fe200078e00ff */
[----:B------:R-:W-:Y:S01]  /*4b00*/  MOV R11, 0x85859411 ;  /* 0x85859411000b7802 */ /* 0x000fe20000000f00 */
[----:B------:R-:W-:Y:S01]  /*4b10*/  IMAD.MOV.U32 R9, RZ, RZ, 0x4d4dd79a ;  /* 0x4d4dd79aff097424 */ /* 0x000fe200078e00ff */
[----:B--2---:R-:W-:Y:S01]  /*4b20*/  MOV R14, 0x2020604 ;  /* 0x02020604000e7802 */ /* 0x004fe20000000f00 */
[----:B------:R-:W-:-:S02]  /*4b30*/  IMAD.MOV.U32 R10, RZ, RZ, 0x33335566 ;  /* 0x33335566ff0a7424 */ /* 0x000fc400078e00ff */
[----:B------:R-:W-:Y:S01]  /*4b40*/  IMAD.MOV.U32 R12, RZ, RZ, 0x4545cf8a ;  /* 0x4545cf8aff0c7424 */ /* 0x000fe200078e00ff */
[----:B---3--:R-:W-:Y:S01]  /*4b50*/  MOV R17, 0x3c3c4478 ;  /* 0x3c3c447800117802 */ /* 0x008fe20000000f00 */
[----:B------:R-:W-:Y:S02]  /*4b60*/  IMAD.MOV.U32 R13, RZ, RZ, -0x606ef17 ;  /* 0xf9f910e9ff0d7424 */ /* 0x000fe400078e00ff */
[----:B------:R-:W-:Y:S01]  /*4b70*/  IMAD.MOV.U32 R15, RZ, RZ, 0x7f7f81fe ;  /* 0x7f7f81feff0f7424 */ /* 0x000fe200078e00ff */
[----:B----4-:R-:W-:Y:S01]  /*4b80*/  MOV R20, 0x5151f3a2 ;  /* 0x5151f3a200147802 */ /* 0x010fe20000000f00 */
[----:B------:R-:W-:Y:S01]  /*4b90*/  IMAD.MOV.U32 R16, RZ, RZ, 0x5050f0a0 ;  /* 0x5050f0a0ff107424 */ /* 0x000fe200078e00ff */
[----:B------:R-:W-:Y:S01]  /*4ba0*/  MOV R23, 0x8f8f8a05 ;  /* 0x8f8f8a0500177802 */ /* 0x000fe20000000f00 */
[----:B------:R-:W-:Y:S02]  /*4bb0*/  IMAD.MOV.U32 R18, RZ, RZ, -0x606045db ;  /* 0x9f9fba25ff127424 */ /* 0x000fe400078e00ff */
        /* <DEDUP_REMOVED lines=20> */
[----:B------:R-:W-:Y:S01]  /*4d00*/  IMAD.MOV.U32 R14, RZ, RZ, -0xc0cf103 ;  /* 0xf3f30efdff0e7424 */ /* 0x000fe200078e00ff */
[----:B----4-:R-:W-:Y:S01]  /*4d10*/  MOV R21, 0x9797a235 ;  /* 0x9797a23500157802 */ /* 0x010fe20000000f00 */
[----:B------:R-:W-:-:S02]  /*4d20*/  IMAD.MOV.U32 R16, RZ, RZ, -0x3232b37f ;  /* 0xcdcd4c81ff107424 */ /* 0x000fc400078e00ff */
[----:B------:R-:W-:Y:S02]  /*4d30*/  IMAD.MOV.U32 R17, RZ, RZ, 0xc0c1418 ;  /* 0x0c0c1418ff117424 */ /* 0x000fe400078e00ff */
[----:B------:R-:W-:Y:S02]  /*4d40*/  IMAD.MOV.U32 R19, RZ, RZ, -0x1313d03d ;  /* 0xecec2fc3ff137424 */ /* 0x000fe400078e00ff */
        /* <DEDUP_REMOVED lines=14> */
[----:B------:R-:W-:Y:S01]  /*4e30*/  IMAD.MOV.U32 R9, RZ, RZ, 0x5d5de7ba ;  /* 0x5d5de7baff097424 */ /* 0x000fe200078e00ff */
[----:B--2---:R-:W-:Y:S01]  /*4e40*/  MOV R13, 0x81819819 ;  /* 0x81819819000d7802 */ /* 0x004fe20000000f00 */
[----:B------:R-:W-:Y:S02]  /*4e50*/  IMAD.MOV.U32 R11, RZ, RZ, 0x737395e6 ;  /* 0x737395e6ff0b7424 */ /* 0x000fe400078e00ff */
[----:B------:R-:W-:Y:S01]  /*4e60*/  IMAD.MOV.U32 R12, RZ, RZ, 0x6060a0c0 ;  /* 0x6060a0c0ff0c7424 */ /* 0x000fe200078e00ff */
[----:B---3--:R-:W-:Y:S01]  /*4e70*/  MOV R16, 0x22226644 ;  /* 0x2222664400107802 */ /* 0x008fe20000000f00 */
[----:B------:R-:W-:Y:S01]  /*4e80*/  IMAD.MOV.U32 R14, RZ, RZ, 0x4f4fd19e ;  /* 0x4f4fd19eff0e7424 */ /* 0x000fe200078e00ff */
[----:B------:R-:W-:Y:S01]  /*4e90*/  MOV R19, 0x8888830b ;  /* 0x8888830b00137802 */ /* 0x000fe20000000f00 */
[----:B------:R-:W-:Y:S01]  /*4ea0*/  IMAD.MOV.U32 R15, RZ, RZ, -0x2323805d ;  /* 0xdcdc7fa3ff0f7424 */ /* 0x000fe200078e00ff */
[----:B----4-:R-:W-:Y:S01]  /*4eb0*/  MOV R22, 0xb8b8d36b ;  /* 0xb8b8d36b00167802 */ /* 0x010fe20000000f00 */
        /* <DEDUP_REMOVED lines=21> */
[----:B------:R-:W-:Y:S02]  /*5010*/  IMAD.MOV.U32 R13, RZ, RZ, 0x6060a0c ;  /* 0x06060a0cff0d7424 */ /* 0x000fe400078e00ff */
[----:B------:R-:W-:Y:S01]  /*5020*/  IMAD.MOV.U32 R15, RZ, RZ, 0x5c5ce4b8 ;  /* 0x5c5ce4b8ff0f7424 */ /* 0x000fe200078e00ff */
[----:B----4-:R-:W-:Y:S01]  /*5030*/  MOV R20, 0x9191a839 ;  /* 0x9191a83900147802 */ /* 0x010fe20000000f00 */
[----:B------:R-:W-:Y:S01]  /*5040*/  IMAD.MOV.U32 R16, RZ, RZ, -0x3d3da261 ;  /* 0xc2c25d9fff107424 */ /* 0x000fe200078e00ff */
[----:B------:R-:W-:Y:S01]  /*5050*/  MOV R23, 0x79798bf2 ;  /* 0x79798bf200177802 */ /* 0x000fe20000000f00 */
[----:B------:R-:W-:Y:S02]  /*5060*/  IMAD.MOV.U32 R18, RZ, RZ, -0x535310bd ;  /* 0xacacef43ff127424 */ /* 0x000fe400078e00ff */
[----:B------:R-:W-:-:S02]  /*5070*/  IMAD.MOV.U32 R19, RZ, RZ, 0x6262a6c4 ;  /* 0x6262a6c4ff137424 */ /* 0x000fc400078e00ff */
        /* <DEDUP_REMOVED lines=11> */
[----:B------:R-:W-:-:S02]  /*5130*/  IMAD.MOV.U32 R7, RZ, RZ, 0x6d6db7da ;  /* 0x6d6db7daff077424 */ /* 0x000fc400078e00ff */
[----:B------:R-:W-:Y:S01]  /*5140*/  IMAD.MOV.U32 R8, RZ, RZ, -0x727273ff ;  /* 0x8d8d8c01ff087424 */ /* 0x000fe200078e00ff */
[----:B--2---:R-:W-:Y:S01]  /*5150*/  MOV R12, 0x6c6cb4d8 ;  /* 0x6c6cb4d8000c7802 */ /* 0x004fe20000000f00 */
[----:B------:R-:W-:Y:S01]  /*5160*/  IMAD.MOV.U32 R10, RZ, RZ, 0x4e4ed29c ;  /* 0x4e4ed29cff0a7424 */ /* 0x000fe200078e00ff */
[----:B------:R-:W-:Y:S01]  /*5170*/  MOV R15, 0xeaea25cf ;  /* 0xeaea25cf000f7802 */ /* 0x000fe20000000f00 */
[----:B------:R-:W-:Y:S01]  /*5180*/  IMAD.MOV.U32 R11, RZ, RZ, -0x56561fb7 ;  /* 0xa9a9e049ff0b7424 */ /* 0x000fe200078e00ff */
[----:B---3--:R-:W-:Y:S01]  /*5190*/  MOV R18, 0xaeaee947 ;  /* 0xaeaee94700127802 */ /* 0x008fe20000000f00 */
[----:B------:R-:W-:Y:S02]  /*51a0*/  IMAD.MOV.U32 R13, RZ, RZ, 0x5656faac ;  /* 0x5656faacff0d7424 */ /* 0x000fe400078e00ff */
[----:B------:R-:W-:Y:S01]  /*51b0*/  IMAD.MOV.U32 R14, RZ, RZ, -0xb0bf80d ;  /* 0xf4f407f3ff0e7424 */ /* 0x000fe200078e00ff */
[----:B----4-:R-:W-:Y:S01]  /*51c0*/  MOV R21, 0x787888f0 ;  /* 0x787888f000157802 */ /* 0x010fe20000000f00 */
[----:B------:R-:W-:-:S02]  /*51d0*/  IMAD.MOV.U32 R16, RZ, RZ, 0x6565afca ;  /* 0x6565afcaff107424 */ /* 0x000fc400078e00ff */
[----:B------:R-:W-:Y:S02]  /*51e0*/  IMAD.MOV.U32 R17, RZ, RZ, 0x7a7a8ef4 ;  /* 0x7a7a8ef4ff117424 */ /* 0x000fe400078e00ff */
        /* <DEDUP_REMOVED lines=39> */
[----:B------:R-:W-:Y:S01]  /*5460*/  MOV R11, 0x9e9eb927 ;  /* 0x9e9eb927000b7802 */ /* 0x000fe20000000f00 */
[----:B------:R-:W-:Y:S01]  /*5470*/  IMAD.MOV.U32 R9, RZ, RZ, -0x3e3ea767 ;  /* 0xc1c15899ff097424 */ /* 0x000fe200078e00ff */
[----:B--2---:R-:W-:Y:S01]  /*5480*/  MOV R14, 0x9898b32b ;  /* 0x9898b32b000e7802 */ /* 0x004fe20000000f00 */
[----:B------:R-:W-:-:S02]  /*5490*/  IMAD.MOV.U32 R10, RZ, RZ, 0x1d1d273a ;  /* 0x1d1d273aff0a7424 */ /* 0x000fc400078e00ff */
[----:B------:R-:W-:Y:S01]  /*54a0*/  IMAD.MOV.U32 R12, RZ, RZ, -0x1e1ec727 ;  /* 0xe1e138d9ff0c7424 */ /* 0x000fe200078e00ff */
        /* <DEDUP_REMOVED lines=39> */
[----:B------:R0:W-:Y:S04]  /*5720*/  STL.128 [R1+0x21e0], R16 ;  /* 0x0021e01001007387 */ /* 0x0001e80000100c00 */
[----:B------:R0:W-:Y:S01]  /*5730*/  STL.128 [R1+0x21f0], R20 ;  /* 0x0021f01401007387 */ /* 0x0001e20000100c00 */
[C---:B------:R-:W-:Y:S01]  /*5740*/  IADD3 R37, PT, PT, R1.reuse, 0x1e20, RZ ;  /* 0x00001e2001257810 */ /* 0x040fe20007ffe0ff */
[C---:B------:R-:W-:Y:S01]  /*5750*/  VIADD R38, R1.reuse, 0x1a20 ;  /* 0x00001a2001267836 */ /* 0x040fe20000000000 */
[----:B------:R-:W-:Y:S01]  /*5760*/  MOV R40, RZ ;  /* 0x000000ff00287202 */ /* 0x000fe20000000f00 */
[----:B------:R-:W-:Y:S01]  /*5770*/  VIADD R39, R1, 0x1220 ;  /* 0x0000122001277836 */ /* 0x000fe20000000000 */
[----:B------:R-:W-:-:S06]  /*5780*/  UMOV UR4, URZ ;  /* 0x000000ff00047c82 */ /* 0x000fcc0008000000 */
.L_x_7:
[C---:B------:R-:W-:Y:S01]  /*5790*/  IMAD.IADD R41, R1.reuse, 0x1, R40 ;  /* 0x0000000101297824 */ /* 0x040fe200078e0228 */
[----:B0-----:R-:W2:Y:S04]  /*57a0*/  LDL.128 R20, [R37+-0x20] ;  /* 0xffffe00025147983 */ /* 0x001ea80000100c00 */
[----:B------:R-:W3:Y:S04]  /*57b0*/  LDL.128 R8, [R41+0x600] ;  /* 0x0006000029087983 */ /* 0x000ee80000100c00 */
[----:B------:R-:W4:Y:S04]  /*57c0*/  LDL.128 R12, [R41+0xe00] ;  /* 0x000e0000290c7983 */ /* 0x000f280000100c00 */
[----:B------:R-:W2:Y:S04]  /*57d0*/  LDL.128 R16, [R41+0x1600] ;  /* 0x0016000029107983 */ /* 0x000ea80000100c00 */
[----:B------:R-:W2:Y:S04]  /*57e0*/  LDL.128 R4, [R2+UR4] ;  /* 0x0000000402047983 */ /* 0x000ea80008100c00 */
[----:B---3--:R0:W-:Y:S04]  /*57f0*/  STL.128 [R41+0x200], R8 ;  /* 0x0002000829007387 */ /* 0x0081e80000100c00 */
[----:B----4-:R1:W-:Y:S04]  /*5800*/  STL.128 [R41+0xa00], R12 ;  /* 0x000a000c29007387 */ /* 0x0103e80000100c00 */
[----:B--2---:R2:W-:Y:S04]  /*5810*/  STL.128 [R39+-0x20], R16 ;  /* 0xffffe01027007387 */ /* 0x0045e80000100c00 */
[----:B------:R3:W-:Y:S04]  /*5820*/  STL.128 [R38+-0x20], R20 ;  /* 0xffffe01426007387 */ /* 0x0007e80000100c00 */
[----:B0-----:R-:W4:Y:S04]  /*5830*/  LDL.128 R8, [R41+0x610] ;  /* 0x0006100029087983 */ /* 0x001f280000100c00 */
[----:B-1----:R-:W4:Y:S04]  /*5840*/  LDL.128 R12, [R41+0xe10] ;  /* 0x000e1000290c7983 */ /* 0x002f280000100c00 */
[----:B--2---:R-:W2:Y:S04]  /*5850*/  LDL.128 R16, [R41+0x1610] ;  /* 0x0016100029107983 */ /* 0x004ea80000100c00 */
[----:B---3--:R-:W3:Y:S04]  /*5860*/  LDL.128 R20, [R37+-0x10] ;  /* 0xfffff00025147983 */ /* 0x008ee80000100c00 */
[----:B----4-:R0:W-:Y:S04]  /*5870*/  STL.128 [R41+0x210], R8 ;  /* 0x0002100829007387 */ /* 0x0101e80000100c00 */
[----:B------:R1:W-:Y:S04]  /*5880*/  STL.128 [R41+0xa10], R12 ;  /* 0x000a100c29007387 */ /* 0x0003e80000100c00 */
[----:B--2---:R2:W-:Y:S04]  /*5890*/  STL.128 [R39+-0x10], R16 ;  /* 0xfffff01027007387 */ /* 0x0045e80000100c00 */
[----:B---3--:R3:W-:Y:S04]  /*58a0*/  STL.128 [R38+-0x10], R20 ;  /* 0xfffff01426007387 */ /* 0x0087e80000100c00 */
[----:B------:R-:W4:Y:S04]  /*58b0*/  LDL.128 R28, [R41+0x620] ;  /* 0x00062000291c7983 */ /* 0x000f280000100c00 */
[----:B------:R-:W2:Y:S04]  /*58c0*/  LDL.128 R32, [R41+0xe20] ;  /* 0x000e200029207983 */ /* 0x000ea80000100c00 */
[----:B0-----:R-:W3:Y:S04]  /*58d0*/  LDL.128 R8, [R41+0x1620] ;  /* 0x0016200029087983 */ /* 0x001ee80000100c00 */
[----:B-1----:R-:W3:Y:S04]  /*58e0*/  LDL.128 R12, [R37] ;  /* 0x00000000250c7983 */ /* 0x002ee80000100c00 */
[----:B----4-:R-:W-:Y:S04]  /*58f0*/  STL.128 [R41+0x220], R28 ;  /* 0x0002201c29007387 */ /* 0x010fe80000100c00 */
[----:B--2---:R-:W-:Y:S04]  /*5900*/  STL.128 [R41+0xa20], R32 ;  /* 0x000a202029007387 */ /* 0x004fe80000100c00 */
[----:B---3--:R0:W-:Y:S04]  /*5910*/  STL.128 [R39], R8 ;  /* 0x0000000827007387 */ /* 0x0081e80000100c00 */
[----:B------:R1:W-:Y:S04]  /*5920*/  STL.128 [R38], R12 ;  /* 0x0000000c26007387 */ /* 0x0003e80000100c00 */
[----:B------:R-:W2:Y:S04]  /*5930*/  LDL.128 R16, [R41+0x1630] ;  /* 0x0016300029107983 */ /* 0x000ea80000100c00 */
[----:B------:R3:W4:Y:S04]  /*5940*/  LDL.128 R20, [R37+0x10] ;  /* 0x0000100025147983 */ /* 0x0007280000100c00 */
[----:B0-----:R-:W2:Y:S04]  /*5950*/  LDL.128 R8, [R41+0x630] ;  /* 0x0006300029087983 */ /* 0x001ea80000100c00 */
        /* <DEDUP_REMOVED lines=8> */
[----:B----4-:R-:W-:Y:S04]  /*59e0*/  STL.128 [R41+0xa30], R12 ;  /* 0x000a300c29007387 */ /* 0x010fe80000100c00 */
[----:B------:R0:W-:Y:S04]  /*59f0*/  STL.128 [R39+0x10], R16 ;  /* 0x0000101027007387 */ /* 0x0001e80000100c00 */
[----:B------:R1:W-:Y:S01]  /*5a00*/  STL.128 [R38+0x10], R20 ;  /* 0x0000101426007387 */ /* 0x0003e20000100c00 */
[----:B0-----:R-:W-:Y:S01]  /*5a10*/  VIADD R39, R39, 0x40 ;  /* 0x0000004027277836 */ /* 0x001fe20000000000 */
[----:B-1----:R-:W-:Y:S01]  /*5a20*/  IADD3 R38, PT, PT, R38, 0x40, RZ ;  /* 0x0000004026267810 */ /* 0x002fe20007ffe0ff */
[----:B------:R-:W-:Y:S06]  /*5a30*/  BRA.U UP0, `(.L_x_7) ;  /* 0xfffffffd00547547 */ /* 0x000fec000b83ffff */
[----:B------:R-:W0:Y:S01]  /*5a40*/  LDC.64 R4, c[0x0][0x3a8] ;  /* 0x0000ea00ff047b82 */ /* 0x000e220000000a00 */
[C---:B-----5:R-:W-:Y:S02]  /*5a50*/  IMAD.IADD R7, R25.reuse, 0x1, R36 ;  /* 0x0000000119077824 */ /* 0x060fe400078e0224 */
[C---:B------:R-:W-:Y:S01]  /*5a60*/  IMAD.IADD R3, R25.reuse, 0x1, R3 ;  /* 0x0000000119037824 */ /* 0x040fe200078e0203 */
[C---:B------:R-:W-:Y:S01]  /*5a70*/  IADD3 R9, PT, PT, R25.reuse, R26, RZ ;  /* 0x0000001a19097210 */ /* 0x040fe20007ffe0ff */
[----:B------:R-:W-:Y:S01]  /*5a80*/  IMAD.IADD R27, R25, 0x1, R27 ;  /* 0x00000001191b7824 */ /* 0x000fe200078e021b */
[----:B------:R-:W1:Y:S01]  /*5a90*/  LDCU.64 UR4, c[0x0][0x380] ;  /* 0x00007000ff0477ac */ /* 0x000e620008000a00 */
[----:B0-----:R-:W2:Y:S04]  /*5aa0*/  LDG.E R2, desc[UR36][R4.64] ;  /* 0x0000002404027981 */ /* 0x001ea8000c1e1900 */
[----:B------:R-:W3:Y:S04]  /*5ab0*/  LDG.E R6, desc[UR36][R4.64+0x4] ;  /* 0x0000042404067981 */ /* 0x000ee8000c1e1900 */
[----:B------:R-:W4:Y:S04]  /*5ac0*/  LDG.E R8, desc[UR36][R4.64+0x8] ;  /* 0x0000082404087981 */ /* 0x000f28000c1e1900 */
[----:B------:R-:W4:Y:S04]  /*5ad0*/  LDG.E R10, desc[UR36][R4.64+0xc] ;  /* 0x00000c24040a7981 */ /* 0x000f28000c1e1900 */
[----:B------:R-:W4:Y:S04]  /*5ae0*/  LDG.E R23, desc[UR36][R4.64+0x1c] ;  /* 0x00001c2404177981 */ /* 0x000f28000c1e1900 */
[----:B------:R-:W4:Y:S01]  /*5af0*/  LDG.E R44, desc[UR36][R4.64+0xa4] ;  /* 0x0000a424042c7981 */ /* 0x000f22000c1e1900 */
[----:B--2---:R-:W-:-:S03]  /*5b00*/  LOP3.LUT R2, R2, R7, RZ, 0x3c, !PT ;  /* 0x0000000702027212 */ /* 0x004fc600078e3cff */
[----:B------:R-:W2:Y:S01]  /*5b10*/  LDG.E R7, desc[UR36][R4.64+0x14] ;  /* 0x0000142404077981 */ /* 0x000ea2000c1e1900 */
[----:B---3--:R-:W-:Y:S01]  /*5b20*/  LOP3.LUT R6, R6, R3, RZ, 0x3c, !PT ;  /* 0x0000000306067212 */ /* 0x008fe200078e3cff */
[----:B------:R-:W-:Y:S01]  /*5b30*/  IMAD.SHL.U32 R16, R2, 0x4, RZ ;  /* 0x0000000402107824 */ /* 0x000fe200078e00ff */
[--C-:B------:R-:W-:Y:S01]  /*5b40*/  SHF.R.U32.HI R11, RZ, 0x18, R2.reuse ;  /* 0x00000018ff0b7819 */ /* 0x100fe20000011602 */
[----:B------:R-:W3:Y:S01]  /*5b50*/  LDG.E R3, desc[UR36][R4.64+0x18] ;  /* 0x0000182404037981 */ /* 0x000ee2000c1e1900 */
[----:B----4-:R-:W-:Y:S02]  /*5b60*/  LOP3.LUT R8, R8, R9, RZ, 0x3c, !PT ;  /* 0x0000000908087212 */ /* 0x010fe400078e3cff */
[--C-:B------:R-:W-:Y:S01]  /*5b70*/  SHF.R.U32.HI R12, RZ, 0x6, R2.reuse ;  /* 0x00000006ff0c7819 */ /* 0x100fe20000011602 */
[----:B------:R-:W4:Y:S01]  /*5b80*/  LDG.E R9, desc[UR36][R4.64+0x10] ;  /* 0x0000102404097981 */ /* 0x000f22000c1e1900 */
[----:B------:R-:W-:Y:S02]  /*5b90*/  SHF.R.U32.HI R17, RZ, 0xe, R2 ;  /* 0x0000000eff117819 */ /* 0x000fe40000011602 */
[----:B------:R-:W-:-:S02]  /*5ba0*/  LOP3.LUT R10, R10, R27, RZ, 0x3c, !PT ;  /* 0x0000001b0a0a7212 */ /* 0x000fc400078e3cff */
[--C-:B------:R-:W-:Y:S02]  /*5bb0*/  SHF.R.U32.HI R28, RZ, 0xe, R6.reuse ;  /* 0x0000000eff1c7819 */ /* 0x100fe40000011606 */
[--C-:B------:R-:W-:Y:S02]  /*5bc0*/  SHF.R.U32.HI R2, RZ, 0x18, R6.reuse ;  /* 0x00000018ff027819 */ /* 0x100fe40000011606 */
[----:B------:R-:W-:Y:S02]  /*5bd0*/  SHF.L.U32 R19, R6, 0x2, RZ ;  /* 0x0000000206137819 */ /* 0x000fe400000006ff */
[----:B------:R-:W-:Y:S01]  /*5be0*/  SHF.R.U32.HI R6, RZ, 0x6, R6 ;  /* 0x00000006ff067819 */ /* 0x000fe20000011606 */
[----:B------:R-:W-:Y:S01]  /*5bf0*/  IMAD.SHL.U32 R21, R8, 0x4, RZ ;  /* 0x0000000408157824 */ /* 0x000fe200078e00ff */
[--C-:B------:R-:W-:Y:S02]  /*5c00*/  SHF.R.U32.HI R26, RZ, 0x6, R8.reuse ;  /* 0x00000006ff1a7819 */ /* 0x100fe40000011608 */
[----:B------:R-:W-:Y:S01]  /*5c10*/  SHF.R.U32.HI R20, RZ, 0xe, R8 ;  /* 0x0000000eff147819 */ /* 0x000fe20000011608 */
[----:B------:R-:W-:Y:S01]  /*5c20*/  IMAD.SHL.U32 R22, R10, 0x4, RZ ;  /* 0x000000040a167824 */ /* 0x000fe200078e00ff */
[----:B------:R-:W-:-:S02]  /*5c30*/  SHF.R.U32.HI R18, RZ, 0x6, R10 ;  /* 0x00000006ff127819 */ /* 0x000fc4000001160a */
[--C-:B------:R-:W-:Y:S02]  /*5c40*/  SHF.R.U32.HI R15, RZ, 0x18, R10.reuse ;  /* 0x00000018ff0f7819 */ /* 0x100fe4000001160a */
[----:B------:R-:W-:Y:S02]  /*5c50*/  SHF.R.U32.HI R14, RZ, 0xe, R10 ;  /* 0x0000000eff0e7819 */ /* 0x000fe4000001160a */
[----:B------:R-:W-:Y:S02]  /*5c60*/  LOP3.LUT R6, R6, 0x3fc, RZ, 0xc0, !PT ;  /* 0x000003fc06067812 */ /* 0x000fe400078ec0ff */
[----:B------:R-:W-:Y:S02]  /*5c70*/  SHF.R.U32.HI R13, RZ, 0x18, R8 ;  /* 0x00000018ff0d7819 */ /* 0x000fe40000011608 */
[----:B------:R-:W-:Y:S02]  /*5c80*/  LOP3.LUT R28, R28, 0x3fc, RZ, 0xc0, !PT ;  /* 0x000003fc1c1c7812 */ /* 0x000fe400078ec0ff */
[----:B------:R-:W-:-:S02]  /*5c90*/  LOP3.LUT R10, R19, 0x3fc, RZ, 0xc0, !PT ;  /* 0x000003fc130a7812 */ /* 0x000fc400078ec0ff */
[----:B------:R-:W-:Y:S02]  /*5ca0*/  LOP3.LUT R12, R12, 0x3fc, RZ, 0xc0, !PT ;  /* 0x000003fc0c0c7812 */ /* 0x000fe400078ec0ff */
[----:B------:R-:W-:Y:S02]  /*5cb0*/  LOP3.LUT R8, R17, 0x3fc, RZ, 0xc0, !PT ;  /* 0x000003fc11087812 */ /* 0x000fe400078ec0ff */
[----:B------:R-:W-:Y:S02]  /*5cc0*/  LOP3.LUT R26, R26, 0x3fc, RZ, 0xc0, !PT ;  /* 0x000003fc1a1a7812 */ /* 0x000fe400078ec0ff */
[----:B------:R-:W-:Y:S02]  /*5cd0*/  LOP3.LUT R20, R20, 0x3fc, RZ, 0xc0, !PT ;  /* 0x000003fc14147812 */ /* 0x000fe400078ec0ff */
[----:B------:R-:W-:Y:S02]  /*5ce0*/  LOP3.LUT R16, R16, 0x3fc, RZ, 0xc0, !PT ;  /* 0x000003fc10107812 */ /* 0x000fe400078ec0ff */
[----:B------:R-:W-:-:S02]  /*5cf0*/  LEA R17, R2, UR38, 0x2 ;  /* 0x0000002602117c11 */ /* 0x000fc4000f8e10ff */
[----:B------:R-:W-:Y:S02]  /*5d00*/  LOP3.LUT R18, R18, 0x3fc, RZ, 0xc0, !PT ;  /* 0x000003fc12127812 */ /* 0x000fe400078ec0ff */
[----:B------:R-:W-:Y:S01]  /*5d10*/  LOP3.LUT R2, R21, 0x3fc, RZ, 0xc0, !PT ;  /* 0x000003fc15027812 */ /* 0x000fe200078ec0ff */
[----:B------:R-:W-:Y:S01]  /*5d20*/  IMAD.IADD R21, R1, 0x1, R6 ;  /* 0x0000000101157824 */ /* 0x000fe200078e0206 */
[----:B------:R-:W-:Y:S02]  /*5d30*/  LOP3.LUT R14, R14, 0x3fc, RZ, 0xc0, !PT ;  /* 0x000003fc0e0e7812 */ /* 0x000fe400078ec0ff */
[----:B------:R-:W-:Y:S02]  /*5d40*/  LEA R19, R15, UR38, 0x2 ;  /* 0x000000260f137c11 */ /* 0x000fe4000f8e10ff */
[C---:B------:R-:W-:Y:S01]  /*5d50*/  IADD3 R30, PT, PT, R1.reuse, R28, RZ ;  /* 0x0000001c011e7210 */ /* 0x040fe20007ffe0ff */
[----:B------:R-:W-:Y:S01]  /*5d60*/  IMAD.IADD R28, R1, 0x1, R10 ;  /* 0x00000001011c7824 */ /* 0x000fe200078e020a */
[----:B------:R-:W-:Y:S01]  /*5d70*/  LEA R11, R11, UR38, 0x2 ;  /* 0x000000260b0b7c11 */ /* 0x000fe2000f8e10ff */
[C---:B------:R-:W-:Y:S01]  /*5d80*/  IMAD.IADD R10, R1.reuse, 0x1, R20 ;  /* 0x00000001010a7824 */ /* 0x040fe200078e0214 */
[C---:B------:R-:W-:Y:S01]  /*5d90*/  IADD3 R15, PT, PT, R1.reuse, R12, RZ ;  /* 0x0000000c010f7210 */ /* 0x040fe20007ffe0ff */
[C---:B------:R-:W-:Y:S01]  /*5da0*/  IMAD.IADD R29, R1.reuse, 0x1, R16 ;  /* 0x00000001011d7824 */ /* 0x040fe200078e0210 */
[----:B------:R-:W-:-:S02]  /*5db0*/  IADD3 R6, PT, PT, R1, R26, RZ ;  /* 0x0000001a01067210 */ /* 0x000fc40007ffe0ff */
[----:B------:R-:W-:Y:S02]  /*5dc0*/  LOP3.LUT R22, R22, 0x3fc, RZ, 0xc0, !PT ;  /* 0x000003fc16167812 */ /* 0x000fe400078ec0ff */
[----:B------:R-:W-:Y:S01]  /*5dd0*/  LEA R13, R13, UR38, 0x2 ;  /* 0x000000260d0d7c11 */ /* 0x000fe2000f8e10ff */
[C---:B------:R-:W-:Y:S01]  /*5de0*/  IMAD.IADD R27, R1.reuse, 0x1, R8 ;  /* 0x00000001011b7824 */ /* 0x040fe200078e0208 */
[C---:B------:R-:W-:Y:S01]  /*5df0*/  IADD3 R12, PT, PT, R1.reuse, R18, RZ ;  /* 0x00000012010c7210 */ /* 0x040fe20007ffe0ff */
[C---:B------:R-:W-:Y:S01]  /*5e00*/  IMAD.IADD R16, R1.reuse, 0x1, R14 ;  /* 0x0000000101107824 */ /* 0x040fe200078e020e */
[----:B------:R-:W2:Y:S01]  /*5e10*/  LDL R11, [R11] ;  /* 0x000000000b0b7983 */ /* 0x000ea20000100800 */
[C---:B------:R-:W-:Y:S02]  /*5e20*/  IMAD.IADD R26, R1.reuse, 0x1, R2 ;  /* 0x00000001011a7824 */ /* 0x040fe400078e0202 */
[----:B------:R-:W-:Y:S01]  /*5e30*/  IMAD.IADD R8, R1, 0x1, R22 ;  /* 0x0000000101087824 */ /* 0x000fe200078e0216 */
[----:B------:R-:W2:Y:S04]  /*5e40*/  LDL R2, [R30+0xa00] ;  /* 0x000a00001e027983 */ /* 0x000ea80000100800 */
[----:B------:R-:W2:Y:S04]  /*5e50*/  LDL R6, [R6+0x1200] ;  /* 0x0012000006067983 */ /* 0x000ea80000100800 */
[----:B------:R-:W3:Y:S04]  /*5e60*/  LDL R17, [R17] ;  /* 0x0000000011117983 */ /* 0x000ee80000100800 */
[----:B------:R-:W3:Y:S04]  /*5e70*/  LDL R10, [R10+0xa00] ;  /* 0x000a00000a0a7983 */ /* 0x000ee80000100800 */
[----:B------:R-:W3:Y:S04]  /*5e80*/  LDL R12, [R12+0x1200] ;  /* 0x001200000c0c7983 */ /* 0x000ee80000100800 */
[----:B------:R-:W4:Y:S04]  /*5e90*/  LDL R13, [R13] ;  /* 0x000000000d0d7983 */ /* 0x000f280000100800 */
[----:B------:R-:W4:Y:S04]  /*5ea0*/  LDL R15, [R15+0x1200] ;  /* 0x001200000f0f7983 */ /* 0x000f280000100800 */
[----:B------:R-:W4:Y:S04]  /*5eb0*/  LDL R16, [R16+0xa00] ;  /* 0x000a000010107983 */ /* 0x000f280000100800 */
[----:B------:R-:W4:Y:S04]  /*5ec0*/  LDL R19, [R19] ;  /* 0x0000000013137983 */ /* 0x000f280000100800 */
[----:B------:R-:W4:Y:S04]  /*5ed0*/  LDL R20, [R27+0xa00] ;  /* 0x000a00001b147983 */ /* 0x000f280000100800 */
[----:B------:R-:W4:Y:S04]  /*5ee0*/  LDL R21, [R21+0x1200] ;  /* 0x0012000015157983 */ /* 0x000f280000100800 */
[----:B------:R-:W4:Y:S04]  /*5ef0*/  LDL R14, [R29+0x1a00] ;  /* 0x001a00001d0e7983 */ /* 0x000f280000100800 */
[----:B------:R-:W4:Y:S04]  /*5f00*/  LDL R8, [R8+0x1a00] ;  /* 0x001a000008087983 */ /* 0x000f280000100800 */
[----:B------:R-:W4:Y:S04]  /*5f10*/  LDL R18, [R28+0x1a00] ;  /* 0x001a00001c127983 */ /* 0x000f280000100800 */
[----:B------:R-:W4:Y:S01]  /*5f20*/  LDL R22, [R26+0x1a00] ;  /* 0x001a00001a167983 */ /* 0x000f220000100800 */
[----:B--2---:R-:W-:-:S02]  /*5f30*/  LOP3.LUT R2, R6, R2, R11, 0x96, !PT ;  /* 0x0000000206027212 */ /* 0x004fc400078e960b */
[----:B---3--:R-:W-:Y:S02]  /*5f40*/  LOP3.LUT R6, R12, R10, R17, 0x96, !PT ;  /* 0x0000000a0c067212 */ /* 0x008fe400078e9611 */
[----:B-1----:R-:W-:Y:S02]  /*5f50*/  LEA R10, P0, R25, UR4, 0x4 ;  /* 0x00000004190a7c11 */ /* 0x002fe4000f8020ff */
[----:B----4-:R-:W-:Y:S02]  /*5f60*/  LOP3.LUT R13, R15, R16, R13, 0x96, !PT ;  /* 0x000000100f0d7212 */ /* 0x010fe400078e960d */
[----:B------:R-:W-:-:S05]  /*5f70*/  LEA.HI.X R11, R25, UR5, R24, 0x4, P0 ;  /* 0x00000005190b7c11 */ /* 0x000fca00080f2418 */
[----:B------:R-:W2:Y:S04]  /*5f80*/  LDG.E R29, desc[UR36][R10.64+0x4] ;  /* 0x000004240a1d7981 */ /* 0x000ea8000c1e1900 */
[----:B------:R-:W3:Y:S01]  /*5f90*/  LDG.E R31, desc[UR36][R10.64+0xc] ;  /* 0x00000c240a1f7981 */ /* 0x000ee2000c1e1900 */
[----:B------:R-:W-:Y:S02]  /*5fa0*/  LOP3.LUT R19, R21, R20, R19, 0x96, !PT ;  /* 0x0000001415137212 */ /* 0x000fe400078e9613 */
[----:B------:R-:W-:Y:S02]  /*5fb0*/  LOP3.LUT R6, R7, R6, R14, 0x96, !PT ;  /* 0x0000000607067212 */ /* 0x000fe400078e960e */
[----:B------:R-:W-:Y:S02]  /*5fc0*/  LOP3.LUT R2, R9, R2, R8, 0x96, !PT ;  /* 0x0000000209027212 */ /* 0x000fe400078e9608 */
[----:B------:R-:W-:-:S02]  /*5fd0*/  LOP3.LUT R16, R6, 0xff, RZ, 0xc0, !PT ;  /* 0x000000ff06107812 */ /* 0x000fc400078ec0ff */
[----:B------:R-:W-:Y:S02]  /*5fe0*/  LOP3.LUT R8, R3, R13, R18, 0x96, !PT ;  /* 0x0000000d03087212 */ /* 0x000fe400078e9612 */
[----:B------:R-:W-:Y:S01]  /*5ff0*/  LOP3.LUT R12, R23, R19, R22, 0x96, !PT ;  /* 0x00000013170c7212 */ /* 0x000fe200078e9616 */
[----:B------:R-:W-:Y:S01]  /*6000*/  IMAD.IADD R30, R1, 0x1, R16 ;  /* 0x00000001011e7824 */ /* 0x000fe200078e0210 */
[----:B------:R-:W-:Y:S01]  /*6010*/  SHF.R.U32.HI R22, RZ, 0x10, R8 ;  /* 0x00000010ff167819 */ /* 0x000fe20000011608 */
[----:B------:R-:W4:Y:S01]  /*6020*/  LDG.E R3, desc[UR36][R4.64+0xa0] ;  /* 0x0000a02404037981 */ /* 0x000f22000c1e1900 */
[----:B------:R-:W-:Y:S02]  /*6030*/  SHF.R.U32.HI R24, RZ, 0x10, R12 ;  /* 0x00000010ff187819 */ /* 0x000fe4000001160c */
[--C-:B------:R-:W-:Y:S02]  /*6040*/  SHF.R.U32.HI R19, RZ, 0x10, R6.reuse ;  /* 0x00000010ff137819 */ /* 0x100fe40000011606 */
[----:B------:R-:W-:-:S02]  /*6050*/  SHF.R.U32.HI R15, RZ, 0x8, R6 ;  /* 0x00000008ff0f7819 */ /* 0x000fc40000011606 */
[----:B------:R-:W-:Y:S02]  /*6060*/  SHF.R.U32.HI R7, RZ, 0x8, R2 ;  /* 0x00000008ff077819 */ /* 0x000fe40000011602 */
[----:B------:R-:W-:Y:S02]  /*6070*/  LOP3.LUT R18, R8, 0xff, RZ, 0xc0, !PT ;  /* 0x000000ff08127812 */ /* 0x000fe400078ec0ff */
[----:B------:R-:W-:Y:S02]  /*6080*/  LOP3.LUT R16, R22, 0xff, RZ, 0xc0, !PT ;  /* 0x000000ff16107812 */ /* 0x000fe400078ec0ff */
[C---:B------:R-:W-:Y:S02]  /*6090*/  LOP3.LUT R14, R2.reuse, 0xff, RZ, 0xc0, !PT ;  /* 0x000000ff020e7812 */ /* 0x040fe400078ec0ff */
[----:B------:R-:W-:Y:S02]  /*60a0*/  LEA.HI R28, R2, R1, RZ, 0x8 ;  /* 0x00000001021c7211 */ /* 0x000fe400078f40ff */
[----:B------:R-:W-:-:S02]  /*60b0*/  SHF.R.U32.HI R23, RZ, 0x8, R12 ;  /* 0x00000008ff177819 */ /* 0x000fc4000001160c */
[C---:B------:R-:W-:Y:S02]  /*60c0*/  LOP3.LUT R20, R12.reuse, 0xff, RZ, 0xc0, !PT ;  /* 0x000000ff0c147812 */ /* 0x040fe400078ec0ff */
[-C--:B------:R-:W-:Y:S02]  /*60d0*/  LEA.HI R13, R12, R1.reuse, RZ, 0x8 ;  /* 0x000000010c0d7211 */ /* 0x080fe400078f40ff */
[----:B------:R-:W-:Y:S02]  /*60e0*/  LOP3.LUT R22, R24, 0xff, RZ, 0xc0, !PT ;  /* 0x000000ff18167812 */ /* 0x000fe400078ec0ff */
[----:B------:R-:W-:Y:S02]  /*60f0*/  SHF.R.U32.HI R9, RZ, 0x10, R2 ;  /* 0x00000010ff097819 */ /* 0x000fe40000011602 */
[----:B------:R-:W-:Y:S01]  /*6100*/  SHF.R.U32.HI R21, RZ, 0x8, R8 ;  /* 0x00000008ff157819 */ /* 0x000fe20000011608 */
[----:B------:R-:W2:Y:S01]  /*6110*/  LDL.U8 R13, [R13] ;  /* 0x000000000d0d7983 */ /* 0x000ea20000100000 */
[----:B------:R-:W-:-:S02]  /*6120*/  LEA.HI R26, R8, R1, RZ, 0x8 ;  /* 0x00000001081a7211 */ /* 0x000fc400078f40ff */
[----:B------:R-:W-:Y:S02]  /*6130*/  LOP3.LUT R12, R19, 0xff, RZ, 0xc0, !PT ;  /* 0x000000ff130c7812 */ /* 0x000fe400078ec0ff */
[----:B------:R-:W-:Y:S01]  /*6140*/  LOP3.LUT R8, R15, 0xff, RZ, 0xc0, !PT ;  /* 0x000000ff0f087812 */ /* 0x000fe200078ec0ff */
[C---:B------:R-:W-:Y:S01]  /*6150*/  IMAD.IADD R19, R1.reuse, 0x1, R18 ;  /* 0x0000000101137824 */ /* 0x040fe200078e0212 */
[----:B------:R-:W-:Y:S02]  /*6160*/  LEA.HI R27, R6, R1, RZ, 0x8 ;  /* 0x00000001061b7211 */ /* 0x000fe400078f40ff */
[----:B------:R-:W-:Y:S02]  /*6170*/  IADD3 R17, PT, PT, R1, R14, RZ ;  /* 0x0000000e01117210 */ /* 0x000fe40007ffe0ff */
[----:B------:R-:W-:Y:S02]  /*6180*/  LOP3.LUT R2, R7, 0xff, RZ, 0xc0, !PT ;  /* 0x000000ff07027812 */ /* 0x000fe400078ec0ff */
[----:B------:R-:W-:Y:S01]  /*6190*/  IADD3 R22, PT, PT, R1, R22, RZ ;  /* 0x0000001601167210 */ /* 0x000fe20007ffe0ff */
[----:B------:R0:W3:Y:S01]  /*61a0*/  LDL.U8 R7, [R28] ;  /* 0x000000001c077983 */ /* 0x0000e20000100000 */
[----:B------:R-:W-:Y:S01]  /*61b0*/  LOP3.LUT R6, R9, 0xff, RZ, 0xc0, !PT ;  /* 0x000000ff09067812 */ /* 0x000fe200078ec0ff */
[----:B------:R-:W-:Y:S01]  /*61c0*/  IMAD.IADD R24, R1, 0x1, R12 ;  /* 0x0000000101187824 */ /* 0x000fe200078e020c */
[----:B------:R-:W-:Y:S01]  /*61d0*/  LOP3.LUT R14, R21, 0xff, RZ, 0xc0, !PT ;  /* 0x000000ff150e7812 */ /* 0x000fe200078ec0ff */
[----:B------:R-:W4:Y:S01]  /*61e0*/  LDL.U8 R15, [R26] ;  /* 0x000000001a0f7983 */ /* 0x000f220000100000 */
[----:B------:R-:W-:Y:S01]  /*61f0*/  LOP3.LUT R18, R23, 0xff, RZ, 0xc0, !PT ;  /* 0x000000ff17127812 */ /* 0x000fe200078ec0ff */
[C---:B------:R-:W-:Y:S01]  /*6200*/  IMAD.IADD R23, R1.reuse, 0x1, R16 ;  /* 0x0000000101177824 */ /* 0x040fe200078e0210 */
[C---:B0-----:R-:W-:Y:S01]  /*6210*/  IADD3 R28, PT, PT, R1.reuse, R8, RZ ;  /* 0x00000008011c7210 */ /* 0x041fe20007ffe0ff */
[C---:B------:R-:W-:Y:S01]  /*6220*/  IMAD.IADD R2, R1.reuse, 0x1, R2 ;  /* 0x0000000101027824 */ /* 0x040fe200078e0202 */
[----:B------:R-:W4:Y:S01]  /*6230*/  LDL.U8 R22, [R22] ;  /* 0x0000000016167983 */ /* 0x000f220000100000 */
[----:B------:R-:W-:-:S02]  /*6240*/  IMAD.IADD R6, R1, 0x1, R6 ;  /* 0x0000000101067824 */ /* 0x000fc400078e0206 */
[C---:B------:R-:W-:Y:S01]  /*6250*/  IMAD.IADD R16, R1.reuse, 0x1, R14 ;  /* 0x0000000101107824 */ /* 0x040fe200078e020e */
[----:B------:R-:W2:Y:S01]  /*6260*/  LDL.U8 R19, [R19] ;  /* 0x0000000013137983 */ /* 0x000ea20000100000 */
[----:B------:R-:W-:-:S03]  /*6270*/  IMAD.IADD R21, R1, 0x1, R18 ;  /* 0x0000000101157824 */ /* 0x000fc600078e0212 */
[----:B------:R-:W3:Y:S01]  /*6280*/  LDL.U8 R14, [R24] ;  /* 0x00000000180e7983 */ /* 0x000ee20000100000 */
[----:B------:R-:W-:-:S03]  /*6290*/  IADD3 R20, PT, PT, R1, R20, RZ ;  /* 0x0000001401147210 */ /* 0x000fc60007ffe0ff */
[----:B------:R-:W2:Y:S04]  /*62a0*/  LDL.U8 R12, [R28] ;  /* 0x000000001c0c7983 */ /* 0x000ea80000100000 */
        /* <DEDUP_REMOVED lines=9> */
[----:B------:R-:W2:Y:S04]  /*6340*/  LDG.E R24, desc[UR36][R4.64+0xa8] ;  /* 0x0000a82404187981 */ /* 0x000ea8000c1e1900 */
[----:B------:R-:W2:Y:S04]  /*6350*/  LDG.E R23, desc[UR36][R4.64+0xac] ;  /* 0x0000ac2404177981 */ /* 0x000ea8000c1e1900 */
[----:B------:R-:W2:Y:S04]  /*6360*/  LDG.E R27, desc[UR36][R10.64] ;  /* 0x000000240a1b7981 */ /* 0x000ea8000c1e1900 */
[----:B------:R-:W2:Y:S01]  /*6370*/  LDG.E R26, desc[UR36][R10.64+0x8] ;  /* 0x000008240a1a7981 */ /* 0x000ea2000c1e1900 */
[----:B------:R-:W-:-:S02]  /*6380*/  ISETP.NE.AND P0, PT, R25, RZ, PT ;  /* 0x000000ff1900720c */ /* 0x000fc40003f05270 */
[----:B------:R-:W-:Y:S01]  /*6390*/  ISETP.NE.AND P1, PT, R0, RZ, PT ;  /* 0x000000ff0000720c */ /* 0x000fe20003f25270 */
[----:B------:R-:W-:Y:S01]  /*63a0*/  BSSY.RECONVERGENT B0, `(.L_x_8) ;  /* 0x00005b8000007945 */ /* 0x000fe20003800200 */
[----:B----4-:R-:W-:Y:S01]  /*63b0*/  IMAD R15, R15, 0x100, R22 ;  /* 0x000001000f0f7824 */ /* 0x010fe200078e0216 */
[----:B---3--:R-:W-:Y:S02]  /*63c0*/  LEA R7, R7, R14, 0x8 ;  /* 0x0000000e07077211 */ /* 0x008fe400078e40ff */
[----:B--2---:R-:W-:Y:S01]  /*63d0*/  LEA R19, R12, R19, 0x8 ;  /* 0x000000130c137211 */ /* 0x004fe200078e40ff */
[----:B------:R-:W-:Y:S01]  /*63e0*/  IMAD R18, R9, 0x100, R18 ;  /* 0x0000010009127824 */ /* 0x000fe200078e0212 */
[----:B------:R-:W-:Y:S01]  /*63f0*/  LEA R15, R15, R2, 0x8 ;  /* 0x000000020f0f7211 */ /* 0x000fe200078e40ff */
[----:B------:R-:W-:Y:S02]  /*6400*/  IMAD R7, R7, 0x100, R16 ;  /* 0x0000010007077824 */ /* 0x000fe400078e0210 */
[----:B------:R-:W-:-:S02]  /*6410*/  IMAD R18, R18, 0x100, R21 ;  /* 0x0000010012127824 */ /* 0x000fc400078e0215 */
[----:B------:R-:W-:Y:S02]  /*6420*/  IMAD R6, R6, 0x10000, R19 ;  /* 0x0001000006067824 */ /* 0x000fe400078e0213 */
[----:B------:R-:W-:Y:S02]  /*6430*/  IMAD.U32 R20, R7, 0x100, R20 ;  /* 0x0000010007147824 */ /* 0x000fe400078e0014 */
[----:B------:R-:W-:Y:S02]  /*6440*/  IMAD R6, R13, 0x1000000, R6 ;  /* 0x010000000d067824 */ /* 0x000fe400078e0206 */
[----:B------:R-:W-:Y:S01]  /*6450*/  IMAD.U32 R45, R15, 0x100, R8 ;  /* 0x000001000f2d7824 */ /* 0x000fe200078e0008 */
[----:B------:R-:W-:Y:S02]  /*6460*/  LEA R17, R18, R17, 0x8 ;  /* 0x0000001112117211 */ /* 0x000fe400078e40ff */
[----:B------:R-:W-:Y:S02]  /*6470*/  LOP3.LUT R8, R3, R20, RZ, 0x3c, !PT ;  /* 0x0000001403087212 */ /* 0x000fe400078e3cff */
[----:B------:R-:W-:-:S02]  /*6480*/  LOP3.LUT R44, R44, R17, RZ, 0x3c, !PT ;  /* 0x000000112c2c7212 */ /* 0x000fc400078e3cff */
[----:B------:R-:W-:Y:S02]  /*6490*/  LOP3.LUT R45, R24, R45, RZ, 0x3c, !PT ;  /* 0x0000002d182d7212 */ /* 0x000fe400078e3cff */
[----:B------:R-:W-:Y:S02]  /*64a0*/  LOP3.LUT R46, R23, R6, RZ, 0x3c, !PT ;  /* 0x00000006172e7212 */ /* 0x000fe400078e3cff */
[----:B------:R-:W-:Y:S02]  /*64b0*/  LOP3.LUT R29, R44, R29, RZ, 0x3c, !PT ;  /* 0x0000001d2c1d7212 */ /* 0x000fe400078e3cff */
[----:B------:R-:W-:Y:S02]  /*64c0*/  LOP3.LUT R27, R8, R27, RZ, 0x3c, !PT ;  /* 0x0000001b081b7212 */ /* 0x000fe400078e3cff */
[----:B------:R-:W-:Y:S02]  /*64d0*/  LOP3.LUT R31, R46, R31, RZ, 0x3c, !PT ;  /* 0x0000001f2e1f7212 */ /* 0x000fe400078e3cff */
[----:B------:R-:W-:Y:S01]  /*64e0*/  LOP3.LUT R3, R45, R26, RZ, 0x3c, !PT ;  /* 0x0000001a2d037212 */ /* 0x000fe200078e3cff */
[----:B------:R0:W-:Y:S04]  /*64f0*/  STG.E desc[UR36][R10.64], R27 ;  /* 0x0000001b0a007986 */ /* 0x0001e8000c101924 */
[----:B------:R0:W-:Y:S04]  /*6500*/  STG.E desc[UR36][R10.64+0x4], R29 ;  /* 0x0000041d0a007986 */ /* 0x0001e8000c101924 */
[----:B------:R0:W-:Y:S04]  /*6510*/  STG.E desc[UR36][R10.64+0x8], R3 ;  /* 0x000008030a007986 */ /* 0x0001e8000c101924 */
[----:B------:R0:W-:Y:S01]  /*6520*/  STG.E desc[UR36][R10.64+0xc], R31 ;  /* 0x00000c1f0a007986 */ /* 0x0001e2000c101924 */
[----:B------:R-:W-:Y:S05]  /*6530*/  @P0 BRA P1, `(.L_x_9) ;  /* 0x0000005800780947 */ /* 0x000fea0000800000 */
[----:B------:R-:W-:Y:S02]  /*6540*/  HFMA2 R12, -RZ, RZ, -86.625, 0.0001623630523681640625 ;  /* 0xd56a0952ff0c7431 */ /* 0x000fe400000001ff */
[----:B------:R-:W-:Y:S01]  /*6550*/  IMAD.MOV.U32 R13, RZ, RZ, 0x38a53630 ;  /* 0x38a53630ff0d7424 */ /* 0x000fe200078e00ff */
[----:B------:R-:W-:Y:S01]  /*6560*/  MOV R15, 0xfbd7f381 ;  /* 0xfbd7f381000f7802 */ /* 0x000fe20000000f00 */
[----:B------:R-:W-:Y:S02]  /*6570*/  IMAD.MOV.U32 R14, RZ, RZ, -0x615cbf41 ;  /* 0x9ea340bfff0e7424 */ /* 0x000fe400078e00ff */
[----:B------:R-:W-:Y:S02]  /*6580*/  HFMA2 R18, -RZ, RZ, 4.26171875, -0.00037860870361328125 ;  /* 0x44438e34ff127431 */ /* 0x000fe400000001ff */
[----:B------:R-:W-:Y:S01]  /*6590*/  IMAD.MOV.U32 R20, RZ, RZ, 0x32947b54 ;  /* 0x32947b54ff147424 */ /* 0x000fe200078e00ff */
[----:B------:R-:W-:Y:S01]  /*65a0*/  MOV R21, 0x3d23c2a6 ;  /* 0x3d23c2a600157802 */ /* 0x000fe20000000f00 */
[----:B------:R-:W-:Y:S01]  /*65b0*/  IMAD.MOV.U32 R22, RZ, RZ, 0xb954cee ;  /* 0x0b954ceeff167424 */ /* 0x000fe200078e00ff */
[----:B------:R1:W-:Y:S01]  /*65c0*/  STL.128 [R1], R12 ;  /* 0x0000000c01007387 */ /* 0x0003e20000100c00 */
[----:B------:R-:W-:-:S02]  /*65d0*/  IMAD.MOV.U32 R23, RZ, RZ, 0x4ec3fa42 ;  /* 0x4ec3fa42ff177424 */ /* 0x000fc400078e00ff */
[----:B------:R-:W-:Y:S02]  /*65e0*/  HFMA2 R24, -RZ, RZ, 1697, 0.09423828125 ;  /* 0x66a12e08ff187431 */ /* 0x000fe400000001ff */
[----:B------:R-:W-:Y:S01]  /*65f0*/  IMAD.MOV.U32 R16, RZ, RZ, -0x7dc61c84 ;  /* 0x8239e37cff107424 */ /* 0x000fe200078e00ff */
[----:B0-----:R-:W-:Y:S01]  /*6600*/  MOV R27, 0x25d18b6d ;  /* 0x25d18b6d001b7802 */ /* 0x001fe20000000f00 */
[----:B------:R-:W-:Y:S01]  /*6610*/  IMAD.MOV.U32 R17, RZ, RZ, -0x7800d065 ;  /* 0x87ff2f9bff117424 */ /* 0x000fe200078e00ff */
[----:B------:R0:W-:Y:S01]  /*6620*/  STL.128 [R1+0x20], R20 ;  /* 0x0000201401007387 */ /* 0x0001e20000100c00 */
[----:B------:R-:W-:Y:S01]  /*6630*/  IMAD.MOV.U32 R19, RZ, RZ, -0x3416213c ;  /* 0xcbe9dec4ff137424 */ /* 0x000fe200078e00ff */
[----:B------:R-:W-:Y:S01]  /*6640*/  MOV R33, 0xdab9edfd ;  /* 0xdab9edfd00217802 */ /* 0x000fe20000000f00 */
[----:B------:R-:W-:Y:S02]  /*6650*/  IMAD.MOV.U32 R25, RZ, RZ, -0x4ddb26d8 ;  /* 0xb224d928ff197424 */ /* 0x000fe400078e00ff */
[----:B------:R-:W-:-:S02]  /*6660*/  HFMA2 R38, -RZ, RZ, 0.000389575958251953125, -0.464599609375 ;  /* 0x0e62b76fff267431 */ /* 0x000fc400000001ff */
[----:B------:R-:W-:Y:S01]  /*6670*/  IMAD.MOV.U32 R26, RZ, RZ, 0x49a25b76 ;  /* 0x49a25b76ff1a7424 */ /* 0x000fe200078e00ff */
[----:B------:R2:W-:Y:S01]  /*6680*/  STL.128 [R1+0x10], R16 ;  /* 0x0000101001007387 */ /* 0x0005e20000100c00 */
[----:B------:R-:W-:Y:S02]  /*6690*/  IMAD.MOV.U32 R32, RZ, RZ, 0x5048706c ;  /* 0x5048706cff207424 */ /* 0x000fe400078e00ff */
[----:B------:R-:W-:Y:S02]  /*66a0*/  HFMA2 R30, -RZ, RZ, -17.4375, -0.01885986328125 ;  /* 0xcc5ca4d4ff1e7431 */ /* 0x000fe400000001ff */
[----:B------:R-:W-:Y:S02]  /*66b0*/  IMAD.MOV.U32 R34, RZ, RZ, 0x5746155e ;  /* 0x5746155eff227424 */ /* 0x000fe400078e00ff */
[----:B-1----:R-:W-:Y:S02]  /*66c0*/  HFMA2 R12, -RZ, RZ, 1.0192394256591796875e-05, -146 ;  /* 0x00abd890ff0c7431 */ /* 0x002fe400000001ff */
[----:B------:R-:W-:Y:S01]  /*66d0*/  IMAD.MOV.U32 R13, RZ, RZ, 0xad3bc8c ;  /* 0x0ad3bc8cff0d7424 */ /* 0x000fe200078e00ff */
[----:B------:R-:W-:Y:S01]  /*66e0*/  MOV R15, 0x645b3b8 ;  /* 0x0645b3b8000f7802 */ /* 0x000fe20000000f00 */
[----:B------:R-:W-:Y:S01]  /*66f0*/  IMAD.MOV.U32 R14, RZ, RZ, 0x558e4f7 ;  /* 0x0558e4f7ff0e7424 */ /* 0x000fe200078e00ff */
[----:B------:R1:W-:Y:S01]  /*6700*/  STL.128 [R1+0x30], R24 ;  /* 0x0000301801007387 */ /* 0x0003e20000100c00 */
[----:B------:R-:W-:Y:S01]  /*6710*/  IMAD.MOV.U32 R35, RZ, RZ, -0x7b627259 ;  /* 0x849d8da7ff237424 */ /* 0x000fe200078e00ff */
[----:B0-----:R-:W-:Y:S01]  /*6720*/  MOV R21, 0xeadc674f ;  /* 0xeadc674f00157802 */ /* 0x001fe20000000f00 */
[----:B------:R-:W-:Y:S01]  /*6730*/  IMAD.MOV.U32 R20, RZ, RZ, 0x4111913a ;  /* 0x4111913aff147424 */ /* 0x000fe200078e00ff */
[----:B------:R0:W-:Y:S01]  /*6740*/  STL.128 [R1+0x60], R12 ;  /* 0x0000600c01007387 */ /* 0x0001e20000100c00 */
[----:B------:R-:W-:Y:S01]  /*6750*/  IMAD.MOV.U32 R22, RZ, RZ, -0x31300d69 ;  /* 0xcecff297ff167424 */ /* 0x000fe200078e00ff */
[----:B------:R-:W3:Y:S01]  /*6760*/  S2UR UR8, SR_CgaCtaId ;  /* 0x00000000000879c3 */ /* 0x000ee20000008800 */
[----:B------:R-:W-:-:S02]  /*6770*/  IMAD.MOV.U32 R23, RZ, RZ, 0x73e6b4f0 ;  /* 0x73e6b4f0ff177424 */ /* 0x000fc400078e00ff */
[----:B--2---:R-:W-:Y:S02]  /*6780*/  HFMA2 R18, -RZ, RZ, 5.7041645050048828125e-05, -0.12115478515625 ;  /* 0x03bdafc1ff127431 */ /* 0x004fe400000001ff */
[----:B------:R-:W-:Y:S01]  /*6790*/  IMAD.MOV.U32 R16, RZ, RZ, -0x70e1d330 ;  /* 0x8f1e2cd0ff107424 */ /* 0x000fe200078e00ff */
[----:B------:R2:W-:Y:S01]  /*67a0*/  STL.128 [R1+0x50], R32 ;  /* 0x0000502001007387 */ /* 0x0005e20000100c00 */
[----:B------:R-:W-:Y:S01]  /*67b0*/  IMAD.MOV.U32 R17, RZ, RZ, 0x20f3fca ;  /* 0x020f3fcaff117424 */ /* 0x000fe200078e00ff */
[----:B------:R-:W-:Y:S01]  /*67c0*/  UMOV UR4, 0x400 ;  /* 0x0000040000047882 */ /* 0x000fe20000000000 */
[----:B------:R-:W-:Y:S01]  /*67d0*/  IMAD.MOV.U32 R19, RZ, RZ, 0x6b8a1301 ;  /* 0x6b8a1301ff137424 */ /* 0x000fe200078e00ff */
[----:B------:R4:W-:Y:S01]  /*67e0*/  STL.128 [R1+0x80], R20 ;  /* 0x0000801401007387 */ /* 0x0009e20000100c00 */
[----:B------:R-:W-:Y:S02]  /*67f0*/  IMAD.MOV.U32 R36, RZ, RZ, 0x711af147 ;  /* 0x711af147ff247424 */ /* 0x000fe400078e00ff */
[----:B-1----:R-:W-:-:S02]  /*6800*/  HFMA2 R24, -RZ, RZ, 0.012603759765625, -0.0716552734375 ;  /* 0x2274ac96ff187431 */ /* 0x002fc400000001ff */
[----:B------:R-:W-:Y:S01]  /*6810*/  IMAD.MOV.U32 R25, RZ, RZ, -0x7aca5219 ;  /* 0x8535ade7ff197424 */ /* 0x000fe200078e00ff */
[----:B------:R1:W-:Y:S01]  /*6820*/  STL.128 [R1+0x70], R16 ;  /* 0x0000701001007387 */ /* 0x0003e20000100c00 */
[----:B------:R-:W-:Y:S01]  /*6830*/  IMAD.MOV.U32 R26, RZ, RZ, -0x17c8061e ;  /* 0xe837f9e2ff1a7424 */ /* 0x000fe200078e00ff */
[----:B0-----:R-:W-:Y:S01]  /*6840*/  MOV R13, 0x2079d2c6 ;  /* 0x2079d2c6000d7802 */ /* 0x001fe20000000f00 */
[----:B------:R-:W-:Y:S01]  /*6850*/  IMAD.MOV.U32 R12, RZ, RZ, 0x4b3e56fc ;  /* 0x4b3e56fcff0c7424 */ /* 0x000fe200078e00ff */
[----:B------:R-:W-:Y:S01]  /*6860*/  MOV R27, 0x6edf751c ;  /* 0x6edf751c001b7802 */ /* 0x000fe20000000f00 */
[----:B------:R-:W-:Y:S01]  /*6870*/  IMAD.MOV.U32 R14, RZ, RZ, -0x13f2466 ;  /* 0xfec0db9aff0e7424 */ /* 0x000fe200078e00ff */
[----:B------:R-:W-:Y:S01]  /*6880*/  UIADD3 UR5, UPT, UPT, UR4, 0x100, URZ ;  /* 0x0000010004057890 */ /* 0x000fe2000fffe0ff */
[----:B------:R-:W-:Y:S01]  /*6890*/  IMAD.MOV.U32 R15, RZ, RZ, -0xba53288 ;  /* 0xf45acd78ff0f7424 */ /* 0x000fe200078e00ff */
[----:B--2---:R-:W-:Y:S01]  /*68a0*/  MOV R32, 0x7e042b17 ;  /* 0x7e042b1700207802 */ /* 0x004fe20000000f00 */
[----:B------:R-:W-:Y:S01]  /*68b0*/  IMAD.MOV.U32 R37, RZ, RZ, -0x763ad6e3 ;  /* 0x89c5291dff257424 */ /* 0x000fe200078e00ff */
[----:B------:R0:W-:Y:S01]  /*68c0*/  STL.128 [R1+0x90], R24 ;  /* 0x0000901801007387 */ /* 0x0001e20000100c00 */
[----:B------:R-:W-:-:S02]  /*68d0*/  IMAD.MOV.U32 R39, RZ, RZ, 0x1bbe18aa ;  /* 0x1bbe18aaff277424 */ /* 0x000fc400078e00ff */
[----:B----4-:R-:W-:Y:S02]  /*68e0*/  HFMA2 R22, -RZ, RZ, -0.00730133056640625, -1325 ;  /* 0x9f7ae52dff167431 */ /* 0x010fe400000001ff */
[----:B------:R-:W-:Y:S01]  /*68f0*/  IMAD.MOV.U32 R20, RZ, RZ, -0x5680aea0 ;  /* 0xa97f5160ff147424 */ /* 0x000fe200078e00ff */
[----:B------:R2:W-:Y:S01]  /*6900*/  STL.128 [R1+0xb0], R12 ;  /* 0x0000b00c01007387 */ /* 0x0005e20000100c00 */
[----:B------:R-:W-:Y:S02]  /*6910*/  IMAD.MOV.U32 R21, RZ, RZ, 0xd4ab519 ;  /* 0x0d4ab519ff157424 */ /* 0x000fe400078e00ff */
[----:B-1----:R-:W-:Y:S02]  /*6920*/  HFMA2 R16, -RZ, RZ, 0.2392578125, -327.75 ;  /* 0x33a8dd1fff107431 */ /* 0x002fe400000001ff */
[----:B------:R-:W-:Y:S01]  /*6930*/  IMAD.MOV.U32 R23, RZ, RZ, -0x1063366d ;  /* 0xef9cc993ff177424 */ /* 0x000fe200078e00ff */
[----:B------:R-:W-:Y:S01]  /*6940*/  MOV R19, 0x5fec8027 ;  /* 0x5fec802700137802 */ /* 0x000fe20000000f00 */
[----:B------:R-:W-:Y:S01]  /*6950*/  IMAD.MOV.U32 R17, RZ, RZ, 0x31c70788 ;  /* 0x31c70788ff117424 */ /* 0x000fe200078e00ff */
[----:B------:R-:W-:Y:S01]  /*6960*/  MOV R35, 0x7d0c2155 ;  /* 0x7d0c215500237802 */ /* 0x000fe20000000f00 */
[----:B------:R-:W-:Y:S01]  /*6970*/  IMAD.MOV.U32 R18, RZ, RZ, 0x591012b1 ;  /* 0x591012b1ff127424 */ /* 0x000fe200078e00ff */
[----:B------:R1:W-:Y:S01]  /*6980*/  STL.128 [R1+0xd0], R20 ;  /* 0x0000d01401007387 */ /* 0x0003e20000100c00 */
[----:B------:R-:W-:Y:S01]  /*6990*/  IMAD.MOV.U32 R28, RZ, RZ, 0x64f6f872 ;  /* 0x64f6f872ff1c7424 */ /* 0x000fe200078e00ff */
[----:B---3--:R-:W-:Y:S01]  /*69a0*/  ULEA UR10, UR8, UR4, 0x18 ;  /* 0x00000004080a7291 */ /* 0x008fe2000f8ec0ff */
[----:B------:R-:W-:Y:S01]  /*69b0*/  IMAD.MOV.U32 R29, RZ, RZ, 0x16986886 ;  /* 0x16986886ff1d7424 */ /* 0x000fe200078e00ff */
[----:B------:R3:W-:Y:S01]  /*69c0*/  STL.128 [R1+0xc0], R16 ;  /* 0x0000c01001007387 */ /* 0x0007e20000100c00 */
[----:B------:R-:W-:-:S02]  /*69d0*/  IMAD.MOV.U32 R31, RZ, RZ, -0x6d499aa3 ;  /* 0x92b6655dff1f7424 */ /* 0x000fc400078e00ff */
[----:B0-----:R-:W-:Y:S02]  /*69e0*/  HFMA2 R26, -RZ, RZ, 0.0242462158203125, 4.5 ;  /* 0x26354480ff1a7431 */ /* 0x001fe400000001ff */
[----:B------:R-:W-:Y:S02]  /*69f0*/  IMAD.MOV.U32 R33, RZ, RZ, 0x26d677ba ;  /* 0x26d677baff217424 */ /* 0x000fe400078e00ff */
[----:B--2---:R-:W-:Y:S02]  /*6a00*/  HFMA2 R14, -RZ, RZ, 0.0029735565185546875, -0.0186004638671875 ;  /* 0x1a17a4c3ff0e7431 */ /* 0x004fe400000001ff */
[----:B------:R-:W-:Y:S01]  /*6a10*/  IMAD.MOV.U32 R12, RZ, RZ, 0x51f4a750 ;  /* 0x51f4a750ff0c7424 */ /* 0x000fe200078e00ff */
[----:B------:R0:W-:Y:S01]  /*6a20*/  STL.128 [R1+0xa0], R36 ;  /* 0x0000a02401007387 */ /* 0x0001e20000100c00 */
[----:B------:R-:W-:Y:S01]  /*6a30*/  IMAD.MOV.U32 R13, RZ, RZ, 0x7e416553 ;  /* 0x7e416553ff0d7424 */ /* 0x000fe200078e00ff */
[----:B------:R-:W-:Y:S01]  /*6a40*/  UIADD3 UR6, UPT, UPT, UR4, 0x500, URZ ;  /* 0x0000050004067890 */ /* 0x000fe2000fffe0ff */
[----:B------:R-:W-:Y:S01]  /*6a50*/  IMAD.MOV.U32 R15, RZ, RZ, 0x3a275e96 ;  /* 0x3a275e96ff0f7424 */ /* 0x000fe200078e00ff */
[----:B------:R2:W-:Y:S01]  /*6a60*/  STL.128 [R1+0x40], R28 ;  /* 0x0000401c01007387 */ /* 0x0005e20000100c00 */
[----:B------:R-:W-:-:S02]  /*6a70*/  IMAD.MOV.U32 R34, RZ, RZ, 0x631469e1 ;  /* 0x631469e1ff227424 */ /* 0x000fc400078e00ff */
[----:B-1----:R-:W-:Y:S02]  /*6a80*/  HFMA2 R20, -RZ, RZ, 0.0081787109375, -51872 ;  /* 0x2030fa55ff147431 */ /* 0x002fe400000001ff */
[----:B------:R-:W-:Y:S01]  /*6a90*/  IMAD.MOV.U32 R21, RZ, RZ, -0x5289920a ;  /* 0xad766df6ff157424 */ /* 0x000fe200078e00ff */
[----:B------:R-:W-:Y:S01]  /*6aa0*/  MOV R23, 0xf5024c25 ;  /* 0xf5024c2500177802 */ /* 0x000fe20000000f00 */
[----:B------:R-:W-:Y:S01]  /*6ab0*/  IMAD.MOV.U32 R22, RZ, RZ, -0x7733896f ;  /* 0x88cc7691ff167424 */ /* 0x000fe200078e00ff */
[----:B------:R1:W-:Y:S01]  /*6ac0*/  STL.128 [R1+0x200], R12 ;  /* 0x0002000c01007387 */ /* 0x0003e20000100c00 */
[----:B---3--:R-:W-:Y:S01]  /*6ad0*/  IMAD.MOV.U32 R16, RZ, RZ, 0x3bab6bcb ;  /* 0x3bab6bcbff107424 */ /* 0x008fe200078e00ff */
[----:B------:R-:W-:Y:S01]  /*6ae0*/  MOV R17, 0x1f9d45f1 ;  /* 0x1f9d45f100117802 */ /* 0x000fe20000000f00 */
[----:B------:R-:W-:Y:S01]  /*6af0*/  IMAD.MOV.U32 R18, RZ, RZ, -0x5305a755 ;  /* 0xacfa58abff127424 */ /* 0x000fe200078e00ff */
[----:B------:R3:W-:Y:S01]  /*6b00*/  STL.128 [R1+0x220], R20 ;  /* 0x0002201401007387 */ /* 0x0007e20000100c00 */
[----:B------:R-:W-:Y:S01]  /*6b10*/  IMAD.MOV.U32 R19, RZ, RZ, 0x4be30393 ;  /* 0x4be30393ff137424 */ /* 0x000fe200078e00ff */
[----:B0-----:R-:W-:Y:S01]  /*6b20*/  MOV R37, 0x25ba1b67 ;  /* 0x25ba1b6700257802 */ /* 0x001fe20000000f00 */
[----:B------:R-:W-:Y:S01]  /*6b30*/  IMAD.MOV.U32 R24, RZ, RZ, 0x4fe5d7fc ;  /* 0x4fe5d7fcff187424 */ /* 0x000fe200078e00ff */
[----:B------:R0:W-:Y:S01]  /*6b40*/  STL.128 [R1+0xf0], R32 ;  /* 0x0000f02001007387 */ /* 0x0001e20000100c00 */
[----:B------:R-:W-:Y:S01]  /*6b50*/  IMAD.MOV.U32 R25, RZ, RZ, -0x3ad53429 ;  /* 0xc52acbd7ff197424 */ /* 0x000fe200078e00ff */
[----:B--2---:R-:W-:Y:S01]  /*6b60*/  MOV R29, 0xb0f52aae ;  /* 0xb0f52aae001d7802 */ /* 0x004fe20000000f00 */
[----:B------:R-:W-:Y:S01]  /*6b70*/  IMAD.MOV.U32 R27, RZ, RZ, -0x4a9d5c71 ;  /* 0xb562a38fff1b7424 */ /* 0x000fe200078e00ff */
[----:B------:R2:W-:Y:S01]  /*6b80*/  STL.128 [R1+0x210], R16 ;  /* 0x0002101001007387 */ /* 0x0005e20000100c00 */
[----:B------:R-:W-:Y:S01]  /*6b90*/  IMAD.MOV.U32 R36, RZ, RZ, -0x214ea5b7 ;  /* 0xdeb15a49ff247424 */ /* 0x000fe200078e00ff */
[----:B------:R-:W-:Y:S01]  /*6ba0*/  UIADD3 UR7, UPT, UPT, UR4, 0x900, URZ ;  /* 0x0000090004077890 */ /* 0x000fe2000fffe0ff */
[----:B------:R-:W-:-:S02]  /*6bb0*/  IMAD.MOV.U32 R38, RZ, RZ, 0x45ea0e98 ;  /* 0x45ea0e98ff267424 */ /* 0x000fc400078e00ff */
[----:B-1----:R-:W-:Y:S02]  /*6bc0*/  HFMA2 R12, -RZ, RZ, -3.591796875, 20512 ;  /* 0xc32f7502ff0c7431 */ /* 0x002fe400000001ff */
[----:B------:R-:W-:Y:S01]  /*6bd0*/  IMAD.MOV.U32 R13, RZ, RZ, -0x7eb30fee ;  /* 0x814cf012ff0d7424 */ /* 0x000fe200078e00ff */
[----:B------:R-:W-:Y:S01]  /*6be0*/  MOV R15, 0x6bd3f9c6 ;  /* 0x6bd3f9c6000f7802 */ /* 0x000fe20000000f00 */
[----:B------:R-:W-:Y:S01]  /*6bf0*/  IMAD.MOV.U32 R14, RZ, RZ, -0x72b9685d ;  /* 0x8d4697a3ff0e7424 */ /* 0x000fe200078e00ff */
[----:B---3--:R-:W-:Y:S01]  /*6c00*/  MOV R21, 0x587421d3 ;  /* 0x587421d300157802 */ /* 0x008fe20000000f00 */
[----:B------:R-:W-:Y:S01]  /*6c10*/  IMAD.MOV.U32 R20, RZ, RZ, -0x2b417cd3 ;  /* 0xd4be832dff147424 */ /* 0x000fe200078e00ff */
[----:B------:R1:W-:Y:S01]  /*6c20*/  STL.128 [R1+0x230], R24 ;  /* 0x0002301801007387 */ /* 0x0003e20000100c00 */
[----:B------:R-:W-:Y:S02]  /*6c30*/  IMAD.MOV.U32 R22, RZ, RZ, 0x49e06929 ;  /* 0x49e06929ff167424 */ /* 0x000fe400078e00ff */
[----:B0-----:R-:W-:-:S02]  /*6c40*/  HFMA2 R34, -RZ, RZ, -10.25, -0.0687255859375 ;  /* 0xc920ac66ff227431 */ /* 0x001fc400000001ff */
[----:B------:R-:W-:Y:S01]  /*6c50*/  IMAD.MOV.U32 R23, RZ, RZ, -0x713637bc ;  /* 0x8ec9c844ff177424 */ /* 0x000fe200078e00ff */
[----:B------:R0:W-:Y:S01]  /*6c60*/  STL.128 [R1+0x250], R12 ;  /* 0x0002500c01007387 */ /* 0x0001e20000100c00 */
[----:B------:R-:W-:Y:S02]  /*6c70*/  IMAD.MOV.U32 R39, RZ, RZ, 0x5dfec0e1 ;  /* 0x5dfec0e1ff277424 */ /* 0x000fe400078e00ff */
[----:B--2---:R-:W-:Y:S02]  /*6c80*/  HFMA2 R18, -RZ, RZ, -1.8564453125, 56672 ;  /* 0xbf6d7aebff127431 */ /* 0x004fe400000001ff */
[----:B------:R-:W-:Y:S01]  /*6c90*/  IMAD.MOV.U32 R16, RZ, RZ, 0x38f5fe7 ;  /* 0x038f5fe7ff107424 */ /* 0x000fe200078e00ff */
[----:B------:R2:W-:Y:S01]  /*6ca0*/  STL.128 [R1+0x270], R20 ;  /* 0x0002701401007387 */ /* 0x0005e20000100c00 */
[----:B------:R-:W-:Y:S01]  /*6cb0*/  IMAD.MOV.U32 R17, RZ, RZ, 0x15929c95 ;  /* 0x15929c95ff117424 */ /* 0x000fe200078e00ff */
[----:B------:R-:W-:Y:S01]  /*6cc0*/  UIADD3 UR4, UPT, UPT, UR4, 0xd00, URZ ;  /* 0x00000d0004047890 */ /* 0x000fe2000fffe0ff */
[----:B------:R-:W-:Y:S01]  /*6cd0*/  IMAD.MOV.U32 R19, RZ, RZ, -0x6aada626 ;  /* 0x955259daff137424 */ /* 0x000fe200078e00ff */
[----:B------:R3:W-:Y:S01]  /*6ce0*/  STL.128 [R1+0x240], R36 ;  /* 0x0002402401007387 */ /* 0x0007e20000100c00 */
[----:B------:R-:W-:Y:S01]  /*6cf0*/  IMAD.MOV.U32 R28, RZ, RZ, 0x4d3be0a0 ;  /* 0x4d3be0a0ff1c7424 */ /* 0x000fe200078e00ff */
[----:B------:R-:W-:Y:S01]  /*6d00*/  ULEA UR5, UR8, UR5, 0x18 ;  /* 0x0000000508057291 */ /* 0x000fe2000f8ec0ff */
[----:B------:R-:W-:Y:S01]  /*6d10*/  IMAD.MOV.U32 R30, RZ, RZ, 0x3cbbebc8 ;  /* 0x3cbbebc8ff1e7424 */ /* 0x000fe200078e00ff */
[----:B------:R4:W-:Y:S01]  /*6d20*/  STL.128 [R1+0x260], R16 ;  /* 0x0002601001007387 */ /* 0x0009e20000100c00 */
[----:B------:R-:W-:Y:S01]  /*6d30*/  IMAD.MOV.U32 R31, RZ, RZ, 0x61995383 ;  /* 0x61995383ff1f7424 */ /* 0x000fe200078e00ff */
[----:B-1----:R-:W-:Y:S01]  /*6d40*/  MOV R25, 0x724b02e2 ;  /* 0x724b02e200197802 */ /* 0x002fe20000000f00 */
[----:B------:R-:W-:Y:S01]  /*6d50*/  IMAD.MOV.U32 R32, RZ, RZ, -0x411eb04a ;  /* 0xbee14fb6ff207424 */ /* 0x000fe200078e00ff */
[----:B0-----:R-:W-:Y:S01]  /*6d60*/  MOV R13, 0xe51a3182 ;  /* 0xe51a3182000d7802 */ /* 0x001fe20000000f00 */
[----:B------:R-:W-:Y:S01]  /*6d70*/  IMAD.MOV.U32 R12, RZ, RZ, 0x63df4a18 ;  /* 0x63df4a18ff0c7424 */ /* 0x000fe200078e00ff */
[----:B------:R0:W-:Y:S01]  /*6d80*/  STL.128 [R1+0xe0], R28 ;  /* 0x0000e01c01007387 */ /* 0x0001e20000100c00 */
[----:B------:R-:W-:-:S02]  /*6d90*/  IMAD.MOV.U32 R14, RZ, RZ, -0x68aecca0 ;  /* 0x97513360ff0e7424 */ /* 0x000fc400078e00ff */
[----:B--2---:R-:W-:Y:S02]  /*6da0*/  HFMA2 R22, -RZ, RZ, -0.0011882781982421875, 4636 ;  /* 0x94de6c87ff167431 */ /* 0x004fe400000001ff */
[----:B------:R-:W-:Y:S01]  /*6db0*/  IMAD.MOV.U32 R15, RZ, RZ, 0x62537f45 ;  /* 0x62537f45ff0f7424 */ /* 0x000fe200078e00ff */
[----:B------:R-:W-:Y:S01]  /*6dc0*/  ULEA UR6, UR8, UR6, 0x18 ;  /* 0x0000000608067291 */ /* 0x000fe2000f8ec0ff */
[----:B------:R-:W-:Y:S02]  /*6dd0*/  IMAD.MOV.U32 R20, RZ, RZ, 0x70486858 ;  /* 0x70486858ff147424 */ /* 0x000fe400078e00ff */
[----:B---3--:R-:W-:Y:S02]  /*6de0*/  HFMA2 R36, -RZ, RZ, -0.2161865234375, 0.031463623046875 ;  /* 0xb2eb2807ff247431 */ /* 0x008fe400000001ff */
[----:B------:R-:W-:Y:S01]  /*6df0*/  IMAD.MOV.U32 R21, RZ, RZ, -0x70ba02e7 ;  /* 0x8f45fd19ff157424 */ /* 0x000fe200078e00ff */
[----:B------:R1:W-:Y:S01]  /*6e00*/  STL.128 [R1+0x2a0], R12 ;  /* 0x0002a00c01007387 */ /* 0x0003e20000100c00 */
[----:B------:R-:W-:-:S02]  /*6e10*/  IMAD.MOV.U32 R23, RZ, RZ, 0x527bf8b7 ;  /* 0x527bf8b7ff177424 */ /* 0x000fc400078e00ff */
[----:B----4-:R-:W-:Y:S02]  /*6e20*/  HFMA2 R16, -RZ, RZ, -0.16845703125, 32256 ;  /* 0xb16477e0ff107431 */ /* 0x010fe400000001ff */
[----:B------:R-:W-:Y:S01]  /*6e30*/  IMAD.MOV.U32 R17, RZ, RZ, -0x4494517c ;  /* 0xbb6bae84ff117424 */ /* 0x000fe200078e00ff */
[----:B------:R-:W-:Y:S01]  /*6e40*/  MOV R19, 0xf9082b94 ;  /* 0xf9082b9400137802 */ /* 0x000fe20000000f00 */
[----:B------:R-:W-:Y:S01]  /*6e50*/  IMAD.MOV.U32 R18, RZ, RZ, -0x17e5fe4 ;  /* 0xfe81a01cff127424 */ /* 0x000fe200078e00ff */
[----:B------:R2:W-:Y:S01]  /*6e60*/  STL.128 [R1+0x2c0], R20 ;  /* 0x0002c01401007387 */ /* 0x0005e20000100c00 */
[----:B------:R-:W-:Y:S02]  /*6e70*/  IMAD.MOV.U32 R33, RZ, RZ, -0xf7752e9 ;  /* 0xf088ad17ff217424 */ /* 0x000fe400078e00ff */
[----:B0-----:R-:W-:Y:S02]  /*6e80*/  HFMA2 R28, -RZ, RZ, 23584, -0.0001652240753173828125 ;  /* 0x75c2896aff1c7431 */ /* 0x001fe400000001ff */
[----:B------:R-:W-:Y:S01]  /*6e90*/  IMAD.MOV.U32 R35, RZ, RZ, 0x7dce3ab4 ;  /* 0x7dce3ab4ff237424 */ /* 0x000fe200078e00ff */
[----:B------:R0:W-:Y:S01]  /*6ea0*/  STL.128 [R1+0x2b0], R16 ;  /* 0x0002b01001007387 */ /* 0x0001e20000100c00 */
[----:B------:R-:W-:Y:S01]  /*6eb0*/  IMAD.MOV.U32 R24, RZ, RZ, -0x548c2cdd ;  /* 0xab73d323ff187424 */ /* 0x000fe200078e00ff */
[----:B------:R-:W-:Y:S01]  /*6ec0*/  MOV R39, 0xd33708a5 ;  /* 0xd33708a500277802 */ /* 0x000fe20000000f00 */
[----:B------:R-:W-:Y:S01]  /*6ed0*/  IMAD.MOV.U32 R26, RZ, RZ, -0x1ce070a9 ;  /* 0xe31f8f57ff1a7424 */ /* 0x000fe200078e00ff */
[----:B------:R-:W-:Y:S01]  /*6ee0*/  MOV R31, 0x27b971dd ;  /* 0x27b971dd001f7802 */ /* 0x000fe20000000f00 */
[----:B------:R-:W-:-:S02]  /*6ef0*/  IMAD.MOV.U32 R27, RZ, RZ, 0x6655ab2a ;  /* 0x6655ab2aff1b7424 */ /* 0x000fc400078e00ff */
[----:B-1----:R-:W-:Y:S02]  /*6f00*/  HFMA2 R14, -RZ, RZ, 3.0696392059326171875e-05, 3444 ;  /* 0x02036abaff0e7431 */ /* 0x002fe400000001ff */
[----:B------:R-:W-:Y:S01]  /*6f10*/  IMAD.MOV.U32 R12, RZ, RZ, 0x302887f2 ;  /* 0x302887f2ff0c7424 */ /* 0x000fe200078e00ff */
[----:B------:R1:W-:Y:S01]  /*6f20*/  STL.128 [R1+0x290], R32 ;  /* 0x0002902001007387 */ /* 0x0003e20000100c00 */
[----:B------:R-:W-:Y:S01]  /*6f30*/  IMAD.MOV.U32 R13, RZ, RZ, 0x23bfa5b2 ;  /* 0x23bfa5b2ff0d7424 */ /* 0x000fe200078e00ff */
[----:B------:R-:W-:Y:S01]  /*6f40*/  ULEA UR7, UR8, UR7, 0x18 ;  /* 0x0000000708077291 */ /* 0x000fe2000f8ec0ff */
[----:B------:R-:W-:Y:S02]  /*6f50*/  IMAD.MOV.U32 R15, RZ, RZ, -0x12e97da4 ;  /* 0xed16825cff0f7424 */ /* 0x000fe400078e00ff */
[----:B--2---:R-:W-:Y:S02]  /*6f60*/  HFMA2 R20, -RZ, RZ, 1498, -19664 ;  /* 0x65daf4cdff147431 */ /* 0x004fe400000001ff */
[----:B------:R-:W-:Y:S01]  /*6f70*/  IMAD.MOV.U32 R21, RZ, RZ, 0x605bed5 ;  /* 0x0605bed5ff157424 */ /* 0x000fe200078e00ff */
[----:B------:R-:W-:Y:S01]  /*6f80*/  MOV R23, 0xc4a6fe8a ;  /* 0xc4a6fe8a00177802 */ /* 0x000fe20000000f00 */
[----:B------:R-:W-:Y:S01]  /*6f90*/  IMAD.MOV.U32 R22, RZ, RZ, -0x2ecb9de1 ;  /* 0xd134621fff167424 */ /* 0x000fe200078e00ff */
[----:B------:R2:W-:Y:S01]  /*6fa0*/  STL.128 [R1+0x2f0], R12 ;  /* 0x0002f00c01007387 */ /* 0x0005e20000100c00 */
[----:B0-----:R-:W-:Y:S01]  /*6fb0*/  IMAD.MOV.U32 R16, RZ, RZ, -0x7530e3d5 ;  /* 0x8acf1c2bff107424 */ /* 0x001fe200078e00ff */
[----:B------:R-:W-:Y:S01]  /*6fc0*/  MOV R17, 0xa779b492 ;  /* 0xa779b49200117802 */ /* 0x000fe20000000f00 */
[----:B------:R-:W-:Y:S01]  /*6fd0*/  IMAD.MOV.U32 R18, RZ, RZ, -0xcf80d10 ;  /* 0xf307f2f0ff127424 */ /* 0x000fe200078e00ff */
[----:B------:R0:W-:Y:S01]  /*6fe0*/  STL.128 [R1+0x310], R20 ;  /* 0x0003101401007387 */ /* 0x0001e20000100c00 */
[----:B------:R-:W-:Y:S01]  /*6ff0*/  IMAD.MOV.U32 R19, RZ, RZ, 0x4e69e2a1 ;  /* 0x4e69e2a1ff137424 */ /* 0x000fe200078e00ff */
[----:B------:R-:W-:Y:S01]  /*7000*/  ULEA UR4, UR8, UR4, 0x18 ;  /* 0x0000000408047291 */ /* 0x000fe2000f8ec0ff */
[----:B------:R-:W-:Y:S01]  /*7010*/  IMAD.MOV.U32 R37, RZ, RZ, 0x2fb5c203 ;  /* 0x2fb5c203ff257424 */ /* 0x000fe200078e00ff */
[----:B------:R3:W-:Y:S01]  /*7020*/  STL.128 [R1+0x2d0], R24 ;  /* 0x0002d01801007387 */ /* 0x0007e20000100c00 */
[----:B------:R-:W-:Y:S01]  /*7030*/  IMAD.MOV.U32 R38, RZ, RZ, -0x793a8466 ;  /* 0x86c57b9aff267424 */ /* 0x000fe200078e00ff */
[----:B-1----:R-:W-:Y:S01]  /*7040*/  MOV R33, 0x4060efaa ;  /* 0x4060efaa00217802 */ /* 0x002fe20000000f00 */
[----:B------:R-:W-:Y:S01]  /*7050*/  IMAD.MOV.U32 R29, RZ, RZ, -0xb718688 ;  /* 0xf48e7978ff1d7424 */ /* 0x000fe200078e00ff */
[----:B------:R1:W-:Y:S01]  /*7060*/  STL.128 [R1+0x300], R16 ;  /* 0x0003001001007387 */ /* 0x0003e20000100c00 */
[----:B------:R-:W-:-:S02]  /*7070*/  IMAD.MOV.U32 R30, RZ, RZ, -0x66a7c195 ;  /* 0x99583e6bff1e7424 */ /* 0x000fc400078e00ff */
[----:B------:R-:W-:Y:S02]  /*7080*/  IMAD.MOV.U32 R32, RZ, RZ, 0xb83ec39 ;  /* 0x0b83ec39ff207424 */ /* 0x000fe400078e00ff */
[----:B--2---:R-:W-:Y:S02]  /*7090*/  HFMA2 R12, -RZ, RZ, 1.5322265625, -0.00021278858184814453125 ;  /* 0x3e218af9ff0c7431 */ /* 0x004fe400000001ff */
[----:B------:R-:W-:Y:S01]  /*70a0*/  IMAD.MOV.U32 R13, RZ, RZ, -0x6922f9c3 ;  /* 0x96dd063dff0d7424 */ /* 0x000fe200078e00ff */
[----:B------:R-:W-:Y:S01]  /*70b0*/  MOV R15, 0x4de6bd46 ;  /* 0x4de6bd46000f7802 */ /* 0x000fe20000000f00 */
[----:B------:R-:W-:Y:S01]  /*70c0*/  IMAD.MOV.U32 R14, RZ, RZ, -0x22c1fa52 ;  /* 0xdd3e05aeff0e7424 */ /* 0x000fe200078e00ff */
[----:B0-----:R-:W-:Y:S01]  /*70d0*/  MOV R21, 0xd6bde997 ;  /* 0xd6bde99700157802 */ /* 0x001fe20000000f00 */
[----:B------:R-:W-:Y:S01]  /*70e0*/  IMAD.MOV.U32 R20, RZ, RZ, 0x1998fb24 ;  /* 0x1998fb24ff147424 */ /* 0x000fe200078e00ff */
[----:B------:R0:W-:Y:S01]  /*70f0*/  STL.128 [R1+0x2e0], R36 ;  /* 0x0002e02401007387 */ /* 0x0001e20000100c00 */
[----:B------:R-:W-:-:S02]  /*7100*/  IMAD.MOV.U32 R22, RZ, RZ, -0x76bfbc34 ;  /* 0x894043ccff167424 */ /* 0x000fc400078e00ff */
[----:B---3--:R-:W-:Y:S02]  /*7110*/  HFMA2 R24, -RZ, RZ, -0.1533203125, 3.369140625 ;  /* 0xb0e842bdff187431 */ /* 0x008fe400000001ff */
[----:B------:R-:W-:Y:S01]  /*7120*/  IMAD.MOV.U32 R23, RZ, RZ, 0x67d99e77 ;  /* 0x67d99e77ff177424 */ /* 0x000fe200078e00ff */
[----:B------:R2:W-:Y:S01]  /*7130*/  STL.128 [R1+0x340], R12 ;  /* 0x0003400c01007387 */ /* 0x0005e20000100c00 */
[----:B------:R-:W-:Y:S02]  /*7140*/  IMAD.MOV.U32 R34, RZ, RZ, 0x5e719f06 ;  /* 0x5e719f06ff227424 */ /* 0x000fe400078e00ff */
[----:B-1----:R-:W-:Y:S02]  /*7150*/  HFMA2 R18, -RZ, RZ, 6.139278411865234375e-05, -70.9375 ;  /* 0x0406d46fff127431 */ /* 0x002fe400000001ff */
[----:B------:R-:W-:Y:S01]  /*7160*/  IMAD.MOV.U32 R16, RZ, RZ, -0x6eab724b ;  /* 0x91548db5ff107424 */ /* 0x000fe200078e00ff */
[----:B------:R1:W-:Y:S01]  /*7170*/  STL.128 [R1+0x360], R20 ;  /* 0x0003601401007387 */ /* 0x0003e20000100c00 */
[----:B------:R-:W-:Y:S01]  /*7180*/  IMAD.MOV.U32 R17, RZ, RZ, 0x71c45d05 ;  /* 0x71c45d05ff117424 */ /* 0x000fe200078e00ff */
[----:B------:R-:W-:Y:S01]  /*7190*/  MOV R27, 0x79c8eedb ;  /* 0x79c8eedb001b7802 */ /* 0x000fe20000000f00 */
[----:B------:R-:W-:Y:S01]  /*71a0*/  IMAD.MOV.U32 R19, RZ, RZ, 0x605015ff ;  /* 0x605015ffff137424 */ /* 0x000fe200078e00ff */
[----:B------:R3:W-:Y:S01]  /*71b0*/  STL.128 [R1+0x280], R28 ;  /* 0x0002801c01007387 */ /* 0x0007e20000100c00 */
[----:B------:R-:W-:-:S02]  /*71c0*/  IMAD.MOV.U32 R35, RZ, RZ, -0x4291efaf ;  /* 0xbd6e1051ff237424 */ /* 0x000fc400078e00ff */
[----:B------:R-:W-:Y:S01]  /*71d0*/  IMAD.MOV.U32 R25, RZ, RZ, 0x7898b88 ;  /* 0x07898b88ff197424 */ /* 0x000fe200078e00ff */
[----:B------:R4:W-:Y:S01]  /*71e0*/  STL.128 [R1+0x350], R16 ;  /* 0x0003501001007387 */ /* 0x0009e20000100c00 */
[----:B------:R-:W-:Y:S02]  /*71f0*/  IMAD.MOV.U32 R26, RZ, RZ, -0x18e6a4c8 ;  /* 0xe7195b38ff1a7424 */ /* 0x000fe400078e00ff */
[----:B0-----:R-:W-:Y:S02]  /*7200*/  HFMA2 R38, -RZ, RZ, -36992, 0.006626129150390625 ;  /* 0xf8841ec9ff267431 */ /* 0x001fe400000001ff */
        /* <DEDUP_REMOVED lines=8> */
[----:B------:R-:W-:-:S02]  /*7290*/  IMAD.MOV.U32 R20, RZ, RZ, 0xa0fd964 ;  /* 0x0a0fd964ff147424 */ /* 0x000fc400078e00ff */
[----:B---3--:R-:W-:Y:S02]  /*72a0*/  HFMA2 R30, -RZ, RZ, 8.451938629150390625e-05, -665 ;  /* 0x058ae132ff1e7431 */ /* 0x008fe400000001ff */
[----:B------:R-:W-:Y:S01]  /*72b0*/  IMAD.MOV.U32 R21, RZ, RZ, 0x685ca621 ;  /* 0x685ca621ff157424 */ /* 0x000fe200078e00ff */
[----:B------:R2:W-:Y:S01]  /*72c0*/  STL.128 [R1+0x390], R12 ;  /* 0x0003900c01007387 */ /* 0x0005e20000100c00 */
[----:B------:R-:W-:Y:S02]  /*72d0*/  IMAD.MOV.U32 R23, RZ, RZ, 0x24362e3a ;  /* 0x24362e3aff177424 */ /* 0x000fe400078e00ff */
[----:B----4-:R-:W-:Y:S01]  /*72e0*/  HFMA2 R19, -RZ, RZ, 0.385986328125, 0.64404296875 ;  /* 0x362d3927ff137431 */ /* 0x010fe200000001ff */
[----:B------:R-:W-:Y:S01]  /*72f0*/  MOV R16, 0xfd0efffb ;  /* 0xfd0efffb00107802 */ /* 0x000fe20000000f00 */
[----:B------:R-:W-:Y:S01]  /*7300*/  IMAD.MOV.U32 R17, RZ, RZ, 0xf853856 ;  /* 0x0f853856ff117424 */ /* 0x000fe200078e00ff */
[----:B------:R3:W-:Y:S01]  /*7310*/  STL.128 [R1+0x3b0], R20 ;  /* 0x0003b01401007387 */ /* 0x0007e20000100c00 */
[----:B------:R-:W-:-:S02]  /*7320*/  IMAD.MOV.U32 R18, RZ, RZ, 0x3daed51e ;  /* 0x3daed51eff127424 */ /* 0x000fc400078e00ff */
[----:B0-----:R-:W-:Y:S02]  /*7330*/  HFMA2 R35, -RZ, RZ, 0.00397491455078125, 0.002971649169921875 ;  /* 0x1c121a16ff237431 */ /* 0x001fe400000001ff */
[----:B------:R-:W-:Y:S01]  /*7340*/  IMAD.MOV.U32 R37, RZ, RZ, 0x7c420fe9 ;  /* 0x7c420fe9ff257424 */ /* 0x000fe200078e00ff */
[----:B------:R-:W-:Y:S01]  /*7350*/  MOV R32, 0x80c0c54f ;  /* 0x80c0c54f00207802 */ /* 0x000fe20000000f00 */
[----:B------:R-:W-:Y:S01]  /*7360*/  IMAD.MOV.U32 R39, RZ, RZ, RZ ;  /* 0x000000ffff277224 */ /* 0x000fe200078e00ff */
[----:B------:R0:W-:Y:S01]  /*7370*/  STL.128 [R1+0x3a0], R16 ;  /* 0x0003a01001007387 */ /* 0x0001e20000100c00 */
[----:B------:R-:W-:Y:S01]  /*7380*/  IMAD.MOV.U32 R28, RZ, RZ, 0x342e539d ;  /* 0x342e539dff1c7424 */ /* 0x000fe200078e00ff */
[----:B-1----:R-:W-:Y:S01]  /*7390*/  MOV R26, 0x44663bc5 ;  /* 0x44663bc5001a7802 */ /* 0x002fe20000000f00 */
[----:B------:R-:W-:Y:S01]  /*73a0*/  IMAD.MOV.U32 R29, RZ, RZ, -0x5d0caa60 ;  /* 0xa2f355a0ff1d7424 */ /* 0x000fe200078e00ff */
[----:B--2---:R-:W-:Y:S01]  /*73b0*/  MOV R14, 0x3c22e043 ;  /* 0x3c22e043000e7802 */ /* 0x004fe20000000f00 */
[----:B------:R-:W-:Y:S01]  /*73c0*/  IMAD.MOV.U32 R12, RZ, RZ, -0x1d6c45f6 ;  /* 0xe293ba0aff0c7424 */ /* 0x000fe200078e00ff */
[----:B------:R1:W-:Y:S01]  /*73d0*/  STL.128 [R1+0x380], R36 ;  /* 0x0003802401007387 */ /* 0x0003e20000100c00 */
[----:B------:R-:W-:-:S02]  /*73e0*/  IMAD.MOV.U32 R13, RZ, RZ, -0x3f5fd51b ;  /* 0xc0a02ae5ff0d7424 */ /* 0x000fc400078e00ff */
[----:B------:R-:W-:Y:S02]  /*73f0*/  IMAD.MOV.U32 R15, RZ, RZ, 0x121b171d ;  /* 0x121b171dff0f7424 */ /* 0x000fe400078e00ff */
[----:B---3--:R-:W-:Y:S01]  /*7400*/  HFMA2 R23, -RZ, RZ, -0.01464080810546875, 638.5 ;  /* 0xa37f60fdff177431 */ /* 0x008fe200000001ff */
[----:B------:R-:W-:Y:S01]  /*7410*/  MOV R20, 0x57f11985 ;  /* 0x57f1198500147802 */ /* 0x000fe20000000f00 */
[----:B------:R-:W-:Y:S02]  /*7420*/  IMAD.MOV.U32 R21, RZ, RZ, -0x508af8b4 ;  /* 0xaf75074cff157424 */ /* 0x000fe400078e00ff */
[----:B------:R-:W-:Y:S01]  /*7430*/  IMAD.MOV.U32 R22, RZ, RZ, -0x11662245 ;  /* 0xee99ddbbff167424 */ /* 0x000fe200078e00ff */
[----:B------:R2:W-:Y:S01]  /*7440*/  STL.128 [R1+0x3e0], R12 ;  /* 0x0003e00c01007387 */ /* 0x0005e20000100c00 */
[----:B0-----:R-:W-:Y:S02]  /*7450*/  HFMA2 R17, -RZ, RZ, -13400, -7.67578125 ;  /* 0xf28bc7adff117431 */ /* 0x001fe400000001ff */
[----:B------:R-:W-:Y:S01]  /*7460*/  IMAD.MOV.U32 R16, RZ, RZ, 0xe090d0b ;  /* 0x0e090d0bff107424 */ /* 0x000fe200078e00ff */
[----:B------:R0:W-:Y:S01]  /*7470*/  STL.128 [R1+0x400], R20 ;  /* 0x0004001401007387 */ /* 0x0001e20000100c00 */
[----:B------:R-:W-:-:S02]  /*7480*/  IMAD.MOV.U32 R18, RZ, RZ, 0x2db6a8b9 ;  /* 0x2db6a8b9ff127424 */ /* 0x000fc400078e00ff */
[----:B------:R-:W-:Y:S02]  /*7490*/  IMAD.MOV.U32 R19, RZ, RZ, 0x141ea9c8 ;  /* 0x141ea9c8ff137424 */ /* 0x000fe400078e00ff */
[----:B-1----:R-:W-:Y:S02]  /*74a0*/  HFMA2 R37, -RZ, RZ, -14.2734375, -6.859375 ;  /* 0xcb23c6dcff257431 */ /* 0x002fe400000001ff */
[----:B------:R-:W-:Y:S02]  /*74b0*/  IMAD.MOV.U32 R31, RZ, RZ, -0x5b09148b ;  /* 0xa4f6eb75ff1f7424 */ /* 0x000fe400078e00ff */
[----:B------:R-:W-:Y:S01]  /*74c0*/  IMAD.MOV.U32 R33, RZ, RZ, 0x61dc20a2 ;  /* 0x61dc20a2ff217424 */ /* 0x000fe200078e00ff */
[----:B------:R1:W-:Y:S01]  /*74d0*/  STL.128 [R1+0x3f0], R16 ;  /* 0x0003f01001007387 */ /* 0x0003e20000100c00 */
[----:B------:R-:W-:Y:S02]  /*74e0*/  IMAD.MOV.U32 R34, RZ, RZ, 0x5a774b69 ;  /* 0x5a774b69ff227424 */ /* 0x000fe400078e00ff */
[----:B------:R-:W-:-:S02]  /*74f0*/  IMAD.MOV.U32 R24, RZ, RZ, -0x8fed961 ;  /* 0xf701269fff187424 */ /* 0x000fc400078e00ff */
[----:B--2---:R-:W-:Y:S01]  /*7500*/  HFMA2 R15, -RZ, RZ, -7.283687591552734375e-05, 0.0006256103515625 ;  /* 0x84c61120ff0f7431 */ /* 0x004fe200000001ff */
[----:B------:R-:W-:Y:S01]  /*7510*/  MOV R12, 0xd731dcca ;  /* 0xd731dcca000c7802 */ /* 0x000fe20000000f00 */
[----:B------:R-:W-:Y:S01]  /*7520*/  IMAD.MOV.U32 R13, RZ, RZ, 0x42638510 ;  /* 0x42638510ff0d7424 */ /* 0x000fe200078e00ff */
[----:B------:R2:W-:Y:S01]  /*7530*/  STL.128 [R1+0x320], R28 ;  /* 0x0003201c01007387 */ /* 0x0005e20000100c00 */
[----:B------:R-:W-:Y:S02]  /*7540*/  IMAD.MOV.U32 R14, RZ, RZ, 0x13972240 ;  /* 0x13972240ff0e7424 */ /* 0x000fe400078e00ff */
[----:B0-----:R-:W-:Y:S02]  /*7550*/  HFMA2 R21, -RZ, RZ, -300.5, 0.1546630859375 ;  /* 0xdcb230f3ff157431 */ /* 0x001fe400000001ff */
[----:B------:R-:W-:Y:S01]  /*7560*/  IMAD.MOV.U32 R20, RZ, RZ, 0x1d9e2f4b ;  /* 0x1d9e2f4bff147424 */ /* 0x000fe200078e00ff */
[----:B------:R0:W-:Y:S01]  /*7570*/  STL.128 [R1+0x3d0], R32 ;  /* 0x0003d02001007387 */ /* 0x0001e20000100c00 */
[----:B------:R-:W-:-:S02]  /*7580*/  IMAD.MOV.U32 R22, RZ, RZ, 0xd8652ec ;  /* 0x0d8652ecff167424 */ /* 0x000fc400078e00ff */
[----:B------:R-:W-:Y:S01]  /*7590*/  IMAD.MOV.U32 R23, RZ, RZ, 0x77c1e3d0 ;  /* 0x77c1e3d0ff177424 */ /* 0x000fe200078e00ff */
[----:B------:R3:W-:Y:S01]  /*75a0*/  STL.128 [R1+0x430], R12 ;  /* 0x0004300c01007387 */ /* 0x0007e20000100c00 */
[----:B-1----:R-:W-:Y:S01]  /*75b0*/  IMAD.MOV.U32 R16, RZ, RZ, -0x7ab5db83 ;  /* 0x854a247dff107424 */ /* 0x002fe200078e00ff */
[----:B------:R-:W-:Y:S01]  /*75c0*/  MOV R18, 0xaef93211 ;  /* 0xaef9321100127802 */ /* 0x000fe20000000f00 */
[----:B------:R-:W-:Y:S01]  /*75d0*/  IMAD.MOV.U32 R17, RZ, RZ, -0x2d44c208 ;  /* 0xd2bb3df8ff117424 */ /* 0x000fe200078e00ff */
[----:B------:R1:W-:Y:S01]  /*75e0*/  STL.128 [R1+0x450], R20 ;  /* 0x0004501401007387 */ /* 0x0003e20000100c00 */
[----:B------:R-:W-:Y:S02]  /*75f0*/  IMAD.MOV.U32 R19, RZ, RZ, -0x38d65e93 ;  /* 0xc729a16dff137424 */ /* 0x000fe400078e00ff */
[----:B------:R-:W-:Y:S02]  /*7600*/  IMAD.MOV.U32 R25, RZ, RZ, 0x5c72f5bc ;  /* 0x5c72f5bcff197424 */ /* 0x000fe400078e00ff */
[----:B--2---:R-:W-:-:S02]  /*7610*/  HFMA2 R29, -RZ, RZ, -0.000895977020263671875, -1807 ;  /* 0x9357e70fff1d7431 */ /* 0x004fc400000001ff */
[----:B------:R-:W-:Y:S01]  /*7620*/  IMAD.MOV.U32 R27, RZ, RZ, 0x5bfb7e34 ;  /* 0x5bfb7e34ff1b7424 */ /* 0x000fe200078e00ff */
[----:B------:R2:W-:Y:S01]  /*7630*/  STL.128 [R1+0x440], R16 ;  /* 0x0004401001007387 */ /* 0x0005e20000100c00 */
[----:B------:R-:W-:Y:S01]  /*7640*/  IMAD.MOV.U32 R36, RZ, RZ, -0x74bcd68a ;  /* 0x8b432976ff247424 */ /* 0x000fe200078e00ff */
[----:B0-----:R-:W-:Y:S01]  /*7650*/  MOV R34, 0x567d2cd8 ;  /* 0x567d2cd800227802 */ /* 0x001fe20000000f00 */
[----:B------:R-:W-:Y:S01]  /*7660*/  IMAD.MOV.U32 R38, RZ, RZ, -0x49120398 ;  /* 0xb6edfc68ff267424 */ /* 0x000fe200078e00ff */
[----:B------:R0:W-:Y:S01]  /*7670*/  STL.128 [R1+0x410], R24 ;  /* 0x0004101801007387 */ /* 0x0001e20000100c00 */
[----:B------:R-:W-:Y:S02]  /*7680*/  IMAD.MOV.U32 R39, RZ, RZ, -0x471b0e9d ;  /* 0xb8e4f163ff277424 */ /* 0x000fe400078e00ff */
[----:B---3--:R-:W-:Y:S02]  /*7690*/  HFMA2 R13, -RZ, RZ, -167, -46.03125 ;  /* 0xd938d1c1ff0d7431 */ /* 0x008fe400000001ff */
[----:B------:R-:W-:-:S02]  /*76a0*/  IMAD.MOV.U32 R12, RZ, RZ, -0x78b6b139 ;  /* 0x87494ec7ff0c7424 */ /* 0x000fc400078e00ff */
[----:B------:R-:W-:Y:S01]  /*76b0*/  IMAD.MOV.U32 R14, RZ, RZ, -0x73355d02 ;  /* 0x8ccaa2feff0e7424 */ /* 0x000fe200078e00ff */
[----:B-1----:R-:W-:Y:S01]  /*76c0*/  MOV R22, 0x6a5fcc9b ;  /* 0x6a5fcc9b00167802 */ /* 0x002fe20000000f00 */
[----:B------:R-:W-:Y:S01]  /*76d0*/  IMAD.MOV.U32 R15, RZ, RZ, -0x672bf4ca ;  /* 0x98d40b36ff0f7424 */ /* 0x000fe200078e00ff */
[----:B------:R1:W-:Y:S01]  /*76e0*/  STL.128 [R1+0x420], R36 ;  /* 0x0004202401007387 */ /* 0x0003e20000100c00 */
[----:B------:R-:W-:Y:S02]  /*76f0*/  IMAD.MOV.U32 R20, RZ, RZ, 0x2c3a9de4 ;  /* 0x2c3a9de4ff147424 */ /* 0x000fe400078e00ff */
[----:B------:R-:W-:Y:S01]  /*7700*/  IMAD.MOV.U32 R21, RZ, RZ, 0x5078920d ;  /* 0x5078920dff157424 */ /* 0x000fe200078e00ff */
[----:B------:R3:W-:Y:S01]  /*7710*/  STL.128 [R1+0x480], R12 ;  /* 0x0004800c01007387 */ /* 0x0007e20000100c00 */
[----:B------:R-:W-:Y:S02]  /*7720*/  IMAD.MOV.U32 R23, RZ, RZ, 0x547e4662 ;  /* 0x547e4662ff177424 */ /* 0x000fe400078e00ff */
[----:B--2---:R-:W-:Y:S01]  /*7730*/  HFMA2 R19, -RZ, RZ, 1.9189453125, -1.91015625 ;  /* 0x3fadbfa4ff137431 */ /* 0x004fe200000001ff */
[----:B------:R-:W-:Y:S01]  /*7740*/  MOV R16, 0xa6f581cf ;  /* 0xa6f581cf00107802 */ /* 0x000fe20000000f00 */
[----:B------:R-:W-:-:S02]  /*7750*/  IMAD.MOV.U32 R17, RZ, RZ, -0x5a8521d8 ;  /* 0xa57ade28ff117424 */ /* 0x000fc400078e00ff */
[----:B0-----:R-:W-:Y:S01]  /*7760*/  HFMA2 R25, -RZ, RZ, -0.000591278076171875, -0.61328125 ;  /* 0x90d8b8e8ff197431 */ /* 0x001fe200000001ff */
[----:B------:R0:W-:Y:S01]  /*7770*/  STL.128 [R1+0x4a0], R20 ;  /* 0x0004a01401007387 */ /* 0x0001e20000100c00 */
[----:B------:R-:W-:Y:S02]  /*7780*/  IMAD.MOV.U32 R18, RZ, RZ, -0x254871da ;  /* 0xdab78e26ff127424 */ /* 0x000fe400078e00ff */
[----:B------:R-:W-:Y:S02]  /*7790*/  IMAD.MOV.U32 R28, RZ, RZ, 0xc0a67b1 ;  /* 0x0c0a67b1ff1c7424 */ /* 0x000fe400078e00ff */
[----:B------:R-:W-:Y:S01]  /*77a0*/  IMAD.MOV.U32 R30, RZ, RZ, -0x4b11692e ;  /* 0xb4ee96d2ff1e7424 */ /* 0x000fe200078e00ff */
[----:B------:R2:W-:Y:S01]  /*77b0*/  STL.128 [R1+0x490], R16 ;  /* 0x0004901001007387 */ /* 0x0005e20000100c00 */
[----:B------:R-:W-:Y:S02]  /*77c0*/  IMAD.MOV.U32 R31, RZ, RZ, 0x1b9b919e ;  /* 0x1b9b919eff1f7424 */ /* 0x000fe400078e00ff */
[----:B-1----:R-:W-:-:S02]  /*77d0*/  HFMA2 R39, -RZ, RZ, -28.578125, 0.000817775726318359375 ;  /* 0xcf2512b3ff277431 */ /* 0x002fc400000001ff */
[----:B------:R-:W-:Y:S01]  /*77e0*/  IMAD.MOV.U32 R32, RZ, RZ, -0x5703733c ;  /* 0xa8fc8cc4ff207424 */ /* 0x000fe200078e00ff */
[----:B---3--:R-:W-:Y:S01]  /*77f0*/  MOV R14, 0xe89c636e ;  /* 0xe89c636e000e7802 */ /* 0x008fe20000000f00 */
[----:B------:R-:W-:Y:S01]  /*7800*/  IMAD.MOV.U32 R12, RZ, RZ, -0x375366c5 ;  /* 0xc8ac993bff0c7424 */ /* 0x000fe200078e00ff */
[----:B------:R1:W-:Y:S01]  /*7810*/  STL.128 [R1+0x3c0], R28 ;  /* 0x0003c01c01007387 */ /* 0x0003e20000100c00 */
[----:B------:R-:W-:Y:S01]  /*7820*/  IMAD.MOV.U32 R13, RZ, RZ, 0x10187da7 ;  /* 0x10187da7ff0d7424 */ /* 0x000fe200078e00ff */
[----:B------:R-:W-:Y:S01]  /*7830*/  MOV R36, 0x9f5d80be ;  /* 0x9f5d80be00247802 */ /* 0x000fe20000000f00 */
[----:B------:R-:W-:Y:S02]  /*7840*/  IMAD.MOV.U32 R15, RZ, RZ, -0x24c44485 ;  /* 0xdb3bbb7bff0f7424 */ /* 0x000fe400078e00ff */
[----:B0-----:R-:W-:Y:S01]  /*7850*/  HFMA2 R23, -RZ, RZ, -7252, -2508 ;  /* 0xef15e8e6ff177431 */ /* 0x001fe200000001ff */
[----:B------:R-:W-:Y:S01]  /*7860*/  MOV R20, 0xe6956e65 ;  /* 0xe6956e6500147802 */ /* 0x000fe20000000f00 */
[----:B------:R-:W-:-:S02]  /*7870*/  IMAD.MOV.U32 R21, RZ, RZ, -0x55001982 ;  /* 0xaaffe67eff157424 */ /* 0x000fc400078e00ff */
[----:B------:R-:W-:Y:S01]  /*7880*/  IMAD.MOV.U32 R22, RZ, RZ, 0x21bccf08 ;  /* 0x21bccf08ff167424 */ /* 0x000fe200078e00ff */
[----:B------:R0:W-:Y:S01]  /*7890*/  STL.128 [R1+0x4d0], R12 ;  /* 0x0004d00c01007387 */ /* 0x0001e20000100c00 */
[----:B--2---:R-:W-:Y:S02]  /*78a0*/  HFMA2 R17, -RZ, RZ, 6500, 0.00241851806640625 ;  /* 0x6e5918f4ff117431 */ /* 0x004fe400000001ff */
[----:B------:R-:W-:Y:S01]  /*78b0*/  IMAD.MOV.U32 R16, RZ, RZ, -0x32d987f7 ;  /* 0xcd267809ff107424 */ /* 0x000fe200078e00ff */
[----:B------:R2:W-:Y:S01]  /*78c0*/  STL.128 [R1+0x4f0], R20 ;  /* 0x0004f01401007387 */ /* 0x0005e20000100c00 */
[----:B------:R-:W-:Y:S02]  /*78d0*/  IMAD.MOV.U32 R18, RZ, RZ, -0x136548ff ;  /* 0xec9ab701ff127424 */ /* 0x000fe400078e00ff */
[----:B------:R-:W-:Y:S02]  /*78e0*/  IMAD.MOV.U32 R19, RZ, RZ, -0x7cb06558 ;  /* 0x834f9aa8ff137424 */ /* 0x000fe400078e00ff */
[----:B-1----:R-:W-:-:S02]  /*78f0*/  HFMA2 R31, -RZ, RZ, 7.91015625, 1058 ;  /* 0x47e96422ff1f7431 */ /* 0x002fc400000001ff */
[----:B------:R-:W-:Y:S01]  /*7900*/  IMAD.MOV.U32 R33, RZ, RZ, -0x5f0fc0e6 ;  /* 0xa0f03f1aff217424 */ /* 0x000fe200078e00ff */
[----:B------:R-:W-:Y:S01]  /*7910*/  MOV R28, 0x2bb3166c ;  /* 0x2bb3166c001c7802 */ /* 0x000fe20000000f00 */
[----:B------:R-:W-:Y:S01]  /*7920*/  IMAD.MOV.U32 R35, RZ, RZ, 0x223390ef ;  /* 0x223390efff237424 */ /* 0x000fe200078e00ff */
[----:B------:R1:W-:Y:S01]  /*7930*/  STL.128 [R1+0x4e0], R16 ;  /* 0x0004e01001007387 */ /* 0x0003e20000100c00 */
[----:B------:R-:W-:Y:S02]  /*7940*/  IMAD.MOV.U32 R24, RZ, RZ, -0x972ec3e ;  /* 0xf68d13c2ff187424 */ /* 0x000fe400078e00ff */
[----:B------:R-:W-:Y:S02]  /*7950*/  IMAD.MOV.U32 R26, RZ, RZ, 0x2e39f75e ;  /* 0x2e39f75eff1a7424 */ /* 0x000fe400078e00ff */
[----:B0-----:R-:W-:Y:S01]  /*7960*/  HFMA2 R15, -RZ, RZ, 0.2391357421875, -130.625 ;  /* 0x33a7d815ff0f7431 */ /* 0x001fe200000001ff */
[----:B------:R-:W-:Y:S01]  /*7970*/  MOV R12, 0x744ebc37 ;  /* 0x744ebc37000c7802 */ /* 0x000fe20000000f00 */
[----:B------:R-:W-:Y:S01]  /*7980*/  IMAD.MOV.U32 R13, RZ, RZ, -0x37d355a ;  /* 0xfc82caa6ff0d7424 */ /* 0x000fe200078e00ff */
[----:B------:R0:W-:Y:S01]  /*7990*/  STL.128 [R1+0x470], R32 ;  /* 0x0004702001007387 */ /* 0x0001e20000100c00 */
[----:B------:R-:W-:-:S02]  /*79a0*/  IMAD.MOV.U32 R14, RZ, RZ, -0x1f6f2f50 ;  /* 0xe090d0b0ff0e7424 */ /* 0x000fc400078e00ff */
[----:B--2---:R-:W-:Y:S02]  /*79b0*/  HFMA2 R21, -RZ, RZ, 3.966796875, -0.1343994140625 ;  /* 0x43efb04dff157431 */ /* 0x004fe400000001ff */
[----:B------:R-:W-:Y:S02]  /*79c0*/  IMAD.MOV.U32 R20, RZ, RZ, 0x764dd68d ;  /* 0x764dd68dff147424 */ /* 0x000fe400078e00ff */
[----:B------:R-:W-:Y:S01]  /*79d0*/  IMAD.MOV.U32 R22, RZ, RZ, -0x3355b2ac ;  /* 0xccaa4d54ff167424 */ /* 0x000fe200078e00ff */
[----:B------:R2:W-:Y:S01]  /*79e0*/  STL.128 [R1+0x520], R12 ;  /* 0x0005200c01007387 */ /* 0x0005e20000100c00 */
[----:B------:R-:W-:Y:S02]  /*79f0*/  IMAD.MOV.U32 R23, RZ, RZ, -0x1b69fb21 ;  /* 0xe49604dfff177424 */ /* 0x000fe400078e00ff */
[----:B-1----:R-:W-:Y:S01]  /*7a00*/  IMAD.MOV.U32 R16, RZ, RZ, -0xefb67b6 ;  /* 0xf104984aff107424 */ /* 0x002fe200078e00ff */
[----:B------:R-:W-:Y:S01]  /*7a10*/  MOV R18, 0x7fcd500e ;  /* 0x7fcd500e00127802 */ /* 0x000fe20000000f00 */
[----:B------:R-:W-:Y:S01]  /*7a20*/  IMAD.MOV.U32 R17, RZ, RZ, 0x41ecdaf7 ;  /* 0x41ecdaf7ff117424 */ /* 0x000fe200078e00ff */
[----:B------:R1:W-:Y:S01]  /*7a30*/  STL.128 [R1+0x540], R20 ;  /* 0x0005401401007387 */ /* 0x0003e20000100c00 */
[----:B------:R-:W-:-:S02]  /*7a40*/  IMAD.MOV.U32 R19, RZ, RZ, 0x1791f62f ;  /* 0x1791f62fff137424 */ /* 0x000fc400078e00ff */
[----:B------:R-:W-:Y:S02]  /*7a50*/  IMAD.MOV.U32 R27, RZ, RZ, -0x7d3c500b ;  /* 0x82c3aff5ff1b7424 */ /* 0x000fe400078e00ff */
[----:B0-----:R-:W-:Y:S02]  /*7a60*/  HFMA2 R33, -RZ, RZ, 0.048797607421875, 0.01404571533203125 ;  /* 0x2a3f2331ff217431 */ /* 0x001fe400000001ff */
[----:B------:R-:W-:Y:S01]  /*7a70*/  IMAD.MOV.U32 R37, RZ, RZ, 0x69d0937c ;  /* 0x69d0937cff257424 */ /* 0x000fe200078e00ff */
[----:B------:R0:W-:Y:S01]  /*7a80*/  STL.128 [R1+0x530], R16 ;  /* 0x0005301001007387 */ /* 0x0001e20000100c00 */
[----:B------:R-:W-:Y:S02]  /*7a90*/  IMAD.MOV.U32 R38, RZ, RZ, 0x6fd52da9 ;  /* 0x6fd52da9ff267424 */ /* 0x000fe400078e00ff */
[----:B------:R-:W-:Y:S02]  /*7aa0*/  IMAD.MOV.U32 R29, RZ, RZ, -0x568f4667 ;  /* 0xa970b999ff1d7424 */ /* 0x000fe400078e00ff */
[----:B--2---:R-:W-:-:S02]  /*7ab0*/  HFMA2 R13, -RZ, RZ, -0.000836849212646484375, -50.5625 ;  /* 0x92dbd252ff0d7431 */ /* 0x004fc400000001ff */
[----:B------:R-:W-:Y:S01]  /*7ac0*/  IMAD.MOV.U32 R12, RZ, RZ, -0x4c98e2a6 ;  /* 0xb3671d5aff0c7424 */ /* 0x000fe200078e00ff */
[----:B------:R2:W-:Y:S01]  /*7ad0*/  STL.128 [R1+0x4b0], R24 ;  /* 0x0004b01801007387 */ /* 0x0005e20000100c00 */
[----:B------:R-:W-:Y:S02]  /*7ae0*/  IMAD.MOV.U32 R14, RZ, RZ, -0x16efa9cd ;  /* 0xe9105633ff0e7424 */ /* 0x000fe400078e00ff */
[----:B------:R-:W-:Y:S01]  /*7af0*/  IMAD.MOV.U32 R15, RZ, RZ, 0x6dd64713 ;  /* 0x6dd64713ff0f7424 */ /* 0x000fe200078e00ff */
[----:B-1----:R-:W-:Y:S01]  /*7b00*/  MOV R22, 0xe11ce5ed ;  /* 0xe11ce5ed00167802 */ /* 0x002fe20000000f00 */
[----:B------:R-:W-:Y:S01]  /*7b10*/  IMAD.MOV.U32 R20, RZ, RZ, -0x3156d812 ;  /* 0xcea927eeff147424 */ /* 0x000fe200078e00ff */
[----:B------:R1:W-:Y:S01]  /*7b20*/  STL.128 [R1+0x4c0], R36 ;  /* 0x0004c02401007387 */ /* 0x0003e20000100c00 */
[----:B------:R-:W-:Y:S02]  /*7b30*/  IMAD.MOV.U32 R21, RZ, RZ, -0x489e36cb ;  /* 0xb761c935ff157424 */ /* 0x000fe400078e00ff */
[----:B------:R-:W-:Y:S01]  /*7b40*/  IMAD.MOV.U32 R23, RZ, RZ, 0x7a47b13c ;  /* 0x7a47b13cff177424 */ /* 0x000fe200078e00ff */
[----:B------:R3:W-:Y:S01]  /*7b50*/  STL.128 [R1+0x570], R12 ;  /* 0x0005700c01007387 */ /* 0x0007e20000100c00 */
[----:B0-----:R-:W-:Y:S01]  /*7b60*/  HFMA2 R19, -RZ, RZ, -3622, 1.1337890625 ;  /* 0xeb133c89ff137431 */ /* 0x001fe200000001ff */
[----:B------:R-:W-:Y:S01]  /*7b70*/  MOV R16, 0x9ad7618c ;  /* 0x9ad7618c00107802 */ /* 0x000fe20000000f00 */
[----:B------:R-:W-:Y:S01]  /*7b80*/  IMAD.MOV.U32 R17, RZ, RZ, 0x37a10c7a ;  /* 0x37a10c7aff117424 */ /* 0x000fe200078e00ff */
[----:B------:R0:W-:Y:S01]  /*7b90*/  STL.128 [R1+0x590], R20 ;  /* 0x0005901401007387 */ /* 0x0001e20000100c00 */
[----:B------:R-:W-:-:S02]  /*7ba0*/  IMAD.MOV.U32 R18, RZ, RZ, 0x59f8148e ;  /* 0x59f8148eff127424 */ /* 0x000fc400078e00ff */
[----:B--2---:R-:W-:Y:S02]  /*7bb0*/  HFMA2 R27, -RZ, RZ, 6.39453125, 43.96875 ;  /* 0x4665517fff1b7431 */ /* 0x004fe400000001ff */
        /* <DEDUP_REMOVED lines=12> */
[----:B------:R-:W-:-:S02]  /*7c80*/  IMAD.MOV.U32 R13, RZ, RZ, -0x46973bc2 ;  /* 0xb968c43eff0d7424 */ /* 0x000fc400078e00ff */
[----:B0-----:R-:W-:Y:S02]  /*7c90*/  HFMA2 R23, -RZ, RZ, 1110, -2.78125 ;  /* 0x6456c190ff177431 */ /* 0x001fe400000001ff */
[----:B------:R-:W-:Y:S01]  /*7ca0*/  IMAD.MOV.U32 R15, RZ, RZ, -0x3d5cbfa1 ;  /* 0xc2a3405fff0f7424 */ /* 0x000fe200078e00ff */
[----:B------:R-:W-:Y:S01]  /*7cb0*/  MOV R20, 0x39a80171 ;  /* 0x39a8017100147802 */ /* 0x000fe20000000f00 */
[----:B------:R-:W-:Y:S02]  /*7cc0*/  IMAD.MOV.U32 R21, RZ, RZ, 0x80cb3de ;  /* 0x080cb3deff157424 */ /* 0x000fe400078e00ff */
[----:B------:R-:W-:Y:S01]  /*7cd0*/  IMAD.MOV.U32 R22, RZ, RZ, -0x274b1b64 ;  /* 0xd8b4e49cff167424 */ /* 0x000fe200078e00ff */
[----:B------:R0:W-:Y:S01]  /*7ce0*/  STL.128 [R1+0x5c0], R12 ;  /* 0x0005c00c01007387 */ /* 0x0001e20000100c00 */
[----:B--2---:R-:W-:Y:S02]  /*7cf0*/  HFMA2 R17, -RZ, RZ, -1.220703125, 0.01971435546875 ;  /* 0xbce2250cff117431 */ /* 0x004fe400000001ff */
[----:B------:R-:W-:Y:S01]  /*7d00*/  IMAD.MOV.U32 R16, RZ, RZ, 0x161dc372 ;  /* 0x161dc372ff107424 */ /* 0x000fe200078e00ff */
[----:B------:R2:W-:Y:S01]  /*7d10*/  STL.128 [R1+0x5e0], R20 ;  /* 0x0005e01401007387 */ /* 0x0005e20000100c00 */
[----:B------:R-:W-:Y:S01]  /*7d20*/  IMAD.MOV.U32 R18, RZ, RZ, 0x283c498b ;  /* 0x283c498bff127424 */ /* 0x000fe200078e00ff */
[----:B-1----:R-:W-:Y:S01]  /*7d30*/  MOV R30, 0xea9f09d4 ;  /* 0xea9f09d4001e7802 */ /* 0x002fe20000000f00 */
[----:B------:R-:W-:-:S02]  /*7d40*/  IMAD.MOV.U32 R19, RZ, RZ, -0xf26abf ;  /* 0xff0d9541ff137424 */ /* 0x000fc400078e00ff */
[----:B---3--:R-:W-:Y:S02]  /*7d50*/  HFMA2 R35, -RZ, RZ, 34944, -240.75 ;  /* 0x7844db86ff237431 */ /* 0x008fe400000001ff */
[----:B------:R-:W-:Y:S01]  /*7d60*/  IMAD.MOV.U32 R26, RZ, RZ, -0x3ed3e048 ;  /* 0xc12c1fb8ff1a7424 */ /* 0x000fe200078e00ff */
[----:B------:R-:W-:Y:S01]  /*7d70*/  MOV R32, 0x53f7cdea ;  /* 0x53f7cdea00207802 */ /* 0x000fe20000000f00 */
[----:B------:R-:W-:Y:S01]  /*7d80*/  IMAD.MOV.U32 R36, RZ, RZ, -0x62a115fc ;  /* 0x9d5eea04ff247424 */ /* 0x000fe200078e00ff */
[----:B------:R1:W-:Y:S01]  /*7d90*/  STL.128 [R1+0x5d0], R16 ;  /* 0x0005d01001007387 */ /* 0x0003e20000100c00 */
[----:B------:R-:W-:Y:S02]  /*7da0*/  IMAD.MOV.U32 R37, RZ, RZ, 0x18c355d ;  /* 0x018c355dff257424 */ /* 0x000fe400078e00ff */
[----:B------:R-:W-:Y:S02]  /*7db0*/  IMAD.MOV.U32 R39, RZ, RZ, -0x4f4bed2 ;  /* 0xfb0b412eff277424 */ /* 0x000fe400078e00ff */
[----:B0-----:R-:W-:Y:S01]  /*7dc0*/  HFMA2 R15, -RZ, RZ, -0.000890254974365234375, -897.5 ;  /* 0x934be303ff0f7431 */ /* 0x001fe200000001ff */
[----:B------:R-:W-:Y:S01]  /*7dd0*/  MOV R12, 0xcb3bab6b ;  /* 0xcb3bab6b000c7802 */ /* 0x000fe20000000f00 */
[----:B------:R-:W-:Y:S01]  /*7de0*/  IMAD.MOV.U32 R13, RZ, RZ, -0xee062bb ;  /* 0xf11f9d45ff0d7424 */ /* 0x000fe200078e00ff */
[----:B------:R0:W-:Y:S01]  /*7df0*/  STL.128 [R1+0x550], R24 ;  /* 0x0005501801007387 */ /* 0x0001e20000100c00 */
[----:B------:R-:W-:-:S02]  /*7e00*/  IMAD.MOV.U32 R14, RZ, RZ, -0x545305a8 ;  /* 0xabacfa58ff0e7424 */ /* 0x000fc400078e00ff */
[----:B--2---:R-:W-:Y:S02]  /*7e10*/  HFMA2 R21, -RZ, RZ, -124.3125, 0.053070068359375 ;  /* 0xd7c52acbff157431 */ /* 0x004fe400000001ff */
[----:B------:R-:W-:Y:S01]  /*7e20*/  IMAD.MOV.U32 R20, RZ, RZ, -0x3b01a29 ;  /* 0xfc4fe5d7ff147424 */ /* 0x000fe200078e00ff */
[----:B------:R2:W-:Y:S01]  /*7e30*/  STL.128 [R1+0x560], R36 ;  /* 0x0005602401007387 */ /* 0x0005e20000100c00 */
[----:B------:R-:W-:Y:S02]  /*7e40*/  IMAD.MOV.U32 R22, RZ, RZ, -0x7fd9cabc ;  /* 0x80263544ff167424 */ /* 0x000fe400078e00ff */
[----:B------:R-:W-:Y:S01]  /*7e50*/  IMAD.MOV.U32 R23, RZ, RZ, -0x704a9d5d ;  /* 0x8fb562a3ff177424 */ /* 0x000fe200078e00ff */
[----:B------:R3:W-:Y:S01]  /*7e60*/  STL.128 [R1+0x610], R12 ;  /* 0x0006100c01007387 */ /* 0x0007e20000100c00 */
[----:B-1----:R-:W-:Y:S01]  /*7e70*/  IMAD.MOV.U32 R16, RZ, RZ, 0x552030fa ;  /* 0x552030faff107424 */ /* 0x002fe200078e00ff */
[----:B------:R-:W-:Y:S01]  /*7e80*/  MOV R18, 0x9188cc76 ;  /* 0x9188cc7600127802 */ /* 0x000fe20000000f00 */
[----:B------:R-:W-:Y:S01]  /*7e90*/  IMAD.MOV.U32 R17, RZ, RZ, -0x9528993 ;  /* 0xf6ad766dff117424 */ /* 0x000fe200078e00ff */
[----:B------:R1:W-:Y:S01]  /*7ea0*/  STL.128 [R1+0x630], R20 ;  /* 0x0006301401007387 */ /* 0x0003e20000100c00 */
[----:B------:R-:W-:-:S02]  /*7eb0*/  IMAD.MOV.U32 R19, RZ, RZ, 0x25f5024c ;  /* 0x25f5024cff137424 */ /* 0x000fc400078e00ff */
[----:B------:R-:W-:Y:S01]  /*7ec0*/  IMAD.MOV.U32 R28, RZ, RZ, -0x45186427 ;  /* 0xbae79bd9ff1c7424 */ /* 0x000fe200078e00ff */
[----:B0-----:R-:W-:Y:S01]  /*7ed0*/  MOV R26, 0x486c5c74 ;  /* 0x486c5c74001a7802 */ /* 0x001fe20000000f00 */
[----:B------:R-:W-:Y:S01]  /*7ee0*/  IMAD.MOV.U32 R29, RZ, RZ, 0x4a6f36ce ;  /* 0x4a6f36ceff1d7424 */ /* 0x000fe200078e00ff */
[----:B------:R0:W-:Y:S01]  /*7ef0*/  STL.128 [R1+0x620], R16 ;  /* 0x0006201001007387 */ /* 0x0001e20000100c00 */
[----:B------:R-:W-:Y:S02]  /*7f00*/  IMAD.MOV.U32 R31, RZ, RZ, 0x29b07cd6 ;  /* 0x29b07cd6ff1f7424 */ /* 0x000fe400078e00ff */
[----:B--2---:R-:W-:Y:S02]  /*7f10*/  HFMA2 R37, -RZ, RZ, 59.9375, 2.697265625 ;  /* 0x537e4165ff257431 */ /* 0x004fe400000001ff */
[----:B------:R-:W-:Y:S02]  /*7f20*/  IMAD.MOV.U32 R33, RZ, RZ, 0x5ffdaa5b ;  /* 0x5ffdaa5bff217424 */ /* 0x000fe400078e00ff */
[----:B------:R-:W-:Y:S01]  /*7f30*/  IMAD.MOV.U32 R34, RZ, RZ, -0x20c290ec ;  /* 0xdf3d6f14ff227424 */ /* 0x000fe200078e00ff */
[----:B---3--:R-:W-:Y:S01]  /*7f40*/  MOV R13, 0x9515929c ;  /* 0x9515929c000d7802 */ /* 0x008fe20000000f00 */
[----:B------:R-:W-:Y:S01]  /*7f50*/  IMAD.MOV.U32 R12, RZ, RZ, -0x18fc70a1 ;  /* 0xe7038f5fff0c7424 */ /* 0x000fe200078e00ff */
[----:B------:R2:W-:Y:S01]  /*7f60*/  STL.128 [R1+0x500], R28 ;  /* 0x0005001c01007387 */ /* 0x0005e20000100c00 */
[----:B------:R-:W-:-:S02]  /*7f70*/  IMAD.MOV.U32 R14, RZ, RZ, -0x14409286 ;  /* 0xebbf6d7aff0e7424 */ /* 0x000fc400078e00ff */
[----:B-1----:R-:W-:Y:S02]  /*7f80*/  HFMA2 R22, -RZ, RZ, 3890, 135.75 ;  /* 0x6b99583eff167431 */ /* 0x002fe400000001ff */
[----:B------:R-:W-:Y:S01]  /*7f90*/  IMAD.MOV.U32 R15, RZ, RZ, -0x256aada7 ;  /* 0xda955259ff0f7424 */ /* 0x000fe200078e00ff */
[----:B------:R1:W-:Y:S01]  /*7fa0*/  STL.128 [R1+0x5b0], R32 ;  /* 0x0005b02001007387 */ /* 0x0003e20000100c00 */
[----:B------:R-:W-:Y:S02]  /*7fb0*/  IMAD.MOV.U32 R20, RZ, RZ, 0x6a75c289 ;  /* 0x6a75c289ff147424 */ /* 0x000fe400078e00ff */
[----:B------:R-:W-:Y:S01]  /*7fc0*/  IMAD.MOV.U32 R21, RZ, RZ, 0x78f48e79 ;  /* 0x78f48e79ff157424 */ /* 0x000fe200078e00ff */
[----:B------:R3:W-:Y:S01]  /*7fd0*/  STL.128 [R1+0x660], R12 ;  /* 0x0006600c01007387 */ /* 0x0007e20000100c00 */
[----:B------:R-:W-:Y:S02]  /*7fe0*/  IMAD.MOV.U32 R23, RZ, RZ, -0x22d8468f ;  /* 0xdd27b971ff177424 */ /* 0x000fe400078e00ff */
[----:B0-----:R-:W-:-:S02]  /*7ff0*/  HFMA2 R16, -RZ, RZ, 0.091064453125, -1.6279296875 ;  /* 0x2dd4be83ff107431 */ /* 0x001fc400000001ff */
[----:B------:R-:W-:Y:S01]  /*8000*/  IMAD.MOV.U32 R17, RZ, RZ, -0x2ca78bdf ;  /* 0xd3587421ff117424 */ /* 0x000fe200078e00ff */
[----:B------:R-:W-:Y:S01]  /*8010*/  MOV R19, 0x448ec9c8 ;  /* 0x448ec9c800137802 */ /* 0x000fe20000000f00 */
[----:B------:R-:W-:Y:S01]  /*8020*/  IMAD.MOV.U32 R18, RZ, RZ, 0x2949e069 ;  /* 0x2949e069ff127424 */ /* 0x000fe200078e00ff */
[----:B------:R0:W-:Y:S01]  /*8030*/  STL.128 [R1+0x680], R20 ;  /* 0x0006801401007387 */ /* 0x0001e20000100c00 */
[----:B------:R-:W-:Y:S02]  /*8040*/  IMAD.MOV.U32 R24, RZ, RZ, 0x7bcb8461 ;  /* 0x7bcb8461ff187424 */ /* 0x000fe400078e00ff */
[----:B--2---:R-:W-:Y:S02]  /*8050*/  HFMA2 R29, -RZ, RZ, 95.125, 14840 ;  /* 0x55f2733fff1d7431 */ /* 0x004fe400000001ff */
[----:B------:R-:W-:Y:S01]  /*8060*/  IMAD.MOV.U32 R25, RZ, RZ, -0x2acd4990 ;  /* 0xd532b670ff197424 */ /* 0x000fe200078e00ff */
[----:B------:R2:W-:Y:S01]  /*8070*/  STL.128 [R1+0x670], R16 ;  /* 0x0006701001007387 */ /* 0x0005e20000100c00 */
[----:B------:R-:W-:-:S02]  /*8080*/  IMAD.MOV.U32 R27, RZ, RZ, -0x2f47a8be ;  /* 0xd0b85742ff1b7424 */ /* 0x000fc400078e00ff */
[----:B-1----:R-:W-:Y:S02]  /*8090*/  HFMA2 R34, -RZ, RZ, -0.01474761962890625, 6.58984375 ;  /* 0xa38d4697ff227431 */ /* 0x002fe400000001ff */
[----:B------:R-:W-:Y:S02]  /*80a0*/  IMAD.MOV.U32 R36, RZ, RZ, 0x5051f4a7 ;  /* 0x5051f4a7ff247424 */ /* 0x000fe400078e00ff */
[----:B------:R-:W-:Y:S02]  /*80b0*/  IMAD.MOV.U32 R38, RZ, RZ, -0x3ce5e85c ;  /* 0xc31a17a4ff267424 */ /* 0x000fe400078e00ff */
[----:B---3--:R-:W-:Y:S02]  /*80c0*/  HFMA2 R14, -RZ, RZ, 0.00487518310546875, -2.47955322265625e-05 ;  /* 0x1cfe81a0ff0e7431 */ /* 0x008fe400000001ff */
[----:B------:R-:W-:Y:S01]  /*80d0*/  IMAD.MOV.U32 R12, RZ, RZ, -0x1f4e9b89 ;  /* 0xe0b16477ff0c7424 */ /* 0x000fe200078e00ff */
[----:B------:R1:W-:Y:S01]  /*80e0*/  STL.128 [R1+0x5f0], R24 ;  /* 0x0005f01801007387 */ /* 0x0003e20000100c00 */
[----:B------:R-:W-:-:S02]  /*80f0*/  IMAD.MOV.U32 R13, RZ, RZ, -0x7b449452 ;  /* 0x84bb6baeff0d7424 */ /* 0x000fc400078e00ff */
[----:B------:R-:W-:Y:S02]  /*8100*/  IMAD.MOV.U32 R15, RZ, RZ, -0x6b06f7d5 ;  /* 0x94f9082bff0f7424 */ /* 0x000fe400078e00ff */
[----:B0-----:R-:W-:Y:S02]  /*8110*/  HFMA2 R20, -RZ, RZ, 0.01497650146484375, 16024 ;  /* 0x23ab73d3ff147431 */ /* 0x001fe400000001ff */
[----:B------:R-:W-:Y:S01]  /*8120*/  IMAD.MOV.U32 R21, RZ, RZ, -0x1d8db4fe ;  /* 0xe2724b02ff157424 */ /* 0x000fe200078e00ff */
[----:B------:R-:W-:Y:S01]  /*8130*/  MOV R23, 0x2a6655ab ;  /* 0x2a6655ab00177802 */ /* 0x000fe20000000f00 */
[----:B------:R-:W-:Y:S01]  /*8140*/  IMAD.MOV.U32 R22, RZ, RZ, 0x57e31f8f ;  /* 0x57e31f8fff167424 */ /* 0x000fe200078e00ff */
[----:B------:R0:W-:Y:S01]  /*8150*/  STL.128 [R1+0x6b0], R12 ;  /* 0x0006b00c01007387 */ /* 0x0001e20000100c00 */
[----:B--2---:R-:W-:Y:S01]  /*8160*/  IMAD.MOV.U32 R16, RZ, RZ, 0x58704868 ;  /* 0x58704868ff107424 */ /* 0x004fe200078e00ff */
[----:B------:R-:W-:Y:S01]  /*8170*/  MOV R17, 0x198f45fd ;  /* 0x198f45fd00117802 */ /* 0x000fe20000000f00 */
[----:B------:R-:W-:Y:S01]  /*8180*/  IMAD.MOV.U32 R18, RZ, RZ, -0x786b2194 ;  /* 0x8794de6cff127424 */ /* 0x000fe200078e00ff */
[----:B------:R2:W-:Y:S01]  /*8190*/  STL.128 [R1+0x6d0], R20 ;  /* 0x0006d01401007387 */ /* 0x0005e20000100c00 */
        /* <DEDUP_REMOVED lines=8> */
[----:B------:R-:W-:Y:S02]  /*8220*/  IMAD.MOV.U32 R24, RZ, RZ, -0x49411eb1 ;  /* 0xb6bee14fff187424 */ /* 0x000fe400078e00ff */
[----:B0-----:R-:W-:-:S02]  /*8230*/  HFMA2 R12, -RZ, RZ, 0.05889892578125, -28.4375 ;  /* 0x2b8acf1cff0c7431 */ /* 0x001fc400000001ff */
[----:B------:R-:W-:Y:S01]  /*8240*/  IMAD.MOV.U32 R13, RZ, RZ, -0x6d58864c ;  /* 0x92a779b4ff0d7424 */ /* 0x000fe200078e00ff */
[----:B------:R-:W-:Y:S01]  /*8250*/  MOV R15, 0xa14e69e2 ;  /* 0xa14e69e2000f7802 */ /* 0x000fe20000000f00 */
[----:B------:R-:W-:Y:S01]  /*8260*/  IMAD.MOV.U32 R14, RZ, RZ, -0xf0cf80e ;  /* 0xf0f307f2ff0e7424 */ /* 0x000fe200078e00ff */
[----:B--2---:R-:W-:Y:S01]  /*8270*/  MOV R21, 0xa0a2f355 ;  /* 0xa0a2f35500157802 */ /* 0x004fe20000000f00 */
[----:B------:R-:W-:Y:S01]  /*8280*/  IMAD.MOV.U32 R20, RZ, RZ, -0x62cbd1ad ;  /* 0x9d342e53ff147424 */ /* 0x000fe200078e00ff */
[----:B------:R0:W-:Y:S01]  /*8290*/  STL.128 [R1+0x5a0], R28 ;  /* 0x0005a01c01007387 */ /* 0x0001e20000100c00 */
[----:B------:R-:W-:Y:S02]  /*82a0*/  IMAD.MOV.U32 R22, RZ, RZ, 0x32058ae1 ;  /* 0x32058ae1ff167424 */ /* 0x000fe400078e00ff */
[----:B------:R-:W-:Y:S01]  /*82b0*/  IMAD.MOV.U32 R23, RZ, RZ, 0x75a4f6eb ;  /* 0x75a4f6ebff177424 */ /* 0x000fe200078e00ff */
[----:B------:R2:W-:Y:S01]  /*82c0*/  STL.128 [R1+0x700], R12 ;  /* 0x0007000c01007387 */ /* 0x0005e20000100c00 */
[----:B-1----:R-:W-:-:S02]  /*82d0*/  HFMA2 R18, -RZ, RZ, 0.007633209228515625, 0.27392578125 ;  /* 0x1fd13462ff127431 */ /* 0x002fc400000001ff */
[----:B------:R-:W-:Y:S02]  /*82e0*/  IMAD.MOV.U32 R16, RZ, RZ, -0x329a250c ;  /* 0xcd65daf4ff107424 */ /* 0x000fe400078e00ff */
[----:B------:R-:W-:Y:S01]  /*82f0*/  IMAD.MOV.U32 R17, RZ, RZ, -0x2af9fa42 ;  /* 0xd50605beff117424 */ /* 0x000fe200078e00ff */
[----:B------:R1:W-:Y:S01]  /*8300*/  STL.128 [R1+0x720], R20 ;  /* 0x0007201401007387 */ /* 0x0003e20000100c00 */
[----:B------:R-:W-:Y:S02]  /*8310*/  IMAD.MOV.U32 R19, RZ, RZ, -0x753b5902 ;  /* 0x8ac4a6feff137424 */ /* 0x000fe400078e00ff */
[----:B---3--:R-:W-:Y:S02]  /*8320*/  HFMA2 R36, -RZ, RZ, 0.0021419525146484375, -466.5 ;  /* 0x1863df4aff247431 */ /* 0x008fe400000001ff */
[----:B------:R-:W-:Y:S01]  /*8330*/  IMAD.MOV.U32 R26, RZ, RZ, 0x66c920ac ;  /* 0x66c920acff1a7424 */ /* 0x000fe200078e00ff */
[----:B------:R-:W-:Y:S01]  /*8340*/  MOV R39, 0x4562537f ;  /* 0x4562537f00277802 */ /* 0x000fe20000000f00 */
[----:B------:R-:W-:Y:S01]  /*8350*/  IMAD.MOV.U32 R27, RZ, RZ, -0x4b8231c6 ;  /* 0xb47dce3aff1b7424 */ /* 0x000fe200078e00ff */
[----:B------:R3:W-:Y:S01]  /*8360*/  STL.128 [R1+0x710], R16 ;  /* 0x0007101001007387 */ /* 0x0007e20000100c00 */
[----:B------:R-:W-:Y:S01]  /*8370*/  IMAD.MOV.U32 R32, RZ, RZ, 0x2c32f75 ;  /* 0x02c32f75ff207424 */ /* 0x000fe200078e00ff */
[----:B0-----:R-:W-:Y:S01]  /*8380*/  MOV R28, 0x49deb15a ;  /* 0x49deb15a001c7802 */ /* 0x001fe20000000f00 */
[----:B------:R-:W-:Y:S01]  /*8390*/  IMAD.MOV.U32 R33, RZ, RZ, 0x12814cf0 ;  /* 0x12814cf0ff217424 */ /* 0x000fe200078e00ff */
[----:B------:R0:W-:Y:S01]  /*83a0*/  STL.128 [R1+0x690], R24 ;  /* 0x0006901801007387 */ /* 0x0001e20000100c00 */
[----:B--2---:R-:W-:Y:S01]  /*83b0*/  IMAD.MOV.U32 R12, RZ, RZ, -0x4a6eab73 ;  /* 0xb591548dff0c7424 */ /* 0x004fe200078e00ff */
[----:B------:R-:W-:Y:S01]  /*83c0*/  MOV R13, 0x571c45d ;  /* 0x0571c45d000d7802 */ /* 0x000fe20000000f00 */
[----:B------:R-:W-:Y:S01]  /*83d0*/  IMAD.MOV.U32 R14, RZ, RZ, 0x6f0406d4 ;  /* 0x6f0406d4ff0e7424 */ /* 0x000fe200078e00ff */
[----:B------:R-:W-:Y:S01]  /*83e0*/  MOV R31, 0xe15dfec0 ;  /* 0xe15dfec0001f7802 */ /* 0x000fe20000000f00 */
[----:B------:R-:W-:-:S02]  /*83f0*/  IMAD.MOV.U32 R15, RZ, RZ, -0x9fafeb ;  /* 0xff605015ff0f7424 */ /* 0x000fc400078e00ff */
[----:B-1----:R-:W-:Y:S02]  /*8400*/  HFMA2 R22, -RZ, RZ, 0.61279296875, 0.0026149749755859375 ;  /* 0x38e7195bff167431 */ /* 0x002fe400000001ff */
[----:B------:R-:W-:Y:S02]  /*8410*/  IMAD.MOV.U32 R20, RZ, RZ, -0x424f17be ;  /* 0xbdb0e842ff147424 */ /* 0x000fe400078e00ff */
[----:B------:R-:W-:Y:S01]  /*8420*/  IMAD.MOV.U32 R21, RZ, RZ, -0x77f87675 ;  /* 0x8807898bff157424 */ /* 0x000fe200078e00ff */
[----:B------:R1:W-:Y:S01]  /*8430*/  STL.128 [R1+0x750], R12 ;  /* 0x0007500c01007387 */ /* 0x0003e20000100c00 */
[----:B------:R-:W-:Y:S02]  /*8440*/  IMAD.MOV.U32 R23, RZ, RZ, -0x24863712 ;  /* 0xdb79c8eeff177424 */ /* 0x000fe400078e00ff */
[----:B---3--:R-:W-:Y:S02]  /*8450*/  HFMA2 R16, -RZ, RZ, 0.0160064697265625, -0.0024318695068359375 ;  /* 0x241998fbff107431 */ /* 0x008fe400000001ff */
[----:B------:R-:W-:Y:S01]  /*8460*/  IMAD.MOV.U32 R17, RZ, RZ, -0x68294217 ;  /* 0x97d6bde9ff117424 */ /* 0x000fe200078e00ff */
[----:B------:R-:W-:Y:S01]  /*8470*/  MOV R19, 0x7767d99e ;  /* 0x7767d99e00137802 */ /* 0x000fe20000000f00 */
[----:B------:R-:W-:Y:S01]  /*8480*/  IMAD.MOV.U32 R18, RZ, RZ, -0x3376bfbd ;  /* 0xcc894043ff127424 */ /* 0x000fe200078e00ff */
[----:B------:R2:W-:Y:S01]  /*8490*/  STL.128 [R1+0x770], R20 ;  /* 0x0007701401007387 */ /* 0x0005e20000100c00 */
[----:B------:R-:W-:-:S02]  /*84a0*/  IMAD.MOV.U32 R35, RZ, RZ, -0x39942c07 ;  /* 0xc66bd3f9ff237424 */ /* 0x000fc400078e00ff */
[----:B0-----:R-:W-:Y:S02]  /*84b0*/  HFMA2 R24, -RZ, RZ, 0.63037109375, -5.98430633544921875e-05 ;  /* 0x390b83ecff187431 */ /* 0x001fe400000001ff */
[----:B------:R-:W-:Y:S01]  /*84c0*/  IMAD.MOV.U32 R29, RZ, RZ, 0x6725ba1b ;  /* 0x6725ba1bff1d7424 */ /* 0x000fe200078e00ff */
[----:B------:R0:W-:Y:S01]  /*84d0*/  STL.128 [R1+0x760], R16 ;  /* 0x0007601001007387 */ /* 0x0001e20000100c00 */
[----:B------:R-:W-:Y:S01]  /*84e0*/  IMAD.MOV.U32 R30, RZ, RZ, -0x67ba15f2 ;  /* 0x9845ea0eff1e7424 */ /* 0x000fe200078e00ff */
[----:B------:R-:W-:Y:S01]  /*84f0*/  MOV R27, 0x51bd6e10 ;  /* 0x51bd6e10001b7802 */ /* 0x000fe20000000f00 */
[----:B------:R-:W-:Y:S01]  /*8500*/  IMAD.MOV.U32 R37, RZ, RZ, -0x7d1ae5cf ;  /* 0x82e51a31ff257424 */ /* 0x000fe200078e00ff */
[----:B------:R3:W-:Y:S01]  /*8510*/  STL.128 [R1+0x650], R32 ;  /* 0x0006502001007387 */ /* 0x0007e20000100c00 */
[----:B------:R-:W-:Y:S02]  /*8520*/  IMAD.MOV.U32 R38, RZ, RZ, 0x60975133 ;  /* 0x60975133ff267424 */ /* 0x000fe400078e00ff */
[----:B-1----:R-:W-:-:S02]  /*8530*/  HFMA2 R14, -RZ, RZ, 0.006092071533203125, -0.10675048828125 ;  /* 0x1e3daed5ff0e7431 */ /* 0x002fc400000001ff */
[----:B------:R-:W-:Y:S01]  /*8540*/  IMAD.MOV.U32 R12, RZ, RZ, -0x402f101 ;  /* 0xfbfd0effff0c7424 */ /* 0x000fe200078e00ff */
[----:B------:R1:W-:Y:S01]  /*8550*/  STL.128 [R1+0x640], R28 ;  /* 0x0006401c01007387 */ /* 0x0003e20000100c00 */
[----:B------:R-:W-:Y:S02]  /*8560*/  IMAD.MOV.U32 R13, RZ, RZ, 0x560f8538 ;  /* 0x560f8538ff0d7424 */ /* 0x000fe400078e00ff */
[----:B------:R-:W-:Y:S02]  /*8570*/  IMAD.MOV.U32 R15, RZ, RZ, 0x27362d39 ;  /* 0x27362d39ff0f7424 */ /* 0x000fe400078e00ff */
[----:B--2---:R-:W-:Y:S02]  /*8580*/  HFMA2 R20, -RZ, RZ, -0.15771484375, 0.00019538402557373046875 ;  /* 0xb10c0a67ff147431 */ /* 0x004fe400000001ff */
[----:B------:R-:W-:Y:S01]  /*8590*/  IMAD.MOV.U32 R21, RZ, RZ, 0xf9357e7 ;  /* 0x0f9357e7ff157424 */ /* 0x000fe200078e00ff */
[----:B------:R-:W-:Y:S01]  /*85a0*/  MOV R23, 0x9e1b9b91 ;  /* 0x9e1b9b9100177802 */ /* 0x000fe20000000f00 */
[----:B------:R-:W-:Y:S01]  /*85b0*/  IMAD.MOV.U32 R22, RZ, RZ, -0x2d4b116a ;  /* 0xd2b4ee96ff167424 */ /* 0x000fe200078e00ff */
[----:B------:R2:W-:Y:S01]  /*85c0*/  STL.128 [R1+0x7a0], R12 ;  /* 0x0007a00c01007387 */ /* 0x0005e20000100c00 */
[----:B0-----:R-:W-:Y:S01]  /*85d0*/  IMAD.MOV.U32 R16, RZ, RZ, 0x640a0fd9 ;  /* 0x640a0fd9ff107424 */ /* 0x001fe200078e00ff */
[----:B------:R-:W-:Y:S01]  /*85e0*/  MOV R17, 0x21685ca6 ;  /* 0x21685ca600117802 */ /* 0x000fe20000000f00 */
[----:B------:R-:W-:Y:S01]  /*85f0*/  IMAD.MOV.U32 R18, RZ, RZ, -0x2e64a4ac ;  /* 0xd19b5b54ff127424 */ /* 0x000fe200078e00ff */
[----:B------:R0:W-:Y:S01]  /*8600*/  STL.128 [R1+0x7c0], R20 ;  /* 0x0007c01401007387 */ /* 0x0001e20000100c00 */
[----:B------:R-:W-:Y:S01]  /*8610*/  IMAD.MOV.U32 R19, RZ, RZ, 0x3a24362e ;  /* 0x3a24362eff137424 */ /* 0x000fe200078e00ff */
[----:B---3--:R-:W-:Y:S01]  /*8620*/  MOV R33, 0xb223bfa5 ;  /* 0xb223bfa500217802 */ /* 0x008fe20000000f00 */
[----:B------:R-:W-:Y:S01]  /*8630*/  IMAD.MOV.U32 R32, RZ, RZ, -0xdcfd779 ;  /* 0xf2302887ff207424 */ /* 0x000fe200078e00ff */
[----:B------:R3:W-:Y:S01]  /*8640*/  STL.128 [R1+0x6a0], R36 ;  /* 0x0006a02401007387 */ /* 0x0007e20000100c00 */
[----:B------:R-:W-:-:S02]  /*8650*/  IMAD.MOV.U32 R34, RZ, RZ, -0x45fdfc96 ;  /* 0xba02036aff227424 */ /* 0x000fc400078e00ff */
[----:B-1----:R-:W-:Y:S02]  /*8660*/  HFMA2 R30, -RZ, RZ, -0.003185272216796875, -5.48046875 ;  /* 0x9a86c57bff1e7431 */ /* 0x002fe400000001ff */
[----:B------:R-:W-:Y:S01]  /*8670*/  IMAD.MOV.U32 R35, RZ, RZ, 0x5ced1682 ;  /* 0x5ced1682ff237424 */ /* 0x000fe200078e00ff */
[----:B------:R1:W-:Y:S01]  /*8680*/  STL.128 [R1+0x7b0], R16 ;  /* 0x0007b01001007387 */ /* 0x0003e20000100c00 */
[----:B------:R-:W-:Y:S02]  /*8690*/  IMAD.MOV.U32 R25, RZ, RZ, -0x55bf9f11 ;  /* 0xaa4060efff197424 */ /* 0x000fe400078e00ff */
[----:B------:R-:W-:Y:S02]  /*86a0*/  IMAD.MOV.U32 R26, RZ, RZ, 0x65e719f ;  /* 0x065e719fff1a7424 */ /* 0x000fe400078e00ff */
[----:B--2---:R-:W-:Y:S02]  /*86b0*/  HFMA2 R12, -RZ, RZ, 0.0002152919769287109375, 0.00015413761138916015625 ;  /* 0x0b0e090dff0c7431 */ /* 0x004fe400000001ff */
[----:B------:R-:W-:Y:S01]  /*86c0*/  IMAD.MOV.U32 R13, RZ, RZ, -0x520d7439 ;  /* 0xadf28bc7ff0d7424 */ /* 0x000fe200078e00ff */
[----:B------:R-:W-:Y:S01]  /*86d0*/  MOV R15, 0xc8141ea9 ;  /* 0xc8141ea9000f7802 */ /* 0x000fe20000000f00 */
[----:B------:R-:W-:Y:S01]  /*86e0*/  IMAD.MOV.U32 R14, RZ, RZ, -0x46d24958 ;  /* 0xb92db6a8ff0e7424 */ /* 0x000fe200078e00ff */
[----:B0-----:R-:W-:Y:S01]  /*86f0*/  MOV R21, 0xbc5c72f5 ;  /* 0xbc5c72f500157802 */ /* 0x001fe20000000f00 */
[----:B------:R-:W-:Y:S01]  /*8700*/  IMAD.MOV.U32 R20, RZ, RZ, -0x6008feda ;  /* 0x9ff70126ff147424 */ /* 0x000fe200078e00ff */
[----:B------:R0:W-:Y:S01]  /*8710*/  STL.128 [R1+0x6f0], R32 ;  /* 0x0006f02001007387 */ /* 0x0001e20000100c00 */
[----:B------:R-:W-:-:S02]  /*8720*/  IMAD.MOV.U32 R22, RZ, RZ, -0x3abb99c5 ;  /* 0xc544663bff167424 */ /* 0x000fc400078e00ff */
[----:B---3--:R-:W-:Y:S02]  /*8730*/  HFMA2 R38, -RZ, RZ, -0.10723876953125, 1.5048828125 ;  /* 0xaedd3e05ff267431 */ /* 0x008fe400000001ff */
[----:B------:R-:W-:Y:S01]  /*8740*/  IMAD.MOV.U32 R23, RZ, RZ, 0x345bfb7e ;  /* 0x345bfb7eff177424 */ /* 0x000fe200078e00ff */
[----:B------:R2:W-:Y:S01]  /*8750*/  STL.128 [R1+0x7f0], R12 ;  /* 0x0007f00c01007387 */ /* 0x0005e20000100c00 */
[----:B------:R-:W-:Y:S02]  /*8760*/  IMAD.MOV.U32 R28, RZ, RZ, 0x7b2eb28 ;  /* 0x07b2eb28ff1c7424 */ /* 0x000fe400078e00ff */
[----:B-1----:R-:W-:Y:S02]  /*8770*/  HFMA2 R18, -RZ, RZ, -0.9912109375, -0.0028629302978515625 ;  /* 0xbbee99ddff127431 */ /* 0x002fe400000001ff */
[----:B------:R-:W-:Y:S01]  /*8780*/  IMAD.MOV.U32 R16, RZ, RZ, -0x7aa80ee7 ;  /* 0x8557f119ff107424 */ /* 0x000fe200078e00ff */
[----:B------:R1:W-:Y:S01]  /*8790*/  STL.128 [R1+0x810], R20 ;  /* 0x0008101401007387 */ /* 0x0003e20000100c00 */
[----:B------:R-:W-:-:S02]  /*87a0*/  IMAD.MOV.U32 R17, RZ, RZ, 0x4caf7507 ;  /* 0x4caf7507ff117424 */ /* 0x000fc400078e00ff */
[----:B------:R-:W-:Y:S01]  /*87b0*/  IMAD.MOV.U32 R19, RZ, RZ, -0x25c80a0 ;  /* 0xfda37f60ff137424 */ /* 0x000fe200078e00ff */
[----:B------:R3:W-:Y:S01]  /*87c0*/  STL.128 [R1+0x730], R24 ;  /* 0x0007301801007387 */ /* 0x0007e20000100c00 */
[----:B------:R-:W-:Y:S02]  /*87d0*/  IMAD.MOV.U32 R29, RZ, RZ, 0x32fb5c2 ;  /* 0x032fb5c2ff1d7424 */ /* 0x000fe400078e00ff */
[----:B------:R-:W-:Y:S01]  /*87e0*/  IMAD.MOV.U32 R31, RZ, RZ, -0x5a2cc8f8 ;  /* 0xa5d33708ff1f7424 */ /* 0x000fe200078e00ff */
[----:B------:R4:W-:Y:S01]  /*87f0*/  STL.128 [R1+0x800], R16 ;  /* 0x0008001001007387 */ /* 0x0009e20000100c00 */
[----:B0-----:R-:W-:Y:S02]  /*8800*/  HFMA2 R32, -RZ, RZ, -4.6312808990478515625e-05, -7.98702239990234375e-06 ;  /* 0x83098086ff207431 */ /* 0x001fe400000001ff */
[----:B------:R-:W-:Y:S01]  /*8810*/  IMAD.MOV.U32 R36, RZ, RZ, -0x6c1de76 ;  /* 0xf93e218aff247424 */ /* 0x000fe200078e00ff */
[----:B------:R-:W-:Y:S01]  /*8820*/  MOV R35, 0x4e6c5a72 ;  /* 0x4e6c5a7200237802 */ /* 0x000fe20000000f00 */
[----:B--2---:R-:W-:Y:S01]  /*8830*/  IMAD.MOV.U32 R12, RZ, RZ, 0x7d854a24 ;  /* 0x7d854a24ff0c7424 */ /* 0x004fe200078e00ff */
[----:B------:R-:W-:Y:S01]  /*8840*/  MOV R13, 0xf8d2bb3d ;  /* 0xf8d2bb3d000d7802 */ /* 0x000fe20000000f00 */
[----:B------:R-:W-:Y:S01]  /*8850*/  IMAD.MOV.U32 R14, RZ, RZ, 0x11aef932 ;  /* 0x11aef932ff0e7424 */ /* 0x000fe200078e00ff */
[----:B------:R0:W-:Y:S01]  /*8860*/  STL.128 [R1+0x6e0], R28 ;  /* 0x0006e01c01007387 */ /* 0x0001e20000100c00 */
[----:B------:R-:W-:-:S02]  /*8870*/  IMAD.MOV.U32 R15, RZ, RZ, 0x6dc729a1 ;  /* 0x6dc729a1ff0f7424 */ /* 0x000fc400078e00ff */
[----:B-1----:R-:W-:Y:S02]  /*8880*/  HFMA2 R22, -RZ, RZ, -49696, -0.00104522705078125 ;  /* 0xfa119448ff167431 */ /* 0x002fe400000001ff */
[----:B------:R-:W-:Y:S02]  /*8890*/  IMAD.MOV.U32 R20, RZ, RZ, 0x6c2bb316 ;  /* 0x6c2bb316ff147424 */ /* 0x000fe400078e00ff */
[----:B------:R-:W-:Y:S01]  /*88a0*/  IMAD.MOV.U32 R21, RZ, RZ, -0x66568f47 ;  /* 0x99a970b9ff157424 */ /* 0x000fe200078e00ff */
[----:B------:R1:W-:Y:S01]  /*88b0*/  STL.128 [R1+0x840], R12 ;  /* 0x0008400c01007387 */ /* 0x0003e20000100c00 */
[----:B------:R-:W-:Y:S02]  /*88c0*/  IMAD.MOV.U32 R23, RZ, RZ, 0x2247e964 ;  /* 0x2247e964ff177424 */ /* 0x000fe400078e00ff */
[----:B---3--:R-:W-:Y:S02]  /*88d0*/  HFMA2 R26, -RZ, RZ, 2740, 29872 ;  /* 0x695a774bff1a7431 */ /* 0x008fe400000001ff */
[----:B----4-:R-:W-:-:S02]  /*88e0*/  IMAD.MOV.U32 R17, RZ, RZ, -0xc234dd0 ;  /* 0xf3dcb230ff117424 */ /* 0x010fc400078e00ff */
[----:B------:R-:W-:Y:S02]  /*88f0*/  HFMA2 R16, -RZ, RZ, 14.2265625, -0.006038665771484375 ;  /* 0x4b1d9e2fff107431 */ /* 0x000fe400000001ff */
[----:B------:R-:W-:Y:S01]  /*8900*/  IMAD.MOV.U32 R18, RZ, RZ, -0x13f279ae ;  /* 0xec0d8652ff127424 */ /* 0x000fe200078e00ff */
[----:B------:R-:W-:Y:S01]  /*8910*/  MOV R19, 0xd077c1e3 ;  /* 0xd077c1e300137802 */ /* 0x000fe20000000f00 */
[----:B------:R2:W-:Y:S01]  /*8920*/  STL.128 [R1+0x860], R20 ;  /* 0x0008601401007387 */ /* 0x0005e20000100c00 */
[----:B------:R-:W-:Y:S02]  /*8930*/  IMAD.MOV.U32 R37, RZ, RZ, 0x3d96dd06 ;  /* 0x3d96dd06ff257424 */ /* 0x000fe400078e00ff */
[----:B------:R-:W-:Y:S01]  /*8940*/  IMAD.MOV.U32 R39, RZ, RZ, 0x464de6bd ;  /* 0x464de6bdff277424 */ /* 0x000fe200078e00ff */
[----:B------:R3:W-:Y:S01]  /*8950*/  STL.128 [R1+0x850], R16 ;  /* 0x0008501001007387 */ /* 0x0007e20000100c00 */
[----:B------:R-:W-:Y:S01]  /*8960*/  IMAD.MOV.U32 R33, RZ, RZ, 0x48322bed ;  /* 0x48322bedff217424 */ /* 0x000fe200078e00ff */
[----:B0-----:R-:W-:Y:S01]  /*8970*/  MOV R29, 0xe97c420f ;  /* 0xe97c420f001d7802 */ /* 0x001fe20000000f00 */
[----:B------:R-:W-:Y:S01]  /*8980*/  IMAD.MOV.U32 R34, RZ, RZ, -0x53e1ee90 ;  /* 0xac1e1170ff227424 */ /* 0x000fe200078e00ff */
[----:B------:R0:W-:Y:S01]  /*8990*/  STL.128 [R1+0x740], R36 ;  /* 0x0007402401007387 */ /* 0x0001e20000100c00 */
[----:B-1----:R-:W-:-:S02]  /*89a0*/  HFMA2 R14, -RZ, RZ, 0.026763916015625, -0.47216796875 ;  /* 0x26dab78eff0e7431 */ /* 0x002fc400000001ff */
[----:B------:R-:W-:Y:S02]  /*89b0*/  IMAD.MOV.U32 R12, RZ, RZ, -0x30590a7f ;  /* 0xcfa6f581ff0c7424 */ /* 0x000fe400078e00ff */
[----:B------:R-:W-:Y:S01]  /*89c0*/  IMAD.MOV.U32 R13, RZ, RZ, 0x28a57ade ;  /* 0x28a57adeff0d7424 */ /* 0x000fe200078e00ff */
[----:B------:R1:W-:Y:S01]  /*89d0*/  STL.128 [R1+0x790], R32 ;  /* 0x0007902001007387 */ /* 0x0003e20000100c00 */
[----:B------:R-:W-:Y:S02]  /*89e0*/  IMAD.MOV.U32 R15, RZ, RZ, -0x5bc05241 ;  /* 0xa43fadbfff0f7424 */ /* 0x000fe400078e00ff */
[----:B--2---:R-:W-:Y:S02]  /*89f0*/  HFMA2 R20, -RZ, RZ, -3.48046875, -0.0003097057342529296875 ;  /* 0xc2f68d13ff147431 */ /* 0x004fe400000001ff */
[----:B------:R-:W-:Y:S01]  /*8a00*/  IMAD.MOV.U32 R21, RZ, RZ, -0x176f2748 ;  /* 0xe890d8b8ff157424 */ /* 0x000fe200078e00ff */
[----:B------:R-:W-:Y:S01]  /*8a10*/  MOV R23, 0xf582c3af ;  /* 0xf582c3af00177802 */ /* 0x000fe20000000f00 */
[----:B------:R2:W-:Y:S01]  /*8a20*/  STL.128 [R1+0x890], R12 ;  /* 0x0008900c01007387 */ /* 0x0005e20000100c00 */
[----:B------:R-:W-:Y:S01]  /*8a30*/  IMAD.MOV.U32 R22, RZ, RZ, 0x5e2e39f7 ;  /* 0x5e2e39f7ff167424 */ /* 0x000fe200078e00ff */
[----:B---3--:R-:W-:Y:S01]  /*8a40*/  MOV R17, 0xd507892 ;  /* 0x0d50789200117802 */ /* 0x008fe20000000f00 */
[----:B------:R-:W-:-:S02]  /*8a50*/  IMAD.MOV.U32 R16, RZ, RZ, -0x1bd3c563 ;  /* 0xe42c3a9dff107424 */ /* 0x000fc400078e00ff */
[----:B------:R-:W-:Y:S01]  /*8a60*/  IMAD.MOV.U32 R18, RZ, RZ, -0x6495a034 ;  /* 0x9b6a5fccff127424 */ /* 0x000fe200078e00ff */
[----:B------:R3:W-:Y:S01]  /*8a70*/  STL.128 [R1+0x8b0], R20 ;  /* 0x0008b01401007387 */ /* 0x0007e20000100c00 */
[----:B------:R-:W-:Y:S01]  /*8a80*/  IMAD.MOV.U32 R19, RZ, RZ, 0x62547e46 ;  /* 0x62547e46ff137424 */ /* 0x000fe200078e00ff */
[----:B0-----:R-:W-:Y:S01]  /*8a90*/  MOV R37, 0xe5c0a02a ;  /* 0xe5c0a02a00257802 */ /* 0x001fe20000000f00 */
[----:B------:R-:W-:Y:S02]  /*8aa0*/  IMAD.MOV.U32 R24, RZ, RZ, 0x4f80c0c5 ;  /* 0x4f80c0c5ff187424 */ /* 0x000fe400078e00ff */
[----:B-1----:R-:W-:Y:S02]  /*8ab0*/  HFMA2 R34, -RZ, RZ, 2.037109375, -0.0017414093017578125 ;  /* 0x40139722ff227431 */ /* 0x002fe400000001ff */
[----:B------:R-:W-:Y:S01]  /*8ac0*/  IMAD.MOV.U32 R25, RZ, RZ, -0x5d9e23e0 ;  /* 0xa261dc20ff197424 */ /* 0x000fe200078e00ff */
[----:B------:R0:W-:Y:S01]  /*8ad0*/  STL.128 [R1+0x8a0], R16 ;  /* 0x0008a01001007387 */ /* 0x0001e20000100c00 */
[----:B------:R-:W-:-:S02]  /*8ae0*/  IMAD.MOV.U32 R27, RZ, RZ, 0x161c121a ;  /* 0x161c121aff1b7424 */ /* 0x000fc400078e00ff */
[----:B------:R-:W-:Y:S02]  /*8af0*/  IMAD.MOV.U32 R28, RZ, RZ, 0x47a17c0a ;  /* 0x47a17c0aff1c7424 */ /* 0x000fe400078e00ff */
[----:B--2---:R-:W-:Y:S02]  /*8b00*/  HFMA2 R12, -RZ, RZ, 0.00017702579498291015625, 0.0252685546875 ;  /* 0x09cd2678ff0c7431 */ /* 0x004fe400000001ff */
[----:B------:R-:W-:Y:S01]  /*8b10*/  IMAD.MOV.U32 R13, RZ, RZ, -0xb91a6e8 ;  /* 0xf46e5918ff0d7424 */ /* 0x000fe200078e00ff */
[----:B------:R-:W-:Y:S01]  /*8b20*/  MOV R15, 0xa8834f9a ;  /* 0xa8834f9a000f7802 */ /* 0x000fe20000000f00 */
[----:B------:R-:W-:Y:S01]  /*8b30*/  IMAD.MOV.U32 R14, RZ, RZ, 0x1ec9ab7 ;  /* 0x01ec9ab7ff0e7424 */ /* 0x000fe200078e00ff */
[----:B------:R1:W-:Y:S01]  /*8b40*/  STL.128 [R1+0x7d0], R24 ;  /* 0x0007d01801007387 */ /* 0x0003e20000100c00 */
[----:B------:R-:W-:Y:S01]  /*8b50*/  IMAD.MOV.U32 R30, RZ, RZ, -0x36077be2 ;  /* 0xc9f8841eff1e7424 */ /* 0x000fe200078e00ff */
[----:B---3--:R-:W-:Y:S01]  /*8b60*/  MOV R21, 0xce4a6f36 ;  /* 0xce4a6f3600157802 */ /* 0x008fe20000000f00 */
[----:B------:R-:W-:Y:S01]  /*8b70*/  IMAD.MOV.U32 R20, RZ, RZ, -0x26451865 ;  /* 0xd9bae79bff147424 */ /* 0x000fe200078e00ff */
[----:B------:R2:W-:Y:S01]  /*8b80*/  STL.128 [R1+0x8e0], R12 ;  /* 0x0008e00c01007387 */ /* 0x0005e20000100c00 */
[----:B------:R-:W-:-:S02]  /*8b90*/  IMAD.MOV.U32 R22, RZ, RZ, -0x2b1560f7 ;  /* 0xd4ea9f09ff167424 */ /* 0x000fc400078e00ff */
[----:B------:R-:W-:Y:S02]  /*8ba0*/  IMAD.MOV.U32 R23, RZ, RZ, -0x29d64f84 ;  /* 0xd629b07cff177424 */ /* 0x000fe400078e00ff */
[----:B0-----:R-:W-:Y:S02]  /*8bb0*/  HFMA2 R18, -RZ, RZ, 0.00012600421905517578125, -1.2021484375 ;  /* 0x0821bccfff127431 */ /* 0x001fe400000001ff */
[----:B------:R-:W-:Y:S02]  /*8bc0*/  IMAD.MOV.U32 R16, RZ, RZ, 0x65e6956e ;  /* 0x65e6956eff107424 */ /* 0x000fe400078e00ff */
[----:B------:R-:W-:Y:S01]  /*8bd0*/  IMAD.MOV.U32 R17, RZ, RZ, 0x7eaaffe6 ;  /* 0x7eaaffe6ff117424 */ /* 0x000fe200078e00ff */
[----:B------:R0:W-:Y:S01]  /*8be0*/  STL.128 [R1+0x900], R20 ;  /* 0x0009001401007387 */ /* 0x0001e20000100c00 */
[----:B------:R-:W-:Y:S02]  /*8bf0*/  IMAD.MOV.U32 R19, RZ, RZ, -0x1910ea18 ;  /* 0xe6ef15e8ff137424 */ /* 0x000fe400078e00ff */
[----:B------:R-:W-:Y:S01]  /*8c00*/  IMAD.MOV.U32 R31, RZ, RZ, RZ ;  /* 0x000000ffff1f7224 */ /* 0x000fe200078e00ff */
[----:B-1----:R-:W-:Y:S01]  /*8c10*/  MOV R25, 0x1aa0f03f ;  /* 0x1aa0f03f00197802 */ /* 0x002fe20000000f00 */
[----:B------:R-:W-:Y:S01]  /*8c20*/  IMAD.MOV.U32 R36, RZ, RZ, 0xae293ba ;  /* 0x0ae293baff247424 */ /* 0x000fe200078e00ff */
[----:B------:R1:W-:Y:S01]  /*8c30*/  STL.128 [R1+0x8f0], R16 ;  /* 0x0008f01001007387 */ /* 0x0003e20000100c00 */
[----:B------:R-:W-:Y:S01]  /*8c40*/  IMAD.MOV.U32 R38, RZ, RZ, 0x433c22e0 ;  /* 0x433c22e0ff267424 */ /* 0x000fe200078e00ff */
[----:B--2---:R-:W-:Y:S01]  /*8c50*/  MOV R13, 0xf741ecda ;  /* 0xf741ecda000d7802 */ /* 0x004fe20000000f00 */
[----:B------:R-:W-:Y:S01]  /*8c60*/  IMAD.MOV.U32 R12, RZ, RZ, 0x4af10498 ;  /* 0x4af10498ff0c7424 */ /* 0x000fe200078e00ff */
[----:B------:R2:W-:Y:S01]  /*8c70*/  STL.128 [R1+0x780], R28 ;  /* 0x0007801c01007387 */ /* 0x0005e20000100c00 */
[----:B------:R-:W-:-:S02]  /*8c80*/  IMAD.MOV.U32 R14, RZ, RZ, 0xe7fcd50 ;  /* 0x0e7fcd50ff0e7424 */ /* 0x000fc400078e00ff */
[----:B------:R-:W-:Y:S02]  /*8c90*/  IMAD.MOV.U32 R15, RZ, RZ, 0x2f1791f6 ;  /* 0x2f1791f6ff0f7424 */ /* 0x000fe400078e00ff */
[----:B------:R-:W-:Y:S02]  /*8ca0*/  IMAD.MOV.U32 R39, RZ, RZ, 0x1d121b17 ;  /* 0x1d121b17ff277424 */ /* 0x000fe400078e00ff */
[----:B0-----:R-:W-:Y:S02]  /*8cb0*/  HFMA2 R22, -RZ, RZ, -0.59423828125, 0.06439208984375 ;  /* 0xb8c12c1fff167431 */ /* 0x001fe400000001ff */
[----:B------:R-:W-:Y:S01]  /*8cc0*/  IMAD.MOV.U32 R20, RZ, RZ, -0x1c612e4b ;  /* 0xe39ed1b5ff147424 */ /* 0x000fe200078e00ff */
[----:B------:R0:W-:Y:S01]  /*8cd0*/  STL.128 [R1+0x930], R12 ;  /* 0x0009300c01007387 */ /* 0x0001e20000100c00 */
[----:B------:R-:W-:Y:S02]  /*8ce0*/  IMAD.MOV.U32 R21, RZ, RZ, 0x1b4c6a88 ;  /* 0x1b4c6a88ff157424 */ /* 0x000fe400078e00ff */
[----:B------:R-:W-:-:S02]  /*8cf0*/  IMAD.MOV.U32 R23, RZ, RZ, 0x7f466551 ;  /* 0x7f466551ff177424 */ /* 0x000fc400078e00ff */
[----:B-1----:R-:W-:Y:S02]  /*8d00*/  HFMA2 R16, -RZ, RZ, -0.000333309173583984375, 23.34375 ;  /* 0x8d764dd6ff107431 */ /* 0x002fe400000001ff */
[----:B------:R-:W-:Y:S01]  /*8d10*/  IMAD.MOV.U32 R17, RZ, RZ, 0x4d43efb0 ;  /* 0x4d43efb0ff117424 */ /* 0x000fe200078e00ff */
[----:B------:R-:W-:Y:S01]  /*8d20*/  MOV R19, 0xdfe49604 ;  /* 0xdfe4960400137802 */ /* 0x000fe20000000f00 */
[----:B------:R-:W-:Y:S01]  /*8d30*/  IMAD.MOV.U32 R18, RZ, RZ, 0x54ccaa4d ;  /* 0x54ccaa4dff127424 */ /* 0x000fe200078e00ff */
[----:B------:R1:W-:Y:S01]  /*8d40*/  STL.128 [R1+0x950], R20 ;  /* 0x0009501401007387 */ /* 0x0003e20000100c00 */
[----:B------:R-:W-:Y:S02]  /*8d50*/  IMAD.MOV.U32 R24, RZ, RZ, -0x3b570374 ;  /* 0xc4a8fc8cff187424 */ /* 0x000fe400078e00ff */
[----:B--2---:R-:W-:Y:S02]  /*8d60*/  HFMA2 R28, -RZ, RZ, 26800, 3.580078125 ;  /* 0x768b4329ff1c7431 */ /* 0x004fe400000001ff */
[----:B------:R-:W-:Y:S01]  /*8d70*/  IMAD.MOV.U32 R26, RZ, RZ, -0x27a982d4 ;  /* 0xd8567d2cff1a7424 */ /* 0x000fe200078e00ff */
[----:B------:R2:W-:Y:S01]  /*8d80*/  STL.128 [R1+0x940], R16 ;  /* 0x0009401001007387 */ /* 0x0005e20000100c00 */
[----:B------:R-:W-:Y:S01]  /*8d90*/  IMAD.MOV.U32 R27, RZ, RZ, -0x10ddcc70 ;  /* 0xef223390ff1b7424 */ /* 0x000fe200078e00ff */
[----:B------:R-:W-:Y:S01]  /*8da0*/  MOV R31, 0x63b8e4f1 ;  /* 0x63b8e4f1001f7802 */ /* 0x000fe20000000f00 */
[----:B------:R-:W-:-:S02]  /*8db0*/  IMAD.MOV.U32 R32, RZ, RZ, -0x3528ce24 ;  /* 0xcad731dcff207424 */ /* 0x000fc400078e00ff */
[----:B0-----:R-:W-:Y:S02]  /*8dc0*/  HFMA2 R14, -RZ, RZ, -0.0003874301910400390625, -33408 ;  /* 0x8e59f814ff0e7431 */ /* 0x001fe400000001ff */
[----:B------:R-:W-:Y:S01]  /*8dd0*/  IMAD.MOV.U32 R12, RZ, RZ, -0x7365289f ;  /* 0x8c9ad761ff0c7424 */ /* 0x000fe200078e00ff */
[----:B------:R0:W-:Y:S01]  /*8de0*/  STL.128 [R1+0x7e0], R36 ;  /* 0x0007e02401007387 */ /* 0x0001e20000100c00 */
[----:B------:R-:W-:Y:S02]  /*8df0*/  IMAD.MOV.U32 R13, RZ, RZ, 0x7a37a10c ;  /* 0x7a37a10cff0d7424 */ /* 0x000fe400078e00ff */
[----:B------:R-:W-:Y:S01]  /*8e00*/  IMAD.MOV.U32 R15, RZ, RZ, -0x7614ecc4 ;  /* 0x89eb133cff0f7424 */ /* 0x000fe200078e00ff */
[----:B------:R3:W-:Y:S01]  /*8e10*/  STL.128 [R1+0x870], R24 ;  /* 0x0008701801007387 */ /* 0x0007e20000100c00 */
[----:B------:R-:W-:Y:S02]  /*8e20*/  IMAD.MOV.U32 R33, RZ, RZ, 0x10426385 ;  /* 0x10426385ff217424 */ /* 0x000fe400078e00ff */
[----:B-1----:R-:W-:-:S02]  /*8e30*/  HFMA2 R20, -RZ, RZ, 179.5, -54.96875 ;  /* 0x599cd2dfff147431 */ /* 0x002fc400000001ff */
[----:B------:R-:W-:Y:S01]  /*8e40*/  IMAD.MOV.U32 R21, RZ, RZ, 0x3f55f273 ;  /* 0x3f55f273ff157424 */ /* 0x000fe200078e00ff */
[----:B------:R1:W-:Y:S01]  /*8e50*/  STL.128 [R1+0x980], R12 ;  /* 0x0009800c01007387 */ /* 0x0003e20000100c00 */
[----:B------:R-:W-:Y:S01]  /*8e60*/  IMAD.MOV.U32 R22, RZ, RZ, 0x791814ce ;  /* 0x791814ceff167424 */ /* 0x000fe200078e00ff */
[----:B------:R-:W-:Y:S01]  /*8e70*/  MOV R23, 0xbf73c737 ;  /* 0xbf73c73700177802 */ /* 0x000fe20000000f00 */
[----:B--2---:R-:W-:Y:S01]  /*8e80*/  IMAD.MOV.U32 R16, RZ, RZ, -0x113156d9 ;  /* 0xeecea927ff107424 */ /* 0x004fe200078e00ff */
[----:B------:R-:W-:Y:S01]  /*8e90*/  MOV R17, 0x35b761c9 ;  /* 0x35b761c900117802 */ /* 0x000fe20000000f00 */
[----:B------:R-:W-:Y:S02]  /*8ea0*/  IMAD.MOV.U32 R18, RZ, RZ, -0x121ee31b ;  /* 0xede11ce5ff127424 */ /* 0x000fe400078e00ff */
[----:B------:R-:W-:Y:S01]  /*8eb0*/  IMAD.MOV.U32 R19, RZ, RZ, 0x3c7a47b1 ;  /* 0x3c7a47b1ff137424 */ /* 0x000fe200078e00ff */
[----:B------:R2:W-:Y:S01]  /*8ec0*/  STL.128 [R1+0x9a0], R20 ;  /* 0x0009a01401007387 */ /* 0x0005e20000100c00 */
[----:B------:R-:W-:-:S02]  /*8ed0*/  IMAD.MOV.U32 R35, RZ, RZ, 0x2084c611 ;  /* 0x2084c611ff237424 */ /* 0x000fc400078e00ff */
[----:B0-----:R-:W-:Y:S02]  /*8ee0*/  HFMA2 R36, -RZ, RZ, -7.52734375, 10.609375 ;  /* 0xc787494eff247431 */ /* 0x001fe400000001ff */
[----:B------:R-:W-:Y:S01]  /*8ef0*/  IMAD.MOV.U32 R29, RZ, RZ, -0x2334dc3a ;  /* 0xdccb23c6ff1d7424 */ /* 0x000fe200078e00ff */
[----:B------:R0:W-:Y:S01]  /*8f00*/  STL.128 [R1+0x990], R16 ;  /* 0x0009901001007387 */ /* 0x0001e20000100c00 */
[----:B------:R-:W-:Y:S02]  /*8f10*/  IMAD.MOV.U32 R30, RZ, RZ, 0x68b6edfc ;  /* 0x68b6edfcff1e7424 */ /* 0x000fe400078e00ff */
[----:B---3--:R-:W-:Y:S02]  /*8f20*/  HFMA2 R24, -RZ, RZ, -0.11236572265625, -0.018341064453125 ;  /* 0xaf31a4b2ff187431 */ /* 0x008fe400000001ff */
[----:B------:R-:W-:Y:S02]  /*8f30*/  IMAD.MOV.U32 R37, RZ, RZ, -0x3e26c72f ;  /* 0xc1d938d1ff257424 */ /* 0x000fe400078e00ff */
[----:B-1----:R-:W-:-:S02]  /*8f40*/  HFMA2 R12, -RZ, RZ, 12464, 0.005626678466796875 ;  /* 0x72161dc3ff0c7431 */ /* 0x002fc400000001ff */
[----:B------:R-:W-:Y:S01]  /*8f50*/  IMAD.MOV.U32 R13, RZ, RZ, 0xcbce225 ;  /* 0x0cbce225ff0d7424 */ /* 0x000fe200078e00ff */
[----:B------:R-:W-:Y:S01]  /*8f60*/  MOV R15, 0x41ff0d95 ;  /* 0x41ff0d95000f7802 */ /* 0x000fe20000000f00 */
[----:B------:R-:W-:Y:S01]  /*8f70*/  IMAD.MOV.U32 R14, RZ, RZ, -0x74d7c3b7 ;  /* 0x8b283c49ff0e7424 */ /* 0x000fe200078e00ff */
[----:B------:R1:W-:Y:S01]  /*8f80*/  STL.128 [R1+0x830], R32 ;  /* 0x0008302001007387 */ /* 0x0003e20000100c00 */
[----:B------:R-:W-:Y:S01]  /*8f90*/  IMAD.MOV.U32 R38, RZ, RZ, -0x173355e ;  /* 0xfe8ccaa2ff267424 */ /* 0x000fe200078e00ff */
[----:B------:R-:W-:Y:S01]  /*8fa0*/  MOV R39, 0x3698d40b ;  /* 0x3698d40b00277802 */ /* 0x000fe20000000f00 */
[----:B------:R-:W-:Y:S01]  /*8fb0*/  IMAD.MOV.U32 R25, RZ, RZ, 0x312a3f23 ;  /* 0x312a3f23ff197424 */ /* 0x000fe200078e00ff */
[----:B--2---:R-:W-:Y:S01]  /*8fc0*/  MOV R21, 0x70d532b6 ;  /* 0x70d532b600157802 */ /* 0x004fe20000000f00 */
[----:B------:R-:W-:Y:S01]  /*8fd0*/  IMAD.MOV.U32 R20, RZ, RZ, 0x617bcb84 ;  /* 0x617bcb84ff147424 */ /* 0x000fe200078e00ff */
[----:B------:R2:W-:Y:S01]  /*8fe0*/  STL.128 [R1+0x9d0], R12 ;  /* 0x0009d00c01007387 */ /* 0x0005e20000100c00 */
[----:B------:R-:W-:-:S02]  /*8ff0*/  IMAD.MOV.U32 R22, RZ, RZ, 0x74486c5c ;  /* 0x74486c5cff167424 */ /* 0x000fc400078e00ff */
[----:B0-----:R-:W-:Y:S02]  /*9000*/  HFMA2 R18, -RZ, RZ, -0.004730224609375, -0.3056640625 ;  /* 0x9cd8b4e4ff127431 */ /* 0x001fe400000001ff */
[----:B------:R-:W-:Y:S01]  /*9010*/  IMAD.MOV.U32 R23, RZ, RZ, 0x42d0b857 ;  /* 0x42d0b857ff177424 */ /* 0x000fe200078e00ff */
[----:B------:R-:W-:Y:S01]  /*9020*/  MOV R27, 0xc035a266 ;  /* 0xc035a266001b7802 */ /* 0x000fe20000000f00 */
[----:B------:R-:W-:Y:S01]  /*9030*/  IMAD.MOV.U32 R16, RZ, RZ, 0x7139a801 ;  /* 0x7139a801ff107424 */ /* 0x000fe200078e00ff */
[----:B------:R0:W-:Y:S01]  /*9040*/  STL.128 [R1+0x820], R28 ;  /* 0x0008201c01007387 */ /* 0x0001e20000100c00 */
[----:B------:R-:W-:Y:S02]  /*9050*/  IMAD.MOV.U32 R17, RZ, RZ, -0x21f7f34d ;  /* 0xde080cb3ff117424 */ /* 0x000fe400078e00ff */
[----:B------:R-:W-:Y:S01]  /*9060*/  IMAD.MOV.U32 R19, RZ, RZ, -0x6f9ba93f ;  /* 0x906456c1ff137424 */ /* 0x000fe200078e00ff */
[----:B------:R3:W-:Y:S01]  /*9070*/  STL.128 [R1+0x9f0], R20 ;  /* 0x0009f01401007387 */ /* 0x0007e20000100c00 */
[----:B-1----:R-:W-:Y:S01]  /*9080*/  IMAD.MOV.U32 R32, RZ, RZ, 0x3bc8ac99 ;  /* 0x3bc8ac99ff207424 */ /* 0x002fe200078e00ff */
[----:B------:R-:W-:Y:S01]  /*9090*/  MOV R33, 0xa710187d ;  /* 0xa710187d00217802 */ /* 0x000fe20000000f00 */
[----:B------:R-:W-:Y:S01]  /*90a0*/  IMAD.MOV.U32 R34, RZ, RZ, 0x6ee89c63 ;  /* 0x6ee89c63ff227424 */ /* 0x000fe200078e00ff */
[----:B------:R1:W-:Y:S01]  /*90b0*/  STL.128 [R1+0x9e0], R16 ;  /* 0x0009e01001007387 */ /* 0x0003e20000100c00 */
[----:B------:R-:W-:Y:S01]  /*90c0*/  IMAD.MOV.U32 R35, RZ, RZ, 0x7bdb3bbb ;  /* 0x7bdb3bbbff237424 */ /* 0x000fe200078e00ff */
[----:B--2---:R-:W-:Y:S01]  /*90d0*/  MOV R13, 0x6df6ad76 ;  /* 0x6df6ad76000d7802 */ /* 0x004fe20000000f00 */
[----:B------:R-:W-:Y:S01]  /*90e0*/  IMAD.MOV.U32 R12, RZ, RZ, -0x5aadfd0 ;  /* 0xfa552030ff0c7424 */ /* 0x000fe200078e00ff */
[----:B------:R2:W-:Y:S01]  /*90f0*/  STL.128 [R1+0x880], R36 ;  /* 0x0008802401007387 */ /* 0x0005e20000100c00 */
[----:B------:R-:W-:-:S02]  /*9100*/  IMAD.MOV.U32 R14, RZ, RZ, 0x769188cc ;  /* 0x769188ccff0e7424 */ /* 0x000fc400078e00ff */
[----:B------:R-:W-:Y:S02]  /*9110*/  IMAD.MOV.U32 R15, RZ, RZ, 0x4c25f502 ;  /* 0x4c25f502ff0f7424 */ /* 0x000fe400078e00ff */
[----:B0-----:R-:W-:Y:S02]  /*9120*/  HFMA2 R30, -RZ, RZ, -0.042449951171875, -82.8125 ;  /* 0xa96fd52dff1e7431 */ /* 0x001fe400000001ff */
[----:B------:R-:W-:Y:S01]  /*9130*/  IMAD.MOV.U32 R26, RZ, RZ, 0x30c6a594 ;  /* 0x30c6a594ff1a7424 */ /* 0x000fe200078e00ff */
[----:B------:R0:W-:Y:S01]  /*9140*/  STL.128 [R1+0x8d0], R32 ;  /* 0x0008d02001007387 */ /* 0x0001e20000100c00 */
[----:B------:R-:W-:Y:S02]  /*9150*/  IMAD.MOV.U32 R28, RZ, RZ, -0x4160a280 ;  /* 0xbe9f5d80ff1c7424 */ /* 0x000fe400078e00ff */
[----:B---3--:R-:W-:Y:S02]  /*9160*/  HFMA2 R22, -RZ, RZ, 0.0004024505615234375, 5.9140625 ;  /* 0x0e9845eaff167431 */ /* 0x008fe400000001ff */
[----:B------:R-:W-:Y:S01]  /*9170*/  IMAD.MOV.U32 R20, RZ, RZ, 0x5a49deb1 ;  /* 0x5a49deb1ff147424 */ /* 0x000fe200078e00ff */
[----:B------:R3:W-:Y:S01]  /*9180*/  STL.128 [R1+0xa20], R12 ;  /* 0x000a200c01007387 */ /* 0x0007e20000100c00 */
[----:B------:R-:W-:-:S02]  /*9190*/  IMAD.MOV.U32 R21, RZ, RZ, 0x1b6725ba ;  /* 0x1b6725baff157424 */ /* 0x000fc400078e00ff */
[----:B-1----:R-:W-:Y:S02]  /*91a0*/  HFMA2 R16, -RZ, RZ, -127.75, 31.578125 ;  /* 0xd7fc4fe5ff107431 */ /* 0x002fe400000001ff */
[----:B------:R-:W-:Y:S01]  /*91b0*/  IMAD.MOV.U32 R23, RZ, RZ, -0x3f1ea202 ;  /* 0xc0e15dfeff177424 */ /* 0x000fe200078e00ff */
[----:B------:R-:W-:Y:S01]  /*91c0*/  MOV R19, 0xa38fb562 ;  /* 0xa38fb56200137802 */ /* 0x000fe20000000f00 */
[----:B------:R-:W-:Y:S02]  /*91d0*/  IMAD.MOV.U32 R17, RZ, RZ, -0x34283ad6 ;  /* 0xcbd7c52aff117424 */ /* 0x000fe400078e00ff */
[----:B--2---:R-:W-:Y:S02]  /*91e0*/  HFMA2 R38, -RZ, RZ, -0.15234375, -0.00058746337890625 ;  /* 0xb0e090d0ff267431 */ /* 0x004fe400000001ff */
[----:B------:R-:W-:Y:S01]  /*91f0*/  IMAD.MOV.U32 R18, RZ, RZ, 0x44802635 ;  /* 0x44802635ff127424 */ /* 0x000fe200078e00ff */
[----:B------:R1:W-:Y:S01]  /*9200*/  STL.128 [R1+0xa40], R20 ;  /* 0x000a401401007387 */ /* 0x0003e20000100c00 */
[----:B------:R-:W-:-:S02]  /*9210*/  IMAD.MOV.U32 R29, RZ, RZ, 0x7c69d093 ;  /* 0x7c69d093ff1d7424 */ /* 0x000fc400078e00ff */
[----:B------:R-:W-:Y:S01]  /*9220*/  IMAD.MOV.U32 R31, RZ, RZ, -0x4c30daee ;  /* 0xb3cf2512ff1f7424 */ /* 0x000fe200078e00ff */
[----:B------:R2:W-:Y:S01]  /*9230*/  STL.128 [R1+0xa30], R16 ;  /* 0x000a301001007387 */ /* 0x0005e20000100c00 */
[----:B0-----:R-:W-:Y:S02]  /*9240*/  HFMA2 R32, -RZ, RZ, 214.375, 1821 ;  /* 0x5ab3671dff207431 */ /* 0x001fe400000001ff */
[----:B------:R-:W-:Y:S01]  /*9250*/  IMAD.MOV.U32 R36, RZ, RZ, 0x37744ebc ;  /* 0x37744ebcff247424 */ /* 0x000fe200078e00ff */
[----:B------:R-:W-:Y:S01]  /*9260*/  MOV R35, 0x136dd647 ;  /* 0x136dd64700237802 */ /* 0x000fe20000000f00 */
[----:B---3--:R-:W-:Y:S02]  /*9270*/  HFMA2 R14, -RZ, RZ, 2642, 11.75 ;  /* 0x692949e0ff0e7431 */ /* 0x008fe400000001ff */
[----:B------:R-:W-:Y:S01]  /*9280*/  IMAD.MOV.U32 R12, RZ, RZ, -0x7cd22b42 ;  /* 0x832dd4beff0c7424 */ /* 0x000fe200078e00ff */
[----:B------:R0:W-:Y:S01]  /*9290*/  STL.128 [R1+0x910], R24 ;  /* 0x0009101801007387 */ /* 0x0001e20000100c00 */
[----:B------:R-:W-:-:S02]  /*92a0*/  IMAD.MOV.U32 R13, RZ, RZ, 0x21d35874 ;  /* 0x21d35874ff0d7424 */ /* 0x000fc400078e00ff */
[----:B------:R-:W-:Y:S01]  /*92b0*/  IMAD.MOV.U32 R15, RZ, RZ, -0x37bb7137 ;  /* 0xc8448ec9ff0f7424 */ /* 0x000fe200078e00ff */
[----:B------:R3:W-:Y:S01]  /*92c0*/  STL.128 [R1+0x8c0], R28 ;  /* 0x0008c01c01007387 */ /* 0x0007e20000100c00 */
[----:B------:R-:W-:Y:S02]  /*92d0*/  IMAD.MOV.U32 R37, RZ, RZ, -0x59037d36 ;  /* 0xa6fc82caff257424 */ /* 0x000fe400078e00ff */
[----:B-1----:R-:W-:Y:S02]  /*92e0*/  HFMA2 R20, -RZ, RZ, 30.84375, -1.7197265625 ;  /* 0x4fb6bee1ff147431 */ /* 0x002fe400000001ff */
[----:B------:R-:W-:Y:S01]  /*92f0*/  IMAD.MOV.U32 R21, RZ, RZ, -0x52e80f78 ;  /* 0xad17f088ff157424 */ /* 0x000fe200078e00ff */
[----:B------:R1:W-:Y:S01]  /*9300*/  STL.128 [R1+0xa70], R12 ;  /* 0x000a700c01007387 */ /* 0x0003e20000100c00 */
[----:B------:R-:W-:Y:S01]  /*9310*/  IMAD.MOV.U32 R22, RZ, RZ, -0x539936e0 ;  /* 0xac66c920ff167424 */ /* 0x000fe200078e00ff */
[----:B------:R-:W-:Y:S01]  /*9320*/  MOV R23, 0x3ab47dce ;  /* 0x3ab47dce00177802 */ /* 0x000fe20000000f00 */
[----:B--2---:R-:W-:Y:S01]  /*9330*/  IMAD.MOV.U32 R16, RZ, RZ, -0x76958a3e ;  /* 0x896a75c2ff107424 */ /* 0x004fe200078e00ff */
[----:B------:R-:W-:Y:S01]  /*9340*/  MOV R17, 0x7978f48e ;  /* 0x7978f48e00117802 */ /* 0x000fe20000000f00 */
[----:B------:R-:W-:-:S02]  /*9350*/  IMAD.MOV.U32 R18, RZ, RZ, 0x3e6b9958 ;  /* 0x3e6b9958ff127424 */ /* 0x000fc400078e00ff */
[----:B------:R-:W-:Y:S01]  /*9360*/  IMAD.MOV.U32 R19, RZ, RZ, 0x71dd27b9 ;  /* 0x71dd27b9ff137424 */ /* 0x000fe200078e00ff */
[----:B------:R2:W-:Y:S01]  /*9370*/  STL.128 [R1+0xa90], R20 ;  /* 0x000a901401007387 */ /* 0x0005e20000100c00 */
[----:B0-----:R-:W-:Y:S02]  /*9380*/  HFMA2 R26, -RZ, RZ, 0.00118923187255859375, 1.3583984375 ;  /* 0x14df3d6fff1a7431 */ /* 0x001fe400000001ff */
[----:B------:R-:W-:Y:S01]  /*9390*/  IMAD.MOV.U32 R39, RZ, RZ, 0x1533a7d8 ;  /* 0x1533a7d8ff277424 */ /* 0x000fe200078e00ff */
[----:B------:R0:W-:Y:S01]  /*93a0*/  STL.128 [R1+0xa80], R16 ;  /* 0x000a801001007387 */ /* 0x0001e20000100c00 */
[----:B------:R-:W-:Y:S01]  /*93b0*/  IMAD.MOV.U32 R33, RZ, RZ, 0x5292dbd2 ;  /* 0x5292dbd2ff217424 */ /* 0x000fe200078e00ff */
[----:B---3--:R-:W-:Y:S01]  /*93c0*/  MOV R29, 0x5d018c35 ;  /* 0x5d018c35001d7802 */ /* 0x008fe20000000f00 */
[----:B------:R-:W-:Y:S02]  /*93d0*/  IMAD.MOV.U32 R34, RZ, RZ, 0x33e91056 ;  /* 0x33e91056ff227424 */ /* 0x000fe400078e00ff */
[----:B-1----:R-:W-:-:S02]  /*93e0*/  HFMA2 R12, -RZ, RZ, 2224, 8768 ;  /* 0x68587048ff0c7431 */ /* 0x002fc400000001ff */
[----:B------:R-:W-:Y:S01]  /*93f0*/  IMAD.MOV.U32 R13, RZ, RZ, -0x2e670bb ;  /* 0xfd198f45ff0d7424 */ /* 0x000fe200078e00ff */
[----:B------:R-:W-:Y:S01]  /*9400*/  MOV R15, 0xf8b7527b ;  /* 0xf8b7527b000f7802 */ /* 0x000fe20000000f00 */
[----:B------:R-:W-:Y:S01]  /*9410*/  IMAD.MOV.U32 R14, RZ, RZ, 0x6c8794de ;  /* 0x6c8794deff0e7424 */ /* 0x000fe200078e00ff */
[----:B------:R1:W-:Y:S01]  /*9420*/  STL.128 [R1+0x920], R36 ;  /* 0x0009202401007387 */ /* 0x0003e20000100c00 */
[----:B------:R-:W-:Y:S02]  /*9430*/  IMAD.MOV.U32 R24, RZ, RZ, -0x15ac0833 ;  /* 0xea53f7cdff187424 */ /* 0x000fe400078e00ff */
[----:B------:R-:W-:Y:S01]  /*9440*/  IMAD.MOV.U32 R25, RZ, RZ, 0x5b5ffdaa ;  /* 0x5b5ffdaaff197424 */ /* 0x000fe200078e00ff */
[----:B--2---:R-:W-:Y:S01]  /*9450*/  MOV R21, 0xc2032fb5 ;  /* 0xc2032fb500157802 */ /* 0x004fe20000000f00 */
[----:B------:R-:W-:Y:S01]  /*9460*/  IMAD.MOV.U32 R20, RZ, RZ, 0x2807b2eb ;  /* 0x2807b2ebff147424 */ /* 0x000fe200078e00ff */
[----:B------:R2:W-:Y:S01]  /*9470*/  STL.128 [R1+0xac0], R12 ;  /* 0x000ac00c01007387 */ /* 0x0005e20000100c00 */
[----:B------:R-:W-:-:S02]  /*9480*/  IMAD.MOV.U32 R22, RZ, RZ, 0x7b9a86c5 ;  /* 0x7b9a86c5ff167424 */ /* 0x000fc400078e00ff */
[----:B0-----:R-:W-:Y:S02]  /*9490*/  HFMA2 R18, -RZ, RZ, -0.0004479885101318359375, -911.5 ;  /* 0x8f57e31fff127431 */ /* 0x001fe400000001ff */
[----:B------:R-:W-:Y:S01]  /*94a0*/  IMAD.MOV.U32 R23, RZ, RZ, 0x8a5d337 ;  /* 0x08a5d337ff177424 */ /* 0x000fe200078e00ff */
[----:B------:R0:W-:Y:S01]  /*94b0*/  STL.128 [R1+0x970], R32 ;  /* 0x0009702001007387 */ /* 0x0001e20000100c00 */
[----:B------:R-:W-:Y:S02]  /*94c0*/  IMAD.MOV.U32 R16, RZ, RZ, -0x2cdc548d ;  /* 0xd323ab73ff107424 */ /* 0x000fe400078e00ff */
[----:B------:R-:W-:Y:S01]  /*94d0*/  IMAD.MOV.U32 R17, RZ, RZ, 0x2e2724b ;  /* 0x02e2724bff117424 */ /* 0x000fe200078e00ff */
[----:B------:R3:W-:Y:S01]  /*94e0*/  STL.128 [R1+0xae0], R20 ;  /* 0x000ae01401007387 */ /* 0x0007e20000100c00 */
[----:B------:R-:W-:Y:S01]  /*94f0*/  IMAD.MOV.U32 R19, RZ, RZ, -0x54d599ab ;  /* 0xab2a6655ff137424 */ /* 0x000fe200078e00ff */
[----:B-1----:R-:W-:Y:S01]  /*9500*/  MOV R37, 0x3eb968c4 ;  /* 0x3eb968c400257802 */ /* 0x002fe20000000f00 */
[----:B------:R-:W-:-:S02]  /*9510*/  IMAD.MOV.U32 R27, RZ, RZ, -0x7987bb25 ;  /* 0x867844dbff1b7424 */ /* 0x000fc400078e00ff */
[----:B------:R-:W-:Y:S01]  /*9520*/  IMAD.MOV.U32 R28, RZ, RZ, 0x49d5eea ;  /* 0x049d5eeaff1c7424 */ /* 0x000fe200078e00ff */
[----:B------:R1:W-:Y:S01]  /*9530*/  STL.128 [R1+0xad0], R16 ;  /* 0x000ad01001007387 */ /* 0x0003e20000100c00 */
[----:B------:R-:W-:Y:S01]  /*9540*/  IMAD.MOV.U32 R30, RZ, RZ, 0x73fa8774 ;  /* 0x73fa8774ff1e7424 */ /* 0x000fe200078e00ff */
[----:B--2---:R-:W-:Y:S01]  /*9550*/  MOV R13, 0xbed50605 ;  /* 0xbed50605000d7802 */ /* 0x004fe20000000f00 */
[----:B------:R-:W-:Y:S01]  /*9560*/  IMAD.MOV.U32 R12, RZ, RZ, -0xb329a26 ;  /* 0xf4cd65daff0c7424 */ /* 0x000fe200078e00ff */
[----:B------:R2:W-:Y:S01]  /*9570*/  STL.128 [R1+0x9b0], R24 ;  /* 0x0009b01801007387 */ /* 0x0005e20000100c00 */
[----:B------:R-:W-:Y:S02]  /*9580*/  IMAD.MOV.U32 R14, RZ, RZ, 0x621fd134 ;  /* 0x621fd134ff0e7424 */ /* 0x000fe400078e00ff */
[----:B0-----:R-:W-:Y:S02]  /*9590*/  HFMA2 R34, -RZ, RZ, 149.375, -0.0777587890625 ;  /* 0x58abacfaff227431 */ /* 0x001fe400000001ff */
[----:B------:R-:W-:-:S02]  /*95a0*/  IMAD.MOV.U32 R15, RZ, RZ, -0x1753b5a ;  /* 0xfe8ac4a6ff0f7424 */ /* 0x000fc400078e00ff */
[----:B------:R-:W-:Y:S02]  /*95b0*/  IMAD.MOV.U32 R31, RZ, RZ, 0x2efb0b41 ;  /* 0x2efb0b41ff1f7424 */ /* 0x000fe400078e00ff */
[----:B---3--:R-:W-:Y:S02]  /*95c0*/  HFMA2 R22, -RZ, RZ, -0.00685882568359375, 412.25 ;  /* 0x9f065e71ff167431 */ /* 0x008fe400000001ff */
[----:B------:R-:W-:Y:S01]  /*95d0*/  IMAD.MOV.U32 R20, RZ, RZ, -0x13c6f47d ;  /* 0xec390b83ff147424 */ /* 0x000fe200078e00ff */
[----:B------:R0:W-:Y:S01]  /*95e0*/  STL.128 [R1+0xb10], R12 ;  /* 0x000b100c01007387 */ /* 0x0001e20000100c00 */
[----:B------:R-:W-:Y:S02]  /*95f0*/  IMAD.MOV.U32 R21, RZ, RZ, -0x1055bfa0 ;  /* 0xefaa4060ff157424 */ /* 0x000fe400078e00ff */
[----:B------:R-:W-:Y:S02]  /*9600*/  IMAD.MOV.U32 R23, RZ, RZ, 0x1051bd6e ;  /* 0x1051bd6eff177424 */ /* 0x000fe400078e00ff */
[----:B-1----:R-:W-:-:S02]  /*9610*/  HFMA2 R16, -RZ, RZ, 60.90625, 0.26123046875 ;  /* 0x539d342eff107431 */ /* 0x002fc400000001ff */
        /* <DEDUP_REMOVED lines=8> */
[----:B------:R-:W-:Y:S02]  /*96a0*/  IMAD.MOV.U32 R39, RZ, RZ, 0x5fc2a340 ;  /* 0x5fc2a340ff277424 */ /* 0x000fe400078e00ff */
[----:B------:R-:W-:-:S02]  /*96b0*/  IMAD.MOV.U32 R24, RZ, RZ, 0x7502c32f ;  /* 0x7502c32fff187424 */ /* 0x000fc400078e00ff */
[----:B0-----:R-:W-:Y:S02]  /*96c0*/  HFMA2 R14, -RZ, RZ, 3.8984375, -0.00016021728515625 ;  /* 0x43cc8940ff0e7431 */ /* 0x001fe400000001ff */
[----:B------:R-:W-:Y:S01]  /*96d0*/  IMAD.MOV.U32 R12, RZ, RZ, -0x4dbe668 ;  /* 0xfb241998ff0c7424 */ /* 0x000fe200078e00ff */
[----:B------:R0:W-:Y:S01]  /*96e0*/  STL.128 [R1+0x960], R28 ;  /* 0x0009601c01007387 */ /* 0x0001e20000100c00 */
[----:B------:R-:W-:Y:S02]  /*96f0*/  IMAD.MOV.U32 R13, RZ, RZ, -0x16682943 ;  /* 0xe997d6bdff0d7424 */ /* 0x000fe400078e00ff */
[----:B------:R-:W-:Y:S01]  /*9700*/  IMAD.MOV.U32 R15, RZ, RZ, -0x61889827 ;  /* 0x9e7767d9ff0f7424 */ /* 0x000fe200078e00ff */
[----:B------:R3:W-:Y:S01]  /*9710*/  STL.128 [R1+0x9c0], R36 ;  /* 0x0009c02401007387 */ /* 0x0007e20000100c00 */
[----:B------:R-:W-:Y:S02]  /*9720*/  IMAD.MOV.U32 R26, RZ, RZ, -0x685c72ba ;  /* 0x97a38d46ff1a7424 */ /* 0x000fe400078e00ff */
[----:B-1----:R-:W-:-:S02]  /*9730*/  HFMA2 R20, -RZ, RZ, 0.00019156932830810546875, -0.010711669921875 ;  /* 0x0a47a17cff147431 */ /* 0x002fc400000001ff */
[----:B------:R-:W-:Y:S01]  /*9740*/  IMAD.MOV.U32 R21, RZ, RZ, 0xfe97c42 ;  /* 0x0fe97c42ff157424 */ /* 0x000fe200078e00ff */
[----:B------:R1:W-:Y:S01]  /*9750*/  STL.128 [R1+0xb60], R12 ;  /* 0x000b600c01007387 */ /* 0x0003e20000100c00 */
[----:B------:R-:W-:Y:S01]  /*9760*/  IMAD.MOV.U32 R22, RZ, RZ, 0x1ec9f884 ;  /* 0x1ec9f884ff167424 */ /* 0x000fe200078e00ff */
[----:B------:R-:W-:Y:S01]  /*9770*/  MOV R23, RZ ;  /* 0x000000ff00177202 */ /* 0x000fe20000000f00 */
[----:B--2---:R-:W-:Y:S01]  /*9780*/  IMAD.MOV.U32 R16, RZ, RZ, 0x42bdb0e8 ;  /* 0x42bdb0e8ff107424 */ /* 0x004fe200078e00ff */
[----:B------:R-:W-:Y:S01]  /*9790*/  MOV R17, 0x8b880789 ;  /* 0x8b88078900117802 */ /* 0x000fe20000000f00 */
[----:B------:R-:W-:Y:S02]  /*97a0*/  IMAD.MOV.U32 R18, RZ, RZ, 0x5b38e719 ;  /* 0x5b38e719ff127424 */ /* 0x000fe400078e00ff */
[----:B------:R-:W-:Y:S01]  /*97b0*/  IMAD.MOV.U32 R19, RZ, RZ, -0x11248638 ;  /* 0xeedb79c8ff137424 */ /* 0x000fe200078e00ff */
[----:B------:R2:W-:Y:S01]  /*97c0*/  STL.128 [R1+0xb80], R20 ;  /* 0x000b801401007387 */ /* 0x0005e20000100c00 */
[----:B------:R-:W-:-:S02]  /*97d0*/  IMAD.MOV.U32 R27, RZ, RZ, -0x639942d ;  /* 0xf9c66bd3ff1b7424 */ /* 0x000fc400078e00ff */
[----:B0-----:R-:W-:Y:S02]  /*97e0*/  HFMA2 R28, -RZ, RZ, -0.028564453125, 47.625 ;  /* 0xa75051f4ff1c7431 */ /* 0x001fe400000001ff */
[----:B------:R-:W-:Y:S01]  /*97f0*/  IMAD.MOV.U32 R32, RZ, RZ, 0x6bcb3bab ;  /* 0x6bcb3babff207424 */ /* 0x000fe200078e00ff */
[----:B------:R0:W-:Y:S01]  /*9800*/  STL.128 [R1+0xb70], R16 ;  /* 0x000b701001007387 */ /* 0x0001e20000100c00 */
[----:B------:R-:W-:Y:S02]  /*9810*/  IMAD.MOV.U32 R33, RZ, RZ, 0x45f11f9d ;  /* 0x45f11f9dff217424 */ /* 0x000fe400078e00ff */
[----:B---3--:R-:W-:Y:S02]  /*9820*/  HFMA2 R36, -RZ, RZ, 505.75, 5.4299831390380859375e-05 ;  /* 0x5fe7038fff247431 */ /* 0x008fe400000001ff */
[----:B------:R-:W-:Y:S02]  /*9830*/  IMAD.MOV.U32 R35, RZ, RZ, 0x3934be3 ;  /* 0x03934be3ff237424 */ /* 0x000fe400078e00ff */
[----:B-1----:R-:W-:-:S02]  /*9840*/  HFMA2 R12, -RZ, RZ, -172.5, 0.00018489360809326171875 ;  /* 0xd9640a0fff0c7431 */ /* 0x002fc400000001ff */
[----:B------:R-:W-:Y:S01]  /*9850*/  IMAD.MOV.U32 R13, RZ, RZ, -0x59de97a4 ;  /* 0xa621685cff0d7424 */ /* 0x000fe200078e00ff */
[----:B------:R-:W-:Y:S01]  /*9860*/  MOV R15, 0x2e3a2436 ;  /* 0x2e3a2436000f7802 */ /* 0x000fe20000000f00 */
[----:B------:R-:W-:Y:S01]  /*9870*/  IMAD.MOV.U32 R14, RZ, RZ, 0x54d19b5b ;  /* 0x54d19b5bff0e7424 */ /* 0x000fe200078e00ff */
[----:B------:R1:W-:Y:S01]  /*9880*/  STL.128 [R1+0xa50], R24 ;  /* 0x000a501801007387 */ /* 0x0003e20000100c00 */
[----:B------:R-:W-:Y:S01]  /*9890*/  IMAD.MOV.U32 R29, RZ, RZ, 0x65537e41 ;  /* 0x65537e41ff1d7424 */ /* 0x000fe200078e00ff */
[----:B------:R-:W-:Y:S01]  /*98a0*/  MOV R31, 0x5e963a27 ;  /* 0x5e963a27001f7802 */ /* 0x000fe20000000f00 */
[----:B------:R-:W-:Y:S01]  /*98b0*/  IMAD.MOV.U32 R30, RZ, RZ, -0x5b3ce5e9 ;  /* 0xa4c31a17ff1e7424 */ /* 0x000fe200078e00ff */
[----:B--2---:R-:W-:Y:S01]  /*98c0*/  MOV R21, 0x20a261dc ;  /* 0x20a261dc00157802 */ /* 0x004fe20000000f00 */
[----:B------:R-:W-:Y:S01]  /*98d0*/  IMAD.MOV.U32 R20, RZ, RZ, -0x3ab07f40 ;  /* 0xc54f80c0ff147424 */ /* 0x000fe200078e00ff */
[----:B------:R2:W-:Y:S01]  /*98e0*/  STL.128 [R1+0xbb0], R12 ;  /* 0x000bb00c01007387 */ /* 0x0005e20000100c00 */
[----:B------:R-:W-:-:S02]  /*98f0*/  IMAD.MOV.U32 R22, RZ, RZ, 0x4b695a77 ;  /* 0x4b695a77ff167424 */ /* 0x000fc400078e00ff */
[----:B0-----:R-:W-:Y:S02]  /*9900*/  HFMA2 R18, -RZ, RZ, -0.0016651153564453125, -0.30810546875 ;  /* 0x96d2b4eeff127431 */ /* 0x001fe400000001ff */
[----:B------:R-:W-:Y:S01]  /*9910*/  IMAD.MOV.U32 R23, RZ, RZ, 0x1a161c12 ;  /* 0x1a161c12ff177424 */ /* 0x000fe200078e00ff */
[----:B------:R0:W-:Y:S01]  /*9920*/  STL.128 [R1+0xa10], R32 ;  /* 0x000a102001007387 */ /* 0x0001e20000100c00 */
[----:B------:R-:W-:Y:S01]  /*9930*/  IMAD.MOV.U32 R16, RZ, RZ, 0x67b10c0a ;  /* 0x67b10c0aff107424 */ /* 0x000fe200078e00ff */
[----:B------:R-:W-:Y:S01]  /*9940*/  MOV R39, 0x59da9552 ;  /* 0x59da955200277802 */ /* 0x000fe20000000f00 */
[----:B------:R-:W-:Y:S01]  /*9950*/  IMAD.MOV.U32 R17, RZ, RZ, -0x18f06ca9 ;  /* 0xe70f9357ff117424 */ /* 0x000fe200078e00ff */
[----:B------:R3:W-:Y:S01]  /*9960*/  STL.128 [R1+0xbd0], R20 ;  /* 0x000bd01401007387 */ /* 0x0007e20000100c00 */
[----:B------:R-:W-:Y:S02]  /*9970*/  IMAD.MOV.U32 R19, RZ, RZ, -0x6e61e465 ;  /* 0x919e1b9bff137424 */ /* 0x000fe400078e00ff */
[----:B-1----:R-:W-:-:S02]  /*9980*/  HFMA2 R24, -RZ, RZ, -0.00012123584747314453125, 0.1298828125 ;  /* 0x87f23028ff187431 */ /* 0x002fc400000001ff */
[----:B------:R-:W-:Y:S01]  /*9990*/  IMAD.MOV.U32 R37, RZ, RZ, -0x636aea6e ;  /* 0x9c951592ff257424 */ /* 0x000fe200078e00ff */
[----:B------:R-:W-:Y:S01]  /*99a0*/  MOV R27, 0x825ced16 ;  /* 0x825ced16001b7802 */ /* 0x000fe20000000f00 */
[----:B------:R-:W-:Y:S01]  /*99b0*/  IMAD.MOV.U32 R38, RZ, RZ, 0x7aebbf6d ;  /* 0x7aebbf6dff267424 */ /* 0x000fe200078e00ff */
[----:B------:R1:W-:Y:S01]  /*99c0*/  STL.128 [R1+0xa00], R28 ;  /* 0x000a001c01007387 */ /* 0x0003e20000100c00 */
[----:B------:R-:W-:Y:S01]  /*99d0*/  IMAD.MOV.U32 R25, RZ, RZ, -0x5a4ddc41 ;  /* 0xa5b223bfff197424 */ /* 0x000fe200078e00ff */
[----:B--2---:R-:W-:Y:S01]  /*99e0*/  MOV R13, 0x74caf75 ;  /* 0x074caf75000d7802 */ /* 0x004fe20000000f00 */
[----:B------:R-:W-:Y:S01]  /*99f0*/  IMAD.MOV.U32 R12, RZ, RZ, 0x198557f1 ;  /* 0x198557f1ff0c7424 */ /* 0x000fe200078e00ff */
[----:B------:R2:W-:Y:S01]  /*9a00*/  STL.128 [R1+0xbc0], R16 ;  /* 0x000bc01001007387 */ /* 0x0005e20000100c00 */
[----:B------:R-:W-:Y:S01]  /*9a10*/  IMAD.MOV.U32 R14, RZ, RZ, -0x22441167 ;  /* 0xddbbee99ff0e7424 */ /* 0x000fe200078e00ff */
[----:B0-----:R-:W-:Y:S01]  /*9a20*/  MOV R33, 0xae84bb6b ;  /* 0xae84bb6b00217802 */ /* 0x001fe20000000f00 */
[----:B------:R-:W-:Y:S01]  /*9a30*/  IMAD.MOV.U32 R15, RZ, RZ, 0x60fda37f ;  /* 0x60fda37fff0f7424 */ /* 0x000fe200078e00ff */
[----:B------:R0:W-:Y:S01]  /*9a40*/  STL.128 [R1+0xa60], R36 ;  /* 0x000a602401007387 */ /* 0x0001e20000100c00 */
[----:B------:R-:W-:Y:S01]  /*9a50*/  IMAD.MOV.U32 R32, RZ, RZ, 0x77e0b164 ;  /* 0x77e0b164ff207424 */ /* 0x000fe200078e00ff */
[----:B---3--:R-:W-:Y:S01]  /*9a60*/  MOV R22, 0xfc68b6ed ;  /* 0xfc68b6ed00167802 */ /* 0x008fe20000000f00 */
[----:B------:R-:W-:Y:S01]  /*9a70*/  IMAD.MOV.U32 R34, RZ, RZ, -0x5fe3017f ;  /* 0xa01cfe81ff227424 */ /* 0x000fe200078e00ff */
[----:B------:R3:W-:Y:S01]  /*9a80*/  STL.128 [R1+0xc00], R12 ;  /* 0x000c000c01007387 */ /* 0x0007e20000100c00 */
[----:B------:R-:W-:-:S02]  /*9a90*/  IMAD.MOV.U32 R35, RZ, RZ, 0x2b94f908 ;  /* 0x2b94f908ff237424 */ /* 0x000fc400078e00ff */
[----:B------:R-:W-:Y:S02]  /*9aa0*/  IMAD.MOV.U32 R26, RZ, RZ, 0x6aba0203 ;  /* 0x6aba0203ff1a7424 */ /* 0x000fe400078e00ff */
[----:B-1----:R-:W-:Y:S02]  /*9ab0*/  HFMA2 R30, -RZ, RZ, 0.23046875, -0.00178623199462890625 ;  /* 0x33609751ff1e7431 */ /* 0x002fe400000001ff */
[----:B------:R-:W-:Y:S01]  /*9ac0*/  IMAD.MOV.U32 R20, RZ, RZ, 0x29768b43 ;  /* 0x29768b43ff147424 */ /* 0x000fe200078e00ff */
[----:B------:R1:W-:Y:S01]  /*9ad0*/  STL.128 [R1+0xab0], R32 ;  /* 0x000ab02001007387 */ /* 0x0003e20000100c00 */
[----:B------:R-:W-:Y:S02]  /*9ae0*/  IMAD.MOV.U32 R21, RZ, RZ, -0x392334dd ;  /* 0xc6dccb23ff157424 */ /* 0x000fe400078e00ff */
[----:B--2---:R-:W-:Y:S02]  /*9af0*/  HFMA2 R16, -RZ, RZ, 0.0258636474609375, -28688 ;  /* 0x269ff701ff107431 */ /* 0x004fe400000001ff */
[----:B------:R-:W-:Y:S01]  /*9b00*/  IMAD.MOV.U32 R23, RZ, RZ, -0xe9c471c ;  /* 0xf163b8e4ff177424 */ /* 0x000fe200078e00ff */
[----:B------:R2:W-:Y:S01]  /*9b10*/  STL.128 [R1+0xaf0], R24 ;  /* 0x000af01801007387 */ /* 0x0005e20000100c00 */
[----:B------:R-:W-:-:S02]  /*9b20*/  IMAD.MOV.U32 R28, RZ, RZ, 0x4a1863df ;  /* 0x4a1863dfff1c7424 */ /* 0x000fc400078e00ff */
[----:B0-----:R-:W-:Y:S02]  /*9b30*/  HFMA2 R38, -RZ, RZ, -14208, -14392 ;  /* 0xf2f0f307ff267431 */ /* 0x001fe400000001ff */
        /* <DEDUP_REMOVED lines=8> */
[----:B------:R-:W-:-:S02]  /*9bc0*/  IMAD.MOV.U32 R15, RZ, RZ, -0x1c2f883f ;  /* 0xe3d077c1ff0f7424 */ /* 0x000fc400078e00ff */
[----:B-1----:R-:W-:Y:S02]  /*9bd0*/  HFMA2 R32, -RZ, RZ, -0.0003483295440673828125, -0.0006504058837890625 ;  /* 0x8db59154ff207431 */ /* 0x002fe400000001ff */
[----:B------:R-:W-:Y:S01]  /*9be0*/  IMAD.MOV.U32 R17, RZ, RZ, -0xa43a38e ;  /* 0xf5bc5c72ff117424 */ /* 0x000fe200078e00ff */
[----:B------:R-:W-:Y:S01]  /*9bf0*/  MOV R35, 0x15ff6050 ;  /* 0x15ff605000237802 */ /* 0x000fe20000000f00 */
[----:B------:R-:W-:Y:S02]  /*9c00*/  IMAD.MOV.U32 R18, RZ, RZ, 0x3bc54466 ;  /* 0x3bc54466ff127424 */ /* 0x000fe400078e00ff */
[----:B--2---:R-:W-:Y:S02]  /*9c10*/  HFMA2 R26, -RZ, RZ, 9568, 0.005924224853515625 ;  /* 0x70ac1e11ff1a7431 */ /* 0x004fe400000001ff */
[----:B------:R-:W-:Y:S01]  /*9c20*/  IMAD.MOV.U32 R36, RZ, RZ, 0x1c2b8acf ;  /* 0x1c2b8acfff247424 */ /* 0x000fe200078e00ff */
[----:B------:R1:W-:Y:S01]  /*9c30*/  STL.128 [R1+0xc50], R12 ;  /* 0x000c500c01007387 */ /* 0x0003e20000100c00 */
[----:B------:R-:W-:-:S02]  /*9c40*/  IMAD.MOV.U32 R37, RZ, RZ, -0x4b6d5887 ;  /* 0xb492a779ff257424 */ /* 0x000fc400078e00ff */
[----:B0-----:R-:W-:Y:S02]  /*9c50*/  HFMA2 R23, -RZ, RZ, -0.000602245330810546875, 0.01210784912109375 ;  /* 0x90ef2233ff177431 */ /* 0x001fe400000001ff */
        /* <DEDUP_REMOVED lines=9> */
[----:B------:R-:W-:Y:S01]  /*9cf0*/  IMAD.MOV.U32 R27, RZ, RZ, 0x724e6c5a ;  /* 0x724e6c5aff1b7424 */ /* 0x000fe200078e00ff */
[----:B------:R3:W-:Y:S01]  /*9d00*/  STL.128 [R1+0xb50], R32 ;  /* 0x000b502001007387 */ /* 0x0007e20000100c00 */
[----:B------:R-:W-:Y:S02]  /*9d10*/  IMAD.MOV.U32 R21, RZ, RZ, 0x3f1aa0f0 ;  /* 0x3f1aa0f0ff157424 */ /* 0x000fe400078e00ff */
[----:B-1----:R-:W-:Y:S02]  /*9d20*/  HFMA2 R15, -RZ, RZ, 6.3828125, 71.875 ;  /* 0x4662547eff0f7431 */ /* 0x002fe400000001ff */
[----:B------:R-:W-:Y:S01]  /*9d30*/  IMAD.MOV.U32 R22, RZ, RZ, 0x2cd8567d ;  /* 0x2cd8567dff167424 */ /* 0x000fe200078e00ff */
[----:B------:R-:W-:Y:S01]  /*9d40*/  MOV R12, 0x9de42c3a ;  /* 0x9de42c3a000c7802 */ /* 0x000fe20000000f00 */
[----:B------:R-:W-:Y:S01]  /*9d50*/  IMAD.MOV.U32 R13, RZ, RZ, -0x6df2af88 ;  /* 0x920d5078ff0d7424 */ /* 0x000fe200078e00ff */
[----:B------:R1:W-:Y:S01]  /*9d60*/  STL.128 [R1+0xb90], R24 ;  /* 0x000b901801007387 */ /* 0x0003e20000100c00 */
[----:B------:R-:W-:-:S02]  /*9d70*/  IMAD.MOV.U32 R14, RZ, RZ, -0x336495a1 ;  /* 0xcc9b6a5fff0e7424 */ /* 0x000fc400078e00ff */
[----:B0-----:R-:W-:Y:S02]  /*9d80*/  HFMA2 R17, -RZ, RZ, -0.69970703125, -0.04248046875 ;  /* 0xb999a970ff117431 */ /* 0x001fe400000001ff */
[----:B------:R-:W-:Y:S01]  /*9d90*/  IMAD.MOV.U32 R28, RZ, RZ, -0x7506c1df ;  /* 0x8af93e21ff1c7424 */ /* 0x000fe200078e00ff */
[----:B------:R0:W-:Y:S01]  /*9da0*/  STL.128 [R1+0xc70], R20 ;  /* 0x000c701401007387 */ /* 0x0001e20000100c00 */
[----:B------:R-:W-:Y:S01]  /*9db0*/  IMAD.MOV.U32 R30, RZ, RZ, 0x5aedd3e ;  /* 0x05aedd3eff1e7424 */ /* 0x000fe200078e00ff */
[----:B--2---:R-:W-:Y:S01]  /*9dc0*/  MOV R37, 0x38560f85 ;  /* 0x38560f8500257802 */ /* 0x004fe20000000f00 */
[----:B------:R-:W-:Y:S01]  /*9dd0*/  IMAD.MOV.U32 R31, RZ, RZ, -0x42b9b21a ;  /* 0xbd464de6ff1f7424 */ /* 0x000fe200078e00ff */
[----:B------:R2:W-:Y:S01]  /*9de0*/  STL.128 [R1+0xca0], R12 ;  /* 0x000ca00c01007387 */ /* 0x0005e20000100c00 */
[----:B------:R-:W-:Y:S02]  /*9df0*/  IMAD.MOV.U32 R36, RZ, RZ, -0x402f2 ;  /* 0xfffbfd0eff247424 */ /* 0x000fe400078e00ff */
[----:B---3--:R-:W-:-:S02]  /*9e00*/  HFMA2 R34, -RZ, RZ, -0.036895751953125, 0.0892333984375 ;  /* 0xa8b92db6ff227431 */ /* 0x008fc400000001ff */
[----:B------:R-:W-:Y:S01]  /*9e10*/  IMAD.MOV.U32 R38, RZ, RZ, -0x2ae1c252 ;  /* 0xd51e3daeff267424 */ /* 0x000fe200078e00ff */
[----:B------:R3:W-:Y:S01]  /*9e20*/  STL.128 [R1+0xb40], R28 ;  /* 0x000b401c01007387 */ /* 0x0007e20000100c00 */
[----:B------:R-:W-:Y:S02]  /*9e30*/  IMAD.MOV.U32 R39, RZ, RZ, 0x3927362d ;  /* 0x3927362dff277424 */ /* 0x000fe400078e00ff */
[----:B------:R-:W-:Y:S02]  /*9e40*/  IMAD.MOV.U32 R16, RZ, RZ, 0x166c2bb3 ;  /* 0x166c2bb3ff107424 */ /* 0x000fe400078e00ff */
[----:B-1----:R-:W-:Y:S02]  /*9e50*/  HFMA2 R25, -RZ, RZ, -7.724761962890625e-05, 3.193359375 ;  /* 0x85104263ff197431 */ /* 0x002fe400000001ff */
[----:B------:R-:W-:Y:S01]  /*9e60*/  IMAD.MOV.U32 R18, RZ, RZ, 0x48fa1194 ;  /* 0x48fa1194ff127424 */ /* 0x000fe200078e00ff */
[----:B------:R1:W-:Y:S01]  /*9e70*/  STL.128 [R1+0xba0], R36 ;  /* 0x000ba02401007387 */ /* 0x0003e20000100c00 */
[----:B------:R-:W-:-:S02]  /*9e80*/  IMAD.MOV.U32 R19, RZ, RZ, 0x642247e9 ;  /* 0x642247e9ff137424 */ /* 0x000fc400078e00ff */
[----:B0-----:R-:W-:Y:S02]  /*9e90*/  HFMA2 R21, -RZ, RZ, -0.0009136199951171875, 2976 ;  /* 0x937c69d0ff157431 */ /* 0x001fe400000001ff */
[----:B------:R-:W-:Y:S02]  /*9ea0*/  IMAD.MOV.U32 R32, RZ, RZ, 0xd0b0e09 ;  /* 0x0d0b0e09ff207424 */ /* 0x000fe400078e00ff */
[----:B------:R-:W-:Y:S02]  /*9eb0*/  IMAD.MOV.U32 R33, RZ, RZ, -0x38520d75 ;  /* 0xc7adf28bff217424 */ /* 0x000fe400078e00ff */
[----:B--2---:R-:W-:Y:S02]  /*9ec0*/  HFMA2 R13, -RZ, RZ, -1662, -0.054656982421875 ;  /* 0xe67eaaffff0d7431 */ /* 0x004fe400000001ff */
[----:B------:R-:W-:Y:S01]  /*9ed0*/  IMAD.MOV.U32 R35, RZ, RZ, -0x5637ebe2 ;  /* 0xa9c8141eff237424 */ /* 0x000fe200078e00ff */
[----:B------:R0:W-:Y:S01]  /*9ee0*/  STL.128 [R1+0xc60], R16 ;  /* 0x000c601001007387 */ /* 0x0001e20000100c00 */
[----:B------:R-:W-:-:S02]  /*9ef0*/  IMAD.MOV.U32 R24, RZ, RZ, -0x233528cf ;  /* 0xdccad731ff187424 */ /* 0x000fc400078e00ff */
[----:B---3--:R-:W-:Y:S02]  /*9f00*/  HFMA2 R28, -RZ, RZ, -0.7548828125, -841.5 ;  /* 0xba0ae293ff1c7431 */ /* 0x008fe400000001ff */
[----:B------:R-:W-:Y:S01]  /*9f10*/  IMAD.MOV.U32 R26, RZ, RZ, 0x22401397 ;  /* 0x22401397ff1a7424 */ /* 0x000fe200078e00ff */
[----:B------:R-:W-:Y:S01]  /*9f20*/  MOV R31, 0x171d121b ;  /* 0x171d121b001f7802 */ /* 0x000fe20000000f00 */
[----:B------:R-:W-:Y:S01]  /*9f30*/  IMAD.MOV.U32 R27, RZ, RZ, 0x112084c6 ;  /* 0x112084c6ff1b7424 */ /* 0x000fe200078e00ff */
[----:B------:R2:W-:Y:S01]  /*9f40*/  STL.128 [R1+0xbf0], R32 ;  /* 0x000bf02001007387 */ /* 0x0005e20000100c00 */
[----:B------:R-:W-:Y:S02]  /*9f50*/  IMAD.MOV.U32 R20, RZ, RZ, -0x7f4160a3 ;  /* 0x80be9f5dff147424 */ /* 0x000fe400078e00ff */
[----:B-1----:R-:W-:Y:S02]  /*9f60*/  HFMA2 R39, -RZ, RZ, -0.01059722900390625, -7.16015625 ;  /* 0xa16dc729ff277431 */ /* 0x002fe400000001ff */
[----:B------:R-:W-:Y:S01]  /*9f70*/  IMAD.MOV.U32 R22, RZ, RZ, 0x2da96fd5 ;  /* 0x2da96fd5ff167424 */ /* 0x000fe200078e00ff */
[----:B------:R-:W-:Y:S01]  /*9f80*/  MOV R36, 0x247d854a ;  /* 0x247d854a00247802 */ /* 0x000fe20000000f00 */
[----:B------:R-:W-:Y:S01]  /*9f90*/  IMAD.MOV.U32 R23, RZ, RZ, 0x12b3cf25 ;  /* 0x12b3cf25ff177424 */ /* 0x000fe200078e00ff */
[----:B------:R1:W-:Y:S01]  /*9fa0*/  STL.128 [R1+0xc30], R24 ;  /* 0x000c301801007387 */ /* 0x0003e20000100c00 */
[----:B------:R-:W-:-:S02]  /*9fb0*/  IMAD.MOV.U32 R12, RZ, RZ, 0x6e65e695 ;  /* 0x6e65e695ff0c7424 */ /* 0x000fc400078e00ff */
[----:B------:R-:W-:Y:S01]  /*9fc0*/  IMAD.MOV.U32 R14, RZ, RZ, -0x30f7de44 ;  /* 0xcf0821bcff0e7424 */ /* 0x000fe200078e00ff */
[----:B0-----:R-:W-:Y:S01]  /*9fd0*/  MOV R18, 0xf75e2e39 ;  /* 0xf75e2e3900127802 */ /* 0x001fe20000000f00 */
[----:B------:R-:W-:Y:S01]  /*9fe0*/  IMAD.MOV.U32 R15, RZ, RZ, -0x171910eb ;  /* 0xe8e6ef15ff0f7424 */ /* 0x000fe200078e00ff */
[----:B------:R0:W-:Y:S01]  /*9ff0*/  STL.128 [R1+0xcc0], R20 ;  /* 0x000cc01401007387 */ /* 0x0001e20000100c00 */
[----:B------:R-:W-:Y:S02]  /*a000*/  IMAD.MOV.U32 R29, RZ, RZ, 0x2ae5c0a0 ;  /* 0x2ae5c0a0ff1d7424 */ /* 0x000fe400078e00ff */
[----:B------:R-:W-:Y:S02]  /*a010*/  IMAD.MOV.U32 R30, RZ, RZ, -0x1fbcc3de ;  /* 0xe0433c22ff1e7424 */ /* 0x000fe400078e00ff */
[----:B--2---:R-:W-:Y:S02]  /*a020*/  HFMA2 R33, -RZ, RZ, -394, -0.021392822265625 ;  /* 0xde28a57aff217431 */ /* 0x004fe400000001ff */
[----:B------:R-:W-:Y:S01]  /*a030*/  IMAD.MOV.U32 R16, RZ, RZ, 0x13c2f68d ;  /* 0x13c2f68dff107424 */ /* 0x000fe200078e00ff */
[----:B------:R2:W-:Y:S01]  /*a040*/  STL.128 [R1+0xcf0], R12 ;  /* 0x000cf00c01007387 */ /* 0x0005e20000100c00 */
[----:B------:R-:W-:-:S02]  /*a050*/  IMAD.MOV.U32 R17, RZ, RZ, -0x47176f28 ;  /* 0xb8e890d8ff117424 */ /* 0x000fc400078e00ff */
[----:B------:R-:W-:Y:S02]  /*a060*/  IMAD.MOV.U32 R19, RZ, RZ, -0x500a7d3d ;  /* 0xaff582c3ff137424 */ /* 0x000fe400078e00ff */
[----:B-1----:R-:W-:Y:S02]  /*a070*/  HFMA2 R27, -RZ, RZ, -0.93505859375, -231.375 ;  /* 0xbb7bdb3bff1b7431 */ /* 0x002fe400000001ff */
[----:B------:R-:W-:Y:S01]  /*a080*/  IMAD.MOV.U32 R37, RZ, RZ, 0x3df8d2bb ;  /* 0x3df8d2bbff257424 */ /* 0x000fe200078e00ff */
[----:B------:R-:W-:Y:S01]  /*a090*/  MOV R24, 0x993bc8ac ;  /* 0x993bc8ac00187802 */ /* 0x000fe20000000f00 */
[----:B------:R-:W-:Y:S01]  /*a0a0*/  IMAD.MOV.U32 R38, RZ, RZ, 0x3211aef9 ;  /* 0x3211aef9ff267424 */ /* 0x000fe200078e00ff */
[----:B------:R1:W-:Y:S01]  /*a0b0*/  STL.128 [R1+0xbe0], R28 ;  /* 0x000be01c01007387 */ /* 0x0003e20000100c00 */
[----:B------:R-:W-:Y:S02]  /*a0c0*/  IMAD.MOV.U32 R32, RZ, RZ, -0x7e30590b ;  /* 0x81cfa6f5ff207424 */ /* 0x000fe400078e00ff */
[----:B0-----:R-:W-:-:S02]  /*a0d0*/  HFMA2 R22, -RZ, RZ, -0.0010223388671875, -6.64453125 ;  /* 0x9430c6a5ff167431 */ /* 0x001fc400000001ff */
[----:B------:R-:W-:Y:S01]  /*a0e0*/  IMAD.MOV.U32 R34, RZ, RZ, -0x71d92549 ;  /* 0x8e26dab7ff227424 */ /* 0x000fe200078e00ff */
[----:B------:R0:W-:Y:S01]  /*a0f0*/  STL.128 [R1+0xcb0], R16 ;  /* 0x000cb01001007387 */ /* 0x0001e20000100c00 */
[----:B------:R-:W-:Y:S02]  /*a100*/  IMAD.MOV.U32 R35, RZ, RZ, -0x405bc053 ;  /* 0xbfa43fadff237424 */ /* 0x000fe400078e00ff */
[----:B------:R-:W-:Y:S02]  /*a110*/  IMAD.MOV.U32 R25, RZ, RZ, 0x7da71018 ;  /* 0x7da71018ff197424 */ /* 0x000fe400078e00ff */
[----:B--2---:R-:W-:Y:S02]  /*a120*/  HFMA2 R14, -RZ, RZ, 21.3125, -18.65625 ;  /* 0x4d54ccaaff0e7431 */ /* 0x004fe400000001ff */
[----:B------:R-:W-:Y:S01]  /*a130*/  IMAD.MOV.U32 R26, RZ, RZ, 0x636ee89c ;  /* 0x636ee89cff1a7424 */ /* 0x000fe200078e00ff */
        /* <DEDUP_REMOVED lines=18> */
[----:B------:R-:W-:-:S02]  /*a260*/  IMAD.MOV.U32 R13, RZ, RZ, -0x4fb2bc11 ;  /* 0xb04d43efff0d7424 */ /* 0x000fc400078e00ff */
[----:B---3--:R-:W-:Y:S02]  /*a270*/  HFMA2 R32, -RZ, RZ, -0.002094268798828125, -10272 ;  /* 0x984af104ff207431 */ /* 0x008fe400000001ff */
[----:B------:R-:W-:Y:S01]  /*a280*/  IMAD.MOV.U32 R15, RZ, RZ, 0x4dfe496 ;  /* 0x04dfe496ff0f7424 */ /* 0x000fe200078e00ff */
[----:B------:R3:W-:Y:S01]  /*a290*/  STL.128 [R1+0xd00], R16 ;  /* 0x000d001001007387 */ /* 0x0007e20000100c00 */
[----:B------:R-:W-:Y:S02]  /*a2a0*/  IMAD.MOV.U32 R36, RZ, RZ, 0x7809cd26 ;  /* 0x7809cd26ff247424 */ /* 0x000fe400078e00ff */
[----:B-1----:R-:W-:Y:S02]  /*a2b0*/  HFMA2 R26, -RZ, RZ, 99.1875, -2592 ;  /* 0x5633e910ff1a7431 */ /* 0x002fe400000001ff */
[----:B------:R-:W-:Y:S01]  /*a2c0*/  IMAD.MOV.U32 R37, RZ, RZ, 0x18f46e59 ;  /* 0x18f46e59ff257424 */ /* 0x000fe200078e00ff */
[----:B------:R1:W-:Y:S01]  /*a2d0*/  STL.128 [R1+0xd40], R12 ;  /* 0x000d400c01007387 */ /* 0x0003e20000100c00 */
[----:B------:R-:W-:Y:S01]  /*a2e0*/  IMAD.MOV.U32 R39, RZ, RZ, -0x65577cb1 ;  /* 0x9aa8834fff277424 */ /* 0x000fe200078e00ff */
[----:B------:R-:W-:Y:S01]  /*a2f0*/  MOV R35, 0xf62f1791 ;  /* 0xf62f179100237802 */ /* 0x000fe20000000f00 */
[----:B------:R-:W-:-:S02]  /*a300*/  IMAD.MOV.U32 R33, RZ, RZ, -0x2508be14 ;  /* 0xdaf741ecff217424 */ /* 0x000fc400078e00ff */
[----:B0-----:R-:W-:Y:S02]  /*a310*/  HFMA2 R20, -RZ, RZ, -3080, -0.00524139404296875 ;  /* 0xea049d5eff147431 */ /* 0x001fe400000001ff */
[----:B------:R-:W-:Y:S01]  /*a320*/  IMAD.MOV.U32 R34, RZ, RZ, 0x500e7fcd ;  /* 0x500e7fcdff227424 */ /* 0x000fe200078e00ff */
[----:B------:R0:W-:Y:S01]  /*a330*/  STL.128 [R1+0xce0], R36 ;  /* 0x000ce02401007387 */ /* 0x0001e20000100c00 */
[----:B------:R-:W-:Y:S01]  /*a340*/  IMAD.MOV.U32 R21, RZ, RZ, 0x355d018c ;  /* 0x355d018cff157424 */ /* 0x000fe200078e00ff */
[----:B--2---:R-:W-:Y:S01]  /*a350*/  MOV R29, 0xcaa6fc82 ;  /* 0xcaa6fc82001d7802 */ /* 0x004fe20000000f00 */
[----:B------:R-:W-:Y:S01]  /*a360*/  IMAD.MOV.U32 R28, RZ, RZ, -0x43c88bb2 ;  /* 0xbc37744eff1c7424 */ /* 0x000fe200078e00ff */
[----:B------:R-:W-:Y:S01]  /*a370*/  MOV R23, 0x412efb0b ;  /* 0x412efb0b00177802 */ /* 0x000fe20000000f00 */
[----:B------:R-:W-:Y:S01]  /*a380*/  IMAD.MOV.U32 R30, RZ, RZ, -0x2f4f1f70 ;  /* 0xd0b0e090ff1e7424 */ /* 0x000fe200078e00ff */
[----:B---3--:R-:W-:Y:S01]  /*a390*/  MOV R17, 0x881b4c6a ;  /* 0x881b4c6a00117802 */ /* 0x008fe20000000f00 */
[----:B------:R-:W-:Y:S01]  /*a3a0*/  IMAD.MOV.U32 R31, RZ, RZ, -0x27eacc59 ;  /* 0xd81533a7ff1f7424 */ /* 0x000fe200078e00ff */
[----:B------:R2:W-:Y:S01]  /*a3b0*/  STL.128 [R1+0xd30], R32 ;  /* 0x000d302001007387 */ /* 0x0005e20000100c00 */
[----:B------:R-:W-:-:S02]  /*a3c0*/  IMAD.MOV.U32 R16, RZ, RZ, -0x4a1c612f ;  /* 0xb5e39ed1ff107424 */ /* 0x000fc400078e00ff */
[----:B-1----:R-:W-:Y:S02]  /*a3d0*/  HFMA2 R12, -RZ, RZ, 0.030975341796875, -26.640625 ;  /* 0x27eecea9ff0c7431 */ /* 0x002fe400000001ff */
[----:B------:R-:W-:Y:S01]  /*a3e0*/  IMAD.MOV.U32 R18, RZ, RZ, 0x1fb8c12c ;  /* 0x1fb8c12cff127424 */ /* 0x000fe200078e00ff */
[----:B------:R-:W-:Y:S01]  /*a3f0*/  MOV R15, 0xb13c7a47 ;  /* 0xb13c7a47000f7802 */ /* 0x000fe20000000f00 */
[----:B------:R-:W-:Y:S01]  /*a400*/  IMAD.MOV.U32 R19, RZ, RZ, 0x517f4665 ;  /* 0x517f4665ff137424 */ /* 0x000fe200078e00ff */
[----:B------:R1:W-:Y:S01]  /*a410*/  STL.128 [R1+0xd20], R28 ;  /* 0x000d201c01007387 */ /* 0x0003e20000100c00 */
[----:B------:R-:W-:Y:S01]  /*a420*/  IMAD.MOV.U32 R22, RZ, RZ, 0x7473fa87 ;  /* 0x7473fa87ff167424 */ /* 0x000fe200078e00ff */
[----:B0-----:R-:W-:Y:S01]  /*a430*/  MOV R37, 0xc7a37a1 ;  /* 0x0c7a37a100257802 */ /* 0x001fe20000000f00 */
[----:B------:R-:W-:Y:S01]  /*a440*/  IMAD.MOV.U32 R24, RZ, RZ, 0x1d5ab367 ;  /* 0x1d5ab367ff187424 */ /* 0x000fe200078e00ff */
[----:B------:R0:W-:Y:S01]  /*a450*/  STL.128 [R1+0xd50], R16 ;  /* 0x000d501001007387 */ /* 0x0001e20000100c00 */
[----:B------:R-:W-:-:S02]  /*a460*/  IMAD.MOV.U32 R25, RZ, RZ, -0x2dad6d25 ;  /* 0xd25292dbff197424 */ /* 0x000fc400078e00ff */
[----:B------:R-:W-:Y:S01]  /*a470*/  IMAD.MOV.U32 R27, RZ, RZ, 0x47136dd6 ;  /* 0x47136dd6ff1b7424 */ /* 0x000fe200078e00ff */
[----:B------:R3:W-:Y:S01]  /*a480*/  STL.128 [R1+0xd60], R20 ;  /* 0x000d601401007387 */ /* 0x0007e20000100c00 */
[----:B------:R-:W-:Y:S02]  /*a490*/  IMAD.MOV.U32 R36, RZ, RZ, 0x618c9ad7 ;  /* 0x618c9ad7ff247424 */ /* 0x000fe400078e00ff */
[----:B--2---:R-:W-:Y:S02]  /*a4a0*/  HFMA2 R32, -RZ, RZ, -6.6816806793212890625e-05, 63840 ;  /* 0x84617bcbff207431 */ /* 0x004fe400000001ff */
[----:B------:R-:W-:Y:S01]  /*a4b0*/  IMAD.MOV.U32 R38, RZ, RZ, 0x148e59f8 ;  /* 0x148e59f8ff267424 */ /* 0x000fe200078e00ff */
[----:B------:R2:W-:Y:S01]  /*a4c0*/  STL.128 [R1+0xd70], R24 ;  /* 0x000d701801007387 */ /* 0x0005e20000100c00 */
[----:B------:R-:W-:Y:S01]  /*a4d0*/  IMAD.MOV.U32 R39, RZ, RZ, 0x3c89eb13 ;  /* 0x3c89eb13ff277424 */ /* 0x000fe200078e00ff */
[----:B------:R-:W-:Y:S01]  /*a4e0*/  MOV R35, 0x5742d0b8 ;  /* 0x5742d0b800237802 */ /* 0x000fe20000000f00 */
[----:B------:R-:W-:Y:S01]  /*a4f0*/  IMAD.MOV.U32 R13, RZ, RZ, -0x36ca489f ;  /* 0xc935b761ff0d7424 */ /* 0x000fe200078e00ff */
[----:B-1----:R-:W-:Y:S01]  /*a500*/  MOV R29, 0xb3de080c ;  /* 0xb3de080c001d7802 */ /* 0x002fe20000000f00 */
[----:B------:R-:W-:Y:S01]  /*a510*/  IMAD.MOV.U32 R14, RZ, RZ, -0x1a121ee4 ;  /* 0xe5ede11cff0e7424 */ /* 0x000fe200078e00ff */
[----:B------:R1:W-:Y:S01]  /*a520*/  STL.128 [R1+0xd80], R36 ;  /* 0x000d802401007387 */ /* 0x0003e20000100c00 */
[----:B------:R-:W-:-:S02]  /*a530*/  IMAD.MOV.U32 R33, RZ, RZ, -0x498f2ace ;  /* 0xb670d532ff217424 */ /* 0x000fc400078e00ff */
[----:B0-----:R-:W-:Y:S02]  /*a540*/  HFMA2 R18, -RZ, RZ, -25.890625, 0.00199127197265625 ;  /* 0xce791814ff127431 */ /* 0x001fe400000001ff */
[----:B------:R-:W-:Y:S01]  /*a550*/  IMAD.MOV.U32 R16, RZ, RZ, -0x20a6632e ;  /* 0xdf599cd2ff107424 */ /* 0x000fe200078e00ff */
[----:B------:R0:W-:Y:S01]  /*a560*/  STL.128 [R1+0xd90], R12 ;  /* 0x000d900c01007387 */ /* 0x0001e20000100c00 */
[----:B------:R-:W-:Y:S01]  /*a570*/  IMAD.MOV.U32 R17, RZ, RZ, 0x733f55f2 ;  /* 0x733f55f2ff117424 */ /* 0x000fe200078e00ff */
[----:B---3--:R-:W-:Y:S01]  /*a580*/  MOV R21, 0xaa5b5ffd ;  /* 0xaa5b5ffd00157802 */ /* 0x008fe20000000f00 */
[----:B------:R-:W-:Y:S02]  /*a590*/  IMAD.MOV.U32 R19, RZ, RZ, 0x37bf73c7 ;  /* 0x37bf73c7ff137424 */ /* 0x000fe400078e00ff */
[----:B------:R-:W-:Y:S02]  /*a5a0*/  IMAD.MOV.U32 R20, RZ, RZ, -0x3215ac09 ;  /* 0xcdea53f7ff147424 */ /* 0x000fe400078e00ff */
[----:B--2---:R-:W-:-:S02]  /*a5b0*/  HFMA2 R24, -RZ, RZ, -15368, -13.3671875 ;  /* 0xf381caafff187431 */ /* 0x004fc400000001ff */
[----:B------:R-:W-:Y:S01]  /*a5c0*/  IMAD.MOV.U32 R22, RZ, RZ, 0x6f14df3d ;  /* 0x6f14df3dff167424 */ /* 0x000fe200078e00ff */
[----:B------:R2:W-:Y:S01]  /*a5d0*/  STL.128 [R1+0xda0], R16 ;  /* 0x000da01001007387 */ /* 0x0005e20000100c00 */
[----:B------:R-:W-:Y:S01]  /*a5e0*/  IMAD.MOV.U32 R23, RZ, RZ, -0x247987bc ;  /* 0xdb867844ff177424 */ /* 0x000fe200078e00ff */
[----:B------:R-:W-:Y:S01]  /*a5f0*/  MOV R27, 0x405fc2a3 ;  /* 0x405fc2a3001b7802 */ /* 0x000fe20000000f00 */
[----:B------:R-:W-:Y:S02]  /*a600*/  IMAD.MOV.U32 R25, RZ, RZ, -0x3bc14698 ;  /* 0xc43eb968ff197424 */ /* 0x000fe400078e00ff */
[----:B-1----:R-:W-:Y:S02]  /*a610*/  HFMA2 R38, -RZ, RZ, 0.001865386962890625, -3.55078125 ;  /* 0x17a4c31aff267431 */ /* 0x002fe400000001ff */
[----:B------:R-:W-:Y:S01]  /*a620*/  IMAD.MOV.U32 R36, RZ, RZ, -0xb58afaf ;  /* 0xf4a75051ff247424 */ /* 0x000fe200078e00ff */
[----:B------:R1:W-:Y:S01]  /*a630*/  STL.128 [R1+0xdb0], R20 ;  /* 0x000db01401007387 */ /* 0x0003e20000100c00 */
[----:B------:R-:W-:-:S02]  /*a640*/  IMAD.MOV.U32 R37, RZ, RZ, 0x4165537e ;  /* 0x4165537eff257424 */ /* 0x000fc400078e00ff */
[----:B0-----:R-:W-:Y:S02]  /*a650*/  HFMA2 R14, -RZ, RZ, 11.0859375, 0.0330810546875 ;  /* 0x498b283cff0e7431 */ /* 0x001fe400000001ff */
[----:B------:R-:W-:Y:S02]  /*a660*/  IMAD.MOV.U32 R12, RZ, RZ, -0x3c8de9e3 ;  /* 0xc372161dff0c7424 */ /* 0x000fe400078e00ff */
[----:B------:R-:W-:Y:S02]  /*a670*/  IMAD.MOV.U32 R13, RZ, RZ, 0x250cbce2 ;  /* 0x250cbce2ff0d7424 */ /* 0x000fe400078e00ff */
[----:B------:R-:W-:Y:S02]  /*a680*/  IMAD.MOV.U32 R15, RZ, RZ, -0x6abe00f3 ;  /* 0x9541ff0dff0f7424 */ /* 0x000fe400078e00ff */
[----:B------:R-:W-:Y:S01]  /*a690*/  IMAD.MOV.U32 R39, RZ, RZ, 0x275e963a ;  /* 0x275e963aff277424 */ /* 0x000fe200078e00ff */
[----:B--2---:R-:W-:Y:S01]  /*a6a0*/  MOV R17, 0x9d45f11f ;  /* 0x9d45f11f00117802 */ /* 0x004fe20000000f00 */
[----:B------:R-:W-:Y:S01]  /*a6b0*/  IMAD.MOV.U32 R16, RZ, RZ, -0x549434c5 ;  /* 0xab6bcb3bff107424 */ /* 0x000fe200078e00ff */
[----:B------:R0:W-:Y:S01]  /*a6c0*/  STL.128 [R1+0xdd0], R12 ;  /* 0x000dd00c01007387 */ /* 0x0001e20000100c00 */
[----:B------:R-:W-:-:S02]  /*a6d0*/  IMAD.MOV.U32 R18, RZ, RZ, -0x5a75454 ;  /* 0xfa58abacff127424 */ /* 0x000fc400078e00ff */
[----:B------:R-:W-:Y:S02]  /*a6e0*/  IMAD.MOV.U32 R19, RZ, RZ, -0x1cfc6cb5 ;  /* 0xe303934bff137424 */ /* 0x000fe400078e00ff */
[----:B-1----:R-:W-:Y:S02]  /*a6f0*/  HFMA2 R22, -RZ, RZ, 0.3291015625, -2.26497650146484375e-06 ;  /* 0x35448026ff167431 */ /* 0x002fe400000001ff */
[----:B------:R-:W-:Y:S01]  /*a700*/  IMAD.MOV.U32 R20, RZ, RZ, -0x1a2803b1 ;  /* 0xe5d7fc4fff147424 */ /* 0x000fe200078e00ff */
[----:B------:R1:W-:Y:S01]  /*a710*/  STL.128 [R1+0xe00], R36 ;  /* 0x000e002401007387 */ /* 0x0003e20000100c00 */
[----:B------:R-:W-:Y:S02]  /*a720*/  IMAD.MOV.U32 R21, RZ, RZ, 0x2acbd7c5 ;  /* 0x2acbd7c5ff157424 */ /* 0x000fe400078e00ff */
[----:B------:R-:W-:Y:S01]  /*a730*/  IMAD.MOV.U32 R23, RZ, RZ, 0x62a38fb5 ;  /* 0x62a38fb5ff177424 */ /* 0x000fe200078e00ff */
[----:B------:R2:W-:Y:S01]  /*a740*/  STL.128 [R1+0xe10], R16 ;  /* 0x000e101001007387 */ /* 0x0005e20000100c00 */
[----:B------:R-:W-:-:S02]  /*a750*/  IMAD.MOV.U32 R26, RZ, RZ, 0x342c3824 ;  /* 0x342c3824ff1a7424 */ /* 0x000fc400078e00ff */
[----:B------:R-:W-:Y:S01]  /*a760*/  IMAD.MOV.U32 R34, RZ, RZ, 0x5c74486c ;  /* 0x5c74486cff227424 */ /* 0x000fe200078e00ff */
[----:B------:R3:W-:Y:S01]  /*a770*/  STL.128 [R1+0xe30], R20 ;  /* 0x000e301401007387 */ /* 0x0007e20000100c00 */
[----:B------:R-:W-:Y:S02]  /*a780*/  IMAD.MOV.U32 R28, RZ, RZ, 0x17139a8 ;  /* 0x017139a8ff1c7424 */ /* 0x000fe400078e00ff */
[----:B0-----:R-:W-:Y:S02]  /*a790*/  HFMA2 R12, -RZ, RZ, 0.155517578125, 82 ;  /* 0x30fa5520ff0c7431 */ /* 0x001fe400000001ff */
        /* <DEDUP_REMOVED lines=9> */
[----:B--2---:R-:W-:Y:S02]  /*a830*/  HFMA2 R18, -RZ, RZ, 5608, -3966 ;  /* 0x6d7aebbfff127431 */ /* 0x004fe400000001ff */
[----:B------:R-:W-:Y:S01]  /*a840*/  IMAD.MOV.U32 R16, RZ, RZ, -0x70a018fd ;  /* 0x8f5fe703ff107424 */ /* 0x000fe200078e00ff */
[----:B------:R2:W-:Y:S01]  /*a850*/  STL.128 [R1+0xdf0], R32 ;  /* 0x000df02001007387 */ /* 0x0005e20000100c00 */
[----:B------:R-:W-:Y:S02]  /*a860*/  IMAD.MOV.U32 R17, RZ, RZ, -0x6d636aeb ;  /* 0x929c9515ff117424 */ /* 0x000fe400078e00ff */
[----:B---3--:R-:W-:Y:S02]  /*a870*/  HFMA2 R20, -RZ, RZ, -3.267578125, 3306 ;  /* 0xc2896a75ff147431 */ /* 0x008fe400000001ff */
        /* <DEDUP_REMOVED lines=8> */
[----:B------:R-:W-:Y:S01]  /*a900*/  IMAD.MOV.U32 R39, RZ, RZ, 0x537f4562 ;  /* 0x537f4562ff277424 */ /* 0x000fe200078e00ff */
[----:B-1----:R-:W-:Y:S01]  /*a910*/  MOV R13, 0x7421d358 ;  /* 0x7421d358000d7802 */ /* 0x002fe20000000f00 */
[----:B------:R-:W-:Y:S01]  /*a920*/  IMAD.MOV.U32 R12, RZ, RZ, -0x417cd22c ;  /* 0xbe832dd4ff0c7424 */ /* 0x000fe200078e00ff */
[----:B------:R1:W-:Y:S01]  /*a930*/  STL.128 [R1+0xe80], R20 ;  /* 0x000e801401007387 */ /* 0x0003e20000100c00 */
[----:B------:R-:W-:-:S02]  /*a940*/  IMAD.MOV.U32 R14, RZ, RZ, -0x1f96d6b7 ;  /* 0xe0692949ff0e7424 */ /* 0x000fc400078e00ff */
[----:B--2---:R-:W-:Y:S02]  /*a950*/  HFMA2 R34, -RZ, RZ, 0.009124755859375, 1737 ;  /* 0x20ac66c9ff227431 */ /* 0x004fe400000001ff */
[----:B------:R-:W-:Y:S01]  /*a960*/  IMAD.MOV.U32 R15, RZ, RZ, -0x3637bb72 ;  /* 0xc9c8448eff0f7424 */ /* 0x000fe200078e00ff */
[----:B------:R2:W-:Y:S01]  /*a970*/  STL.128 [R1+0xea0], R36 ;  /* 0x000ea02401007387 */ /* 0x0005e20000100c00 */
[----:B------:R-:W-:Y:S02]  /*a980*/  IMAD.MOV.U32 R24, RZ, RZ, -0x4ea5b622 ;  /* 0xb15a49deff187424 */ /* 0x000fe400078e00ff */
[----:B------:R-:W-:Y:S01]  /*a990*/  IMAD.MOV.U32 R26, RZ, RZ, -0x15f167bb ;  /* 0xea0e9845ff1a7424 */ /* 0x000fe200078e00ff */
[----:B------:R4:W-:Y:S01]  /*a9a0*/  STL.128 [R1+0xe70], R12 ;  /* 0x000e700c01007387 */ /* 0x0009e20000100c00 */
[----:B------:R-:W-:Y:S02]  /*a9b0*/  IMAD.MOV.U32 R27, RZ, RZ, -0x13f1ea3 ;  /* 0xfec0e15dff1b7424 */ /* 0x000fe400078e00ff */
[----:B---3--:R-:W-:-:S02]  /*a9c0*/  HFMA2 R28, -RZ, RZ, 0.11651611328125, 4.2140483856201171875e-05 ;  /* 0x2f7502c3ff1c7431 */ /* 0x008fc400000001ff */
[----:B------:R-:W-:Y:S02]  /*a9d0*/  IMAD.MOV.U32 R32, RZ, RZ, -0x1eb04942 ;  /* 0xe14fb6beff207424 */ /* 0x000fe400078e00ff */
[----:B0-----:R-:W-:Y:S02]  /*a9e0*/  HFMA2 R16, -RZ, RZ, 1143, -600.5 ;  /* 0x6477e0b1ff107431 */ /* 0x001fe400000001ff */
        /* <DEDUP_REMOVED lines=8> */
[----:B------:R-:W-:-:S02]  /*aa70*/  IMAD.MOV.U32 R23, RZ, RZ, 0x55ab2a66 ;  /* 0x55ab2a66ff177424 */ /* 0x000fc400078e00ff */
[----:B--2---:R-:W-:Y:S02]  /*aa80*/  HFMA2 R36, -RZ, RZ, 0.0108184814453125, -42944 ;  /* 0x218af93eff247431 */ /* 0x004fe400000001ff */
[----:B------:R-:W-:Y:S02]  /*aa90*/  IMAD.MOV.U32 R33, RZ, RZ, -0x7752e810 ;  /* 0x88ad17f0ff217424 */ /* 0x000fe400078e00ff */
[----:B----4-:R-:W-:Y:S02]  /*aaa0*/  HFMA2 R14, -RZ, RZ, -411, -0.0001156330108642578125 ;  /* 0xde6c8794ff0e7431 */ /* 0x010fe400000001ff */
[----:B------:R-:W-:Y:S01]  /*aab0*/  IMAD.MOV.U32 R12, RZ, RZ, 0x48685870 ;  /* 0x48685870ff0c7424 */ /* 0x000fe200078e00ff */
        /* <DEDUP_REMOVED lines=8> */
[----:B------:R-:W-:Y:S01]  /*ab40*/  IMAD.MOV.U32 R30, RZ, RZ, 0x4697a38d ;  /* 0x4697a38dff1e7424 */ /* 0x000fe200078e00ff */
[----:B0-----:R-:W-:Y:S01]  /*ab50*/  MOV R17, 0x79b492a7 ;  /* 0x79b492a700117802 */ /* 0x001fe20000000f00 */
[----:B------:R-:W-:Y:S01]  /*ab60*/  IMAD.MOV.U32 R16, RZ, RZ, -0x30e3d476 ;  /* 0xcf1c2b8aff107424 */ /* 0x000fe200078e00ff */
[----:B------:R0:W-:Y:S01]  /*ab70*/  STL.128 [R1+0xe90], R32 ;  /* 0x000e902001007387 */ /* 0x0001e20000100c00 */
[----:B------:R-:W-:Y:S02]  /*ab80*/  IMAD.MOV.U32 R18, RZ, RZ, 0x7f2f0f3 ;  /* 0x07f2f0f3ff127424 */ /* 0x000fe400078e00ff */
[----:B------:R-:W-:Y:S02]  /*ab90*/  IMAD.MOV.U32 R19, RZ, RZ, 0x69e2a14e ;  /* 0x69e2a14eff137424 */ /* 0x000fe400078e00ff */
[----:B-1----:R-:W-:-:S02]  /*aba0*/  HFMA2 R22, -RZ, RZ, -0.00020992755889892578125, 0.1881103515625 ;  /* 0x8ae13205ff167431 */ /* 0x002fc400000001ff */
[----:B------:R-:W-:Y:S01]  /*abb0*/  IMAD.MOV.U32 R20, RZ, RZ, 0x2e539d34 ;  /* 0x2e539d34ff147424 */ /* 0x000fe200078e00ff */
[----:B------:R1:W-:Y:S01]  /*abc0*/  STL.128 [R1+0xe50], R28 ;  /* 0x000e501c01007387 */ /* 0x0003e20000100c00 */
[----:B------:R-:W-:Y:S02]  /*abd0*/  IMAD.MOV.U32 R21, RZ, RZ, -0xcaa5f5e ;  /* 0xf355a0a2ff157424 */ /* 0x000fe400078e00ff */
[----:B--2---:R-:W-:Y:S02]  /*abe0*/  HFMA2 R24, -RZ, RZ, -3664, 0.00011742115020751953125 ;  /* 0xeb2807b2ff187431 */ /* 0x004fe400000001ff */
[----:B------:R-:W-:Y:S01]  /*abf0*/  IMAD.MOV.U32 R23, RZ, RZ, -0x9148a5c ;  /* 0xf6eb75a4ff177424 */ /* 0x000fe200078e00ff */
[----:B------:R2:W-:Y:S01]  /*ac00*/  STL.128 [R1+0xf00], R16 ;  /* 0x000f001001007387 */ /* 0x0005e20000100c00 */
[----:B------:R-:W-:Y:S02]  /*ac10*/  IMAD.MOV.U32 R37, RZ, RZ, -0x22f9c26a ;  /* 0xdd063d96ff257424 */ /* 0x000fe400078e00ff */
[----:B---3--:R-:W-:-:S02]  /*ac20*/  HFMA2 R12, -RZ, RZ, -222.5, -21.578125 ;  /* 0xdaf4cd65ff0c7431 */ /* 0x008fc400000001ff */
[----:B------:R-:W-:Y:S01]  /*ac30*/  IMAD.MOV.U32 R13, RZ, RZ, 0x5bed506 ;  /* 0x05bed506ff0d7424 */ /* 0x000fe200078e00ff */
[----:B------:R-:W-:Y:S01]  /*ac40*/  MOV R15, 0xa6fe8ac4 ;  /* 0xa6fe8ac4000f7802 */ /* 0x000fe20000000f00 */
[----:B------:R-:W-:Y:S01]  /*ac50*/  IMAD.MOV.U32 R14, RZ, RZ, 0x34621fd1 ;  /* 0x34621fd1ff0e7424 */ /* 0x000fe200078e00ff */
[----:B------:R3:W-:Y:S01]  /*ac60*/  STL.128 [R1+0xf20], R20 ;  /* 0x000f201401007387 */ /* 0x0007e20000100c00 */
[----:B------:R-:W-:Y:S01]  /*ac70*/  IMAD.MOV.U32 R38, RZ, RZ, 0x3e05aedd ;  /* 0x3e05aeddff267424 */ /* 0x000fe200078e00ff */
[----:B------:R-:W-:Y:S01]  /*ac80*/  MOV R27, 0x3708a5d3 ;  /* 0x3708a5d3001b7802 */ /* 0x000fe20000000f00 */
[----:B------:R-:W-:Y:S01]  /*ac90*/  IMAD.MOV.U32 R25, RZ, RZ, -0x4a3dfcd1 ;  /* 0xb5c2032fff197424 */ /* 0x000fe200078e00ff */
[----:B------:R4:W-:Y:S01]  /*aca0*/  STL.128 [R1+0xf10], R12 ;  /* 0x000f100c01007387 */ /* 0x0009e20000100c00 */
[----:B------:R-:W-:Y:S01]  /*acb0*/  IMAD.MOV.U32 R26, RZ, RZ, -0x3a84657a ;  /* 0xc57b9a86ff1a7424 */ /* 0x000fe200078e00ff */
[----:B0-----:R-:W-:Y:S01]  /*acc0*/  MOV R33, 0x60efaa40 ;  /* 0x60efaa4000217802 */ /* 0x001fe20000000f00 */
[----:B------:R-:W-:-:S02]  /*acd0*/  IMAD.MOV.U32 R32, RZ, RZ, -0x7c13c6f5 ;  /* 0x83ec390bff207424 */ /* 0x000fc400078e00ff */
[----:B-1----:R-:W-:Y:S02]  /*ace0*/  HFMA2 R30, -RZ, RZ, 5.209445953369140625e-05, -0.7509765625 ;  /* 0x036aba02ff1e7431 */ /* 0x002fe400000001ff */
[----:B------:R-:W-:Y:S02]  /*acf0*/  IMAD.MOV.U32 R34, RZ, RZ, 0x719f065e ;  /* 0x719f065eff227424 */ /* 0x000fe400078e00ff */
[----:B--2---:R-:W-:Y:S02]  /*ad00*/  HFMA2 R18, -RZ, RZ, 0.0001041889190673828125, 7184 ;  /* 0x06d46f04ff127431 */ /* 0x004fe400000001ff */
[----:B------:R-:W-:Y:S01]  /*ad10*/  IMAD.MOV.U32 R16, RZ, RZ, 0x548db591 ;  /* 0x548db591ff107424 */ /* 0x000fe200078e00ff */
[----:B------:R0:W-:Y:S01]  /*ad20*/  STL.128 [R1+0xf40], R36 ;  /* 0x000f402401007387 */ /* 0x0001e20000100c00 */
[----:B------:R-:W-:Y:S02]  /*ad30*/  IMAD.MOV.U32 R17, RZ, RZ, -0x3ba2fa8f ;  /* 0xc45d0571ff117424 */ /* 0x000fe400078e00ff */
[----:B------:R-:W-:-:S02]  /*ad40*/  IMAD.MOV.U32 R19, RZ, RZ, 0x5015ff60 ;  /* 0x5015ff60ff137424 */ /* 0x000fc400078e00ff */
[----:B---3--:R-:W-:Y:S02]  /*ad50*/  HFMA2 R20, -RZ, RZ, -2180, -1.421875 ;  /* 0xe842bdb0ff147431 */ /* 0x008fe400000001ff */
[----:B------:R-:W-:Y:S01]  /*ad60*/  IMAD.MOV.U32 R21, RZ, RZ, -0x767477f9 ;  /* 0x898b8807ff157424 */ /* 0x000fe200078e00ff */
[----:B------:R-:W-:Y:S01]  /*ad70*/  MOV R23, 0xc8eedb79 ;  /* 0xc8eedb7900177802 */ /* 0x000fe20000000f00 */
[----:B------:R-:W-:Y:S01]  /*ad80*/  IMAD.MOV.U32 R22, RZ, RZ, 0x195b38e7 ;  /* 0x195b38e7ff167424 */ /* 0x000fe200078e00ff */
[----:B----4-:R-:W-:Y:S01]  /*ad90*/  MOV R13, 0xbde997d6 ;  /* 0xbde997d6000d7802 */ /* 0x010fe20000000f00 */
[----:B------:R-:W-:Y:S01]  /*ada0*/  IMAD.MOV.U32 R12, RZ, RZ, -0x6704dbe7 ;  /* 0x98fb2419ff0c7424 */ /* 0x000fe200078e00ff */
[----:B------:R1:W-:Y:S01]  /*adb0*/  STL.128 [R1+0xf50], R16 ;  /* 0x000f501001007387 */ /* 0x0003e20000100c00 */
[----:B------:R-:W-:Y:S02]  /*adc0*/  IMAD.MOV.U32 R14, RZ, RZ, 0x4043cc89 ;  /* 0x4043cc89ff0e7424 */ /* 0x000fe400078e00ff */
[----:B------:R-:W-:Y:S01]  /*add0*/  IMAD.MOV.U32 R15, RZ, RZ, -0x26618899 ;  /* 0xd99e7767ff0f7424 */ /* 0x000fe200078e00ff */
[----:B------:R2:W-:Y:S01]  /*ade0*/  STL.128 [R1+0xf70], R20 ;  /* 0x000f701401007387 */ /* 0x0005e20000100c00 */
[----:B------:R-:W-:-:S02]  /*adf0*/  IMAD.MOV.U32 R35, RZ, RZ, 0x6e1051bd ;  /* 0x6e1051bdff237424 */ /* 0x000fc400078e00ff */
[----:B0-----:R-:W-:Y:S02]  /*ae00*/  HFMA2 R38, -RZ, RZ, 0.013427734375, 3.6171875 ;  /* 0x22e0433cff267431 */ /* 0x001fe400000001ff */
[----:B------:R-:W-:Y:S01]  /*ae10*/  IMAD.MOV.U32 R28, RZ, RZ, 0x2887f230 ;  /* 0x2887f230ff1c7424 */ /* 0x000fe200078e00ff */
[----:B------:R0:W-:Y:S01]  /*ae20*/  STL.128 [R1+0xf60], R12 ;  /* 0x000f600c01007387 */ /* 0x0001e20000100c00 */
[----:B------:R-:W-:Y:S02]  /*ae30*/  IMAD.MOV.U32 R29, RZ, RZ, -0x405a4ddd ;  /* 0xbfa5b223ff1d7424 */ /* 0x000fe400078e00ff */
[----:B------:R-:W-:Y:S01]  /*ae40*/  IMAD.MOV.U32 R31, RZ, RZ, 0x16825ced ;  /* 0x16825cedff1f7424 */ /* 0x000fe200078e00ff */
[----:B------:R3:W-:Y:S01]  /*ae50*/  STL.128 [R1+0xee0], R24 ;  /* 0x000ee01801007387 */ /* 0x0007e20000100c00 */
[----:B------:R-:W-:Y:S02]  /*ae60*/  IMAD.MOV.U32 R36, RZ, RZ, -0x6c45f51e ;  /* 0x93ba0ae2ff247424 */ /* 0x000fe400078e00ff */
[----:B------:R-:W-:-:S02]  /*ae70*/  IMAD.MOV.U32 R37, RZ, RZ, -0x5fd51a40 ;  /* 0xa02ae5c0ff257424 */ /* 0x000fc400078e00ff */
[----:B-1----:R-:W-:Y:S02]  /*ae80*/  HFMA2 R16, -RZ, RZ, 0.0004270076751708984375, -65440 ;  /* 0x0efffbfdff107431 */ /* 0x002fe400000001ff */
[----:B------:R-:W-:Y:S01]  /*ae90*/  IMAD.MOV.U32 R17, RZ, RZ, -0x7ac7a9f1 ;  /* 0x8538560fff117424 */ /* 0x000fe200078e00ff */
[----:B------:R-:W-:Y:S01]  /*aea0*/  MOV R19, 0x2d392736 ;  /* 0x2d39273600137802 */ /* 0x000fe20000000f00 */
[----:B------:R-:W-:Y:S01]  /*aeb0*/  IMAD.MOV.U32 R18, RZ, RZ, -0x512ae1c3 ;  /* 0xaed51e3dff127424 */ /* 0x000fe200078e00ff */
[----:B--2---:R-:W-:Y:S01]  /*aec0*/  MOV R21, 0x57e70f93 ;  /* 0x57e70f9300157802 */ /* 0x004fe20000000f00 */
[----:B------:R-:W-:Y:S01]  /*aed0*/  IMAD.MOV.U32 R20, RZ, RZ, 0xa67b10c ;  /* 0x0a67b10cff147424 */ /* 0x000fe200078e00ff */
[----:B------:R1:W-:Y:S01]  /*aee0*/  STL.128 [R1+0xf30], R32 ;  /* 0x000f302001007387 */ /* 0x0003e20000100c00 */
[----:B------:R-:W-:Y:S02]  /*aef0*/  IMAD.MOV.U32 R22, RZ, RZ, -0x11692d4c ;  /* 0xee96d2b4ff167424 */ /* 0x000fe400078e00ff */
[----:B0-----:R-:W-:-:S02]  /*af00*/  HFMA2 R14, -RZ, RZ, 234.5, -44.84375 ;  /* 0x5b54d19bff0e7431 */ /* 0x001fc400000001ff */
[----:B------:R-:W-:Y:S01]  /*af10*/  IMAD.MOV.U32 R12, RZ, RZ, 0xfd9640a ;  /* 0x0fd9640aff0c7424 */ /* 0x000fe200078e00ff */
[----:B------:R0:W-:Y:S01]  /*af20*/  STL.128 [R1+0xfa0], R16 ;  /* 0x000fa01001007387 */ /* 0x0001e20000100c00 */
[----:B------:R-:W-:Y:S02]  /*af30*/  IMAD.MOV.U32 R13, RZ, RZ, 0x5ca62168 ;  /* 0x5ca62168ff0d7424 */ /* 0x000fe400078e00ff */
[----:B---3--:R-:W-:Y:S02]  /*af40*/  HFMA2 R26, -RZ, RZ, -6.282329559326171875e-05, -11.9375 ;  /* 0x841ec9f8ff1a7431 */ /* 0x008fe400000001ff */
[----:B------:R-:W-:Y:S01]  /*af50*/  IMAD.MOV.U32 R15, RZ, RZ, 0x362e3a24 ;  /* 0x362e3a24ff0f7424 */ /* 0x000fe200078e00ff */
[----:B------:R2:W-:Y:S01]  /*af60*/  STL.128 [R1+0xef0], R28 ;  /* 0x000ef01c01007387 */ /* 0x0005e20000100c00 */
[----:B------:R-:W-:Y:S02]  /*af70*/  IMAD.MOV.U32 R23, RZ, RZ, -0x646e61e5 ;  /* 0x9b919e1bff177424 */ /* 0x000fe400078e00ff */
[----:B------:R-:W-:Y:S01]  /*af80*/  IMAD.MOV.U32 R39, RZ, RZ, 0x1b171d12 ;  /* 0x1b171d12ff277424 */ /* 0x000fe200078e00ff */
[----:B------:R3:W-:Y:S01]  /*af90*/  STL.128 [R1+0xfb0], R12 ;  /* 0x000fb00c01007387 */ /* 0x0007e20000100c00 */
[----:B------:R-:W-:-:S02]  /*afa0*/  IMAD.MOV.U32 R24, RZ, RZ, 0x7c0a47a1 ;  /* 0x7c0a47a1ff187424 */ /* 0x000fc400078e00ff */
[----:B------:R-:W-:Y:S01]  /*afb0*/  IMAD.MOV.U32 R25, RZ, RZ, 0x420fe97c ;  /* 0x420fe97cff197424 */ /* 0x000fe200078e00ff */
[----:B------:R4:W-:Y:S01]  /*afc0*/  STL.128 [R1+0xfc0], R20 ;  /* 0x000fc01401007387 */ /* 0x0009e20000100c00 */
[----:B-1----:R-:W-:Y:S02]  /*afd0*/  HFMA2 R32, -RZ, RZ, -2.384765625, 30 ;  /* 0xc0c54f80ff207431 */ /* 0x002fe400000001ff */
[----:B------:R-:W-:Y:S01]  /*afe0*/  IMAD.MOV.U32 R27, RZ, RZ, RZ ;  /* 0x000000ffff1b7224 */ /* 0x000fe200078e00ff */
[----:B------:R-:W-:Y:S01]  /*aff0*/  MOV R35, 0x121a161c ;  /* 0x121a161c00237802 */ /* 0x000fe20000000f00 */
[----:B0-----:R-:W-:Y:S01]  /*b000*/  IMAD.MOV.U32 R16, RZ, RZ, 0x90d0b0e ;  /* 0x090d0b0eff107424 */ /* 0x001fe200078e00ff */
[----:B------:R-:W-:Y:S01]  /*b010*/  MOV R17, 0x8bc7adf2 ;  /* 0x8bc7adf200117802 */ /* 0x000fe20000000f00 */
[----:B------:R-:W-:Y:S01]  /*b020*/  IMAD.MOV.U32 R18, RZ, RZ, -0x495746d3 ;  /* 0xb6a8b92dff127424 */ /* 0x000fe200078e00ff */
[----:B------:R0:W-:Y:S01]  /*b030*/  STL.128 [R1+0xfe0], R36 ;  /* 0x000fe02401007387 */ /* 0x0001e20000100c00 */
[----:B------:R-:W-:Y:S01]  /*b040*/  IMAD.MOV.U32 R19, RZ, RZ, 0x1ea9c814 ;  /* 0x1ea9c814ff137424 */ /* 0x000fe200078e00ff */
[----:B--2---:R-:W-:Y:S01]  /*b050*/  MOV R29, 0x2bed4832 ;  /* 0x2bed4832001d7802 */ /* 0x004fe20000000f00 */
[----:B------:R-:W-:Y:S01]  /*b060*/  IMAD.MOV.U32 R33, RZ, RZ, -0x23df5d9f ;  /* 0xdc20a261ff217424 */ /* 0x000fe200078e00ff */
[----:B------:R1:W-:Y:S01]  /*b070*/  STL.128 [R1+0xf80], R24 ;  /* 0x000f801801007387 */ /* 0x0003e20000100c00 */
[----:B---3--:R-:W-:-:S02]  /*b080*/  HFMA2 R12, -RZ, RZ, -10440, -8.1479549407958984375e-05 ;  /* 0xf1198557ff0c7431 */ /* 0x008fc400000001ff */
[----:B------:R-:W-:Y:S01]  /*b090*/  IMAD.MOV.U32 R13, RZ, RZ, 0x75074caf ;  /* 0x75074cafff0d7424 */ /* 0x000fe200078e00ff */
[----:B------:R-:W-:Y:S01]  /*b0a0*/  MOV R15, 0x7f60fda3 ;  /* 0x7f60fda3000f7802 */ /* 0x000fe20000000f00 */
[----:B------:R-:W-:Y:S02]  /*b0b0*/  IMAD.MOV.U32 R14, RZ, RZ, -0x66224412 ;  /* 0x99ddbbeeff0e7424 */ /* 0x000fe400078e00ff */
[----:B----4-:R-:W-:Y:S02]  /*b0c0*/  HFMA2 R22, -RZ, RZ, 1595, -5.265625 ;  /* 0x663bc544ff167431 */ /* 0x010fe400000001ff */
[----:B------:R-:W-:Y:S01]  /*b0d0*/  IMAD.MOV.U32 R20, RZ, RZ, 0x1269ff7 ;  /* 0x01269ff7ff147424 */ /* 0x000fe200078e00ff */
[----:B------:R2:W-:Y:S01]  /*b0e0*/  STL.128 [R1+0xff0], R16 ;  /* 0x000ff01001007387 */ /* 0x0005e20000100c00 */
[----:B------:R-:W-:Y:S02]  /*b0f0*/  IMAD.MOV.U32 R21, RZ, RZ, 0x72f5bc5c ;  /* 0x72f5bc5cff157424 */ /* 0x000fe400078e00ff */
[----:B------:R-:W-:Y:S01]  /*b100*/  IMAD.MOV.U32 R23, RZ, RZ, -0x481cba5 ;  /* 0xfb7e345bff177424 */ /* 0x000fe200078e00ff */
[----:B------:R3:W-:Y:S01]  /*b110*/  STL.128 [R1+0x1000], R12 ;  /* 0x0010000c01007387 */ /* 0x0007e20000100c00 */
[----:B------:R-:W-:-:S02]  /*b120*/  IMAD.MOV.U32 R34, RZ, RZ, 0x774b695a ;  /* 0x774b695aff227424 */ /* 0x000fc400078e00ff */
[----:B0-----:R-:W-:Y:S02]  /*b130*/  HFMA2 R37, -RZ, RZ, 0.60205078125, -2.923828125 ;  /* 0x38d1c1d9ff257431 */ /* 0x001fe400000001ff */
[----:B------:R-:W-:Y:S01]  /*b140*/  IMAD.MOV.U32 R28, RZ, RZ, -0x7f797cf7 ;  /* 0x80868309ff1c7424 */ /* 0x000fe200078e00ff */
[----:B------:R0:W-:Y:S01]  /*b150*/  STL.128 [R1+0x1010], R20 ;  /* 0x0010101401007387 */ /* 0x0001e20000100c00 */
[----:B------:R-:W-:Y:S01]  /*b160*/  IMAD.MOV.U32 R30, RZ, RZ, 0x1170ac1e ;  /* 0x1170ac1eff1e7424 */ /* 0x000fe200078e00ff */
[----:B-1----:R-:W-:Y:S01]  /*b170*/  MOV R25, 0x23c6dccb ;  /* 0x23c6dccb00197802 */ /* 0x002fe20000000f00 */
[----:B------:R-:W-:Y:S01]  /*b180*/  IMAD.MOV.U32 R31, RZ, RZ, 0x5a724e6c ;  /* 0x5a724e6cff1f7424 */ /* 0x000fe200078e00ff */
[----:B------:R1:W-:Y:S01]  /*b190*/  STL.128 [R1+0xfd0], R32 ;  /* 0x000fd02001007387 */ /* 0x0003e20000100c00 */
[----:B------:R-:W-:Y:S02]  /*b1a0*/  IMAD.MOV.U32 R24, RZ, RZ, 0x4329768b ;  /* 0x4329768bff187424 */ /* 0x000fe400078e00ff */
[----:B------:R-:W-:-:S02]  /*b1b0*/  IMAD.MOV.U32 R26, RZ, RZ, -0x1203974a ;  /* 0xedfc68b6ff1a7424 */ /* 0x000fc400078e00ff */
[----:B--2---:R-:W-:Y:S02]  /*b1c0*/  HFMA2 R18, -RZ, RZ, -42560, 0.00069332122802734375 ;  /* 0xf93211aeff127431 */ /* 0x004fe400000001ff */
[----:B------:R-:W-:Y:S01]  /*b1d0*/  IMAD.MOV.U32 R16, RZ, RZ, 0x4a247d85 ;  /* 0x4a247d85ff107424 */ /* 0x000fe200078e00ff */
[----:B------:R2:W-:Y:S01]  /*b1e0*/  STL.128 [R1+0xf90], R28 ;  /* 0x000f901c01007387 */ /* 0x0005e20000100c00 */
[----:B------:R-:W-:Y:S01]  /*b1f0*/  IMAD.MOV.U32 R17, RZ, RZ, -0x44c2072e ;  /* 0xbb3df8d2ff117424 */ /* 0x000fe200078e00ff */
[----:B---3--:R-:W-:Y:S01]  /*b200*/  MOV R13, 0xb230f3dc ;  /* 0xb230f3dc000d7802 */ /* 0x008fe20000000f00 */
[----:B------:R-:W-:Y:S02]  /*b210*/  IMAD.MOV.U32 R19, RZ, RZ, 0x29a16dc7 ;  /* 0x29a16dc7ff137424 */ /* 0x000fe400078e00ff */
[----:B------:R-:W-:Y:S02]  /*b220*/  IMAD.MOV.U32 R12, RZ, RZ, -0x61d0b4e3 ;  /* 0x9e2f4b1dff0c7424 */ /* 0x000fe400078e00ff */
[----:B0-----:R-:W-:-:S02]  /*b230*/  HFMA2 R20, -RZ, RZ, -0.221435546875, 4268 ;  /* 0xb3166c2bff147431 */ /* 0x001fc400000001ff */
        /* <DEDUP_REMOVED lines=8> */
[----:B------:R-:W-:Y:S02]  /*b2c0*/  IMAD.MOV.U32 R27, RZ, RZ, -0x1b0e9c48 ;  /* 0xe4f163b8ff1b7424 */ /* 0x000fe400078e00ff */
[----:B--2---:R-:W-:-:S02]  /*b2d0*/  HFMA2 R28, -RZ, RZ, 0.18310546875, -13.6796875 ;  /* 0x31dccad7ff1c7431 */ /* 0x004fc400000001ff */
[----:B------:R-:W-:Y:S01]  /*b2e0*/  IMAD.MOV.U32 R32, RZ, RZ, -0x3733b58 ;  /* 0xfc8cc4a8ff207424 */ /* 0x000fe200078e00ff */
[----:B------:R2:W-:Y:S01]  /*b2f0*/  STL.128 [R1+0x1060], R20 ;  /* 0x0010601401007387 */ /* 0x0005e20000100c00 */
[----:B------:R-:W-:Y:S01]  /*b300*/  IMAD.MOV.U32 R33, RZ, RZ, -0xfc0e560 ;  /* 0xf03f1aa0ff217424 */ /* 0x000fe200078e00ff */
[----:B------:R-:W-:Y:S01]  /*b310*/  MOV R31, 0xc6112084 ;  /* 0xc6112084001f7802 */ /* 0x000fe20000000f00 */
[----:B------:R-:W-:Y:S01]  /*b320*/  IMAD.MOV.U32 R35, RZ, RZ, 0x3390ef22 ;  /* 0x3390ef22ff237424 */ /* 0x000fe200078e00ff */
[----:B------:R3:W-:Y:S01]  /*b330*/  STL.128 [R1+0x1020], R24 ;  /* 0x0010201801007387 */ /* 0x0007e20000100c00 */
[----:B------:R-:W-:Y:S02]  /*b340*/  IMAD.MOV.U32 R36, RZ, RZ, 0x494ec787 ;  /* 0x494ec787ff247424 */ /* 0x000fe400078e00ff */
[----:B------:R-:W-:Y:S02]  /*b350*/  IMAD.MOV.U32 R38, RZ, RZ, -0x355d0174 ;  /* 0xcaa2fe8cff267424 */ /* 0x000fe400078e00ff */
[----:B0-----:R-:W-:Y:S01]  /*b360*/  HFMA2 R19, -RZ, RZ, -0.08978271484375, -0.0165863037109375 ;  /* 0xadbfa43fff137431 */ /* 0x001fe200000001ff */
[----:B------:R-:W-:Y:S01]  /*b370*/  MOV R16, 0xf581cfa6 ;  /* 0xf581cfa600107802 */ /* 0x000fe20000000f00 */
[----:B------:R-:W-:Y:S01]  /*b380*/  IMAD.MOV.U32 R17, RZ, RZ, 0x7ade28a5 ;  /* 0x7ade28a5ff117424 */ /* 0x000fe200078e00ff */
[----:B------:R0:W-:Y:S01]  /*b390*/  STL.128 [R1+0x1070], R32 ;  /* 0x0010702001007387 */ /* 0x0001e20000100c00 */
[----:B------:R-:W-:Y:S01]  /*b3a0*/  IMAD.MOV.U32 R18, RZ, RZ, -0x4871d926 ;  /* 0xb78e26daff127424 */ /* 0x000fe200078e00ff */
[----:B-1----:R-:W-:Y:S01]  /*b3b0*/  MOV R14, 0x5fcc9b6a ;  /* 0x5fcc9b6a000e7802 */ /* 0x002fe20000000f00 */
[----:B------:R-:W-:-:S02]  /*b3c0*/  IMAD.MOV.U32 R12, RZ, RZ, 0x3a9de42c ;  /* 0x3a9de42cff0c7424 */ /* 0x000fc400078e00ff */
[----:B------:R-:W-:Y:S02]  /*b3d0*/  IMAD.MOV.U32 R13, RZ, RZ, 0x78920d50 ;  /* 0x78920d50ff0d7424 */ /* 0x000fe400078e00ff */
[----:B--2---:R-:W-:Y:S02]  /*b3e0*/  HFMA2 R21, -RZ, RZ, -151, -2336 ;  /* 0xd8b8e890ff157431 */ /* 0x004fe400000001ff */
[----:B------:R-:W-:Y:S01]  /*b3f0*/  IMAD.MOV.U32 R15, RZ, RZ, 0x7e466254 ;  /* 0x7e466254ff0f7424 */ /* 0x000fe200078e00ff */
[----:B------:R1:W-:Y:S01]  /*b400*/  STL.128 [R1+0x1090], R16 ;  /* 0x0010901001007387 */ /* 0x0003e20000100c00 */
[----:B------:R-:W-:Y:S02]  /*b410*/  IMAD.MOV.U32 R20, RZ, RZ, -0x72ec3d0a ;  /* 0x8d13c2f6ff147424 */ /* 0x000fe400078e00ff */
[----:B---3--:R-:W-:Y:S02]  /*b420*/  HFMA2 R27, -RZ, RZ, 0.019805908203125, -0.2440185546875 ;  /* 0x2512b3cfff1b7431 */ /* 0x008fe400000001ff */
[----:B------:R-:W-:Y:S01]  /*b430*/  IMAD.MOV.U32 R22, RZ, RZ, 0x39f75e2e ;  /* 0x39f75e2eff167424 */ /* 0x000fe200078e00ff */
[----:B------:R2:W-:Y:S01]  /*b440*/  STL.128 [R1+0x10a0], R12 ;  /* 0x0010a00c01007387 */ /* 0x0005e20000100c00 */
[----:B------:R-:W-:Y:S01]  /*b450*/  IMAD.MOV.U32 R23, RZ, RZ, -0x3c500a7e ;  /* 0xc3aff582ff177424 */ /* 0x000fe200078e00ff */
[----:B------:R-:W-:Y:S01]  /*b460*/  MOV R24, 0x5d80be9f ;  /* 0x5d80be9f00187802 */ /* 0x000fe20000000f00 */
[----:B------:R-:W-:-:S02]  /*b470*/  IMAD.MOV.U32 R39, RZ, RZ, -0x2bf4c968 ;  /* 0xd40b3698ff277424 */ /* 0x000fc400078e00ff */
[----:B0-----:R-:W-:Y:S02]  /*b480*/  HFMA2 R33, -RZ, RZ, 1.7841796875, 0.161376953125 ;  /* 0x3f23312aff217431 */ /* 0x001fe400000001ff */
[----:B------:R-:W-:Y:S01]  /*b490*/  IMAD.MOV.U32 R29, RZ, RZ, 0x63851042 ;  /* 0x63851042ff1d7424 */ /* 0x000fe200078e00ff */
[----:B------:R0:W-:Y:S01]  /*b4a0*/  STL.128 [R1+0x10b0], R20 ;  /* 0x0010b01401007387 */ /* 0x0001e20000100c00 */
[----:B------:R-:W-:Y:S02]  /*b4b0*/  IMAD.MOV.U32 R30, RZ, RZ, -0x68ddbfed ;  /* 0x97224013ff1e7424 */ /* 0x000fe400078e00ff */
[----:B------:R-:W-:Y:S01]  /*b4c0*/  IMAD.MOV.U32 R25, RZ, RZ, -0x2f6c8397 ;  /* 0xd0937c69ff197424 */ /* 0x000fe200078e00ff */
[----:B------:R3:W-:Y:S01]  /*b4d0*/  STL.128 [R1+0x1080], R36 ;  /* 0x0010802401007387 */ /* 0x0007e20000100c00 */
[----:B------:R-:W-:Y:S02]  /*b4e0*/  IMAD.MOV.U32 R26, RZ, RZ, -0x2ad25691 ;  /* 0xd52da96fff1a7424 */ /* 0x000fe400078e00ff */
[----:B-1----:R-:W-:-:S02]  /*b4f0*/  HFMA2 R17, -RZ, RZ, 163, -18144 ;  /* 0x5918f46eff117431 */ /* 0x002fc400000001ff */
[----:B------:R-:W-:Y:S01]  /*b500*/  IMAD.MOV.U32 R16, RZ, RZ, 0x267809cd ;  /* 0x267809cdff107424 */ /* 0x000fe200078e00ff */
[----:B------:R1:W-:Y:S01]  /*b510*/  STL.128 [R1+0x1030], R28 ;  /* 0x0010301c01007387 */ /* 0x0003e20000100c00 */
[----:B------:R-:W-:Y:S02]  /*b520*/  IMAD.MOV.U32 R18, RZ, RZ, -0x6548fe14 ;  /* 0x9ab701ecff127424 */ /* 0x000fe400078e00ff */
[----:B--2---:R-:W-:Y:S02]  /*b530*/  HFMA2 R15, -RZ, RZ, 0.00144195556640625, -1775 ;  /* 0x15e8e6efff0f7431 */ /* 0x004fe400000001ff */
        /* <DEDUP_REMOVED lines=8> */
[----:B------:R-:W-:-:S02]  /*b5c0*/  IMAD.MOV.U32 R21, RZ, RZ, 0x6f36ce4a ;  /* 0x6f36ce4aff157424 */ /* 0x000fc400078e00ff */
[----:B---3--:R-:W-:Y:S02]  /*b5d0*/  HFMA2 R39, -RZ, RZ, -0.0306396484375, 0.00126934051513671875 ;  /* 0xa7d81533ff277431 */ /* 0x008fe400000001ff */
[----:B------:R-:W-:Y:S01]  /*b5e0*/  IMAD.MOV.U32 R23, RZ, RZ, -0x4f8329d7 ;  /* 0xb07cd629ff177424 */ /* 0x000fe200078e00ff */
[----:B------:R3:W-:Y:S01]  /*b5f0*/  STL.128 [R1+0x10f0], R12 ;  /* 0x0010f00c01007387 */ /* 0x0007e20000100c00 */
[----:B------:R-:W-:Y:S01]  /*b600*/  IMAD.MOV.U32 R32, RZ, RZ, -0x5b4d50cf ;  /* 0xa4b2af31ff207424 */ /* 0x000fe200078e00ff */
[----:B------:R-:W-:Y:S01]  /*b610*/  MOV R36, 0x4ebc3774 ;  /* 0x4ebc377400247802 */ /* 0x000fe20000000f00 */
[----:B------:R-:W-:Y:S01]  /*b620*/  IMAD.MOV.U32 R34, RZ, RZ, -0x5a6bcf3a ;  /* 0xa59430c6ff227424 */ /* 0x000fe200078e00ff */
[----:B------:R4:W-:Y:S01]  /*b630*/  STL.128 [R1+0x1100], R20 ;  /* 0x0011001401007387 */ /* 0x0009e20000100c00 */
[----:B------:R-:W-:Y:S01]  /*b640*/  IMAD.MOV.U32 R35, RZ, RZ, -0x5d993fcb ;  /* 0xa266c035ff237424 */ /* 0x000fe200078e00ff */
[----:B-1----:R-:W-:Y:S01]  /*b650*/  MOV R30, 0x9c636ee8 ;  /* 0x9c636ee8001e7802 */ /* 0x002fe20000000f00 */
[----:B------:R-:W-:-:S02]  /*b660*/  IMAD.MOV.U32 R37, RZ, RZ, -0x7d355904 ;  /* 0x82caa6fcff257424 */ /* 0x000fc400078e00ff */
[----:B--2---:R-:W-:Y:S02]  /*b670*/  HFMA2 R26, -RZ, RZ, -0.0001137256622314453125, 16336 ;  /* 0x877473faff1a7431 */ /* 0x004fe400000001ff */
[----:B------:R-:W-:Y:S01]  /*b680*/  IMAD.MOV.U32 R38, RZ, RZ, -0x6f2f4f20 ;  /* 0x90d0b0e0ff267424 */ /* 0x000fe200078e00ff */
[----:B------:R1:W-:Y:S01]  /*b690*/  STL.128 [R1+0x1110], R32 ;  /* 0x0011102001007387 */ /* 0x0003e20000100c00 */
[----:B------:R-:W-:Y:S01]  /*b6a0*/  IMAD.MOV.U32 R28, RZ, RZ, -0x5366c438 ;  /* 0xac993bc8ff1c7424 */ /* 0x000fe200078e00ff */
[----:B0-----:R-:W-:Y:S01]  /*b6b0*/  MOV R18, 0xcd500e7f ;  /* 0xcd500e7f00127802 */ /* 0x001fe20000000f00 */
[----:B------:R-:W-:Y:S01]  /*b6c0*/  IMAD.MOV.U32 R16, RZ, RZ, 0x4984af1 ;  /* 0x04984af1ff107424 */ /* 0x000fe200078e00ff */
[----:B------:R0:W-:Y:S01]  /*b6d0*/  STL.128 [R1+0x1120], R36 ;  /* 0x0011202401007387 */ /* 0x0001e20000100c00 */
[----:B------:R-:W-:Y:S02]  /*b6e0*/  IMAD.MOV.U32 R17, RZ, RZ, -0x132508bf ;  /* 0xecdaf741ff117424 */ /* 0x000fe400078e00ff */
[----:B---3--:R-:W-:-:S02]  /*b6f0*/  HFMA2 R13, -RZ, RZ, -7872, 21.046875 ;  /* 0xefb04d43ff0d7431 */ /* 0x008fc400000001ff */
[----:B------:R-:W-:Y:S02]  /*b700*/  IMAD.MOV.U32 R19, RZ, RZ, -0x6e09d0e9 ;  /* 0x91f62f17ff137424 */ /* 0x000fe400078e00ff */
[----:B------:R-:W-:Y:S01]  /*b710*/  IMAD.MOV.U32 R12, RZ, RZ, 0x4dd68d76 ;  /* 0x4dd68d76ff0c7424 */ /* 0x000fe200078e00ff */
[----:B----4-:R-:W-:Y:S01]  /*b720*/  MOV R20, 0xd1b5e39e ;  /* 0xd1b5e39e00147802 */ /* 0x010fe20000000f00 */
[----:B------:R-:W-:Y:S01]  /*b730*/  IMAD.MOV.U32 R14, RZ, RZ, -0x55b2ab34 ;  /* 0xaa4d54ccff0e7424 */ /* 0x000fe200078e00ff */
[----:B------:R-:W-:Y:S01]  /*b740*/  MOV R23, 0x65517f46 ;  /* 0x65517f4600177802 */ /* 0x000fe20000000f00 */
[----:B------:R-:W-:Y:S01]  /*b750*/  IMAD.MOV.U32 R15, RZ, RZ, -0x69fb201c ;  /* 0x9604dfe4ff0f7424 */ /* 0x000fe200078e00ff */
[----:B------:R2:W-:Y:S01]  /*b760*/  STL.128 [R1+0x1130], R16 ;  /* 0x0011301001007387 */ /* 0x0005e20000100c00 */
[----:B------:R-:W-:Y:S02]  /*b770*/  IMAD.MOV.U32 R21, RZ, RZ, 0x6a881b4c ;  /* 0x6a881b4cff157424 */ /* 0x000fe400078e00ff */
[----:B-1----:R-:W-:-:S02]  /*b780*/  HFMA2 R32, -RZ, RZ, -31952, -3238 ;  /* 0xf7cdea53ff207431 */ /* 0x002fc400000001ff */
[----:B------:R-:W-:Y:S01]  /*b790*/  IMAD.MOV.U32 R22, RZ, RZ, 0x2c1fb8c1 ;  /* 0x2c1fb8c1ff167424 */ /* 0x000fe200078e00ff */
[----:B------:R1:W-:Y:S01]  /*b7a0*/  STL.128 [R1+0x1140], R12 ;  /* 0x0011400c01007387 */ /* 0x0003e20000100c00 */
[----:B------:R-:W-:Y:S02]  /*b7b0*/  IMAD.MOV.U32 R29, RZ, RZ, 0x187da710 ;  /* 0x187da710ff1d7424 */ /* 0x000fe400078e00ff */
[----:B0-----:R-:W-:Y:S02]  /*b7c0*/  HFMA2 R38, -RZ, RZ, 0.01641845703125, 0.06591796875 ;  /* 0x24342c38ff267431 */ /* 0x001fe400000001ff */
[----:B------:R-:W-:Y:S01]  /*b7d0*/  IMAD.MOV.U32 R31, RZ, RZ, 0x3bbb7bdb ;  /* 0x3bbb7bdbff1f7424 */ /* 0x000fe200078e00ff */
[----:B------:R0:W-:Y:S01]  /*b7e0*/  STL.128 [R1+0x1150], R20 ;  /* 0x0011501401007387 */ /* 0x0001e20000100c00 */
[----:B------:R-:W-:Y:S01]  /*b7f0*/  IMAD.MOV.U32 R24, RZ, RZ, 0x5eea049d ;  /* 0x5eea049dff187424 */ /* 0x000fe200078e00ff */
[----:B------:R-:W-:Y:S01]  /*b800*/  MOV R35, 0x44db8678 ;  /* 0x44db867800237802 */ /* 0x000fe20000000f00 */
[----:B------:R-:W-:Y:S01]  /*b810*/  IMAD.MOV.U32 R25, RZ, RZ, -0x73caa2ff ;  /* 0x8c355d01ff197424 */ /* 0x000fe200078e00ff */
[----:B------:R3:W-:Y:S01]  /*b820*/  STL.128 [R1+0x10d0], R28 ;  /* 0x0010d01c01007387 */ /* 0x0007e20000100c00 */
[----:B------:R-:W-:-:S02]  /*b830*/  IMAD.MOV.U32 R27, RZ, RZ, 0xb412efb ;  /* 0x0b412efbff1b7424 */ /* 0x000fc400078e00ff */
[----:B------:R-:W-:Y:S02]  /*b840*/  IMAD.MOV.U32 R33, RZ, RZ, -0x255a4a1 ;  /* 0xfdaa5b5fff217424 */ /* 0x000fe400078e00ff */
[----:B--2---:R-:W-:Y:S02]  /*b850*/  HFMA2 R16, -RZ, RZ, -118.0625, -0.000280857086181640625 ;  /* 0xd7618c9aff107431 */ /* 0x004fe400000001ff */
[----:B------:R-:W-:Y:S01]  /*b860*/  IMAD.MOV.U32 R17, RZ, RZ, -0x5ef385c9 ;  /* 0xa10c7a37ff117424 */ /* 0x000fe200078e00ff */
[----:B------:R-:W-:Y:S01]  /*b870*/  MOV R19, 0x133c89eb ;  /* 0x133c89eb00137802 */ /* 0x000fe20000000f00 */
[----:B------:R-:W-:Y:S02]  /*b880*/  IMAD.MOV.U32 R18, RZ, RZ, -0x7eb71a7 ;  /* 0xf8148e59ff127424 */ /* 0x000fe400078e00ff */
[----:B-1----:R-:W-:Y:S02]  /*b890*/  HFMA2 R14, -RZ, RZ, 0.004779815673828125, -6020 ;  /* 0x1ce5ede1ff0e7431 */ /* 0x002fe400000001ff */
[----:B------:R-:W-:Y:S01]  /*b8a0*/  IMAD.MOV.U32 R12, RZ, RZ, -0x56d81132 ;  /* 0xa927eeceff0c7424 */ /* 0x000fe200078e00ff */
[----:B------:R-:W-:Y:S01]  /*b8b0*/  STL.128 [R1+0x1160], R24 ;  /* 0x0011601801007387 */ /* 0x000fe20000100c00 */
[----:B------:R-:W-:Y:S01]  /*b8c0*/  IMAD.MOV.U32 R13, RZ, RZ, 0x61c935b7 ;  /* 0x61c935b7ff0d7424 */ /* 0x000fe200078e00ff */
[----:B0-----:R-:W-:Y:S01]  /*b8d0*/  MOV R21, 0xf2733f55 ;  /* 0xf2733f5500157802 */ /* 0x001fe20000000f00 */
[----:B------:R-:W-:Y:S01]  /*b8e0*/  IMAD.MOV.U32 R20, RZ, RZ, -0x2d20a664 ;  /* 0xd2df599cff147424 */ /* 0x000fe200078e00ff */
[----:B------:R0:W-:Y:S01]  /*b8f0*/  STL.128 [R1+0x1180], R16 ;  /* 0x0011801001007387 */ /* 0x0001e20000100c00 */
[----:B------:R-:W-:Y:S01]  /*b900*/  IMAD.MOV.U32 R22, RZ, RZ, 0x14ce7918 ;  /* 0x14ce7918ff167424 */ /* 0x000fe200078e00ff */
[----:B---3--:R-:W-:Y:S01]  /*b910*/  MOV R29, 0xdbd25292 ;  /* 0xdbd25292001d7802 */ /* 0x008fe20000000f00 */
[----:B------:R-:W-:-:S02]  /*b920*/  IMAD.MOV.U32 R23, RZ, RZ, -0x38c8408d ;  /* 0xc737bf73ff177424 */ /* 0x000fc400078e00ff */
[----:B------:R-:W-:Y:S02]  /*b930*/  IMAD.MOV.U32 R15, RZ, RZ, 0x47b13c7a ;  /* 0x47b13c7aff0f7424 */ /* 0x000fe400078e00ff */
[----:B------:R-:W-:Y:S01]  /*b940*/  IMAD.MOV.U32 R28, RZ, RZ, 0x671d5ab3 ;  /* 0x671d5ab3ff1c7424 */ /* 0x000fe200078e00ff */
[----:B------:R1:W-:Y:S01]  /*b950*/  STL.128 [R1+0x11a0], R20 ;  /* 0x0011a01401007387 */ /* 0x0003e20000100c00 */
[----:B------:R-:W-:Y:S02]  /*b960*/  IMAD.MOV.U32 R30, RZ, RZ, 0x105633e9 ;  /* 0x105633e9ff1e7424 */ /* 0x000fe400078e00ff */
[----:B------:R-:W-:Y:S01]  /*b970*/  IMAD.MOV.U32 R31, RZ, RZ, -0x29b8ec93 ;  /* 0xd647136dff1f7424 */ /* 0x000fe200078e00ff */
[----:B------:R2:W-:Y:S01]  /*b980*/  STL.128 [R1+0x1190], R12 ;  /* 0x0011900c01007387 */ /* 0x0005e20000100c00 */
[----:B------:R-:W-:Y:S02]  /*b990*/  IMAD.MOV.U32 R34, RZ, RZ, 0x3d6f14df ;  /* 0x3d6f14dfff227424 */ /* 0x000fe400078e00ff */
[----:B------:R-:W-:-:S02]  /*b9a0*/  IMAD.MOV.U32 R36, RZ, RZ, -0x500c7e36 ;  /* 0xaff381caff247424 */ /* 0x000fc400078e00ff */
[----:B0-----:R-:W-:Y:S02]  /*b9b0*/  HFMA2 R16, -RZ, RZ, -0.031280517578125, 10696 ;  /* 0xa8017139ff107431 */ /* 0x001fe400000001ff */
[----:B------:R-:W-:Y:S01]  /*b9c0*/  IMAD.MOV.U32 R37, RZ, RZ, 0x68c43eb9 ;  /* 0x68c43eb9ff257424 */ /* 0x000fe200078e00ff */
[----:B------:R-:W-:Y:S01]  /*b9d0*/  MOV R19, 0x56c19064 ;  /* 0x56c1906400137802 */ /* 0x000fe20000000f00 */
[----:B------:R-:W-:Y:S01]  /*b9e0*/  IMAD.MOV.U32 R39, RZ, RZ, -0x5cbfa03e ;  /* 0xa3405fc2ff277424 */ /* 0x000fe200078e00ff */
[----:B------:R0:W-:Y:S01]  /*b9f0*/  STL.128 [R1+0x1170], R28 ;  /* 0x0011701c01007387 */ /* 0x0001e20000100c00 */
[----:B------:R-:W-:Y:S02]  /*ba00*/  IMAD.MOV.U32 R17, RZ, RZ, 0xcb3de08 ;  /* 0x0cb3de08ff117424 */ /* 0x000fe400078e00ff */
[----:B------:R-:W-:Y:S02]  /*ba10*/  IMAD.MOV.U32 R18, RZ, RZ, -0x4b1b6328 ;  /* 0xb4e49cd8ff127424 */ /* 0x000fe400078e00ff */
[----:B-1----:R-:W-:-:S02]  /*ba20*/  HFMA2 R22, -RZ, RZ, 4464, 17536 ;  /* 0x6c5c7448ff167431 */ /* 0x002fc400000001ff */
[----:B------:R-:W-:Y:S01]  /*ba30*/  IMAD.MOV.U32 R20, RZ, RZ, -0x347b9e85 ;  /* 0xcb84617bff147424 */ /* 0x000fe200078e00ff */
[----:B------:R0:W-:Y:S01]  /*ba40*/  STL.128 [R1+0x11b0], R32 ;  /* 0x0011b02001007387 */ /* 0x0001e20000100c00 */
[----:B------:R-:W-:Y:S01]  /*ba50*/  IMAD.MOV.U32 R21, RZ, RZ, 0x32b670d5 ;  /* 0x32b670d5ff157424 */ /* 0x000fe200078e00ff */
[----:B--2---:R-:W-:Y:S01]  /*ba60*/  MOV R13, 0xe2250cbc ;  /* 0xe2250cbc000d7802 */ /* 0x004fe20000000f00 */
[----:B------:R-:W-:Y:S01]  /*ba70*/  IMAD.MOV.U32 R12, RZ, RZ, 0x1dc37216 ;  /* 0x1dc37216ff0c7424 */ /* 0x000fe200078e00ff */
[----:B------:R0:W-:Y:S01]  /*ba80*/  STL.128 [R1+0x11c0], R36 ;  /* 0x0011c02401007387 */ /* 0x0001e20000100c00 */
[----:B------:R-:W-:Y:S02]  /*ba90*/  IMAD.MOV.U32 R14, RZ, RZ, 0x3c498b28 ;  /* 0x3c498b28ff0e7424 */ /* 0x000fe400078e00ff */
[----:B------:R-:W-:Y:S01]  /*baa0*/  IMAD.MOV.U32 R15, RZ, RZ, 0xd9541ff ;  /* 0x0d9541ffff0f7424 */ /* 0x000fe200078e00ff */
[----:B------:R0:W-:Y:S01]  /*bab0*/  STL.128 [R1+0x11e0], R16 ;  /* 0x0011e01001007387 */ /* 0x0001e20000100c00 */
[----:B------:R-:W-:-:S02]  /*bac0*/  IMAD.MOV.U32 R23, RZ, RZ, -0x47a8bd30 ;  /* 0xb85742d0ff177424 */ /* 0x000fc400078e00ff */
[----:B------:R-:W-:Y:S01]  /*bad0*/  IMAD.MOV.U32 R0, RZ, RZ, RZ ;  /* 0x000000ffff007224 */ /* 0x000fe200078e00ff */
[----:B------:R0:W-:Y:S04]  /*bae0*/  STL.128 [R1+0x11d0], R12 ;  /* 0x0011d00c01007387 */ /* 0x0001e80000100c00 */
[----:B------:R0:W-:Y:S02]  /*baf0*/  STL.128 [R1+0x11f0], R20 ;  /* 0x0011f01401007387 */ /* 0x0001e40000100c00 */
.L_x_10:
[----:B------:R-:W-:Y:S01]  /*bb00*/  IADD3 R2, PT, PT, R1, R0, RZ ;  /* 0x0000000001027210 */ /* 0x000fe20007ffe0ff */
[----:B------:R-:W-:-:S05]  /*bb10*/  IMAD R9, R0, 0x4, R1 ;  /* 0x0000000400097824 */ /* 0x000fca00078e0201 */
[----:B------:R-:W2:Y:S04]  /*bb20*/  LDL.64 R2, [R2] ;  /* 0x0000000002027983 */ /* 0x000ea80000100a00 */
[----:B0-----:R-:W3:Y:S04]  /*bb30*/  LDL.128 R12, [R9+0x200] ;  /* 0x00020000090c7983 */ /* 0x001ee80000100c00 */
[----:B------:R-:W4:Y:S04]  /*bb40*/  LDL.128 R16, [R9+0x600] ;  /* 0x0006000009107983 */ /* 0x000f280000100c00 */
[----:B------:R-:W5:Y:S04]  /*bb50*/  LDL.128 R20, [R9+0xa00] ;  /* 0x000a000009147983 */ /* 0x000f680000100c00 */
[----:B------:R-:W5:Y:S04]  /*bb60*/  LDL.128 R24, [R9+0xe00] ;  /* 0x000e000009187983 */ /* 0x000f680000100c00 */
[----:B------:R-:W5:Y:S04]  /*bb70*/  LDL.128 R28, [R9+0x210] ;  /* 0x00021000091c7983 */ /* 0x000f680000100c00 */
[----:B------:R-:W5:Y:S04]  /*bb80*/  LDL.128 R32, [R9+0x610] ;  /* 0x0006100009207983 */ /* 0x000f680000100c00 */
[----:B------:R-:W5:Y:S04]  /*bb90*/  LDL.128 R36, [R9+0xa10] ;  /* 0x000a100009247983 */ /* 0x000f680000100c00 */
[----:B------:R0:W5:Y:S01]  /*bba0*/  LDL.128 R40, [R9+0xe10] ;  /* 0x000e100009287983 */ /* 0x0001620000100c00 */
[----:B------:R-:W-:-:S02]  /*bbb0*/  LEA R6, R0, UR5, 0x2 ;  /* 0x0000000500067c11 */ /* 0x000fc4000f8e10ff */
[C---:B------:R-:W-:Y:S02]  /*bbc0*/  LEA R48, R0.reuse, UR6, 0x2 ;  /* 0x0000000600307c11 */ /* 0x040fe4000f8e10ff */
[C---:B------:R-:W-:Y:S02]  /*bbd0*/  LEA R49, R0.reuse, UR7, 0x2 ;  /* 0x0000000700317c11 */ /* 0x040fe4000f8e10ff */
[----:B------:R-:W-:Y:S02]  /*bbe0*/  LEA R50, R0, UR4, 0x2 ;  /* 0x0000000400327c11 */ /* 0x000fe4000f8e10ff */
[C---:B--2---:R-:W-:Y:S02]  /*bbf0*/  PRMT R7, R2.reuse, 0x7770, RZ ;  /* 0x0000777002077816 */ /* 0x044fe400000000ff */
[C---:B------:R-:W-:Y:S02]  /*bc00*/  PRMT R47, R2.reuse, 0x7771, RZ ;  /* 0x00007771022f7816 */ /* 0x040fe400000000ff */
[C---:B0-----:R-:W-:Y:S01]  /*bc10*/  PRMT R9, R2.reuse, 0x7772, RZ ;  /* 0x0000777202097816 */ /* 0x041fe200000000ff */
[----:B------:R0:W-:Y:S04]  /*bc20*/  STS.U8 [R0+UR10], R7 ;  /* 0x0000000700007988 */ /* 0x0001e8000800000a */
[----:B---3--:R-:W-:Y:S04]  /*bc30*/  STS [R6], R12 ;  /* 0x0000000c06007388 */ /* 0x008fe80000000800 */
[----:B----4-:R-:W-:Y:S01]  /*bc40*/  STS [R48], R16 ;  /* 0x0000001030007388 */ /* 0x010fe20000000800 */
[----:B0-----:R-:W-:-:S03]  /*bc50*/  PRMT R7, R2, 0x7773, RZ ;  /* 0x0000777302077816 */ /* 0x001fc600000000ff */
[----:B-----5:R-:W-:Y:S04]  /*bc60*/  STS [R49], R20 ;  /* 0x0000001431007388 */ /* 0x020fe80000000800 */
[----:B------:R-:W-:Y:S04]  /*bc70*/  STS [R50], R24 ;  /* 0x0000001832007388 */ /* 0x000fe80000000800 */
[----:B------:R-:W-:Y:S04]  /*bc80*/  STS.U8 [R0+UR10+0x1], R47 ;  /* 0x0000012f00007988 */ /* 0x000fe8000800000a */
[----:B------:R0:W-:Y:S04]  /*bc90*/  STS [R6+0x4], R13 ;  /* 0x0000040d06007388 */ /* 0x0001e80000000800 */
[----:B------:R-:W-:Y:S04]  /*bca0*/  STS [R48+0x4], R17 ;  /* 0x0000041130007388 */ /* 0x000fe80000000800 */
[----:B------:R-:W-:Y:S01]  /*bcb0*/  STS [R49+0x4], R21 ;  /* 0x0000041531007388 */ /* 0x000fe20000000800 */
[----:B0-----:R-:W-:-:S03]  /*bcc0*/  PRMT R13, R3, 0x7770, RZ ;  /* 0x00007770030d7816 */ /* 0x001fc600000000ff */
[----:B------:R-:W-:Y:S04]  /*bcd0*/  STS [R50+0x4], R25 ;  /* 0x0000041932007388 */ /* 0x000fe80000000800 */
[----:B------:R0:W-:Y:S04]  /*bce0*/  STS.U8 [R0+UR10+0x2], R9 ;  /* 0x0000020900007988 */ /* 0x0001e8000800000a */
[----:B------:R-:W-:Y:S04]  /*bcf0*/  STS [R6+0x8], R14 ;  /* 0x0000080e06007388 */ /* 0x000fe80000000800 */
[----:B------:R-:W-:Y:S01]  /*bd00*/  STS [R48+0x8], R18 ;  /* 0x0000081230007388 */ /* 0x000fe20000000800 */
[----:B0-----:R-:W-:-:S03]  /*bd10*/  PRMT R9, R3, 0x7771, RZ ;  /* 0x0000777103097816 */ /* 0x001fc600000000ff */
[----:B------:R-:W-:Y:S04]  /*bd20*/  STS [R49+0x8], R22 ;  /* 0x0000081631007388 */ /* 0x000fe80000000800 */
[----:B------:R-:W-:Y:S04]  /*bd30*/  STS [R50+0x8], R26 ;  /* 0x0000081a32007388 */ /* 0x000fe80000000800 */
[----:B------:R0:W-:Y:S04]  /*bd40*/  STS.U8 [R0+UR10+0x3], R7 ;  /* 0x0000030700007988 */ /* 0x0001e8000800000a */
[----:B------:R-:W-:Y:S04]  /*bd50*/  STS [R6+0xc], R15 ;  /* 0x00000c0f06007388 */ /* 0x000fe80000000800 */
[----:B------:R-:W-:Y:S01]  /*bd60*/  STS [R48+0xc], R19 ;  /* 0x00000c1330007388 */ /* 0x000fe20000000800 */
[----:B0-----:R-:W-:-:S03]  /*bd70*/  PRMT R7, R3, 0x7773, RZ ;  /* 0x0000777303077816 */ /* 0x001fc600000000ff */
[----:B------:R-:W-:Y:S01]  /*bd80*/  STS [R49+0xc], R23 ;  /* 0x00000c1731007388 */ /* 0x000fe20000000800 */
[----:B------:R-:W-:-:S03]  /*bd90*/  PRMT R3, R3, 0x7772, RZ ;  /* 0x0000777203037816 */ /* 0x000fc600000000ff */
[----:B------:R-:W-:Y:S04]  /*bda0*/  STS [R50+0xc], R27 ;  /* 0x00000c1b32007388 */ /* 0x000fe80000000800 */
[----:B------:R-:W-:Y:S04]  /*bdb0*/  STS.U8 [R0+UR10+0x4], R13 ;  /* 0x0000040d00007988 */ /* 0x000fe8000800000a */
[----:B------:R-:W-:Y:S04]  /*bdc0*/  STS [R6+0x10], R28 ;  /* 0x0000101c06007388 */ /* 0x000fe80000000800 */
[----:B------:R-:W-:Y:S04]  /*bdd0*/  STS [R48+0x10], R32 ;  /* 0x0000102030007388 */ /* 0x000fe80000000800 */
[----:B------:R-:W-:Y:S04]  /*bde0*/  STS [R49+0x10], R36 ;  /* 0x0000102431007388 */ /* 0x000fe80000000800 */
        /* <DEDUP_REMOVED lines=11> */
[----:B------:R0:W-:Y:S04]  /*bea0*/  STS.U8 [R0+UR10+0x7], R7 ;  /* 0x0000070700007988 */ /* 0x0001e8000800000a */
[----:B------:R1:W-:Y:S04]  /*beb0*/  STS [R6+0x1c], R31 ;  /* 0x00001c1f06007388 */ /* 0x0003e80000000800 */
[----:B------:R1:W-:Y:S01]  /*bec0*/  STS [R48+0x1c], R35 ;  /* 0x00001c2330007388 */ /* 0x0003e20000000800 */
[----:B0-----:R-:W-:-:S03]  /*bed0*/  VIADD R0, R0, 0x8 ;  /* 0x0000000800007836 */ /* 0x001fc60000000000 */
[----:B------:R1:W-:Y:S02]  /*bee0*/  STS [R49+0x1c], R39 ;  /* 0x00001c2731007388 */ /* 0x0003e40000000800 */
[----:B------:R-:W-:Y:S02]  /*bef0*/  ISETP.NE.AND P0, PT, R0, 0x100, PT ;  /* 0x000001000000780c */ /* 0x000fe40003f05270 */
[----:B------:R1:W-:Y:S11]  /*bf00*/  STS [R50+0x1c], R43 ;  /* 0x00001c2b32007388 */ /* 0x0003f60000000800 */
[----:B-1----:R-:W-:Y:S05]  /*bf10*/  @P0 BRA `(.L_x_10) ;  /* 0xfffffff800f80947 */ /* 0x002fea000383ffff */
.L_x_9:
[----:B------:R-:W-:Y:S05]  /*bf20*/  BSYNC.RECONVERGENT B0 ;  /* 0x0000000000007941 */ /* 0x000fea0003800200 */
.L_x_8:
[----:B------:R-:W-:Y:S06]  /*bf30*/  BAR.SYNC.DEFER_BLOCKING 0x0 ;  /* 0x0000000000007b1d */ /* 0x000fec0000010000 */
[----:B0-----:R-:W2:Y:S04]  /*bf40*/  LDG.E R3, desc[UR36][R10.64] ;  /* 0x000000240a037981 */ /* 0x001ea8000c1e1900 */
[----:B------:R-:W2:Y:S04]  /*bf50*/  LDG.E R0, desc[UR36][R4.64+0xa0] ;  /* 0x0000a02404007981 */ /* 0x000ea8000c1e1900 */
[----:B------:R-:W3:Y:S04]  /*bf60*/  LDG.E R12, desc[UR36][R10.64+0x4] ;  /* 0x000004240a0c7981 */ /* 0x000ee8000c1e1900 */
[----:B------:R-:W3:Y:S04]  /*bf70*/  LDG.E R7, desc[UR36][R4.64+0xa4] ;  /* 0x0000a42404077981 */ /* 0x000ee8000c1e1900 */
[----:B------:R-:W4:Y:S04]  /*bf80*/  LDG.E R9, desc[UR36][R10.64+0x8] ;  /* 0x000008240a097981 */ /* 0x000f28000c1e1900 */
[----:B------:R-:W4:Y:S04]  /*bf90*/  LDG.E R6, desc[UR36][R4.64+0xa8] ;  /* 0x0000a82404067981 */ /* 0x000f28000c1e1900 */
[----:B------:R0:W5:Y:S04]  /*bfa0*/  LDG.E R13, desc[UR36][R4.64+0xac] ;  /* 0x0000ac24040d7981 */ /* 0x000168000c1e1900 */
[----:B------:R-:W5:Y:S01]  /*bfb0*/  LDG.E R2, desc[UR36][R10.64+0xc] ;  /* 0x00000c240a027981 */ /* 0x000f62000c1e1900 */
[----:B------:R-:W-:-:S02]  /*bfc0*/  UIADD3 UR11, UPT, UPT, UR9, 0x603, URZ ;  /* 0x00000603090b7890 */ /* 0x000fc4000fffe0ff */
[----:B------:R-:W-:Y:S01]  /*bfd0*/  UIADD3 UR8, UPT, UPT, UR9, 0x208, URZ ;  /* 0x0000020809087890 */ /* 0x000fe2000fffe0ff */
[----:B------:R-:W-:Y:S01]  /*bfe0*/  UMOV UR6, 0x9 ;  /* 0x0000000900067882 */ /* 0x000fe20000000000 */
[----:B--2---:R-:W-:-:S04]  /*bff0*/  LOP3.LUT R3, R0, R3, RZ, 0x3c, !PT ;  /* 0x0000000300037212 */ /* 0x004fc800078e3cff */
[--C-:B------:R-:W-:Y:S02]  /*c000*/  SHF.R.U32.HI R14, RZ, 0x10, R3.reuse ;  /* 0x00000010ff0e7819 */ /* 0x100fe40000011603 */
[----:B------:R-:W-:Y:S02]  /*c010*/  SHF.R.U32.HI R0, RZ, 0x18, R3 ;  /* 0x00000018ff007819 */ /* 0x000fe40000011603 */
[----:B---3--:R-:W-:-:S04]  /*c020*/  LOP3.LUT R12, R7, R12, RZ, 0x3c, !PT ;  /* 0x0000000c070c7212 */ /* 0x008fc800078e3cff */
[--C-:B0-----:R-:W-:Y:S02]  /*c030*/  SHF.R.U32.HI R4, RZ, 0x8, R12.reuse ;  /* 0x00000008ff047819 */ /* 0x101fe4000001160c */
[--C-:B------:R-:W-:Y:S02]  /*c040*/  SHF.R.U32.HI R21, RZ, 0x10, R12.reuse ;  /* 0x00000010ff157819 */ /* 0x100fe4000001160c */
[----:B----4-:R-:W-:Y:S02]  /*c050*/  LOP3.LUT R9, R6, R9, RZ, 0x3c, !PT ;  /* 0x0000000906097212 */ /* 0x010fe400078e3cff */
[----:B------:R-:W-:Y:S02]  /*c060*/  SHF.R.U32.HI R17, RZ, 0x18, R12 ;  /* 0x00000018ff117819 */ /* 0x000fe4000001160c */
[--C-:B------:R-:W-:Y:S02]  /*c070*/  SHF.R.U32.HI R22, RZ, 0x8, R9.reuse ;  /* 0x00000008ff167819 */ /* 0x100fe40000011609 */
[----:B------:R-:W-:-:S02]  /*c080*/  SHF.R.U32.HI R20, RZ, 0x10, R9 ;  /* 0x00000010ff147819 */ /* 0x000fc40000011609 */
[----:B-----5:R-:W-:Y:S02]  /*c090*/  LOP3.LUT R2, R13, R2, RZ, 0x3c, !PT ;  /* 0x000000020d027212 */ /* 0x020fe400078e3cff */
[----:B------:R-:W-:Y:S02]  /*c0a0*/  SHF.R.U32.HI R13, RZ, 0x8, R3 ;  /* 0x00000008ff0d7819 */ /* 0x000fe40000011603 */
[----:B------:R-:W-:-:S07]  /*c0b0*/  SHF.R.U32.HI R15, RZ, 0x18, R9 ;  /* 0x00000018ff0f7819 */ /* 0x000fce0000011609 */
.L_x_32:
[----:B------:R-:W0:Y:S01]  /*c0c0*/  LDCU.64 UR4, c[0x0][0x3a8] ;  /* 0x00007500ff0477ac */ /* 0x000e220008000a00 */
[----:B------:R-:W-:-:S04]  /*c0d0*/  USHF.L.U32 UR7, UR6, 0x2, URZ ;  /* 0x0000000206077899 */ /* 0x000fc800080006ff */
[----:B0-----:R-:W-:-:S06]  /*c0e0*/  UIMAD.WIDE.U32 UR4, UR7, 0x4, UR4 ;  /* 0x00000004070478a5 */ /* 0x001fcc000f8e0004 */
[----:B------:R-:W-:Y:S01]  /*c0f0*/  MOV R18, UR4 ;  /* 0x0000000400127c02 */ /* 0x000fe20008000f00 */
[----:B------:R-:W-:-:S05]  /*c100*/  IMAD.U32 R19, RZ, RZ, UR5 ;  /* 0x00000005ff137e24 */ /* 0x000fca000f8e00ff */
[----:B------:R-:W2:Y:S04]  /*c110*/  LDG.E.U8 R5, desc[UR36][R18.64+0xf] ;  /* 0x00000f2412057981 */ /* 0x000ea8000c1e1100 */
[----:B------:R-:W2:Y:S04]  /*c120*/  LDG.E.U8 R6, desc[UR36][R18.64+0xe] ;  /* 0x00000e2412067981 */ /* 0x000ea8000c1e1100 */
[----:B------:R-:W3:Y:S04]  /*c130*/  LDG.E.U8 R7, desc[UR36][R18.64+0xd] ;  /* 0x00000d2412077981 */ /* 0x000ee8000c1e1100 */
[----:B------:R-:W3:Y:S04]  /*c140*/  LDG.E.U8 R16, desc[UR36][R18.64+0xc] ;  /* 0x00000c2412107981 */ /* 0x000ee8000c1e1100 */
[----:B------:R-:W4:Y:S04]  /*c150*/  LDG.E.U8 R23, desc[UR36][R18.64+0xb] ;  /* 0x00000b2412177981 */ /* 0x000f28000c1e1100 */
[----:B------:R-:W4:Y:S04]  /*c160*/  LDG.E.U8 R24, desc[UR36][R18.64+0xa] ;  /* 0x00000a2412187981 */ /* 0x000f28000c1e1100 */
[----:B------:R-:W5:Y:S04]  /*c170*/  LDG.E.U8 R25, desc[UR36][R18.64+0x9] ;  /* 0x0000092412197981 */ /* 0x000f68000c1e1100 */
        /* <DEDUP_REMOVED lines=8> */
[----:B------:R0:W5:Y:S01]  /*c200*/  LDG.E.U8 R32, desc[UR36][R18.64+0x2] ;  /* 0x0000022412207981 */ /* 0x000162000c1e1100 */
[----:B------:R-:W1:Y:S01]  /*c210*/  S2UR UR7, SR_CgaCtaId ;  /* 0x00000000000779c3 */ /* 0x000e620000008800 */
[----:B------:R-:W-:-:S02]  /*c220*/  UMOV UR4, 0x400 ;  /* 0x0000040000047882 */ /* 0x000fc40000000000 */
[----:B------:R-:W-:Y:S02]  /*c230*/  UIADD3 UR5, UPT, UPT, UR4, 0x100, URZ ;  /* 0x0000010004057890 */ /* 0x000fe4000fffe0ff */
[----:B------:R-:W-:Y:S02]  /*c240*/  UIADD3 UR9, UPT, UPT, UR4, 0x500, URZ ;  /* 0x0000050004097890 */ /* 0x000fe4000fffe0ff */
[----:B------:R-:W-:Y:S01]  /*c250*/  UIADD3 UR10, UPT, UPT, UR4, 0x900, URZ ;  /* 0x00000900040a7890 */ /* 0x000fe2000fffe0ff */
[----:B------:R-:W-:Y:S01]  /*c260*/  IMAD.SHL.U32 R14, R14, 0x4, RZ ;  /* 0x000000040e0e7824 */ /* 0x000fe200078e00ff */
[----:B------:R-:W-:Y:S01]  /*c270*/  SHF.L.U32 R12, R12, 0x2, RZ ;  /* 0x000000020c0c7819 */ /* 0x000fe200000006ff */
[----:B------:R-:W-:Y:S02]  /*c280*/  IMAD.SHL.U32 R22, R22, 0x4, RZ ;  /* 0x0000000416167824 */ /* 0x000fe400078e00ff */
[----:B0-----:R-:W-:Y:S01]  /*c290*/  IMAD.SHL.U32 R18, R9, 0x4, RZ ;  /* 0x0000000409127824 */ /* 0x001fe200078e00ff */
[----:B------:R-:W-:Y:S01]  /*c2a0*/  SHF.R.U32.HI R9, RZ, 0x6, R2 ;  /* 0x00000006ff097819 */ /* 0x000fe20000011602 */
[----:B------:R-:W-:Y:S01]  /*c2b0*/  IMAD.SHL.U32 R13, R13, 0x4, RZ ;  /* 0x000000040d0d7824 */ /* 0x000fe200078e00ff */
[----:B------:R-:W-:Y:S01]  /*c2c0*/  SHF.L.U32 R21, R21, 0x2, RZ ;  /* 0x0000000215157819 */ /* 0x000fe200000006ff */
[----:B------:R-:W-:Y:S01]  /*c2d0*/  UIADD3 UR4, UPT, UPT, UR4, 0xd00, URZ ;  /* 0x00000d0004047890 */ /* 0x000fe2000fffe0ff */
[----:B------:R-:W-:Y:S01]  /*c2e0*/  LOP3.LUT R22, R22, 0x3fc, RZ, 0xc0, !PT ;  /* 0x000003fc16167812 */ /* 0x000fe200078ec0ff */
[----:B-1----:R-:W-:-:S02]  /*c2f0*/  ULEA UR5, UR7, UR5, 0x18 ;  /* 0x0000000507057291 */ /* 0x002fc4000f8ec0ff */
[----:B------:R-:W-:Y:S02]  /*c300*/  ULEA UR9, UR7, UR9, 0x18 ;  /* 0x0000000907097291 */ /* 0x000fe4000f8ec0ff */
[----:B------:R-:W-:Y:S01]  /*c310*/  ULEA UR10, UR7, UR10, 0x18 ;  /* 0x0000000a070a7291 */ /* 0x000fe2000f8ec0ff */
[----:B------:R-:W-:Y:S01]  /*c320*/  LOP3.LUT R9, R9, 0x3fc, RZ, 0xc0, !PT ;  /* 0x000003fc09097812 */ /* 0x000fe200078ec0ff */
[----:B------:R-:W-:Y:S01]  /*c330*/  ULEA UR4, UR7, UR4, 0x18 ;  /* 0x0000000407047291 */ /* 0x000fe2000f8ec0ff */
[----:B------:R-:W-:Y:S02]  /*c340*/  LOP3.LUT R19, R18, 0x3fc, RZ, 0xc0, !PT ;  /* 0x000003fc12137812 */ /* 0x000fe400078ec0ff */
[----:B------:R-:W-:Y:S02]  /*c350*/  LEA R17, R17, UR5, 0x2 ;  /* 0x0000000511117c11 */ /* 0x000fe4000f8e10ff */
[----:B------:R-:W-:Y:S02]  /*c360*/  LOP3.LUT R21, R21, 0x3fc, RZ, 0xc0, !PT ;  /* 0x000003fc15157812 */ /* 0x000fe400078ec0ff */
[----:B------:R-:W-:Y:S01]  /*c370*/  LOP3.LUT R13, R13, 0x3fc, RZ, 0xc0, !PT ;  /* 0x000003fc0d0d7812 */ /* 0x000fe200078ec0ff */
[----:B------:R-:W-:Y:S01]  /*c380*/  LDS R9, [R9+UR10] ;  /* 0x0000000a09097984 */ /* 0x000fe20008000800 */
[----:B------:R-:W-:-:S03]  /*c390*/  LEA R18, R15, UR5, 0x2 ;  /* 0x000000050f127c11 */ /* 0x000fc6000f8e10ff */
[----:B------:R0:W-:Y:S04]  /*c3a0*/  LDS R35, [R17] ;  /* 0x0000000011237984 */ /* 0x0001e80000000800 */
[----:B------:R1:W-:Y:S04]  /*c3b0*/  LDS R38, [R18] ;  /* 0x0000000012267984 */ /* 0x0003e80000000800 */
[----:B------:R1:W-:Y:S01]  /*c3c0*/  LDS R37, [R19+UR4] ;  /* 0x0000000413257984 */ /* 0x0003e20008000800 */
[----:B------:R-:W-:Y:S01]  /*c3d0*/  MOV R15, 0x9 ;  /* 0x00000009000f7802 */ /* 0x000fe20000000f00 */
[----:B0-----:R-:W-:-:S02]  /*c3e0*/  IMAD.MOV.U32 R17, RZ, RZ, 0xe ;  /* 0x0000000eff117424 */ /* 0x001fc400078e00ff */
[----:B-1----:R-:W-:Y:S02]  /*c3f0*/  HFMA2 R18, -RZ, RZ, 0, 6.55651092529296875e-07 ;  /* 0x0000000bff127431 */ /* 0x002fe400000001ff */
[----:B------:R-:W-:Y:S01]  /*c400*/  IMAD.MOV.U32 R19, RZ, RZ, 0xd ;  /* 0x0000000dff137424 */ /* 0x000fe200078e00ff */
[----:B--2---:R-:W-:Y:S02]  /*c410*/  PRMT R6, R6, 0x3340, R5 ;  /* 0x0000334006067816 */ /* 0x004fe40000000005 */
[----:B---3--:R-:W-:-:S04]  /*c420*/  PRMT R7, R16, 0x3340, R7 ;  /* 0x0000334010077816 */ /* 0x008fc80000000007 */
[----:B------:R-:W-:Y:S02]  /*c430*/  PRMT R7, R7, 0x5410, R6 ;  /* 0x0000541007077816 */ /* 0x000fe40000000006 */
[----:B----4-:R-:W-:Y:S01]  /*c440*/  PRMT R23, R24, 0x3340, R23 ;  /* 0x0000334018177816 */ /* 0x010fe20000000017 */
[----:B------:R-:W-:Y:S01]  /*c450*/  IMAD.SHL.U32 R24, R20, 0x4, RZ ;  /* 0x0000000414187824 */ /* 0x000fe200078e00ff */
[----:B-----5:R-:W-:-:S04]  /*c460*/  PRMT R26, R26, 0x3340, R25 ;  /* 0x000033401a1a7816 */ /* 0x020fc80000000019 */
[----:B------:R-:W-:Y:S01]  /*c470*/  PRMT R6, R26, 0x5410, R23 ;  /* 0x000054101a067816 */ /* 0x000fe20000000017 */
[----:B------:R-:W-:Y:S01]  /*c480*/  IMAD.SHL.U32 R26, R3, 0x4, RZ ;  /* 0x00000004031a7824 */ /* 0x000fe200078e00ff */
[--C-:B------:R-:W-:Y:S01]  /*c490*/  SHF.R.U32.HI R3, RZ, 0xe, R2.reuse ;  /* 0x0000000eff037819 */ /* 0x100fe20000011602 */
[----:B------:R-:W-:Y:S01]  /*c4a0*/  IMAD.SHL.U32 R20, R2, 0x4, RZ ;  /* 0x0000000402147824 */ /* 0x000fe200078e00ff */
[----:B------:R-:W-:Y:S02]  /*c4b0*/  SHF.L.U32 R25, R4, 0x2, RZ ;  /* 0x0000000204197819 */ /* 0x000fe400000006ff */
[----:B------:R-:W-:Y:S02]  /*c4c0*/  SHF.R.U32.HI R23, RZ, 0x16, R2 ;  /* 0x00000016ff177819 */ /* 0x000fe40000011602 */
[----:B------:R-:W-:Y:S02]  /*c4d0*/  LOP3.LUT R4, R12, 0x3fc, RZ, 0xc0, !PT ;  /* 0x000003fc0c047812 */ /* 0x000fe400078ec0ff */
[----:B------:R-:W-:-:S02]  /*c4e0*/  LOP3.LUT R2, R14, 0x3fc, RZ, 0xc0, !PT ;  /* 0x000003fc0e027812 */ /* 0x000fc400078ec0ff */
[----:B------:R-:W-:Y:S01]  /*c4f0*/  LOP3.LUT R12, R3, 0x3fc, RZ, 0xc0, !PT ;  /* 0x000003fc030c7812 */ /* 0x000fe200078ec0ff */
[----:B------:R-:W-:Y:S01]  /*c500*/  LDS R36, [R4+UR4] ;  /* 0x0000000404247984 */ /* 0x000fe20008000800 */
[----:B------:R-:W-:Y:S02]  /*c510*/  LEA R14, R0, UR5, 0x2 ;  /* 0x00000005000e7c11 */ /* 0x000fe4000f8e10ff */
[----:B------:R-:W-:Y:S01]  /*c520*/  LOP3.LUT R24, R24, 0x3fc, RZ, 0xc0, !PT ;  /* 0x000003fc18187812 */ /* 0x000fe200078ec0ff */
[----:B------:R-:W-:Y:S01]  /*c530*/  LDS R3, [R22+UR10] ;  /* 0x0000000a16037984 */ /* 0x000fe20008000800 */
[----:B------:R-:W-:Y:S02]  /*c540*/  LOP3.LUT R25, R25, 0x3fc, RZ, 0xc0, !PT ;  /* 0x000003fc19197812 */ /* 0x000fe400078ec0ff */
[----:B------:R-:W-:Y:S01]  /*c550*/  LOP3.LUT R23, R23, 0x3fc, RZ, 0xc0, !PT ;  /* 0x000003fc17177812 */ /* 0x000fe200078ec0ff */
[----:B------:R0:W-:Y:S01]  /*c560*/  LDS R0, [R12+UR9] ;  /* 0x000000090c007984 */ /* 0x0001e20008000800 */
[----:B------:R-:W-:-:S02]  /*c570*/  PRMT R16, R30, 0x3340, R29 ;  /* 0x000033401e107816 */ /* 0x000fc4000000001d */
[----:B------:R-:W-:Y:S01]  /*c580*/  PRMT R29, R34, 0x3340, R33 ;  /* 0x00003340221d7816 */ /* 0x000fe20000000021 */
[----:B------:R-:W-:Y:S01]  /*c590*/  LDS R2, [R2+UR9] ;  /* 0x0000000902027984 */ /* 0x000fe20008000800 */
[----:B------:R-:W-:Y:S02]  /*c5a0*/  PRMT R5, R28, 0x3340, R27 ;  /* 0x000033401c057816 */ /* 0x000fe4000000001b */
[----:B------:R-:W-:Y:S01]  /*c5b0*/  PRMT R28, R32, 0x3340, R31 ;  /* 0x00003340201c7816 */ /* 0x000fe2000000001f */
[----:B------:R-:W1:Y:S01]  /*c5c0*/  LDS R34, [R14] ;  /* 0x000000000e227984 */ /* 0x000e620000000800 */
[----:B------:R-:W-:Y:S02]  /*c5d0*/  LOP3.LUT R26, R26, 0x3fc, RZ, 0xc0, !PT ;  /* 0x000003fc1a1a7812 */ /* 0x000fe400078ec0ff */
[----:B------:R-:W-:Y:S01]  /*c5e0*/  LOP3.LUT R20, R20, 0x3fc, RZ, 0xc0, !PT ;  /* 0x000003fc14147812 */ /* 0x000fe200078ec0ff */
[----:B------:R-:W-:Y:S04]  /*c5f0*/  LDS R30, [R21+UR9] ;  /* 0x00000009151e7984 */ /* 0x000fe80008000800 */
[----:B------:R-:W2:Y:S04]  /*c600*/  LDS R33, [R13+UR10] ;  /* 0x0000000a0d217984 */ /* 0x000ea80008000800 */
[----:B------:R3:W-:Y:S04]  /*c610*/  LDS R31, [R24+UR9] ;  /* 0x00000009181f7984 */ /* 0x0007e80008000800 */
[----:B------:R-:W-:Y:S04]  /*c620*/  LDS R32, [R25+UR10] ;  /* 0x0000000a19207984 */ /* 0x000fe80008000800 */
[----:B------:R-:W4:Y:S04]  /*c630*/  LDS R39, [R23+UR5] ;  /* 0x0000000517277984 */ /* 0x000f280008000800 */
[----:B------:R5:W4:Y:S04]  /*c640*/  LDS R40, [R20+UR4] ;  /* 0x0000000414287984 */ /* 0x000b280008000800 */
[----:B------:R1:W4:Y:S01]  /*c650*/  LDS R41, [R26+UR4] ;  /* 0x000000041a297984 */ /* 0x0003220008000800 */
[----:B0-----:R-:W-:Y:S01]  /*c660*/  HFMA2 R12, -RZ, RZ, 0, 8.3446502685546875e-07 ;  /* 0x0000000eff0c7431 */ /* 0x001fe200000001ff */
[----:B------:R-:W-:Y:S01]  /*c670*/  PRMT R5, R16, 0x5410, R5 ;  /* 0x0000541010057816 */ /* 0x000fe20000000005 */
[----:B---3--:R-:W-:-:S02]  /*c680*/  HFMA2 R24, -RZ, RZ, 0, 6.55651092529296875e-07 ;  /* 0x0000000bff187431 */ /* 0x008fc400000001ff */
[----:B------:R-:W-:Y:S01]  /*c690*/  IMAD.MOV.U32 R13, RZ, RZ, 0xb ;  /* 0x0000000bff0d7424 */ /* 0x000fe200078e00ff */
[----:B------:R-:W-:Y:S01]  /*c6a0*/  MOV R21, 0x9 ;  /* 0x0000000900157802 */ /* 0x000fe20000000f00 */
[----:B------:R-:W-:Y:S01]  /*c6b0*/  IMAD.MOV.U32 R14, RZ, RZ, 0xd ;  /* 0x0000000dff0e7424 */ /* 0x000fe200078e00ff */
[----:B------:R-:W-:Y:S01]  /*c6c0*/  MOV R27, 0xe ;  /* 0x0000000e001b7802 */ /* 0x000fe20000000f00 */
[----:B------:R-:W-:Y:S01]  /*c6d0*/  IMAD.MOV.U32 R16, RZ, RZ, 0x9 ;  /* 0x00000009ff107424 */ /* 0x000fe200078e00ff */
[----:B------:R-:W-:Y:S01]  /*c6e0*/  PRMT R4, R29, 0x5410, R28 ;  /* 0x000054101d047816 */ /* 0x000fe2000000001c */
[----:B-----5:R-:W-:Y:S02]  /*c6f0*/  IMAD.MOV.U32 R20, RZ, RZ, 0xd ;  /* 0x0000000dff147424 */ /* 0x020fe400078e00ff */
[----:B------:R-:W-:Y:S02]  /*c700*/  IMAD.MOV.U32 R22, RZ, RZ, 0xe ;  /* 0x0000000eff167424 */ /* 0x000fe400078e00ff */
[----:B------:R-:W-:-:S02]  /*c710*/  IMAD.MOV.U32 R23, RZ, RZ, 0xb ;  /* 0x0000000bff177424 */ /* 0x000fc400078e00ff */
[----:B------:R-:W-:Y:S02]  /*c720*/  IMAD.MOV.U32 R25, RZ, RZ, 0xd ;  /* 0x0000000dff197424 */ /* 0x000fe400078e00ff */
[----:B-1----:R-:W-:Y:S01]  /*c730*/  IMAD.MOV.U32 R26, RZ, RZ, 0x9 ;  /* 0x00000009ff1a7424 */ /* 0x002fe200078e00ff */
[----:B------:R0:W-:Y:S04]  /*c740*/  STL.128 [R1+0x200], R12 ;  /* 0x0002000c01007387 */ /* 0x0001e80000100c00 */
[----:B------:R0:W-:Y:S04]  /*c750*/  STL.128 [R1+0x210], R16 ;  /* 0x0002101001007387 */ /* 0x0001e80000100c00 */
[----:B------:R0:W-:Y:S04]  /*c760*/  STL.128 [R1+0x220], R20 ;  /* 0x0002201401007387 */ /* 0x0001e80000100c00 */
[----:B------:R0:W-:Y:S04]  /*c770*/  STL.128 [R1+0x230], R24 ;  /* 0x0002301801007387 */ /* 0x0001e80000100c00 */
[----:B------:R0:W-:Y:S01]  /*c780*/  STL.128 [R1], R4 ;  /* 0x0000000401007387 */ /* 0x0001e20000100c00 */
[----:B------:R-:W-:-:S02]  /*c790*/  LOP3.LUT R3, R3, R0, R34, 0x96, !PT ;  /* 0x0000000003037212 */ /* 0x000fc400078e9622 */
[----:B------:R-:W-:Y:S02]  /*c7a0*/  LOP3.LUT R0, R9, R2, R35, 0x96, !PT ;  /* 0x0000000209007212 */ /* 0x000fe400078e9623 */
[----:B--2---:R-:W-:Y:S02]  /*c7b0*/  LOP3.LUT R9, R33, R30, R38, 0x96, !PT ;  /* 0x0000001e21097212 */ /* 0x004fe400078e9626 */
[----:B----4-:R-:W-:Y:S02]  /*c7c0*/  LOP3.LUT R2, R32, R31, R39, 0x96, !PT ;  /* 0x0000001f20027212 */ /* 0x010fe400078e9627 */
[----:B------:R-:W-:Y:S02]  /*c7d0*/  LOP3.LUT R3, R3, R36, RZ, 0x3c, !PT ;  /* 0x0000002403037212 */ /* 0x000fe400078e3cff */
[----:B------:R-:W-:Y:S02]  /*c7e0*/  LOP3.LUT R0, R0, R37, RZ, 0x3c, !PT ;  /* 0x0000002500007212 */ /* 0x000fe400078e3cff */
[----:B------:R-:W-:-:S02]  /*c7f0*/  LOP3.LUT R9, R9, R40, RZ, 0x3c, !PT ;  /* 0x0000002809097212 */ /* 0x000fc400078e3cff */
[----:B------:R-:W-:Y:S01]  /*c800*/  LOP3.LUT R2, R2, R41, RZ, 0x3c, !PT ;  /* 0x0000002902027212 */ /* 0x000fe200078e3cff */
[----:B0-----:R-:W-:-:S06]  /*c810*/  UMOV UR4, URZ ;  /* 0x000000ff00047c82 */ /* 0x001fcc0008000000 */
.L_x_31:
[----:B------:R-:W-:-:S04]  /*c820*/  IMAD.U32 R4, RZ, RZ, UR4 ;  /* 0x00000004ff047e24 */ /* 0x000fc8000f8e00ff */
[----:B------:R-:W-:-:S06]  /*c830*/  IMAD.U32 R4, R4, 0x4, R1 ;  /* 0x0000000404047824 */ /* 0x000fcc00078e0001 */
[----:B------:R-:W2:Y:S01]  /*c840*/  LDL R4, [R4] ;  /* 0x0000000004047983 */ /* 0x000ea20000100800 */
[----:B------:R-:W-:Y:S02]  /*c850*/  UIMAD UR9, UR4, 0x4, UR11 ;  /* 0x00000004040978a4 */ /* 0x000fe4000f8e020b */
[----:B------:R-:W-:Y:S01]  /*c860*/  UIADD3 UR4, UPT, UPT, UR4, 0x1, URZ ;  /* 0x0000000104047890 */ /* 0x000fe2000fffe0ff */
[----:B------:R-:W-:Y:S01]  /*c870*/  UMOV UR5, URZ ;  /* 0x000000ff00057c82 */ /* 0x000fe20008000000 */
[----:B------:R-:W-:Y:S02]  /*c880*/  UMOV UR7, UR8 ;  /* 0x0000000800077c82 */ /* 0x000fe40008000000 */
[----:B------:R-:W-:Y:S01]  /*c890*/  UISETP.NE.AND UP0, UPT, UR4, 0x4, UPT ;  /* 0x000000040400788c */ /* 0x000fe2000bf05270 */
[C---:B--2---:R-:W-:Y:S02]  /*c8a0*/  PRMT R6, R4.reuse, 0x7771, RZ ;  /* 0x0000777104067816 */ /* 0x044fe400000000ff */
[----:B------:R-:W-:-:S02]  /*c8b0*/  PRMT R7, R4, 0x7770, RZ ;  /* 0x0000777004077816 */ /* 0x000fc400000000ff */
[C---:B------:R-:W-:Y:S01]  /*c8c0*/  SHF.L.U32 R19, R6.reuse, 0x3, RZ ;  /* 0x0000000306137819 */ /* 0x040fe200000006ff */
[----:B------:R-:W-:Y:S01]  /*c8d0*/  IMAD.SHL.U32 R5, R6, 0x2, RZ ;  /* 0x0000000206057824 */ /* 0x000fe200078e00ff */
[C---:B------:R-:W-:Y:S01]  /*c8e0*/  SHF.L.U32 R12, R7.reuse, 0x1, RZ ;  /* 0x00000001070c7819 */ /* 0x040fe200000006ff */
[C---:B------:R-:W-:Y:S02]  /*c8f0*/  IMAD.SHL.U32 R13, R7.reuse, 0x8, RZ ;  /* 0x00000008070d7824 */ /* 0x040fe400078e00ff */
[----:B------:R-:W-:Y:S01]  /*c900*/  IMAD.SHL.U32 R34, R7, 0x4, RZ ;  /* 0x0000000407227824 */ /* 0x000fe200078e00ff */
[----:B0-----:R-:W-:Y:S01]  /*c910*/  LOP3.LUT R14, R12, 0x1fe, RZ, 0xc0, !PT ;  /* 0x000001fe0c0e7812 */ /* 0x001fe200078ec0ff */
[----:B------:R-:W-:Y:S01]  /*c920*/  IMAD.SHL.U32 R30, R6, 0x4, RZ ;  /* 0x00000004061e7824 */ /* 0x000fe200078e00ff */
[----:B------:R-:W-:Y:S02]  /*c930*/  LOP3.LUT R12, R5, 0x1fe, RZ, 0xc0, !PT ;  /* 0x000001fe050c7812 */ /* 0x000fe400078ec0ff */
[----:B------:R-:W-:-:S02]  /*c940*/  PRMT R5, R4, 0x7773, RZ ;  /* 0x0000777304057816 */ /* 0x000fc400000000ff */
[----:B------:R-:W-:Y:S02]  /*c950*/  LOP3.LUT R15, R14, 0x7f8, R13, 0x78, !PT ;  /* 0x000007f80e0f7812 */ /* 0x000fe400078e780d */
[----:B------:R-:W-:Y:S01]  /*c960*/  LOP3.LUT R19, R12, 0x7f8, R19, 0x78, !PT ;  /* 0x000007f80c137812 */ /* 0x000fe200078e7813 */
[----:B------:R-:W-:Y:S01]  /*c970*/  IMAD.SHL.U32 R13, R5, 0x2, RZ ;  /* 0x00000002050d7824 */ /* 0x000fe200078e00ff */
[--C-:B------:R-:W-:Y:S02]  /*c980*/  SHF.R.U32.HI R14, RZ, 0x5, R7.reuse ;  /* 0x00000005ff0e7819 */ /* 0x100fe40000011607 */
[----:B------:R-:W-:Y:S02]  /*c990*/  SHF.R.U32.HI R12, RZ, 0x7, R7 ;  /* 0x00000007ff0c7819 */ /* 0x000fe40000011607 */
[CC--:B------:R-:W-:Y:S01]  /*c9a0*/  LOP3.LUT R18, R14.reuse, R7.reuse, RZ, 0x3c, !PT ;  /* 0x000000070e127212 */ /* 0x0c0fe200078e3cff */
[----:B------:R-:W-:Y:S01]  /*c9b0*/  IMAD.SHL.U32 R31, R14, 0x10, RZ ;  /* 0x000000100e1f7824 */ /* 0x000fe200078e00ff */
[----:B------:R-:W-:Y:S01]  /*c9c0*/  LOP3.LUT R16, R13, 0x1fe, RZ, 0xc0, !PT ;  /* 0x000001fe0d107812 */ /* 0x000fe200078ec0ff */
[----:B------:R-:W-:Y:S01]  /*c9d0*/  IMAD.SHL.U32 R13, R12, 0x8, RZ ;  /* 0x000000080c0d7824 */ /* 0x000fe200078e00ff */
[----:B------:R-:W-:Y:S01]  /*c9e0*/  LOP3.LUT R34, R34, 0x3fc, RZ, 0xc0, !PT ;  /* 0x000003fc22227812 */ /* 0x000fe200078ec0ff */
[----:B------:R-:W-:Y:S01]  /*c9f0*/  IMAD.SHL.U32 R20, R18, 0x2, RZ ;  /* 0x0000000212147824 */ /* 0x000fe200078e00ff */
[----:B------:R-:W-:Y:S01]  /*ca00*/  LOP3.LUT R21, R12, R7, RZ, 0x3c, !PT ;  /* 0x000000070c157212 */ /* 0x000fe200078e3cff */
[----:B------:R-:W-:Y:S01]  /*ca10*/  IMAD.SHL.U32 R41, R14, 0x8, RZ ;  /* 0x000000080e297824 */ /* 0x000fe200078e00ff */
[----:B------:R-:W-:Y:S01]  /*ca20*/  SHF.L.U32 R22, R18, 0x3, RZ ;  /* 0x0000000312167819 */ /* 0x000fe200000006ff */
[C---:B------:R-:W-:Y:S01]  /*ca30*/  IMAD.SHL.U32 R18, R12.reuse, 0x2, RZ ;  /* 0x000000020c127824 */ /* 0x040fe200078e00ff */
[----:B------:R-:W-:Y:S01]  /*ca40*/  SHF.L.U32 R29, R12, 0x4, RZ ;  /* 0x000000040c1d7819 */ /* 0x000fe200000006ff */
[----:B------:R-:W-:Y:S01]  /*ca50*/  IMAD.SHL.U32 R24, R21, 0x2, RZ ;  /* 0x0000000215187824 */ /* 0x000fe200078e00ff */
[----:B------:R-:W-:-:S02]  /*ca60*/  LOP3.LUT R15, R13, R15, R34, 0x96, !PT ;  /* 0x0000000f0d0f7212 */ /* 0x000fc400078e9622 */
[----:B------:R-:W-:Y:S02]  /*ca70*/  LOP3.LUT R20, R31, R20, R22, 0x96, !PT ;  /* 0x000000141f147212 */ /* 0x000fe400078e9616 */
[----:B------:R-:W-:Y:S02]  /*ca80*/  LOP3.LUT R21, R29, R15, R18, 0x96, !PT ;  /* 0x0000000f1d157212 */ /* 0x000fe400078e9612 */
[----:B------:R-:W-:Y:S02]  /*ca90*/  SHF.R.U32.HI R15, RZ, 0x5, R6 ;  /* 0x00000005ff0f7819 */ /* 0x000fe40000011606 */
[--C-:B------:R-:W-:Y:S02]  /*caa0*/  LOP3.LUT R28, R18, R20, R13.reuse, 0x96, !PT ;  /* 0x00000014121c7212 */ /* 0x100fe400078e960d */
[C---:B------:R-:W-:Y:S01]  /*cab0*/  LOP3.LUT R18, R15.reuse, R6, RZ, 0x3c, !PT ;  /* 0x000000060f127212 */ /* 0x040fe200078e3cff */
[----:B------:R-:W-:Y:S01]  /*cac0*/  IMAD.SHL.U32 R27, R15, 0x10, RZ ;  /* 0x000000100f1b7824 */ /* 0x000fe200078e00ff */
[----:B------:R-:W-:-:S02]  /*cad0*/  LOP3.LUT R35, R29, R24, R13, 0x96, !PT ;  /* 0x000000181d237212 */ /* 0x000fc400078e960d */
[----:B------:R-:W-:Y:S02]  /*cae0*/  SHF.R.U32.HI R13, RZ, 0x7, R6 ;  /* 0x00000007ff0d7819 */ /* 0x000fe40000011606 */
[C---:B------:R-:W-:Y:S01]  /*caf0*/  SHF.L.U32 R36, R18.reuse, 0x3, RZ ;  /* 0x0000000312247819 */ /* 0x040fe200000006ff */
[----:B------:R-:W-:Y:S01]  /*cb00*/  IMAD.SHL.U32 R18, R18, 0x2, RZ ;  /* 0x0000000212127824 */ /* 0x000fe200078e00ff */
[C---:B------:R-:W-:Y:S01]  /*cb10*/  LOP3.LUT R20, R13.reuse, R6, RZ, 0x3c, !PT ;  /* 0x000000060d147212 */ /* 0x040fe200078e3cff */
[----:B------:R-:W-:Y:S01]  /*cb20*/  IMAD.SHL.U32 R32, R13, 0x8, RZ ;  /* 0x000000080d207824 */ /* 0x000fe200078e00ff */
[----:B------:R-:W-:Y:S01]  /*cb30*/  SHF.L.U32 R17, R5, 0x3, RZ ;  /* 0x0000000305117819 */ /* 0x000fe200000006ff */
[----:B------:R-:W-:Y:S01]  /*cb40*/  IMAD.SHL.U32 R38, R13, 0x2, RZ ;  /* 0x000000020d267824 */ /* 0x000fe200078e00ff */
[----:B------:R-:W-:Y:S01]  /*cb50*/  LOP3.LUT R30, R30, 0x3fc, RZ, 0xc0, !PT ;  /* 0x000003fc1e1e7812 */ /* 0x000fe200078ec0ff */
[----:B------:R-:W-:Y:S01]  /*cb60*/  IMAD.SHL.U32 R20, R20, 0x2, RZ ;  /* 0x0000000214147824 */ /* 0x000fe200078e00ff */
[----:B------:R-:W-:-:S02]  /*cb70*/  LOP3.LUT R23, R27, R18, R36, 0x96, !PT ;  /* 0x000000121b177212 */ /* 0x000fc400078e9624 */
[----:B------:R-:W-:Y:S02]  /*cb80*/  SHF.R.U32.HI R18, RZ, 0x5, R5 ;  /* 0x00000005ff127819 */ /* 0x000fe40000011605 */
[----:B------:R-:W-:Y:S02]  /*cb90*/  LOP3.LUT R17, R16, 0x7f8, R17, 0x78, !PT ;  /* 0x000007f810117812 */ /* 0x000fe400078e7811 */
[----:B------:R-:W-:Y:S02]  /*cba0*/  SHF.R.U32.HI R16, RZ, 0x7, R5 ;  /* 0x00000007ff107819 */ /* 0x000fe40000011605 */
[----:B------:R-:W-:Y:S02]  /*cbb0*/  SHF.L.U32 R33, R13, 0x4, RZ ;  /* 0x000000040d217819 */ /* 0x000fe400000006ff */
[----:B------:R-:W-:Y:S01]  /*cbc0*/  LOP3.LUT R39, R32, R19, R30, 0x96, !PT ;  /* 0x0000001320277212 */ /* 0x000fe200078e961e */
[----:B------:R-:W-:Y:S01]  /*cbd0*/  IMAD.SHL.U32 R43, R16, 0x8, RZ ;  /* 0x00000008102b7824 */ /* 0x000fe200078e00ff */
[----:B------:R-:W-:Y:S01]  /*cbe0*/  LOP3.LUT R19, R18, R5, RZ, 0x3c, !PT ;  /* 0x0000000512137212 */ /* 0x000fe200078e3cff */
[----:B------:R-:W-:Y:S01]  /*cbf0*/  IMAD.SHL.U32 R42, R16, 0x10, RZ ;  /* 0x00000010102a7824 */ /* 0x000fe200078e00ff */
[----:B------:R-:W-:-:S02]  /*cc00*/  LOP3.LUT R20, R33, R20, R32, 0x96, !PT ;  /* 0x0000001421147212 */ /* 0x000fc400078e9620 */
[----:B------:R-:W-:Y:S02]  /*cc10*/  LOP3.LUT R37, R16, R5, RZ, 0x3c, !PT ;  /* 0x0000000510257212 */ /* 0x000fe400078e3cff */
[----:B------:R-:W-:Y:S02]  /*cc20*/  SHF.L.U32 R26, R5, 0x2, RZ ;  /* 0x00000002051a7819 */ /* 0x000fe400000006ff */
[----:B------:R-:W-:Y:S01]  /*cc30*/  LOP3.LUT R32, R38, R23, R32, 0x96, !PT ;  /* 0x0000001726207212 */ /* 0x000fe200078e9620 */
[C---:B------:R-:W-:Y:S01]  /*cc40*/  IMAD.SHL.U32 R23, R19.reuse, 0x8, RZ ;  /* 0x0000000813177824 */ /* 0x040fe200078e00ff */
[----:B------:R-:W-:Y:S01]  /*cc50*/  SHF.L.U32 R24, R18, 0x4, RZ ;  /* 0x0000000412187819 */ /* 0x000fe200000006ff */
[----:B------:R-:W-:Y:S01]  /*cc60*/  IMAD.SHL.U32 R19, R19, 0x2, RZ ;  /* 0x0000000213137824 */ /* 0x000fe200078e00ff */
[----:B------:R-:W-:Y:S01]  /*cc70*/  LOP3.LUT R26, R26, 0x3fc, RZ, 0xc0, !PT ;  /* 0x000003fc1a1a7812 */ /* 0x000fe200078ec0ff */
[----:B------:R-:W-:Y:S01]  /*cc80*/  IMAD.SHL.U32 R37, R37, 0x2, RZ ;  /* 0x0000000225257824 */ /* 0x000fe200078e00ff */
[----:B------:R-:W-:-:S02]  /*cc90*/  SHF.L.U32 R25, R16, 0x1, RZ ;  /* 0x0000000110197819 */ /* 0x000fc400000006ff */
[----:B------:R-:W-:Y:S02]  /*cca0*/  LOP3.LUT R40, R24, R19, R23, 0x96, !PT ;  /* 0x0000001318287212 */ /* 0x000fe400078e9617 */
[----:B------:R-:W-:Y:S02]  /*ccb0*/  LOP3.LUT R19, R43, R17, R26, 0x96, !PT ;  /* 0x000000112b137212 */ /* 0x000fe400078e961a */
[----:B------:R-:W-:Y:S02]  /*ccc0*/  LOP3.LUT R39, R33, R39, R38, 0x96, !PT ;  /* 0x0000002721277212 */ /* 0x000fe400078e9626 */
[--C-:B------:R-:W-:Y:S01]  /*ccd0*/  LOP3.LUT R17, R42, R37, R43.reuse, 0x96, !PT ;  /* 0x000000252a117212 */ /* 0x100fe200078e962b */
[----:B------:R-:W-:Y:S01]  /*cce0*/  IMAD.SHL.U32 R37, R15, 0x2, RZ ;  /* 0x000000020f257824 */ /* 0x000fe200078e00ff */
[----:B------:R-:W-:Y:S02]  /*ccf0*/  SHF.L.U32 R38, R14, 0x1, RZ ;  /* 0x000000010e267819 */ /* 0x000fe400000006ff */
[----:B------:R-:W-:-:S02]  /*cd00*/  LOP3.LUT R43, R25, R40, R43, 0x96, !PT ;  /* 0x00000028192b7212 */ /* 0x000fc400078e962b */
[----:B------:R-:W-:Y:S02]  /*cd10*/  LOP3.LUT R25, R42, R19, R25, 0x96, !PT ;  /* 0x000000132a197212 */ /* 0x000fe400078e9619 */
[----:B------:R-:W-:Y:S02]  /*cd20*/  SHF.L.U32 R40, R15, 0x3, RZ ;  /* 0x000000030f287819 */ /* 0x000fe400000006ff */
[----:B------:R-:W-:Y:S02]  /*cd30*/  LOP3.LUT R19, R31, R22, R38, 0x96, !PT ;  /* 0x000000161f137212 */ /* 0x000fe400078e9626 */
[----:B------:R-:W-:Y:S02]  /*cd40*/  LOP3.LUT R38, R38, R21, R41, 0x96, !PT ;  /* 0x0000001526267212 */ /* 0x000fe400078e9629 */
[----:B------:R-:W-:Y:S02]  /*cd50*/  LOP3.LUT R21, R27, R36, R37, 0x96, !PT ;  /* 0x000000241b157212 */ /* 0x000fe400078e9625 */
[----:B------:R-:W-:Y:S01]  /*cd60*/  LOP3.LUT R36, R37, R39, R40, 0x96, !PT ;  /* 0x0000002725247212 */ /* 0x000fe200078e9628 */
[C---:B------:R-:W-:Y:S01]  /*cd70*/  IMAD.SHL.U32 R40, R18.reuse, 0x2, RZ ;  /* 0x0000000212287824 */ /* 0x040fe200078e00ff */
[----:B------:R-:W-:Y:S01]  /*cd80*/  SHF.R.U32.HI R41, RZ, 0x6, R7 ;  /* 0x00000006ff297819 */ /* 0x000fe20000011607 */
[----:B------:R-:W-:Y:S01]  /*cd90*/  IMAD.SHL.U32 R37, R18, 0x8, RZ ;  /* 0x0000000812257824 */ /* 0x000fe200078e00ff */
[----:B------:R-:W-:-:S02]  /*cda0*/  SHF.R.U32.HI R22, RZ, 0x6, R6 ;  /* 0x00000006ff167819 */ /* 0x000fc40000011606 */
[----:B------:R-:W-:Y:S02]  /*cdb0*/  SHF.L.U32 R39, R41, 0x3, RZ ;  /* 0x0000000329277819 */ /* 0x000fe400000006ff */
[----:B------:R-:W-:Y:S01]  /*cdc0*/  LOP3.LUT R37, R40, R25, R37, 0x96, !PT ;  /* 0x0000001928257212 */ /* 0x000fe200078e9625 */
[----:B------:R-:W-:Y:S01]  /*cdd0*/  IMAD.SHL.U32 R47, R22, 0x8, RZ ;  /* 0x00000008162f7824 */ /* 0x000fe200078e00ff */
[----:B------:R-:W-:Y:S02]  /*cde0*/  SHF.R.U32.HI R25, RZ, 0x6, R5 ;  /* 0x00000006ff197819 */ /* 0x000fe40000011605 */
[----:B------:R-:W-:Y:S02]  /*cdf0*/  LOP3.LUT R23, R24, R23, R40, 0x96, !PT ;  /* 0x0000001718177212 */ /* 0x000fe400078e9628 */
[----:B------:R-:W-:Y:S02]  /*ce00*/  LOP3.LUT R40, R39, R19, R34, 0x96, !PT ;  /* 0x0000001327287212 */ /* 0x000fe400078e9622 */
[----:B------:R-:W-:-:S02]  /*ce10*/  PRMT R4, R4, 0x7772, RZ ;  /* 0x0000777204047816 */ /* 0x000fc400000000ff */
[----:B------:R-:W-:Y:S01]  /*ce20*/  LOP3.LUT R39, R39, R38, R31, 0x96, !PT ;  /* 0x0000002627277212 */ /* 0x000fe200078e961f */
[----:B------:R-:W-:Y:S01]  /*ce30*/  IMAD.SHL.U32 R31, R25, 0x8, RZ ;  /* 0x00000008191f7824 */ /* 0x000fe200078e00ff */
[----:B------:R-:W-:Y:S01]  /*ce40*/  LOP3.LUT R36, R47, R36, R27, 0x96, !PT ;  /* 0x000000242f247212 */ /* 0x000fe200078e961b */
[----:B------:R-:W-:Y:S01]  /*ce50*/  IMAD.SHL.U32 R38, R41, 0x2, RZ ;  /* 0x0000000229267824 */ /* 0x000fe200078e00ff */
[----:B------:R-:W-:Y:S02]  /*ce60*/  SHF.L.U32 R27, R4, 0x1, RZ ;  /* 0x00000001041b7819 */ /* 0x000fe400000006ff */
[----:B------:R-:W-:Y:S02]  /*ce70*/  LOP3.LUT R34, R47, R21, R30, 0x96, !PT ;  /* 0x000000152f227212 */ /* 0x000fe400078e961e */
[C---:B------:R-:W-:Y:S01]  /*ce80*/  LOP3.LUT R30, R31.reuse, R23, R26, 0x96, !PT ;  /* 0x000000171f1e7212 */ /* 0x040fe200078e961a */
[----:B------:R-:W-:Y:S01]  /*ce90*/  IMAD.SHL.U32 R26, R22, 0x10, RZ ;  /* 0x00000010161a7824 */ /* 0x000fe200078e00ff */
[----:B------:R-:W-:Y:S01]  /*cea0*/  LOP3.LUT R37, R31, R37, R24, 0x96, !PT ;  /* 0x000000251f257212 */ /* 0x000fe200078e9618 */
[----:B------:R-:W-:Y:S01]  /*ceb0*/  IMAD.SHL.U32 R31, R4, 0x8, RZ ;  /* 0x00000008041f7824 */ /* 0x000fe200078e00ff */
[----:B------:R-:W-:Y:S01]  /*cec0*/  LOP3.LUT R24, R27, 0x1fe, RZ, 0xc0, !PT ;  /* 0x000001fe1b187812 */ /* 0x000fe200078ec0ff */
[----:B------:R-:W-:Y:S01]  /*ced0*/  IMAD.SHL.U32 R27, R22, 0x2, RZ ;  /* 0x00000002161b7824 */ /* 0x000fe200078e00ff */
[----:B------:R-:W-:-:S02]  /*cee0*/  SHF.L.U32 R47, R41, 0x4, RZ ;  /* 0x00000004292f7819 */ /* 0x000fc400000006ff */
[----:B------:R-:W-:Y:S02]  /*cef0*/  LOP3.LUT R31, R24, 0x7f8, R31, 0x78, !PT ;  /* 0x000007f8181f7812 */ /* 0x000fe400078e781f */
[C-C-:B------:R-:W-:Y:S02]  /*cf00*/  LOP3.LUT R24, R26.reuse, R34, R27.reuse, 0x96, !PT ;  /* 0x000000221a187212 */ /* 0x140fe400078e961b */
[----:B------:R-:W-:Y:S02]  /*cf10*/  LOP3.LUT R26, R26, R36, R27, 0x96, !PT ;  /* 0x000000241a1a7212 */ /* 0x000fe400078e961b */
[C-C-:B------:R-:W-:Y:S02]  /*cf20*/  LOP3.LUT R40, R47.reuse, R40, R38.reuse, 0x96, !PT ;  /* 0x000000282f287212 */ /* 0x140fe400078e9626 */
[----:B------:R-:W-:Y:S01]  /*cf30*/  LOP3.LUT R39, R47, R39, R38, 0x96, !PT ;  /* 0x000000272f277212 */ /* 0x000fe200078e9626 */
[C---:B------:R-:W-:Y:S01]  /*cf40*/  IMAD.SHL.U32 R38, R25.reuse, 0x2, RZ ;  /* 0x0000000219267824 */ /* 0x040fe200078e00ff */
[----:B------:R-:W-:Y:S01]  /*cf50*/  SHF.L.U32 R36, R4, 0x2, RZ ;  /* 0x0000000204247819 */ /* 0x000fe200000006ff */
[----:B------:R-:W-:Y:S01]  /*cf60*/  IMAD.SHL.U32 R47, R25, 0x10, RZ ;  /* 0x00000010192f7824 */ /* 0x000fe200078e00ff */
[----:B------:R-:W-:-:S02]  /*cf70*/  SHF.R.U32.HI R27, RZ, 0x7, R4 ;  /* 0x00000007ff1b7819 */ /* 0x000fc40000011604 */
[----:B------:R-:W-:Y:S02]  /*cf80*/  LOP3.LUT R36, R36, 0x3fc, RZ, 0xc0, !PT ;  /* 0x000003fc24247812 */ /* 0x000fe400078ec0ff */
[----:B------:R-:W-:Y:S02]  /*cf90*/  SHF.L.U32 R34, R27, 0x3, RZ ;  /* 0x000000031b227819 */ /* 0x000fe400000006ff */
[----:B------:R-:W-:Y:S02]  /*cfa0*/  LOP3.LUT R29, R7, R28, R29, 0x96, !PT ;  /* 0x0000001c071d7212 */ /* 0x000fe400078e961d */
[C-C-:B------:R-:W-:Y:S02]  /*cfb0*/  LOP3.LUT R28, R47.reuse, R30, R38.reuse, 0x96, !PT ;  /* 0x0000001e2f1c7212 */ /* 0x140fe400078e9626 */
[----:B------:R-:W-:Y:S01]  /*cfc0*/  LOP3.LUT R30, R47, R37, R38, 0x96, !PT ;  /* 0x000000252f1e7212 */ /* 0x000fe200078e9626 */
[C---:B------:R-:W-:Y:S01]  /*cfd0*/  IMAD.SHL.U32 R38, R27.reuse, 0x2, RZ ;  /* 0x000000021b267824 */ /* 0x040fe200078e00ff */
[----:B------:R-:W-:Y:S01]  /*cfe0*/  LOP3.LUT R47, R34, R31, R36, 0x96, !PT ;  /* 0x0000001f222f7212 */ /* 0x000fe200078e9624 */
[----:B------:R-:W-:Y:S01]  /*cff0*/  IMAD.SHL.U32 R37, R27, 0x10, RZ ;  /* 0x000000101b257824 */ /* 0x000fe200078e00ff */
[----:B------:R-:W-:-:S02]  /*d000*/  SHF.R.U32.HI R31, RZ, 0x5, R4 ;  /* 0x00000005ff1f7819 */ /* 0x000fc40000011604 */
[----:B------:R-:W-:Y:S02]  /*d010*/  LOP3.LUT R32, R6, R32, R33, 0x96, !PT ;  /* 0x0000002006207212 */ /* 0x000fe400078e9621 */
[----:B------:R-:W-:Y:S01]  /*d020*/  LOP3.LUT R47, R37, R47, R38, 0x96, !PT ;  /* 0x0000002f252f7212 */ /* 0x000fe200078e9626 */
[C---:B------:R-:W-:Y:S01]  /*d030*/  IMAD.SHL.U32 R48, R31.reuse, 0x8, RZ ;  /* 0x000000081f307824 */ /* 0x040fe200078e00ff */
[----:B------:R-:W-:Y:S02]  /*d040*/  SHF.L.U32 R33, R31, 0x1, RZ ;  /* 0x000000011f217819 */ /* 0x000fe400000006ff */
[----:B------:R-:W-:Y:S02]  /*d050*/  LOP3.LUT R43, R5, R43, R42, 0x96, !PT ;  /* 0x0000002b052b7212 */ /* 0x000fe400078e962a */
[----:B------:R-:W-:Y:S02]  /*d060*/  LOP3.LUT R47, R33, R47, R48, 0x96, !PT ;  /* 0x0000002f212f7212 */ /* 0x000fe400078e9630 */
[----:B------:R-:W-:-:S02]  /*d070*/  LOP3.LUT R48, R31, R4, RZ, 0x3c, !PT ;  /* 0x000000041f307212 */ /* 0x000fc400078e3cff */
[----:B------:R-:W-:Y:S02]  /*d080*/  SHF.R.U32.HI R42, RZ, 0x6, R4 ;  /* 0x00000006ff2a7819 */ /* 0x000fe40000011604 */
[C---:B------:R-:W-:Y:S01]  /*d090*/  SHF.L.U32 R50, R48.reuse, 0x1, RZ ;  /* 0x0000000130327819 */ /* 0x040fe200000006ff */
[----:B------:R-:W-:Y:S01]  /*d0a0*/  IMAD.SHL.U32 R49, R48, 0x8, RZ ;  /* 0x0000000830317824 */ /* 0x000fe200078e00ff */
[----:B------:R-:W-:Y:S01]  /*d0b0*/  LOP3.LUT R40, R14, R40, R41, 0x96, !PT ;  /* 0x000000280e287212 */ /* 0x000fe200078e9629 */
[----:B------:R-:W-:Y:S01]  /*d0c0*/  IMAD.SHL.U32 R48, R31, 0x10, RZ ;  /* 0x000000101f307824 */ /* 0x000fe200078e00ff */
[----:B------:R-:W-:Y:S02]  /*d0d0*/  LOP3.LUT R39, R41, R39, R12, 0x96, !PT ;  /* 0x0000002729277212 */ /* 0x000fe400078e960c */
[----:B------:R-:W-:Y:S02]  /*d0e0*/  LOP3.LUT R26, R22, R26, R13, 0x96, !PT ;  /* 0x0000001a161a7212 */ /* 0x000fe400078e960d */
[----:B------:R-:W-:-:S02]  /*d0f0*/  LOP3.LUT R33, R48, R49, R33, 0x96, !PT ;  /* 0x0000003130217212 */ /* 0x000fc400078e9621 */
[----:B------:R-:W-:Y:S02]  /*d100*/  LOP3.LUT R49, R48, R50, R49, 0x96, !PT ;  /* 0x0000003230317212 */ /* 0x000fe400078e9631 */
[----:B------:R-:W-:Y:S02]  /*d110*/  LOP3.LUT R50, R27, R4, RZ, 0x3c, !PT ;  /* 0x000000041b327212 */ /* 0x000fe400078e3cff */
[----:B------:R-:W-:Y:S02]  /*d120*/  LOP3.LUT R38, R38, R49, R34, 0x96, !PT ;  /* 0x0000003126267212 */ /* 0x000fe400078e9622 */
[----:B------:R-:W-:Y:S01]  /*d130*/  SHF.L.U32 R49, R42, 0x3, RZ ;  /* 0x000000032a317819 */ /* 0x000fe200000006ff */
[----:B------:R-:W-:Y:S01]  /*d140*/  IMAD.SHL.U32 R50, R50, 0x2, RZ ;  /* 0x0000000232327824 */ /* 0x000fe200078e00ff */
[----:B------:R-:W-:Y:S02]  /*d150*/  LOP3.LUT R38, R4, R38, R37, 0x96, !PT ;  /* 0x0000002604267212 */ /* 0x000fe400078e9625 */
[----:B------:R-:W-:-:S02]  /*d160*/  LOP3.LUT R41, R49, R47, R48, 0x96, !PT ;  /* 0x0000002f31297212 */ /* 0x000fc400078e9630 */
[----:B------:R-:W-:Y:S02]  /*d170*/  LOP3.LUT R34, R37, R50, R34, 0x96, !PT ;  /* 0x0000003225227212 */ /* 0x000fe400078e9622 */
[----:B------:R-:W-:Y:S01]  /*d180*/  LOP3.LUT R36, R49, R33, R36, 0x96, !PT ;  /* 0x0000002131247212 */ /* 0x000fe200078e9624 */
[C---:B------:R-:W-:Y:S01]  /*d190*/  IMAD.SHL.U32 R49, R42.reuse, 0x10, RZ ;  /* 0x000000102a317824 */ /* 0x040fe200078e00ff */
[----:B------:R-:W-:Y:S01]  /*d1a0*/  LOP3.LUT R37, R15, R24, R22, 0x96, !PT ;  /* 0x000000180f257212 */ /* 0x000fe200078e9616 */
[----:B------:R-:W-:Y:S01]  /*d1b0*/  IMAD.SHL.U32 R22, R42, 0x2, RZ ;  /* 0x000000022a167824 */ /* 0x000fe200078e00ff */
[----:B------:R-:W-:Y:S02]  /*d1c0*/  LOP3.LUT R47, R12, R35, R7, 0x96, !PT ;  /* 0x000000230c2f7212 */ /* 0x000fe400078e9607 */
[----:B------:R-:W-:Y:S02]  /*d1d0*/  LOP3.LUT R35, R35, R12, RZ, 0xfc, !PT ;  /* 0x0000000c23237212 */ /* 0x000fe400078efcff */
[----:B------:R-:W-:-:S02]  /*d1e0*/  LOP3.LUT R36, R49, R36, R22, 0x96, !PT ;  /* 0x0000002431247212 */ /* 0x000fc400078e9616 */
[----:B------:R-:W-:Y:S02]  /*d1f0*/  LOP3.LUT R22, R49, R41, R22, 0x96, !PT ;  /* 0x0000002931167212 */ /* 0x000fe400078e9616 */
[----:B------:R-:W-:Y:S02]  /*d200*/  LOP3.LUT R29, R14, R29, R12, 0x96, !PT ;  /* 0x0000001d0e1d7212 */ /* 0x000fe400078e960c */
[----:B------:R-:W-:Y:S02]  /*d210*/  LOP3.LUT R12, R13, R20, R6, 0x96, !PT ;  /* 0x000000140d0c7212 */ /* 0x000fe400078e9606 */
[----:B------:R-:W-:Y:S02]  /*d220*/  LOP3.LUT R28, R18, R28, R25, 0x96, !PT ;  /* 0x0000001c121c7212 */ /* 0x000fe400078e9619 */
[----:B------:R-:W-:Y:S02]  /*d230*/  LOP3.LUT R41, R25, R30, R16, 0x96, !PT ;  /* 0x0000001e19297212 */ /* 0x000fe400078e9610 */
[----:B------:R-:W-:-:S02]  /*d240*/  LOP3.LUT R20, R20, R13, RZ, 0xfc, !PT ;  /* 0x0000000d14147212 */ /* 0x000fc400078efcff */
[----:B------:R-:W-:Y:S02]  /*d250*/  LOP3.LUT R32, R15, R32, R13, 0x96, !PT ;  /* 0x000000200f207212 */ /* 0x000fe400078e960d */
[----:B------:R-:W-:Y:S02]  /*d260*/  LOP3.LUT R25, R31, R36, R42, 0x96, !PT ;  /* 0x000000241f197212 */ /* 0x000fe400078e962a */
[----:B------:R-:W-:Y:S02]  /*d270*/  LOP3.LUT R22, R42, R22, R27, 0x96, !PT ;  /* 0x000000162a167212 */ /* 0x000fe400078e961b */
[----:B------:R-:W-:Y:S02]  /*d280*/  LOP3.LUT R13, R16, R17, R5, 0x96, !PT ;  /* 0x00000011100d7212 */ /* 0x000fe400078e9605 */
[----:B------:R-:W-:Y:S02]  /*d290*/  LOP3.LUT R17, R17, R16, RZ, 0xfc, !PT ;  /* 0x0000001011117212 */ /* 0x000fe400078efcff */
[----:B------:R-:W-:-:S02]  /*d2a0*/  LOP3.LUT R43, R18, R43, R16, 0x96, !PT ;  /* 0x0000002b122b7212 */ /* 0x000fc400078e9610 */
[--C-:B------:R-:W-:Y:S02]  /*d2b0*/  LOP3.LUT R16, R27, R34, R4.reuse, 0x96, !PT ;  /* 0x000000221b107212 */ /* 0x100fe400078e9604 */
[C---:B------:R-:W-:Y:S02]  /*d2c0*/  LOP3.LUT R38, R31.reuse, R38, R27, 0x96, !PT ;  /* 0x000000261f267212 */ /* 0x040fe400078e961b */
[----:B------:R-:W-:Y:S02]  /*d2d0*/  LOP3.LUT R23, R18, R23, R5, 0x96, !PT ;  /* 0x0000001712177212 */ /* 0x000fe400078e9605 */
[----:B------:R-:W-:Y:S02]  /*d2e0*/  LOP3.LUT R33, R31, R33, R4, 0x96, !PT ;  /* 0x000000211f217212 */ /* 0x000fe400078e9604 */
[----:B------:R-:W-:Y:S02]  /*d2f0*/  LOP3.LUT R34, R34, R27, RZ, 0xfc, !PT ;  /* 0x0000001b22227212 */ /* 0x000fe400078efcff */
[----:B------:R-:W-:-:S02]  /*d300*/  LOP3.LUT R19, R14, R19, R7, 0x96, !PT ;  /* 0x000000130e137212 */ /* 0x000fc400078e9607 */
[----:B------:R-:W-:Y:S02]  /*d310*/  LOP3.LUT R39, R39, R14, RZ, 0x3c, !PT ;  /* 0x0000000e27277212 */ /* 0x000fe400078e3cff */
[----:B------:R-:W-:Y:S02]  /*d320*/  LOP3.LUT R21, R15, R21, R6, 0x96, !PT ;  /* 0x000000150f157212 */ /* 0x000fe400078e9606 */
[----:B------:R-:W-:Y:S02]  /*d330*/  LOP3.LUT R26, R26, R15, RZ, 0x3c, !PT ;  /* 0x0000000f1a1a7212 */ /* 0x000fe400078e3cff */
[----:B------:R-:W-:Y:S02]  /*d340*/  LOP3.LUT R18, R41, R18, RZ, 0x3c, !PT ;  /* 0x0000001229127212 */ /* 0x000fe400078e3cff */
[----:B------:R-:W-:Y:S02]  /*d350*/  LOP3.LUT R31, R22, R31, RZ, 0x3c, !PT ;  /* 0x0000001f161f7212 */ /* 0x000fe400078e3cff */
[----:B------:R-:W-:-:S02]  /*d360*/  LOP3.LUT R40, R7, R40, RZ, 0x3c, !PT ;  /* 0x0000002807287212 */ /* 0x000fc400078e3cff */
[----:B------:R-:W-:Y:S02]  /*d370*/  LOP3.LUT R37, R6, R37, RZ, 0x3c, !PT ;  /* 0x0000002506257212 */ /* 0x000fe400078e3cff */
[----:B------:R-:W-:Y:S02]  /*d380*/  LOP3.LUT R28, R5, R28, RZ, 0x3c, !PT ;  /* 0x0000001c051c7212 */ /* 0x000fe400078e3cff */
[----:B------:R-:W-:-:S07]  /*d390*/  LOP3.LUT R24, R4, R25, RZ, 0x3c, !PT ;  /* 0x0000001904187212 */ /* 0x000fce00078e3cff */
.L_x_30:
[----:B0-----:R-:W2:Y:S01]  /*d3a0*/  LDL.64 R14, [UR7+-0x8] ;  /* 0xfffff807ff0e7983 */ /* 0x001ea20008100a00 */
[----:B------:R-:W-:Y:S01]  /*d3b0*/  UIADD3 UR5, UPT, UPT, UR5, 0x10, URZ ;  /* 0x0000001005057890 */ /* 0x000fe2000fffe0ff */
[----:B------:R-:W-:Y:S03]  /*d3c0*/  BSSY.RECONVERGENT B0, `(.L_x_11) ;  /* 0x000001f000007945 */ /* 0x000fe60003800200 */
[----:B------:R-:W-:Y:S01]  /*d3d0*/  UISETP.NE.AND UP1, UPT, UR5, 0x40, UPT ;  /* 0x000000400500788c */ /* 0x000fe2000bf25270 */
[----:B--2---:R-:W-:-:S13]  /*d3e0*/  ISETP.GT.AND P0, PT, R14, 0x8, PT ;  /* 0x000000080e00780c */ /* 0x004fda0003f04270 */
[----:B------:R-:W-:Y:S05]  /*d3f0*/  @P0 BRA `(.L_x_12) ;  /* 0x00000000002c0947 */ /* 0x000fea0003800000 */
[----:B------:R-:W-:Y:S02]  /*d400*/  ISETP.NE.AND P0, PT, R14, 0x1, PT ;  /* 0x000000010e00780c */ /* 0x000fe40003f05270 */
[----:B------:R-:W-:-:S11]  /*d410*/  PRMT R22, R5, 0x7610, R22 ;  /* 0x0000761005167816 */ /* 0x000fd60000000016 */
[----:B------:R-:W-:Y:S05]  /*d420*/  @!P0 BRA `(.L_x_13) ;  /* 0x0000000000608947 */ /* 0x000fea0003800000 */
[----:B------:R-:W-:Y:S02]  /*d430*/  ISETP.NE.AND P0, PT, R14, 0x2, PT ;  /* 0x000000020e00780c */ /* 0x000fe40003f05270 */
[----:B------:R-:W-:-:S11]  /*d440*/  PRMT R22, R17, 0x7610, R22 ;  /* 0x0000761011167816 */ /* 0x000fd60000000016 */
[----:B------:R-:W-:Y:S05]  /*d450*/  @!P0 BRA `(.L_x_13) ;  /* 0x0000000000548947 */ /* 0x000fea0003800000 */
[----:B------:R-:W-:Y:S02]  /*d460*/  ISETP.NE.AND P0, PT, R14, 0x3, PT ;  /* 0x000000030e00780c */ /* 0x000fe40003f05270 */
[----:B------:R-:W-:-:S11]  /*d470*/  PRMT R22, RZ, 0x7610, R22 ;  /* 0x00007610ff167816 */ /* 0x000fd60000000016 */
[----:B------:R-:W-:Y:S05]  /*d480*/  @P0 BRA `(.L_x_13) ;  /* 0x0000000000480947 */ /* 0x000fea0003800000 */
[----:B------:R-:W-:Y:S01]  /*d490*/  PRMT R22, R13, 0x7610, R22 ;  /* 0x000076100d167816 */ /* 0x000fe20000000016 */
[----:B------:R-:W-:Y:S06]  /*d4a0*/  BRA `(.L_x_13) ;  /* 0x0000000000407947 */ /* 0x000fec0003800000 */
.L_x_12:
[----:B------:R-:W-:-:S13]  /*d4b0*/  ISETP.GT.AND P0, PT, R14, 0xc, PT ;  /* 0x0000000c0e00780c */ /* 0x000fda0003f04270 */
[----:B------:R-:W-:Y:S05]  /*d4c0*/  @P0 BRA `(.L_x_14) ;  /* 0x0000000000200947 */ /* 0x000fea0003800000 */
        /* <DEDUP_REMOVED lines=8> */
.L_x_14:
[----:B------:R-:W-:Y:S02]  /*d550*/  ISETP.NE.AND P0, PT, R14, 0xd, PT ;  /* 0x0000000d0e00780c */ /* 0x000fe40003f05270 */
[----:B------:R-:W-:-:S11]  /*d560*/  PRMT R22, R28, 0x7610, R22 ;  /* 0x000076101c167816 */ /* 0x000fd60000000016 */
[----:B------:R-:W-:Y:S05]  /*d570*/  @!P0 BRA `(.L_x_13) ;  /* 0x00000000000c8947 */ /* 0x000fea0003800000 */
[----:B------:R-:W-:Y:S02]  /*d580*/  ISETP.NE.AND P0, PT, R14, 0xe, PT ;  /* 0x0000000e0e00780c */ /* 0x000fe40003f05270 */
[----:B------:R-:W-:-:S11]  /*d590*/  PRMT R22, RZ, 0x7610, R22 ;  /* 0x00007610ff167816 */ /* 0x000fd60000000016 */
[----:B------:R-:W-:-:S07]  /*d5a0*/  @!P0 PRMT R22, R18, 0x7610, R22 ;  /* 0x0000761012168816 */ /* 0x000fce0000000016 */
.L_x_13:
[----:B------:R-:W-:Y:S05]  /*d5b0*/  BSYNC.RECONVERGENT B0 ;  /* 0x0000000000007941 */ /* 0x000fea0003800200 */
.L_x_11:
[----:B------:R-:W-:Y:S01]  /*d5c0*/  ISETP.GT.AND P0, PT, R15, 0x8, PT ;  /* 0x000000080f00780c */ /* 0x000fe20003f04270 */
[----:B------:R-:W-:-:S12]  /*d5d0*/  BSSY.RECONVERGENT B0, `(.L_x_15) ;  /* 0x000001e000007945 */ /* 0x000fd80003800200 */
[----:B------:R-:W-:Y:S05]  /*d5e0*/  @P0 BRA `(.L_x_16) ;  /* 0x0000000000300947 */ /* 0x000fea0003800000 */
[----:B------:R-:W-:-:S13]  /*d5f0*/  ISETP.NE.AND P0, PT, R15, 0x1, PT ;  /* 0x000000010f00780c */ /* 0x000fda0003f05270 */
        /* <DEDUP_REMOVED lines=9> */
.L_x_17:
[----:B------:R-:W-:Y:S01]  /*d690*/  PRMT R25, R4, 0x7610, R25 ;  /* 0x0000761004197816 */ /* 0x000fe20000000019 */
[----:B------:R-:W-:Y:S06]  /*d6a0*/  BRA `(.L_x_18) ;  /* 0x0000000000407947 */ /* 0x000fec0003800000 */
.L_x_16:
        /* <DEDUP_REMOVED lines=10> */
.L_x_19:
[----:B------:R-:W-:Y:S02]  /*d750*/  ISETP.NE.AND P0, PT, R15, 0xd, PT ;  /* 0x0000000d0f00780c */ /* 0x000fe40003f05270 */
[----:B------:R-:W-:-:S11]  /*d760*/  PRMT R25, R24, 0x7610, R25 ;  /* 0x0000761018197816 */ /* 0x000fd60000000019 */
[----:B------:R-:W-:Y:S05]  /*d770*/  @!P0 BRA `(.L_x_18) ;  /* 0x00000000000c8947 */ /* 0x000fea0003800000 */
[----:B------:R-:W-:Y:S02]  /*d780*/  ISETP.NE.AND P0, PT, R15, 0xe, PT ;  /* 0x0000000e0f00780c */ /* 0x000fe40003f05270 */
[----:B------:R-:W-:-:S11]  /*d790*/  PRMT R25, RZ, 0x7610, R25 ;  /* 0x00007610ff197816 */ /* 0x000fd60000000019 */
[----:B------:R-:W-:-:S07]  /*d7a0*/  @!P0 PRMT R25, R31, 0x7610, R25 ;  /* 0x000076101f198816 */ /* 0x000fce0000000019 */
.L_x_18:
[----:B------:R-:W-:Y:S05]  /*d7b0*/  BSYNC.RECONVERGENT B0 ;  /* 0x0000000000007941 */ /* 0x000fea0003800200 */
.L_x_15:
[----:B------:R-:W2:Y:S01]  /*d7c0*/  LDL.64 R14, [UR7] ;  /* 0x00000007ff0e7983 */ /* 0x000ea20008100a00 */
[----:B------:R-:W-:Y:S01]  /*d7d0*/  BSSY.RECONVERGENT B0, `(.L_x_20) ;  /* 0x0000020000007945 */ /* 0x000fe20003800200 */
[----:B------:R-:W-:Y:S02]  /*d7e0*/  LOP3.LUT R25, R25, R22, RZ, 0x3c, !PT ;  /* 0x0000001619197212 */ /* 0x000fe400078e3cff */
[----:B--2---:R-:W-:-:S13]  /*d7f0*/  ISETP.GT.AND P0, PT, R14, 0x8, PT ;  /* 0x000000080e00780c */ /* 0x004fda0003f04270 */
        /* <DEDUP_REMOVED lines=11> */
.L_x_22:
[----:B------:R-:W-:Y:S01]  /*d8b0*/  PRMT R22, R6, 0x7610, R22 ;  /* 0x0000761006167816 */ /* 0x000fe20000000016 */
[----:B------:R-:W-:Y:S06]  /*d8c0*/  BRA `(.L_x_23) ;  /* 0x0000000000407947 */ /* 0x000fec0003800000 */
.L_x_21:
        /* <DEDUP_REMOVED lines=10> */
.L_x_24:
[----:B------:R-:W-:Y:S02]  /*d970*/  ISETP.NE.AND P0, PT, R14, 0xd, PT ;  /* 0x0000000d0e00780c */ /* 0x000fe40003f05270 */
[----:B------:R-:W-:-:S11]  /*d980*/  PRMT R22, R37, 0x7610, R22 ;  /* 0x0000761025167816 */ /* 0x000fd60000000016 */
[----:B------:R-:W-:Y:S05]  /*d990*/  @!P0 BRA `(.L_x_23) ;  /* 0x00000000000c8947 */ /* 0x000fea0003800000 */
[----:B------:R-:W-:Y:S02]  /*d9a0*/  ISETP.NE.AND P0, PT, R14, 0xe, PT ;  /* 0x0000000e0e00780c */ /* 0x000fe40003f05270 */
[----:B------:R-:W-:-:S11]  /*d9b0*/  PRMT R22, RZ, 0x7610, R22 ;  /* 0x00007610ff167816 */ /* 0x000fd60000000016 */
[----:B------:R-:W-:-:S07]  /*d9c0*/  @!P0 PRMT R22, R26, 0x7610, R22 ;  /* 0x000076101a168816 */ /* 0x000fce0000000016 */
.L_x_23:
[----:B------:R-:W-:Y:S05]  /*d9d0*/  BSYNC.RECONVERGENT B0 ;  /* 0x0000000000007941 */ /* 0x000fea0003800200 */
.L_x_20:
[----:B------:R-:W-:Y:S01]  /*d9e0*/  ISETP.GT.AND P0, PT, R15, 0x8, PT ;  /* 0x000000080f00780c */ /* 0x000fe20003f04270 */
[----:B------:R-:W-:Y:S01]  /*d9f0*/  BSSY.RECONVERGENT B0, `(.L_x_25) ;  /* 0x000001f000007945 */ /* 0x000fe20003800200 */
[----:B------:R-:W-:-:S11]  /*da00*/  LOP3.LUT R25, R22, R25, RZ, 0x3c, !PT ;  /* 0x0000001916197212 */ /* 0x000fd600078e3cff */
        /* <DEDUP_REMOVED lines=11> */
.L_x_27:
[----:B------:R-:W-:Y:S01]  /*dac0*/  PRMT R14, R7, 0x7610, R14 ;  /* 0x00007610070e7816 */ /* 0x000fe2000000000e */
[----:B------:R-:W-:Y:S06]  /*dad0*/  BRA `(.L_x_28) ;  /* 0x0000000000407947 */ /* 0x000fec0003800000 */
.L_x_26:
        /* <DEDUP_REMOVED lines=10> */
.L_x_29:
[----:B------:R-:W-:Y:S02]  /*db80*/  ISETP.NE.AND P0, PT, R15, 0xd, PT ;  /* 0x0000000d0f00780c */ /* 0x000fe40003f05270 */
[----:B------:R-:W-:-:S11]  /*db90*/  PRMT R14, R40, 0x7610, R14 ;  /* 0x00007610280e7816 */ /* 0x000fd6000000000e */
[----:B------:R-:W-:Y:S05]  /*dba0*/  @!P0 BRA `(.L_x_28) ;  /* 0x00000000000c8947 */ /* 0x000fea0003800000 */
[----:B------:R-:W-:Y:S02]  /*dbb0*/  ISETP.NE.AND P0, PT, R15, 0xe, PT ;  /* 0x0000000e0f00780c */ /* 0x000fe40003f05270 */
[----:B------:R-:W-:-:S11]  /*dbc0*/  PRMT R14, RZ, 0x7610, R14 ;  /* 0x00007610ff0e7816 */ /* 0x000fd6000000000e */
[----:B------:R-:W-:-:S07]  /*dbd0*/  @!P0 PRMT R14, R39, 0x7610, R14 ;  /* 0x00007610270e8816 */ /* 0x000fce000000000e */
.L_x_28:
[----:B------:R-:W-:Y:S05]  /*dbe0*/  BSYNC.RECONVERGENT B0 ;  /* 0x0000000000007941 */ /* 0x000fea0003800200 */
.L_x_25:
[----:B------:R-:W-:Y:S01]  /*dbf0*/  LOP3.LUT R14, R14, R25, RZ, 0x3c, !PT ;  /* 0x000000190e0e7212 */ /* 0x000fe200078e3cff */
[----:B------:R-:W-:-:S04]  /*dc00*/  UIADD3 UR7, UPT, UPT, UR7, 0x10, URZ ;  /* 0x0000001007077890 */ /* 0x000fc8000fffe0ff */
[----:B------:R0:W-:Y:S01]  /*dc10*/  STL.U8 [UR9], R14 ;  /* 0x0000000eff007987 */ /* 0x0001e20008100009 */
[----:B------:R-:W-:Y:S01]  /*dc20*/  UIADD3 UR9, UPT, UPT, UR9, -0x1, URZ ;  /* 0xffffffff09097890 */ /* 0x000fe2000fffe0ff */
[----:B------:R-:W-:Y:S11]  /*dc30*/  BRA.U UP1, `(.L_x_30) ;  /* 0xfffffff501d87547 */ /* 0x000ff6000b83ffff */
[----:B------:R-:W-:Y:S05]  /*dc40*/  BRA.U UP0, `(.L_x_31) ;  /* 0xffffffe900f47547 */ /* 0x000fea000b83ffff */
[----:B------:R-:W2:Y:S01]  /*dc50*/  LDL.128 R4, [R1+0x600] ;  /* 0x0006000001047983 */ /* 0x000ea20000100c00 */
[----:B------:R-:W-:Y:S02]  /*dc60*/  UISETP.GT.U32.AND UP0, UPT, UR6, 0x1, UPT ;  /* 0x000000010600788c */ /* 0x000fe4000bf04070 */
[----:B------:R-:W-:-:S07]  /*dc70*/  UIADD3 UR4, UPT, UPT, UR6, -0x1, URZ ;  /* 0xffffffff06047890 */ /* 0x000fce000fffe0ff */
[----:B------:R-:W-:Y:S01]  /*dc80*/  UMOV UR6, UR4 ;  /* 0x0000000400067c82 */ /* 0x000fe20008000000 */
[----:B--2---:R-:W-:Y:S02]  /*dc90*/  LOP3.LUT R3, R4, R3, RZ, 0x3c, !PT ;  /* 0x0000000304037212 */ /* 0x004fe400078e3cff */
[----:B------:R-:W-:Y:S02]  /*dca0*/  LOP3.LUT R12, R5, R0, RZ, 0x3c, !PT ;  /* 0x00000000050c7212 */ /* 0x000fe400078e3cff */
[----:B------:R-:W-:Y:S02]  /*dcb0*/  LOP3.LUT R9, R6, R9, RZ, 0x3c, !PT ;  /* 0x0000000906097212 */ /* 0x000fe400078e3cff */
[----:B------:R-:W-:Y:S02]  /*dcc0*/  LOP3.LUT R2, R7, R2, RZ, 0x3c, !PT ;  /* 0x0000000207027212 */ /* 0x000fe400078e3cff */
[--C-:B------:R-:W-:Y:S02]  /*dcd0*/  SHF.R.U32.HI R13, RZ, 0x8, R3.reuse ;  /* 0x00000008ff0d7819 */ /* 0x100fe40000011603 */
[----:B0-----:R-:W-:-:S02]  /*dce0*/  SHF.R.U32.HI R14, RZ, 0x10, R3 ;  /* 0x00000010ff0e7819 */ /* 0x001fc40000011603 */
[----:B------:R-:W-:Y:S02]  /*dcf0*/  SHF.R.U32.HI R0, RZ, 0x18, R3 ;  /* 0x00000018ff007819 */ /* 0x000fe40000011603 */
[--C-:B------:R-:W-:Y:S02]  /*dd00*/  SHF.R.U32.HI R4, RZ, 0x8, R12.reuse ;  /* 0x00000008ff047819 */ /* 0x100fe4000001160c */
[--C-:B------:R-:W-:Y:S02]  /*dd10*/  SHF.R.U32.HI R21, RZ, 0x10, R12.reuse ;  /* 0x00000010ff157819 */ /* 0x100fe4000001160c */
[----:B------:R-:W-:Y:S02]  /*dd20*/  SHF.R.U32.HI R17, RZ, 0x18, R12 ;  /* 0x00000018ff117819 */ /* 0x000fe4000001160c */
[--C-:B------:R-:W-:Y:S02]  /*dd30*/  SHF.R.U32.HI R22, RZ, 0x8, R9.reuse ;  /* 0x00000008ff167819 */ /* 0x100fe40000011609 */
[----:B------:R-:W-:-:S02]  /*dd40*/  SHF.R.U32.HI R20, RZ, 0x10, R9 ;  /* 0x00000010ff147819 */ /* 0x000fc40000011609 */
[----:B------:R-:W-:Y:S01]  /*dd50*/  SHF.R.U32.HI R15, RZ, 0x18, R9 ;  /* 0x00000018ff0f7819 */ /* 0x000fe20000011609 */
[----:B------:R-:W-:Y:S06]  /*dd60*/  BRA.U UP0, `(.L_x_32) ;  /* 0xffffffe100d47547 */ /* 0x000fec000b83ffff */
[----:B------:R-:W0:Y:S02]  /*dd70*/  LDC.64 R24, c[0x0][0x3a8] ;  /* 0x0000ea00ff187b82 */ /* 0x000e240000000a00 */
[----:B0-----:R-:W2:Y:S04]  /*dd80*/  LDG.E R7, desc[UR36][R24.64] ;  /* 0x0000002418077981 */ /* 0x001ea8000c1e1900 */
[----:B------:R-:W3:Y:S04]  /*dd90*/  LDG.E R5, desc[UR36][R24.64+0x4] ;  /* 0x0000042418057981 */ /* 0x000ee8000c1e1900 */
[----:B------:R-:W4:Y:S04]  /*dda0*/  LDG.E R6, desc[UR36][R24.64+0x8] ;  /* 0x0000082418067981 */ /* 0x000f28000c1e1900 */
[----:B------:R0:W5:Y:S01]  /*ddb0*/  LDG.E R19, desc[UR36][R24.64+0xc] ;  /* 0x00000c2418137981 */ /* 0x000162000c1e1900 */
[----:B------:R-:W1:Y:S01]  /*ddc0*/  S2UR UR5, SR_CgaCtaId ;  /* 0x00000000000579c3 */ /* 0x000e620000008800 */
[----:B------:R-:W-:Y:S01]  /*ddd0*/  UMOV UR4, 0x400 ;  /* 0x0000040000047882 */ /* 0x000fe20000000000 */
[----:B------:R-:W-:-:S02]  /*dde0*/  SHF.R.U32.HI R23, RZ, 0x10, R2 ;  /* 0x00000010ff177819 */ /* 0x000fc40000011602 */
[----:B------:R-:W-:Y:S02]  /*ddf0*/  LOP3.LUT R21, R21, 0xff, RZ, 0xc0, !PT ;  /* 0x000000ff15157812 */ /* 0x000fe400078ec0ff */
[----:B------:R-:W-:Y:S02]  /*de00*/  LOP3.LUT R3, R3, 0xff, RZ, 0xc0, !PT ;  /* 0x000000ff03037812 */ /* 0x000fe400078ec0ff */
[----:B------:R-:W-:Y:S02]  /*de10*/  LOP3.LUT R4, R4, 0xff, RZ, 0xc0, !PT ;  /* 0x000000ff04047812 */ /* 0x000fe400078ec0ff */
[----:B------:R-:W-:Y:S02]  /*de20*/  LOP3.LUT R23, R23, 0xff, RZ, 0xc0, !PT ;  /* 0x000000ff17177812 */ /* 0x000fe400078ec0ff */
[----:B------:R-:W-:Y:S02]  /*de30*/  LOP3.LUT R14, R14, 0xff, RZ, 0xc0, !PT ;  /* 0x000000ff0e0e7812 */ /* 0x000fe400078ec0ff */
[----:B------:R-:W-:-:S02]  /*de40*/  SHF.R.U32.HI R18, RZ, 0x8, R2 ;  /* 0x00000008ff127819 */ /* 0x000fc40000011602 */
[----:B------:R-:W-:Y:S02]  /*de50*/  LOP3.LUT R13, R13, 0xff, RZ, 0xc0, !PT ;  /* 0x000000ff0d0d7812 */ /* 0x000fe400078ec0ff */
[----:B------:R-:W-:Y:S02]  /*de60*/  LOP3.LUT R22, R22, 0xff, RZ, 0xc0, !PT ;  /* 0x000000ff16167812 */ /* 0x000fe400078ec0ff */
[----:B------:R-:W-:Y:S02]  /*de70*/  LOP3.LUT R20, R20, 0xff, RZ, 0xc0, !PT ;  /* 0x000000ff14147812 */ /* 0x000fe400078ec0ff */
[----:B------:R-:W-:Y:S01]  /*de80*/  LOP3.LUT R18, R18, 0xff, RZ, 0xc0, !PT ;  /* 0x000000ff12127812 */ /* 0x000fe200078ec0ff */
[----:B-1----:R-:W-:Y:S01]  /*de90*/  ULEA UR4, UR5, UR4, 0x18 ;  /* 0x0000000405047291 */ /* 0x002fe2000f8ec0ff */
[----:B------:R-:W-:Y:S02]  /*dea0*/  LOP3.LUT R16, R2, 0xff, RZ, 0xc0, !PT ;  /* 0x000000ff02107812 */ /* 0x000fe400078ec0ff */
[----:B------:R-:W-:-:S02]  /*deb0*/  LOP3.LUT R12, R12, 0xff, RZ, 0xc0, !PT ;  /* 0x000000ff0c0c7812 */ /* 0x000fc400078ec0ff */
[----:B------:R-:W-:Y:S02]  /*dec0*/  LOP3.LUT R9, R9, 0xff, RZ, 0xc0, !PT ;  /* 0x000000ff09097812 */ /* 0x000fe400078ec0ff */
[----:B------:R-:W-:Y:S02]  /*ded0*/  LEA.HI R2, R2, UR4, RZ, 0x8 ;  /* 0x0000000402027c11 */ /* 0x000fe4000f8f40ff */
[----:B------:R-:W-:Y:S04]  /*dee0*/  LDS.U8 R21, [R21+UR4] ;  /* 0x0000000415157984 */ /* 0x000fe80008000000 */
[----:B0-----:R-:W0:Y:S04]  /*def0*/  LDS.U8 R24, [R15+UR4] ;  /* 0x000000040f187984 */ /* 0x001e280008000000 */
[----:B------:R-:W-:Y:S04]  /*df00*/  LDS.U8 R3, [R3+UR4] ;  /* 0x0000000403037984 */ /* 0x000fe80008000000 */
[----:B------:R-:W-:Y:S04]  /*df10*/  LDS.U8 R0, [R0+UR4] ;  /* 0x0000000400007984 */ /* 0x000fe80008000000 */
[----:B------:R-:W1:Y:S04]  /*df20*/  LDS.U8 R23, [R23+UR4] ;  /* 0x0000000417177984 */ /* 0x000e680008000000 */
[----:B------:R-:W1:Y:S04]  /*df30*/  LDS.U8 R4, [R4+UR4] ;  /* 0x0000000404047984 */ /* 0x000e680008000000 */
[----:B------:R-:W-:Y:S04]  /*df40*/  LDS.U8 R14, [R14+UR4] ;  /* 0x000000040e0e7984 */ /* 0x000fe80008000000 */
[----:B------:R-:W1:Y:S04]  /*df50*/  LDS.U8 R17, [R17+UR4] ;  /* 0x0000000411117984 */ /* 0x000e680008000000 */
[----:B------:R-:W1:Y:S04]  /*df60*/  LDS.U8 R13, [R13+UR4] ;  /* 0x000000040d0d7984 */ /* 0x000e680008000000 */
[----:B------:R-:W1:Y:S04]  /*df70*/  LDS.U8 R22, [R22+UR4] ;  /* 0x0000000416167984 */ /* 0x000e680008000000 */
[----:B------:R-:W1:Y:S04]  /*df80*/  LDS.U8 R18, [R18+UR4] ;  /* 0x0000000412127984 */ /* 0x000e680008000000 */
[----:B------:R-:W1:Y:S01]  /*df90*/  LDS.U8 R20, [R20+UR4] ;  /* 0x0000000414147984 */ /* 0x000e620008000000 */
[----:B0-----:R-:W-:-:S03]  /*dfa0*/  IMAD R24, R24, 0x100, R21 ;  /* 0x0000010018187824 */ /* 0x001fc600078e0215 */
[----:B------:R-:W0:Y:S04]  /*dfb0*/  LDS.U8 R12, [R12+UR4] ;  /* 0x000000040c0c7984 */ /* 0x000e280008000000 */
[----:B------:R-:W0:Y:S04]  /*dfc0*/  LDS.U8 R16, [R16+UR4] ;  /* 0x0000000410107984 */ /* 0x000e280008000000 */
[----:B------:R-:W0:Y:S01]  /*dfd0*/  LDS.U8 R2, [R2] ;  /* 0x0000000002027984 */ /* 0x000e220000000000 */
[----:B-1----:R-:W-:-:S03]  /*dfe0*/  LEA R23, R0, R23, 0x8 ;  /* 0x0000001700177211 */ /* 0x002fc600078e40ff */
[----:B------:R-:W1:Y:S01]  /*dff0*/  LDS.U8 R9, [R9+UR4] ;  /* 0x0000000409097984 */ /* 0x000e620008000000 */
[----:B------:R-:W-:Y:S01]  /*e000*/  LEA R3, R4, R3, 0x8 ;  /* 0x0000000304037211 */ /* 0x000fe200078e40ff */
[----:B------:R-:W-:Y:S01]  /*e010*/  IMAD R17, R17, 0x100, R14 ;  /* 0x0000010011117824 */ /* 0x000fe200078e020e */
[----:B------:R-:W-:Y:S01]  /*e020*/  LEA R13, R24, R13, 0x8 ;  /* 0x0000000d180d7211 */ /* 0x000fe200078e40ff */
[----:B------:R-:W-:Y:S02]  /*e030*/  IMAD R23, R23, 0x100, R22 ;  /* 0x0000010017177824 */ /* 0x000fe400078e0216 */
[----:B------:R-:W-:Y:S02]  /*e040*/  IMAD R18, R17, 0x100, R18 ;  /* 0x0000010011127824 */ /* 0x000fe400078e0212 */
[----:B------:R-:W-:Y:S02]  /*e050*/  IMAD R3, R20, 0x10000, R3 ;  /* 0x0001000014037824 */ /* 0x000fe400078e0203 */
[----:B0-----:R-:W-:-:S02]  /*e060*/  IMAD.U32 R12, R23, 0x100, R12 ;  /* 0x00000100170c7824 */ /* 0x001fc400078e000c */
[----:B------:R-:W-:Y:S02]  /*e070*/  IMAD.U32 R16, R13, 0x100, R16 ;  /* 0x000001000d107824 */ /* 0x000fe400078e0010 */
[----:B------:R-:W-:Y:S01]  /*e080*/  IMAD R2, R2, 0x1000000, R3 ;  /* 0x0100000002027824 */ /* 0x000fe200078e0203 */
[----:B-1----:R-:W-:Y:S02]  /*e090*/  LEA R9, R18, R9, 0x8 ;  /* 0x0000000912097211 */ /* 0x002fe400078e40ff */
[----:B--2---:R-:W-:Y:S02]  /*e0a0*/  LOP3.LUT R7, R8, R7, R12, 0x96, !PT ;  /* 0x0000000708077212 */ /* 0x004fe400078e960c */
[----:B---3--:R-:W-:-:S03]  /*e0b0*/  LOP3.LUT R5, R44, R5, R9, 0x96, !PT ;  /* 0x000000052c057212 */ /* 0x008fc600078e9609 */
[----:B------:R-:W-:Y:S01]  /*e0c0*/  STG.E desc[UR36][R10.64], R7 ;  /* 0x000000070a007986 */ /* 0x000fe2000c101924 */
[----:B----4-:R-:W-:-:S03]  /*e0d0*/  LOP3.LUT R45, R45, R6, R16, 0x96, !PT ;  /* 0x000000062d2d7212 */ /* 0x010fc600078e9610 */
[----:B------:R-:W-:Y:S01]  /*e0e0*/  STG.E desc[UR36][R10.64+0x4], R5 ;  /* 0x000004050a007986 */ /* 0x000fe2000c101924 */
[----:B-----5:R-:W-:-:S03]  /*e0f0*/  LOP3.LUT R19, R46, R19, R2, 0x96, !PT ;  /* 0x000000132e137212 */ /* 0x020fc600078e9602 */
[----:B------:R-:W-:Y:S04]  /*e100*/  STG.E desc[UR36][R10.64+0x8], R45 ;  /* 0x0000082d0a007986 */ /* 0x000fe8000c101924 */
[----:B------:R-:W-:Y:S01]  /*e110*/  STG.E desc[UR36][R10.64+0xc], R19 ;  /* 0x00000c130a007986 */ /* 0x000fe2000c101924 */
[----:B------:R-:W-:Y:S05]  /*e120*/  EXIT ;  /* 0x000000000000794d */ /* 0x000fea0003800000 */
.L_x_6:
[----:B------:R-:W-:-:S04]  /*e130*/  UIADD3 UR4, UP0, UPT, UR4, -0x10, URZ ;  /* 0xfffffff004047890 */ /* 0x000fc8000ff1e0ff */
[----:B------:R-:W-:-:S04]  /*e140*/  UIADD3.X UR5, UPT, UPT, UR5, -0x1, URZ, UP0, !UPT ;  /* 0xffffffff05057890 */ /* 0x000fc800087fe4ff */
[----:B------:R-:W-:Y:S02]  /*e150*/  USHF.R.U64 UR4, UR4, 0x4, UR5 ;  /* 0x0000000404047899 */ /* 0x000fe40008001205 */
[----:B------:R-:W-:-:S04]  /*e160*/  USHF.R.U32.HI UR5, URZ, 0x4, UR5 ;  /* 0x00000004ff057899 */ /* 0x000fc80008011605 */
[----:B------:R-:W-:-:S04]  /*e170*/  ISETP.NE.U32.AND P0, PT, R25, UR4, PT ;  /* 0x0000000419007c0c */ /* 0x000fc8000bf05070 */
[----:B------:R-:W-:-:S13]  /*e180*/  ISETP.NE.AND.EX P0, PT, R24, UR5, PT, P0 ;  /* 0x0000000518007c0c */ /* 0x000fda000bf05300 */
[----:B------:R-:W-:Y:S05]  /*e190*/  @!P0 BRA `(.L_x_33) ;  /* 0x000000dc00cc8947 */ /* 0x000fea0003800000 */
[----:B------:R-:W-:Y:S01]  /*e1a0*/  HFMA2 R7, -RZ, RZ, 27312, -127.875 ;  /* 0x76abd7feff077431 */ /* 0x000fe200000001ff */
[----:B------:R-:W-:Y:S01]  /*e1b0*/  MOV R4, 0x7b777c63 ;  /* 0x7b777c6300047802 */ /* 0x000fe20000000f00 */
[----:B------:R-:W-:Y:S02]  /*e1c0*/  HFMA2 R13, -RZ, RZ, -19.859375, 1.802734375 ;  /* 0xccf73f36ff0d7431 */ /* 0x000fe400000001ff */
[----:B------:R-:W-:Y:S02]  /*e1d0*/  IMAD.MOV.U32 R5, RZ, RZ, -0x3a90940e ;  /* 0xc56f6bf2ff057424 */ /* 0x000fe400078e00ff */
[----:B------:R-:W-:Y:S02]  /*e1e0*/  HFMA2 R32, -RZ, RZ, -62784, -8000 ;  /* 0xfbaaefd0ff207431 */ /* 0x000fe400000001ff */
[----:B------:R-:W-:Y:S01]  /*e1f0*/  IMAD.MOV.U32 R6, RZ, RZ, 0x2b670130 ;  /* 0x2b670130ff067424 */ /* 0x000fe200078e00ff */
[----:B------:R-:W-:Y:S01]  /*e200*/  MOV R10, 0xafa2d4ad ;  /* 0xafa2d4ad000a7802 */ /* 0x000fe20000000f00 */
[----:B------:R-:W-:-:S02]  /*e210*/  IMAD.MOV.U32 R12, RZ, RZ, 0x2693fdb7 ;  /* 0x2693fdb7ff0c7424 */ /* 0x000fc400078e00ff */
[----:B------:R-:W-:Y:S02]  /*e220*/  HFMA2 R23, -RZ, RZ, 23328, 0.0309295654296875 ;  /* 0x75b227ebff177431 */ /* 0x000fe400000001ff */
[----:B------:R-:W-:Y:S01]  /*e230*/  IMAD.MOV.U32 R14, RZ, RZ, -0xe1a5acc ;  /* 0xf1e5a534ff0e7424 */ /* 0x000fe200078e00ff */
[----:B------:R1:W-:Y:S01]  /*e240*/  STL.128 [R2], R4 ;  /* 0x0000000402007387 */ /* 0x0003e20000100c00 */
[----:B------:R-:W-:Y:S01]  /*e250*/  IMAD.MOV.U32 R15, RZ, RZ, 0x1531d871 ;  /* 0x1531d871ff0f7424 */ /* 0x000fe200078e00ff */
[----:B------:R-:W-:Y:S01]  /*e260*/  MOV R29, 0x5bb1fc20 ;  /* 0x5bb1fc20001d7802 */ /* 0x000fe20000000f00 */
[----:B------:R-:W-:Y:S01]  /*e270*/  IMAD.MOV.U32 R8, RZ, RZ, 0x7dc982ca ;  /* 0x7dc982caff087424 */ /* 0x000fe200078e00ff */
[----:B------:R-:W-:Y:S01]  /*e280*/  MOV R35, 0xa89f3c50 ;  /* 0xa89f3c5000237802 */ /* 0x000fe20000000f00 */
[----:B------:R-:W-:Y:S01]  /*e290*/  IMAD.MOV.U32 R9, RZ, RZ, -0xfb8a606 ;  /* 0xf04759faff097424 */ /* 0x000fe200078e00ff */
[----:B------:R2:W-:Y:S01]  /*e2a0*/  STL.128 [R2+0x20], R12 ;  /* 0x0000200c02007387 */ /* 0x0005e20000100c00 */
[----:B------:R-:W-:-:S02]  /*e2b0*/  IMAD.MOV.U32 R11, RZ, RZ, -0x3f8d5b64 ;  /* 0xc072a49cff0b7424 */ /* 0x000fc400078e00ff */
[----:B------:R-:W-:Y:S02]  /*e2c0*/  HFMA2 R38, -RZ, RZ, 0.0114288330078125, -0.4208984375 ;  /* 0x21dab6bcff267431 */ /* 0x000fe400000001ff */
[----:B------:R-:W-:Y:S01]  /*e2d0*/  IMAD.MOV.U32 R28, RZ, RZ, -0x12ff2ead ;  /* 0xed00d153ff1c7424 */ /* 0x000fe200078e00ff */
[----:B------:R-:W-:Y:S01]  /*e2e0*/  MOV R20, 0xc323c704 ;  /* 0xc323c70400147802 */ /* 0x000fe20000000f00 */
[----:B------:R-:W-:Y:S01]  /*e2f0*/  IMAD.MOV.U32 R30, RZ, RZ, 0x39becb6a ;  /* 0x39becb6aff1e7424 */ /* 0x000fe200078e00ff */
[----:B------:R3:W-:Y:S01]  /*e300*/  STL.128 [R2+0x10], R8 ;  /* 0x0000100802007387 */ /* 0x0007e20000100c00 */
[----:B------:R-:W-:Y:S02]  /*e310*/  IMAD.MOV.U32 R31, RZ, RZ, -0x30a7b3b6 ;  /* 0xcf584c4aff1f7424 */ /* 0x000fe400078e00ff */
[----:B------:R-:W-:Y:S02]  /*e320*/  HFMA2 R40, -RZ, RZ, 0.0003378391265869140625, -0.010833740234375 ;  /* 0x0d89a18cff287431 */ /* 0x000fe400000001ff */
[----:B------:R-:W-:Y:S01]  /*e330*/  IMAD.MOV.U32 R33, RZ, RZ, -0x7accb2bd ;  /* 0x85334d43ff217424 */ /* 0x000fe200078e00ff */
[----:B-1----:R-:W-:Y:S01]  /*e340*/  MOV R6, 0xb3d63b52 ;  /* 0xb3d63b5200067802 */ /* 0x002fe20000000f00 */
[----:B------:R-:W-:Y:S01]  /*e350*/  IMAD.MOV.U32 R4, RZ, RZ, 0x1a2c8309 ;  /* 0x1a2c8309ff047424 */ /* 0x000fe200078e00ff */
[----:B------:R1:W-:Y:S01]  /*e360*/  STL.128 [R2+0x50], R28 ;  /* 0x0000501c02007387 */ /* 0x0003e20000100c00 */
[----:B------:R-:W-:Y:S01]  /*e370*/  IMAD.MOV.U32 R5, RZ, RZ, -0x5fa591e5 ;  /* 0xa05a6e1bff057424 */ /* 0x000fe200078e00ff */
[----:B------:R-:W-:Y:S01]  /*e380*/  MOV R43, 0x16bb54b0 ;  /* 0x16bb54b0002b7802 */ /* 0x000fe20000000f00 */
[----:B------:R-:W-:-:S02]  /*e390*/  IMAD.MOV.U32 R7, RZ, RZ, -0x7bd01cd7 ;  /* 0x842fe329ff077424 */ /* 0x000fc400078e00ff */
[----:B--2---:R-:W-:Y:S02]  /*e3a0*/  HFMA2 R14, -RZ, RZ, 854, -62.0625 ;  /* 0x62acd3c2ff0e7431 */ /* 0x004fe400000001ff */
[----:B------:R-:W-:Y:S01]  /*e3b0*/  IMAD.MOV.U32 R34, RZ, RZ, 0x7f02f945 ;  /* 0x7f02f945ff227424 */ /* 0x000fe200078e00ff */
[----:B------:R-:W0:Y:S01]  /*e3c0*/  LDCU.64 UR4, c[0x0][0x388] ;  /* 0x00007100ff0477ac */ /* 0x000e220008000a00 */
[----:B------:R-:W-:Y:S01]  /*e3d0*/  IMAD.MOV.U32 R12, RZ, RZ, 0xa3a32e0 ;  /* 0x0a3a32e0ff0c7424 */ /* 0x000fe200078e00ff */
[----:B------:R2:W-:Y:S01]  /*e3e0*/  STL.128 [R2+0x40], R4 ;  /* 0x0000400402007387 */ /* 0x0005e20000100c00 */
[----:B------:R-:W-:Y:S01]  /*e3f0*/  IMAD.MOV.U32 R13, RZ, RZ, 0x5c240649 ;  /* 0x5c240649ff0d7424 */ /* 0x000fe200078e00ff */
[----:B---3--:R-:W-:Y:S01]  /*e400*/  MOV R9, 0x1744975f ;  /* 0x1744975f00097802 */ /* 0x008fe20000000f00 */
[----:B------:R-:W-:Y:S01]  /*e410*/  IMAD.MOV.U32 R15, RZ, RZ, 0x79e49591 ;  /* 0x79e49591ff0f7424 */ /* 0x000fe200078e00ff */
[----:B------:R3:W-:Y:S01]  /*e420*/  STL.128 [R2+0x60], R32 ;  /* 0x0000602002007387 */ /* 0x0007e20000100c00 */
[----:B------:R-:W-:-:S02]  /*e430*/  IMAD.MOV.U32 R21, RZ, RZ, -0x65fa69e8 ;  /* 0x9a059618ff157424 */ /* 0x000fc400078e00ff */
[----:B------:R-:W-:Y:S01]  /*e440*/  IMAD.MOV.U32 R22, RZ, RZ, -0x1d7fedf9 ;  /* 0xe2801207ff167424 */ /* 0x000fe200078e00ff */
[----:B------:R4:W-:Y:S01]  /*e450*/  STL.128 [R2+0xa0], R12 ;  /* 0x0000a00c02007387 */ /* 0x0009e20000100c00 */
[----:B------:R-:W-:Y:S02]  /*e460*/  IMAD.MOV.U32 R36, RZ, RZ, -0x70bf5caf ;  /* 0x8f40a351ff247424 */ /* 0x000fe400078e00ff */
[----:B-1----:R-:W-:Y:S02]  /*e470*/  HFMA2 R28, -RZ, RZ, 0.09600830078125, 38720 ;  /* 0x2e2578baff1c7431 */ /* 0x002fe400000001ff */
[----:B------:R-:W-:Y:S01]  /*e480*/  IMAD.MOV.U32 R37, RZ, RZ, -0xac7626e ;  /* 0xf5389d92ff257424 */ /* 0x000fe200078e00ff */
[----:B------:R1:W-:Y:S01]  /*e490*/  STL.128 [R2+0x30], R20 ;  /* 0x0000301402007387 */ /* 0x0003e20000100c00 */
[----:B------:R-:W-:Y:S01]  /*e4a0*/  IMAD.MOV.U32 R39, RZ, RZ, -0x2d0c00f0 ;  /* 0xd2f3ff10ff277424 */ /* 0x000fe200078e00ff */
[----:B------:R-:W-:Y:S01]  /*e4b0*/  MOV R31, 0x8a8bbd4b ;  /* 0x8a8bbd4b001f7802 */ /* 0x000fe20000000f00 */
[----:B------:R-:W-:-:S02]  /*e4c0*/  IMAD.MOV.U32 R8, RZ, RZ, -0x13ecf333 ;  /* 0xec130ccdff087424 */ /* 0x000fc400078e00ff */
[----:B--2---:R-:W-:Y:S02]  /*e4d0*/  HFMA2 R4, -RZ, RZ, -275.75, -2.09808349609375e-05 ;  /* 0xdc4f8160ff047431 */ /* 0x004fe400000001ff */
[----:B------:R-:W-:Y:S01]  /*e4e0*/  IMAD.MOV.U32 R10, RZ, RZ, 0x3d7ea7c4 ;  /* 0x3d7ea7c4ff0a7424 */ /* 0x000fe200078e00ff */
[----:B------:R-:W-:Y:S01]  /*e4f0*/  MOV R7, 0xdb0b5ede ;  /* 0xdb0b5ede00077802 */ /* 0x000fe20000000f00 */
[----:B------:R-:W-:Y:S02]  /*e500*/  IMAD.MOV.U32 R11, RZ, RZ, 0x73195d64 ;  /* 0x73195d64ff0b7424 */ /* 0x000fe400078e00ff */
[----:B---3--:R-:W-:Y:S02]  /*e510*/  HFMA2 R34, -RZ, RZ, -0.66748046875, 0.336181640625 ;  /* 0xb9573561ff227431 */ /* 0x008fe400000001ff */
[----:B------:R-:W-:Y:S01]  /*e520*/  IMAD.MOV.U32 R5, RZ, RZ, -0x776fd5de ;  /* 0x88902a22ff057424 */ /* 0x000fe200078e00ff */
[----:B------:R2:W-:Y:S01]  /*e530*/  STL.128 [R2+0x70], R36 ;  /* 0x0000702402007387 */ /* 0x0005e20000100c00 */
[----:B------:R-:W-:-:S02]  /*e540*/  IMAD.MOV.U32 R6, RZ, RZ, 0x14b8ee46 ;  /* 0x14b8ee46ff067424 */ /* 0x000fc400078e00ff */
[----:B----4-:R-:W-:Y:S02]  /*e550*/  HFMA2 R12, -RZ, RZ, 536, 0.134765625 ;  /* 0x60303050ff0c7431 */ /* 0x010fe400000001ff */
[----:B------:R-:W-:Y:S01]  /*e560*/  IMAD.MOV.U32 R29, RZ, RZ, -0x394b59e4 ;  /* 0xc6b4a61cff1d7424 */ /* 0x000fe200078e00ff */
[----:B------:R-:W-:Y:S01]  /*e570*/  MOV R15, 0x562b2b7d ;  /* 0x562b2b7d000f7802 */ /* 0x000fe20000000f00 */
[----:B------:R-:W-:Y:S01]  /*e580*/  IMAD.MOV.U32 R30, RZ, RZ, 0x1f74dde8 ;  /* 0x1f74dde8ff1e7424 */ /* 0x000fe200078e00ff */
[----:B-1----:R-:W-:Y:S01]  /*e590*/  MOV R21, 0xa94ed58d ;  /* 0xa94ed58d00157802 */ /* 0x002fe20000000f00 */
[----:B------:R-:W-:Y:S01]  /*e5a0*/  IMAD.MOV.U32 R20, RZ, RZ, 0x6d37c8e7 ;  /* 0x6d37c8e7ff147424 */ /* 0x000fe200078e00ff */
[----:B------:R1:W-:Y:S01]  /*e5b0*/  STL.128 [R2+0x80], R8 ;  /* 0x0000800802007387 */ /* 0x0003e20000100c00 */
[----:B------:R-:W-:Y:S02]  /*e5c0*/  IMAD.MOV.U32 R22, RZ, RZ, -0x150ba994 ;  /* 0xeaf4566cff167424 */ /* 0x000fe400078e00ff */
[----:B------:R-:W-:Y:S01]  /*e5d0*/  IMAD.MOV.U32 R23, RZ, RZ, 0x8ae7a65 ;  /* 0x08ae7a65ff177424 */ /* 0x000fe200078e00ff */
[----:B------:R3:W-:Y:S01]  /*e5e0*/  STL.128 [R2+0x90], R4 ;  /* 0x0000900402007387 */ /* 0x0007e20000100c00 */
[----:B------:R-:W-:-:S02]  /*e5f0*/  IMAD.MOV.U32 R32, RZ, RZ, 0x66b53e70 ;  /* 0x66b53e70ff207424 */ /* 0x000fc400078e00ff */
[----:B------:R-:W-:Y:S01]  /*e600*/  IMAD.MOV.U32 R33, RZ, RZ, 0xef60348 ;  /* 0x0ef60348ff217424 */ /* 0x000fe200078e00ff */
[----:B--2---:R-:W-:Y:S01]  /*e610*/  MOV R37, 0x948ed969 ;  /* 0x948ed96900257802 */ /* 0x004fe20000000f00 */
[----:B------:R-:W-:Y:S01]  /*e620*/  IMAD.MOV.U32 R35, RZ, RZ, -0x61e23e7a ;  /* 0x9e1dc186ff237424 */ /* 0x000fe200078e00ff */
[----:B------:R2:W-:Y:S01]  /*e630*/  STL.128 [R2+0xb0], R20 ;  /* 0x0000b01402007387 */ /* 0x0005e20000100c00 */
[----:B------:R-:W-:Y:S02]  /*e640*/  IMAD.MOV.U32 R36, RZ, RZ, 0x1198f8e1 ;  /* 0x1198f8e1ff247424 */ /* 0x000fe400078e00ff */
[----:B------:R-:W-:Y:S01]  /*e650*/  IMAD.MOV.U32 R38, RZ, RZ, -0x1678e165 ;  /* 0xe9871e9bff267424 */ /* 0x000fe200078e00ff */
[----:B------:R4:W-:Y:S01]  /*e660*/  STL.128 [R2+0xc0], R28 ;  /* 0x0000c01c02007387 */ /* 0x0009e20000100c00 */
[----:B------:R-:W-:Y:S01]  /*e670*/  IMAD.MOV.U32 R39, RZ, RZ, -0x20d7aa32 ;  /* 0xdf2855ceff277424 */ /* 0x000fe200078e00ff */
[----:B-1----:R-:W-:Y:S01]  /*e680*/  MOV R9, 0xd66b6bbd ;  /* 0xd66b6bbd00097802 */ /* 0x002fe20000000f00 */
[----:B------:R-:W-:Y:S01]  /*e690*/  IMAD.MOV.U32 R41, RZ, RZ, 0x6842e6bf ;  /* 0x6842e6bfff297424 */ /* 0x000fe200078e00ff */
[----:B------:R1:W-:Y:S01]  /*e6a0*/  STL.128 [R2+0xd0], R32 ;  /* 0x0000d02002007387 */ /* 0x0003e20000100c00 */
[----:B------:R-:W-:-:S02]  /*e6b0*/  IMAD.MOV.U32 R42, RZ, RZ, 0xf2d9941 ;  /* 0x0f2d9941ff2a7424 */ /* 0x000fc400078e00ff */
[----:B---3--:R-:W-:Y:S02]  /*e6c0*/  HFMA2 R6, -RZ, RZ, -6620, 31120 ;  /* 0xee777799ff067431 */ /* 0x008fe400000001ff */
[----:B------:R-:W-:Y:S01]  /*e6d0*/  IMAD.MOV.U32 R13, RZ, RZ, 0x2010103 ;  /* 0x02010103ff0d7424 */ /* 0x000fe200078e00ff */
[----:B------:R3:W-:Y:S01]  /*e6e0*/  STL.128 [R2+0xe0], R36 ;  /* 0x0000e02402007387 */ /* 0x0007e20000100c00 */
[----:B------:R-:W-:Y:S02]  /*e6f0*/  IMAD.MOV.U32 R14, RZ, RZ, -0x31989857 ;  /* 0xce6767a9ff0e7424 */ /* 0x000fe400078e00ff */
[----:B------:R-:W-:Y:S01]  /*e700*/  IMAD.MOV.U32 R8, RZ, RZ, -0xd0df3 ;  /* 0xfff2f20dff087424 */ /* 0x000fe200078e00ff */
[----:B------:R-:W-:Y:S01]  /*e710*/  STL.128 [R2+0xf0], R40 ;  /* 0x0000f02802007387 */ /* 0x000fe20000100c00 */
[----:B------:R-:W-:Y:S02]  /*e720*/  IMAD.MOV.U32 R10, RZ, RZ, -0x2190904f ;  /* 0xde6f6fb1ff0a7424 */ /* 0x000fe400078e00ff */
[----:B--2---:R-:W-:-:S02]  /*e730*/  HFMA2 R22, -RZ, RZ, 22.671875, -0.06170654296875 ;  /* 0x4dababe6ff167431 */ /* 0x004fc400000001ff */
[----:B------:R-:W-:Y:S01]  /*e740*/  IMAD.MOV.U32 R11, RZ, RZ, -0x6e3a3aac ;  /* 0x91c5c554ff0b7424 */ /* 0x000fe200078e00ff */
[----:B------:R2:W-:Y:S01]  /*e750*/  STL.128 [R1+0x620], R12 ;  /* 0x0006200c01007387 */ /* 0x0005e20000100c00 */
[----:B------:R-:W-:Y:S01]  /*e760*/  IMAD.MOV.U32 R4, RZ, RZ, -0x399c9c5b ;  /* 0xc66363a5ff047424 */ /* 0x000fe200078e00ff */
[----:B----4-:R-:W-:Y:S01]  /*e770*/  MOV R29, 0x1f82829d ;  /* 0x1f82829d001d7802 */ /* 0x010fe20000000f00 */
[----:B------:R-:W-:Y:S01]  /*e780*/  IMAD.MOV.U32 R5, RZ, RZ, -0x783837c ;  /* 0xf87c7c84ff057424 */ /* 0x000fe200078e00ff */
[----:B------:R4:W-:Y:S01]  /*e790*/  STL.128 [R1+0x610], R8 ;  /* 0x0006100801007387 */ /* 0x0009e20000100c00 */
[----:B------:R-:W-:Y:S02]  /*e7a0*/  IMAD.MOV.U32 R7, RZ, RZ, -0x9848473 ;  /* 0xf67b7b8dff077424 */ /* 0x000fe400078e00ff */
[----:B-1----:R-:W-:Y:S02]  /*e7b0*/  HFMA2 R32, -RZ, RZ, -8168, -49824 ;  /* 0xeffafa15ff207431 */ /* 0x002fe400000001ff */
[----:B------:R-:W-:-:S02]  /*e7c0*/  IMAD.MOV.U32 R20, RZ, RZ, -0x180101e7 ;  /* 0xe7fefe19ff147424 */ /* 0x000fc400078e00ff */
[----:B---3--:R-:W-:Y:S02]  /*e7d0*/  HFMA2 R38, -RZ, RZ, 488.5, -0.01364898681640625 ;  /* 0x5fa2a2fdff267431 */ /* 0x008fe400000001ff */
[----:B------:R-:W-:Y:S01]  /*e7e0*/  IMAD.MOV.U32 R21, RZ, RZ, -0x4a28289e ;  /* 0xb5d7d762ff157424 */ /* 0x000fe200078e00ff */
[----:B------:R1:W-:Y:S01]  /*e7f0*/  STL.128 [R1+0x600], R4 ;  /* 0x0006000401007387 */ /* 0x0003e20000100c00 */
[----:B------:R-:W-:Y:S01]  /*e800*/  IMAD.MOV.U32 R23, RZ, RZ, -0x13898966 ;  /* 0xec76769aff177424 */ /* 0x000fe200078e00ff */
[----:B------:R-:W-:Y:S01]  /*e810*/  MOV R35, 0xfbf0f00b ;  /* 0xfbf0f00b00237802 */ /* 0x000fe20000000f00 */
[----:B------:R-:W-:Y:S02]  /*e820*/  IMAD.MOV.U32 R28, RZ, RZ, -0x703535bb ;  /* 0x8fcaca45ff1c7424 */ /* 0x000fe400078e00ff */
[----:B------:R-:W-:Y:S02]  /*e830*/  IMAD.MOV.U32 R30, RZ, RZ, -0x763636c0 ;  /* 0x89c9c940ff1e7424 */ /* 0x000fe400078e00ff */
[----:B--2---:R-:W-:-:S02]  /*e840*/  HFMA2 R14, -RZ, RZ, -24432, -28704 ;  /* 0xf5f7f702ff0e7431 */ /* 0x004fc400000001ff */
[----:B------:R-:W-:Y:S01]  /*e850*/  IMAD.MOV.U32 R12, RZ, RZ, 0x6c36365a ;  /* 0x6c36365aff0c7424 */ /* 0x000fe200078e00ff */
[----:B------:R2:W-:Y:S01]  /*e860*/  STL.128 [R1+0x630], R20 ;  /* 0x0006301401007387 */ /* 0x0005e20000100c00 */
[----:B------:R-:W-:Y:S02]  /*e870*/  IMAD.MOV.U32 R13, RZ, RZ, 0x7e3f3f41 ;  /* 0x7e3f3f41ff0d7424 */ /* 0x000fe400078e00ff */
[----:B----4-:R-:W-:Y:S02]  /*e880*/  HFMA2 R8, -RZ, RZ, 23408, -0.48486328125 ;  /* 0x75b7b7c2ff087431 */ /* 0x010fe400000001ff */
[----:B------:R-:W-:Y:S01]  /*e890*/  IMAD.MOV.U32 R15, RZ, RZ, -0x7c3333b1 ;  /* 0x83cccc4fff0f7424 */ /* 0x000fe200078e00ff */
[----:B------:R-:W-:Y:S01]  /*e8a0*/  MOV R11, 0x4c26266a ;  /* 0x4c26266a000b7802 */ /* 0x000fe20000000f00 */
[----:B------:R-:W-:Y:S02]  /*e8b0*/  IMAD.MOV.U32 R9, RZ, RZ, -0x1e0202e4 ;  /* 0xe1fdfd1cff097424 */ /* 0x000fe400078e00ff */
[----:B------:R-:W-:Y:S01]  /*e8c0*/  IMAD.MOV.U32 R10, RZ, RZ, 0x3d9393ae ;  /* 0x3d9393aeff0a7424 */ /* 0x000fe200078e00ff */
[----:B-1----:R-:W-:Y:S01]  /*e8d0*/  MOV R5, 0x53a4a4f7 ;  /* 0x53a4a4f700057802 */ /* 0x002fe20000000f00 */
[----:B------:R-:W-:Y:S01]  /*e8e0*/  IMAD.MOV.U32 R4, RZ, RZ, 0x239c9cbf ;  /* 0x239c9cbfff047424 */ /* 0x000fe200078e00ff */
[----:B------:R1:W-:Y:S01]  /*e8f0*/  STL.128 [R1+0x690], R12 ;  /* 0x0006900c01007387 */ /* 0x0003e20000100c00 */
[----:B------:R-:W-:-:S02]  /*e900*/  IMAD.MOV.U32 R6, RZ, RZ, -0x1b8d8d6a ;  /* 0xe4727296ff067424 */ /* 0x000fc400078e00ff */
[----:B------:R-:W-:Y:S01]  /*e910*/  IMAD.MOV.U32 R7, RZ, RZ, -0x643f3fa5 ;  /* 0x9bc0c05bff077424 */ /* 0x000fe200078e00ff */
[----:B------:R3:W-:Y:S01]  /*e920*/  STL.128 [R1+0x680], R8 ;  /* 0x0006800801007387 */ /* 0x0007e20000100c00 */
[----:B------:R-:W-:Y:S01]  /*e930*/  IMAD.MOV.U32 R31, RZ, RZ, -0x5828279 ;  /* 0xfa7d7d87ff1f7424 */ /* 0x000fe200078e00ff */
[----:B--2---:R-:W-:Y:S01]  /*e940*/  MOV R21, 0x51a5a5f4 ;  /* 0x51a5a5f400157802 */ /* 0x004fe20000000f00 */
[----:B------:R-:W-:Y:S01]  /*e950*/  IMAD.MOV.U32 R36, RZ, RZ, 0x41adadec ;  /* 0x41adadecff247424 */ /* 0x000fe200078e00ff */
[----:B------:R2:W-:Y:S01]  /*e960*/  STL.128 [R1+0x670], R4 ;  /* 0x0006700401007387 */ /* 0x0005e20000100c00 */
[----:B------:R-:W-:Y:S02]  /*e970*/  IMAD.MOV.U32 R37, RZ, RZ, -0x4c2b2b99 ;  /* 0xb3d4d467ff257424 */ /* 0x000fe400078e00ff */
[----:B------:R-:W-:Y:S01]  /*e980*/  IMAD.MOV.U32 R39, RZ, RZ, 0x45afafea ;  /* 0x45afafeaff277424 */ /* 0x000fe200078e00ff */
[----:B------:R4:W-:Y:S01]  /*e990*/  STL.128 [R1+0x640], R28 ;  /* 0x0006401c01007387 */ /* 0x0009e20000100c00 */
[----:B------:R-:W-:-:S02]  /*e9a0*/  IMAD.MOV.U32 R20, RZ, RZ, 0x6834345c ;  /* 0x6834345cff147424 */ /* 0x000fc400078e00ff */
[----:B------:R-:W-:Y:S02]  /*e9b0*/  IMAD.MOV.U32 R22, RZ, RZ, -0x2e1a1acc ;  /* 0xd1e5e534ff167424 */ /* 0x000fe400078e00ff */
[----:B-1----:R-:W-:Y:S02]  /*e9c0*/  HFMA2 R12, -RZ, RZ, 0.0003678798675537109375, 0.00010734796524047851562 ;  /* 0x0e070709ff0c7431 */ /* 0x002fe400000001ff */
[----:B------:R-:W-:Y:S01]  /*e9d0*/  IMAD.MOV.U32 R13, RZ, RZ, 0x24121236 ;  /* 0x24121236ff0d7424 */ /* 0x000fe200078e00ff */
[----:B------:R-:W-:Y:S01]  /*e9e0*/  MOV R15, 0xdfe2e23d ;  /* 0xdfe2e23d000f7802 */ /* 0x000fe20000000f00 */
[----:B------:R-:W-:Y:S01]  /*e9f0*/  IMAD.MOV.U32 R14, RZ, RZ, 0x1b80809b ;  /* 0x1b80809bff0e7424 */ /* 0x000fe200078e00ff */
[----:B---3--:R-:W-:Y:S01]  /*ea00*/  MOV R9, 0x379696a1 ;  /* 0x379696a100097802 */ /* 0x008fe20000000f00 */
[----:B------:R-:W-:Y:S01]  /*ea10*/  IMAD.MOV.U32 R8, RZ, RZ, 0x30181828 ;  /* 0x30181828ff087424 */ /* 0x000fe200078e00ff */
[----:B------:R1:W-:Y:S01]  /*ea20*/  STL.128 [R1+0x660], R36 ;  /* 0x0006602401007387 */ /* 0x0003e20000100c00 */
[----:B------:R-:W-:-:S02]  /*ea30*/  IMAD.MOV.U32 R10, RZ, RZ, 0xa05050f ;  /* 0x0a05050fff0a7424 */ /* 0x000fc400078e00ff */
[----:B--2---:R-:W-:Y:S02]  /*ea40*/  HFMA2 R6, -RZ, RZ, 6.13671875, 0.01444244384765625 ;  /* 0x46232365ff067431 */ /* 0x004fe400000001ff */
[----:B------:R-:W-:Y:S01]  /*ea50*/  IMAD.MOV.U32 R11, RZ, RZ, 0x2f9a9ab5 ;  /* 0x2f9a9ab5ff0b7424 */ /* 0x000fe200078e00ff */
[----:B------:R2:W-:Y:S01]  /*ea60*/  STL.128 [R1+0x6e0], R12 ;  /* 0x0006e00c01007387 */ /* 0x0005e20000100c00 */
[----:B------:R-:W-:Y:S02]  /*ea70*/  IMAD.MOV.U32 R4, RZ, RZ, 0x804040c ;  /* 0x0804040cff047424 */ /* 0x000fe400078e00ff */
[----:B----4-:R-:W-:Y:S02]  /*ea80*/  HFMA2 R28, -RZ, RZ, -824.5, 11416 ;  /* 0xe2717193ff1c7431 */ /* 0x010fe400000001ff */
[----:B------:R-:W-:Y:S01]  /*ea90*/  IMAD.MOV.U32 R5, RZ, RZ, -0x6a3838ae ;  /* 0x95c7c752ff057424 */ /* 0x000fe200078e00ff */
[----:B------:R3:W-:Y:S01]  /*eaa0*/  STL.128 [R1+0x6d0], R8 ;  /* 0x0006d00801007387 */ /* 0x0007e20000100c00 */
[----:B------:R-:W-:Y:S01]  /*eab0*/  IMAD.MOV.U32 R7, RZ, RZ, -0x623c3ca2 ;  /* 0x9dc3c35eff077424 */ /* 0x000fe200078e00ff */
[----:B------:R-:W-:Y:S01]  /*eac0*/  MOV R31, 0x2a15153f ;  /* 0x2a15153f001f7802 */ /* 0x000fe20000000f00 */
[----:B------:R-:W-:-:S02]  /*ead0*/  IMAD.MOV.U32 R23, RZ, RZ, -0x60e0ef8 ;  /* 0xf9f1f108ff177424 */ /* 0x000fc400078e00ff */
[----:B------:R-:W-:Y:S01]  /*eae0*/  IMAD.MOV.U32 R33, RZ, RZ, -0x4da6a615 ;  /* 0xb25959ebff217424 */ /* 0x000fe200078e00ff */
[----:B------:R4:W-:Y:S01]  /*eaf0*/  STL.128 [R1+0x6c0], R4 ;  /* 0x0006c00401007387 */ /* 0x0009e20000100c00 */
[----:B------:R-:W-:Y:S02]  /*eb00*/  IMAD.MOV.U32 R34, RZ, RZ, -0x71b8b837 ;  /* 0x8e4747c9ff227424 */ /* 0x000fe400078e00ff */
[----:B-1----:R-:W-:Y:S02]  /*eb10*/  HFMA2 R37, -RZ, RZ, 0.005382537841796875, -5.519390106201171875e-05 ;  /* 0x1d83839eff257431 */ /* 0x002fe400000001ff */
[----:B------:R-:W-:Y:S01]  /*eb20*/  IMAD.MOV.U32 R29, RZ, RZ, -0x5427278d ;  /* 0xabd8d873ff1d7424 */ /* 0x000fe200078e00ff */
[----:B------:R1:W-:Y:S01]  /*eb30*/  STL.128 [R1+0x6a0], R20 ;  /* 0x0006a01401007387 */ /* 0x0003e20000100c00 */
[----:B------:R-:W-:Y:S02]  /*eb40*/  IMAD.MOV.U32 R30, RZ, RZ, 0x62313153 ;  /* 0x62313153ff1e7424 */ /* 0x000fe400078e00ff */
[----:B--2---:R-:W-:-:S02]  /*eb50*/  HFMA2 R13, -RZ, RZ, -376.75, -927 ;  /* 0xdde3e33eff0d7431 */ /* 0x004fc400000001ff */
[----:B------:R-:W-:Y:S01]  /*eb60*/  IMAD.MOV.U32 R12, RZ, RZ, 0x5229297b ;  /* 0x5229297bff0c7424 */ /* 0x000fe200078e00ff */
[----:B------:R2:W-:Y:S01]  /*eb70*/  STL.128 [R1+0x650], R32 ;  /* 0x0006502001007387 */ /* 0x0005e20000100c00 */
[----:B------:R-:W-:Y:S01]  /*eb80*/  IMAD.MOV.U32 R14, RZ, RZ, 0x5e2f2f71 ;  /* 0x5e2f2f71ff0e7424 */ /* 0x000fe200078e00ff */
[----:B---3--:R-:W-:Y:S01]  /*eb90*/  MOV R10, 0xb7d6d661 ;  /* 0xb7d6d661000a7802 */ /* 0x008fe20000000f00 */
[----:B------:R-:W-:Y:S01]  /*eba0*/  IMAD.MOV.U32 R8, RZ, RZ, -0x5badad0a ;  /* 0xa45252f6ff087424 */ /* 0x000fe200078e00ff */
[----:B------:R3:W-:Y:S01]  /*ebb0*/  STL.128 [R1+0x6b0], R28 ;  /* 0x0006b01c01007387 */ /* 0x0007e20000100c00 */
[----:B------:R-:W-:Y:S02]  /*ebc0*/  IMAD.MOV.U32 R9, RZ, RZ, 0x763b3b4d ;  /* 0x763b3b4dff097424 */ /* 0x000fe400078e00ff */
[----:B------:R-:W-:Y:S02]  /*ebd0*/  IMAD.MOV.U32 R11, RZ, RZ, 0x7db3b3ce ;  /* 0x7db3b3ceff0b7424 */ /* 0x000fe400078e00ff */
[----:B----4-:R-:W-:-:S02]  /*ebe0*/  HFMA2 R7, -RZ, RZ, 244, -0.00972747802734375 ;  /* 0x5ba0a0fbff077431 */ /* 0x010fc400000001ff */
[----:B------:R-:W-:Y:S01]  /*ebf0*/  IMAD.MOV.U32 R15, RZ, RZ, 0x13848497 ;  /* 0x13848497ff0f7424 */ /* 0x000fe200078e00ff */
[----:B------:R-:W-:Y:S01]  /*ec00*/  MOV R4, 0x361b1b2d ;  /* 0x361b1b2d00047802 */ /* 0x000fe20000000f00 */
[----:B------:R-:W-:Y:S01]  /*ec10*/  IMAD.MOV.U32 R5, RZ, RZ, -0x2391914e ;  /* 0xdc6e6eb2ff057424 */ /* 0x000fe200078e00ff */
[----:B------:R4:W-:Y:S01]  /*ec20*/  STL.128 [R1+0x720], R8 ;  /* 0x0007200801007387 */ /* 0x0009e20000100c00 */
[----:B------:R-:W-:Y:S02]  /*ec30*/  IMAD.MOV.U32 R6, RZ, RZ, -0x4ba5a512 ;  /* 0xb45a5aeeff067424 */ /* 0x000fe400078e00ff */
[----:B-1----:R-:W-:Y:S02]  /*ec40*/  HFMA2 R22, -RZ, RZ, 0, 0 ;  /* 0x00000000ff167431 */ /* 0x002fe400000001ff */
        /* <DEDUP_REMOVED lines=9> */
[----:B---3--:R-:W-:Y:S01]  /*ece0*/  MOV R30, 0x79b1b1c8 ;  /* 0x79b1b1c8001e7802 */ /* 0x008fe20000000f00 */
[----:B------:R-:W-:Y:S01]  /*ecf0*/  IMAD.MOV.U32 R32, RZ, RZ, -0x321414da ;  /* 0xcdebeb26ff207424 */ /* 0x000fe200078e00ff */
[----:B------:R2:W-:Y:S01]  /*ed00*/  STL.128 [R1+0x700], R36 ;  /* 0x0007002401007387 */ /* 0x0005e20000100c00 */
[----:B------:R-:W-:-:S02]  /*ed10*/  IMAD.MOV.U32 R33, RZ, RZ, 0x4e272769 ;  /* 0x4e272769ff217424 */ /* 0x000fc400078e00ff */
[----:B----4-:R-:W-:Y:S01]  /*ed20*/  HFMA2 R11, -RZ, RZ, -8.8632106781005859375e-05, -29.15625 ;  /* 0x85cfcf4aff0b7431 */ /* 0x010fe200000001ff */
[----:B------:R-:W-:Y:S01]  /*ed30*/  MOV R8, 0x944a4ade ;  /* 0x944a4ade00087802 */ /* 0x000fe20000000f00 */
[----:B------:R-:W-:Y:S01]  /*ed40*/  IMAD.MOV.U32 R9, RZ, RZ, -0x67b3b32c ;  /* 0x984c4cd4ff097424 */ /* 0x000fe200078e00ff */
[----:B------:R3:W-:Y:S01]  /*ed50*/  STL.128 [R1+0x740], R20 ;  /* 0x0007401401007387 */ /* 0x0007e20000100c00 */
[----:B-1----:R-:W-:Y:S01]  /*ed60*/  IMAD.MOV.U32 R12, RZ, RZ, -0x442f2f95 ;  /* 0xbbd0d06bff0c7424 */ /* 0x002fe200078e00ff */
[----:B------:R-:W-:Y:S01]  /*ed70*/  MOV R14, 0x4faaaae5 ;  /* 0x4faaaae5000e7802 */ /* 0x000fe20000000f00 */
[----:B------:R-:W-:Y:S02]  /*ed80*/  IMAD.MOV.U32 R13, RZ, RZ, -0x3a1010d6 ;  /* 0xc5efef2aff0d7424 */ /* 0x000fe400078e00ff */
[----:B------:R-:W-:Y:S02]  /*ed90*/  IMAD.MOV.U32 R15, RZ, RZ, -0x120404ea ;  /* 0xedfbfb16ff0f7424 */ /* 0x000fe400078e00ff */
[----:B0-----:R-:W-:-:S02]  /*eda0*/  HFMA2 R5, -RZ, RZ, -0.0003535747528076171875, -14.546875 ;  /* 0x8dcbcb46ff057431 */ /* 0x001fc400000001ff */
[----:B------:R-:W-:Y:S02]  /*edb0*/  IMAD.MOV.U32 R10, RZ, RZ, -0x4fa7a718 ;  /* 0xb05858e8ff0a7424 */ /* 0x000fe400078e00ff */
[----:B------:R-:W-:Y:S01]  /*edc0*/  IMAD.MOV.U32 R4, RZ, RZ, -0x2b959542 ;  /* 0xd46a6abeff047424 */ /* 0x000fe200078e00ff */
[----:B------:R0:W-:Y:S01]  /*edd0*/  STL.128 [R1+0x780], R12 ;  /* 0x0007800c01007387 */ /* 0x0001e20000100c00 */
[----:B------:R-:W-:Y:S01]  /*ede0*/  IMAD.MOV.U32 R6, RZ, RZ, 0x67bebed9 ;  /* 0x67bebed9ff067424 */ /* 0x000fe200078e00ff */
[----:B--2---:R-:W-:Y:S01]  /*edf0*/  MOV R36, 0x8a4545cf ;  /* 0x8a4545cf00247802 */ /* 0x004fe20000000f00 */
[----:B------:R-:W-:Y:S01]  /*ee00*/  IMAD.MOV.U32 R7, RZ, RZ, 0x7239394b ;  /* 0x7239394bff077424 */ /* 0x000fe200078e00ff */
[----:B------:R1:W-:Y:S01]  /*ee10*/  STL.128 [R1+0x770], R8 ;  /* 0x0007700801007387 */ /* 0x0003e20000100c00 */
[----:B------:R-:W-:Y:S01]  /*ee20*/  IMAD.MOV.U32 R35, RZ, RZ, -0x158a8a61 ;  /* 0xea75759fff237424 */ /* 0x000fe200078e00ff */
[----:B------:R-:W-:Y:S01]  /*ee30*/  MOV R39, 0xfe7f7f81 ;  /* 0xfe7f7f8100277802 */ /* 0x000fe20000000f00 */
[----:B------:R-:W-:Y:S01]  /*ee40*/  IMAD.MOV.U32 R28, RZ, RZ, 0x40202060 ;  /* 0x40202060ff1c7424 */ /* 0x000fe200078e00ff */
[----:B------:R2:W-:Y:S01]  /*ee50*/  STL.128 [R1+0x760], R4 ;  /* 0x0007600401007387 */ /* 0x0005e20000100c00 */
[----:B------:R-:W-:-:S02]  /*ee60*/  IMAD.MOV.U32 R29, RZ, RZ, -0x1c0303e1 ;  /* 0xe3fcfc1fff1d7424 */ /* 0x000fc400078e00ff */
[----:B---3--:R-:W-:Y:S02]  /*ee70*/  HFMA2 R22, -RZ, RZ, -0.1226806640625, -206.625 ;  /* 0xafdada75ff167431 */ /* 0x008fe400000001ff */
[----:B------:R-:W-:Y:S01]  /*ee80*/  IMAD.MOV.U32 R31, RZ, RZ, -0x49a4a413 ;  /* 0xb65b5bedff1f7424 */ /* 0x000fe200078e00ff */
[----:B------:R3:W-:Y:S01]  /*ee90*/  STL.128 [R1+0x6f0], R32 ;  /* 0x0006f02001007387 */ /* 0x0007e20000100c00 */
[----:B------:R-:W-:Y:S02]  /*eea0*/  IMAD.MOV.U32 R37, RZ, RZ, -0x160606f0 ;  /* 0xe9f9f910ff257424 */ /* 0x000fe400078e00ff */
[----:B------:R-:W-:Y:S02]  /*eeb0*/  IMAD.MOV.U32 R38, RZ, RZ, 0x4020206 ;  /* 0x04020206ff267424 */ /* 0x000fe400078e00ff */
[----:B0-----:R-:W-:Y:S02]  /*eec0*/  HFMA2 R12, -RZ, RZ, 1.892578125, -0.000814914703369140625 ;  /* 0x3f9292adff0c7431 */ /* 0x001fe400000001ff */
[----:B------:R-:W-:Y:S01]  /*eed0*/  IMAD.MOV.U32 R13, RZ, RZ, 0x219d9dbc ;  /* 0x219d9dbcff0d7424 */ /* 0x000fe200078e00ff */
[----:B------:R-:W-:Y:S01]  /*eee0*/  MOV R15, 0xf1f5f504 ;  /* 0xf1f5f504000f7802 */ /* 0x000fe20000000f00 */
[----:B------:R-:W-:Y:S01]  /*eef0*/  IMAD.MOV.U32 R14, RZ, RZ, 0x70383848 ;  /* 0x70383848ff0e7424 */ /* 0x000fe200078e00ff */
[----:B-1----:R-:W-:Y:S01]  /*ef00*/  MOV R9, 0x5da3a3fe ;  /* 0x5da3a3fe00097802 */ /* 0x002fe20000000f00 */
[----:B------:R-:W-:Y:S01]  /*ef10*/  IMAD.MOV.U32 R8, RZ, RZ, -0x5daeae0d ;  /* 0xa25151f3ff087424 */ /* 0x000fe200078e00ff */
[----:B------:R0:W-:Y:S01]  /*ef20*/  STL.128 [R1+0x750], R28 ;  /* 0x0007501c01007387 */ /* 0x0001e20000100c00 */
[----:B------:R-:W-:-:S02]  /*ef30*/  IMAD.MOV.U32 R10, RZ, RZ, -0x7fbfbf40 ;  /* 0x804040c0ff0a7424 */ /* 0x000fc400078e00ff */
[----:B--2---:R-:W-:Y:S02]  /*ef40*/  HFMA2 R6, -RZ, RZ, 0.0219573974609375, -0.00754547119140625 ;  /* 0x259f9fbaff067431 */ /* 0x004fe400000001ff */
[----:B------:R-:W-:Y:S01]  /*ef50*/  IMAD.MOV.U32 R11, RZ, RZ, 0x58f8f8a ;  /* 0x058f8f8aff0b7424 */ /* 0x000fe200078e00ff */
[----:B------:R1:W-:Y:S01]  /*ef60*/  STL.128 [R1+0x7d0], R12 ;  /* 0x0007d00c01007387 */ /* 0x0003e20000100c00 */
[----:B------:R-:W-:Y:S02]  /*ef70*/  IMAD.MOV.U32 R4, RZ, RZ, -0x5fafaf10 ;  /* 0xa05050f0ff047424 */ /* 0x000fe400078e00ff */
[----:B---3--:R-:W-:Y:S02]  /*ef80*/  HFMA2 R33, -RZ, RZ, -0.0030765533447265625, 23.359375 ;  /* 0x9a4d4dd7ff217431 */ /* 0x008fe400000001ff */
[----:B------:R-:W-:Y:S01]  /*ef90*/  IMAD.MOV.U32 R5, RZ, RZ, 0x783c3c44 ;  /* 0x783c3c44ff057424 */ /* 0x000fe200078e00ff */
[----:B------:R2:W-:Y:S01]  /*efa0*/  STL.128 [R1+0x7c0], R8 ;  /* 0x0007c00801007387 */ /* 0x0005e20000100c00 */
[----:B------:R-:W-:-:S02]  /*efb0*/  IMAD.MOV.U32 R7, RZ, RZ, 0x4ba8a8e3 ;  /* 0x4ba8a8e3ff077424 */ /* 0x000fc400078e00ff */
[----:B------:R-:W-:Y:S01]  /*efc0*/  IMAD.MOV.U32 R20, RZ, RZ, 0x63bcbcdf ;  /* 0x63bcbcdfff147424 */ /* 0x000fe200078e00ff */
[----:B------:R3:W-:Y:S01]  /*efd0*/  STL.128 [R1+0x7a0], R36 ;  /* 0x0007a02401007387 */ /* 0x0007e20000100c00 */
[----:B------:R-:W-:Y:S02]  /*efe0*/  IMAD.MOV.U32 R21, RZ, RZ, 0x77b6b6c1 ;  /* 0x77b6b6c1ff157424 */ /* 0x000fe400078e00ff */
[----:B------:R-:W-:Y:S01]  /*eff0*/  IMAD.MOV.U32 R23, RZ, RZ, 0x42212163 ;  /* 0x42212163ff177424 */ /* 0x000fe200078e00ff */
[----:B------:R4:W-:Y:S01]  /*f000*/  STL.128 [R1+0x7b0], R4 ;  /* 0x0007b00401007387 */ /* 0x0009e20000100c00 */
[----:B0-----:R-:W-:Y:S01]  /*f010*/  IMAD.MOV.U32 R28, RZ, RZ, 0x20101030 ;  /* 0x20101030ff1c7424 */ /* 0x001fe200078e00ff */
[----:B------:R-:W-:Y:S01]  /*f020*/  MOV R29, 0xe5ffff1a ;  /* 0xe5ffff1a001d7802 */ /* 0x000fe20000000f00 */
[----:B------:R-:W-:Y:S01]  /*f030*/  IMAD.MOV.U32 R30, RZ, RZ, -0x20c0cf2 ;  /* 0xfdf3f30eff1e7424 */ /* 0x000fe200078e00ff */
[----:B-1----:R-:W-:Y:S01]  /*f040*/  MOV R13, 0x55a7a7f2 ;  /* 0x55a7a7f2000d7802 */ /* 0x002fe20000000f00 */
[----:B------:R-:W-:Y:S01]  /*f050*/  IMAD.MOV.U32 R12, RZ, RZ, -0x6c3b3ba9 ;  /* 0x93c4c457ff0c7424 */ /* 0x000fe200078e00ff */
[----:B------:R0:W-:Y:S01]  /*f060*/  STL.128 [R1+0x7e0], R20 ;  /* 0x0007e01401007387 */ /* 0x0001e20000100c00 */
[----:B------:R-:W-:-:S02]  /*f070*/  IMAD.MOV.U32 R14, RZ, RZ, -0x381817e ;  /* 0xfc7e7e82ff0e7424 */ /* 0x000fc400078e00ff */
[----:B--2---:R-:W-:Y:S02]  /*f080*/  HFMA2 R10, -RZ, RZ, -0.000130176544189453125, 4.796875 ;  /* 0x884444ccff0a7431 */ /* 0x004fe400000001ff */
[----:B------:R-:W-:Y:S02]  /*f090*/  IMAD.MOV.U32 R15, RZ, RZ, 0x7a3d3d47 ;  /* 0x7a3d3d47ff0f7424 */ /* 0x000fe400078e00ff */
[----:B------:R-:W-:Y:S02]  /*f0a0*/  IMAD.MOV.U32 R8, RZ, RZ, -0x41a0a01f ;  /* 0xbe5f5fe1ff087424 */ /* 0x000fe400078e00ff */
[----:B---3--:R-:W-:Y:S02]  /*f0b0*/  HFMA2 R38, -RZ, RZ, -0.006160736083984375, 31.265625 ;  /* 0x9e4f4fd1ff267431 */ /* 0x008fe400000001ff */
[----:B------:R-:W-:Y:S01]  /*f0c0*/  IMAD.MOV.U32 R9, RZ, RZ, 0x359797a2 ;  /* 0x359797a2ff097424 */ /* 0x000fe200078e00ff */
[----:B------:R1:W-:Y:S01]  /*f0d0*/  STL.128 [R1+0x820], R12 ;  /* 0x0008200c01007387 */ /* 0x0003e20000100c00 */
[----:B------:R-:W-:-:S02]  /*f0e0*/  IMAD.MOV.U32 R11, RZ, RZ, 0x2e171739 ;  /* 0x2e171739ff0b7424 */ /* 0x000fc400078e00ff */
[----:B----4-:R-:W-:Y:S02]  /*f0f0*/  HFMA2 R4, -RZ, RZ, -2.7477741241455078125e-05, -21.1875 ;  /* 0x81cdcd4cff047431 */ /* 0x010fe400000001ff */
[----:B------:R-:W-:Y:S01]  /*f100*/  IMAD.MOV.U32 R5, RZ, RZ, 0x180c0c14 ;  /* 0x180c0c14ff057424 */ /* 0x000fe200078e00ff */
[----:B------:R-:W-:Y:S01]  /*f110*/  MOV R7, 0xc3ecec2f ;  /* 0xc3ecec2f00077802 */ /* 0x000fe20000000f00 */
[----:B------:R-:W-:Y:S01]  /*f120*/  IMAD.MOV.U32 R6, RZ, RZ, 0x26131335 ;  /* 0x26131335ff067424 */ /* 0x000fe200078e00ff */
[----:B------:R2:W-:Y:S01]  /*f130*/  STL.128 [R1+0x810], R8 ;  /* 0x0008100801007387 */ /* 0x0005e20000100c00 */
[----:B------:R-:W-:Y:S01]  /*f140*/  IMAD.MOV.U32 R31, RZ, RZ, -0x402d2d93 ;  /* 0xbfd2d26dff1f7424 */ /* 0x000fe200078e00ff */
[----:B0-----:R-:W-:Y:S01]  /*f150*/  MOV R21, 0x64323256 ;  /* 0x6432325600157802 */ /* 0x001fe20000000f00 */
[----:B------:R-:W-:Y:S01]  /*f160*/  IMAD.MOV.U32 R32, RZ, RZ, -0x79bcbc3b ;  /* 0x864343c5ff207424 */ /* 0x000fe200078e00ff */
[----:B------:R0:W-:Y:S01]  /*f170*/  STL.128 [R1+0x800], R4 ;  /* 0x0008000401007387 */ /* 0x0001e20000100c00 */
[----:B------:R-:W-:-:S02]  /*f180*/  IMAD.MOV.U32 R34, RZ, RZ, 0x66333355 ;  /* 0x66333355ff227424 */ /* 0x000fc400078e00ff */
[----:B------:R-:W-:Y:S01]  /*f190*/  IMAD.MOV.U32 R35, RZ, RZ, 0x11858594 ;  /* 0x11858594ff237424 */ /* 0x000fe200078e00ff */
[----:B------:R3:W-:Y:S01]  /*f1a0*/  STL.128 [R1+0x7f0], R28 ;  /* 0x0007f01c01007387 */ /* 0x0007e20000100c00 */
[----:B------:R-:W-:Y:S02]  /*f1b0*/  IMAD.MOV.U32 R36, RZ, RZ, -0x3f9f9f60 ;  /* 0xc06060a0ff247424 */ /* 0x000fe400078e00ff */
[----:B-1----:R-:W-:Y:S02]  /*f1c0*/  HFMA2 R14, -RZ, RZ, 0.00147533416748046875, 0.00021708011627197265625 ;  /* 0x160b0b1dff0e7431 */ /* 0x002fe400000001ff */
[----:B------:R-:W-:Y:S01]  /*f1d0*/  IMAD.MOV.U32 R12, RZ, RZ, -0x58212187 ;  /* 0xa7dede79ff0c7424 */ /* 0x000fe200078e00ff */
[----:B------:R1:W-:Y:S01]  /*f1e0*/  STL.128 [R1+0x790], R32 ;  /* 0x0007902001007387 */ /* 0x0003e20000100c00 */
[----:B------:R-:W-:Y:S02]  /*f1f0*/  IMAD.MOV.U32 R13, RZ, RZ, -0x43a1a11e ;  /* 0xbc5e5ee2ff0d7424 */ /* 0x000fe400078e00ff */
[----:B------:R-:W-:-:S02]  /*f200*/  IMAD.MOV.U32 R15, RZ, RZ, -0x5224248a ;  /* 0xaddbdb76ff0f7424 */ /* 0x000fc400078e00ff */
[----:B--2---:R-:W-:Y:S02]  /*f210*/  HFMA2 R8, -RZ, RZ, -0.000260829925537109375, 6.7890625 ;  /* 0x8c4646caff087431 */ /* 0x004fe400000001ff */
[----:B------:R-:W-:Y:S01]  /*f220*/  IMAD.MOV.U32 R9, RZ, RZ, -0x381111d7 ;  /* 0xc7eeee29ff097424 */ /* 0x000fe200078e00ff */
[----:B------:R-:W-:Y:S01]  /*f230*/  MOV R11, 0x2814143c ;  /* 0x2814143c000b7802 */ /* 0x000fe20000000f00 */
[----:B------:R-:W-:Y:S01]  /*f240*/  IMAD.MOV.U32 R10, RZ, RZ, 0x6bb8b8d3 ;  /* 0x6bb8b8d3ff0a7424 */ /* 0x000fe200078e00ff */
[----:B0-----:R-:W-:Y:S01]  /*f250*/  MOV R5, 0x542a2a7e ;  /* 0x542a2a7e00057802 */ /* 0x001fe20000000f00 */
[----:B------:R-:W-:Y:S01]  /*f260*/  IMAD.MOV.U32 R4, RZ, RZ, 0x44222266 ;  /* 0x44222266ff047424 */ /* 0x000fe200078e00ff */
[----:B------:R0:W-:Y:S01]  /*f270*/  STL.128 [R1+0x870], R12 ;  /* 0x0008700c01007387 */ /* 0x0001e20000100c00 */
[----:B------:R-:W-:Y:S02]  /*f280*/  IMAD.MOV.U32 R6, RZ, RZ, 0x3b9090ab ;  /* 0x3b9090abff067424 */ /* 0x000fe400078e00ff */
[----:B---3--:R-:W-:-:S02]  /*f290*/  HFMA2 R28, -RZ, RZ, -0.000767230987548828125, 11.7109375 ;  /* 0x924949dbff1c7431 */ /* 0x008fc400000001ff */
[----:B------:R-:W-:Y:S01]  /*f2a0*/  IMAD.MOV.U32 R7, RZ, RZ, 0xb888883 ;  /* 0x0b888883ff077424 */ /* 0x000fe200078e00ff */
[----:B------:R2:W-:Y:S01]  /*f2b0*/  STL.128 [R1+0x860], R8 ;  /* 0x0008600801007387 */ /* 0x0005e20000100c00 */
[----:B------:R-:W-:Y:S02]  /*f2c0*/  IMAD.MOV.U32 R37, RZ, RZ, 0x19818198 ;  /* 0x19818198ff257424 */ /* 0x000fe400078e00ff */
[----:B-1----:R-:W-:Y:S02]  /*f2d0*/  HFMA2 R32, -RZ, RZ, -8.78125, 1196 ;  /* 0xc86464acff207431 */ /* 0x002fe400000001ff */
        /* <DEDUP_REMOVED lines=8> */
[----:B------:R-:W-:-:S02]  /*f360*/  IMAD.MOV.U32 R29, RZ, RZ, 0xc06060a ;  /* 0x0c06060aff1d7424 */ /* 0x000fc400078e00ff */
[----:B0-----:R-:W-:Y:S02]  /*f370*/  HFMA2 R12, -RZ, RZ, -94.4375, -1842 ;  /* 0xd5e7e732ff0c7431 */ /* 0x001fe400000001ff */
[----:B------:R-:W-:Y:S01]  /*f380*/  IMAD.MOV.U32 R13, RZ, RZ, -0x743737bd ;  /* 0x8bc8c843ff0d7424 */ /* 0x000fe200078e00ff */
[----:B------:R-:W-:Y:S01]  /*f390*/  MOV R15, 0xda6d6db7 ;  /* 0xda6d6db7000f7802 */ /* 0x000fe20000000f00 */
[----:B------:R-:W-:Y:S01]  /*f3a0*/  IMAD.MOV.U32 R14, RZ, RZ, 0x6e373759 ;  /* 0x6e373759ff0e7424 */ /* 0x000fe200078e00ff */
[----:B--2---:R-:W-:Y:S01]  /*f3b0*/  MOV R9, 0x319595a4 ;  /* 0x319595a400097802 */ /* 0x004fe20000000f00 */
[----:B------:R-:W-:Y:S01]  /*f3c0*/  IMAD.MOV.U32 R8, RZ, RZ, 0x399191a8 ;  /* 0x399191a8ff087424 */ /* 0x000fe200078e00ff */
[----:B------:R0:W-:Y:S01]  /*f3d0*/  STL.128 [R1+0x880], R20 ;  /* 0x0008801401007387 */ /* 0x0001e20000100c00 */
[----:B------:R-:W-:Y:S02]  /*f3e0*/  IMAD.MOV.U32 R10, RZ, RZ, -0x2c1b1bc9 ;  /* 0xd3e4e437ff0a7424 */ /* 0x000fe400078e00ff */
[----:B-1----:R-:W-:-:S02]  /*f3f0*/  HFMA2 R6, -RZ, RZ, 3.8359375, -0.07708740234375 ;  /* 0x43acacefff067431 */ /* 0x002fc400000001ff */
[----:B------:R-:W-:Y:S01]  /*f400*/  IMAD.MOV.U32 R11, RZ, RZ, -0xd868675 ;  /* 0xf279798bff0b7424 */ /* 0x000fe200078e00ff */
[----:B------:R1:W-:Y:S01]  /*f410*/  STL.128 [R1+0x8c0], R12 ;  /* 0x0008c00c01007387 */ /* 0x0003e20000100c00 */
[----:B------:R-:W-:Y:S02]  /*f420*/  IMAD.MOV.U32 R4, RZ, RZ, -0x603d3da3 ;  /* 0x9fc2c25dff047424 */ /* 0x000fe400078e00ff */
[----:B------:R-:W-:Y:S01]  /*f430*/  IMAD.MOV.U32 R5, RZ, RZ, -0x422c2c92 ;  /* 0xbdd3d36eff057424 */ /* 0x000fe200078e00ff */
[----:B------:R2:W-:Y:S01]  /*f440*/  STL.128 [R1+0x8b0], R8 ;  /* 0x0008b00801007387 */ /* 0x0005e20000100c00 */
[----:B------:R-:W-:Y:S01]  /*f450*/  IMAD.MOV.U32 R7, RZ, RZ, -0x3b9d9d5a ;  /* 0xc46262a6ff077424 */ /* 0x000fe200078e00ff */
[----:B---3--:R-:W-:Y:S01]  /*f460*/  MOV R37, 0xac5656fa ;  /* 0xac5656fa00257802 */ /* 0x008fe20000000f00 */
[----:B------:R-:W-:Y:S02]  /*f470*/  IMAD.MOV.U32 R30, RZ, RZ, 0x4824246c ;  /* 0x4824246cff1e7424 */ /* 0x000fe400078e00ff */
[----:B------:R-:W-:Y:S01]  /*f480*/  IMAD.MOV.U32 R33, RZ, RZ, -0x45a2a219 ;  /* 0xba5d5de7ff217424 */ /* 0x000fe200078e00ff */
[----:B------:R3:W-:Y:S01]  /*f490*/  STL.128 [R1+0x8a0], R4 ;  /* 0x0008a00401007387 */ /* 0x0007e20000100c00 */
[----:B------:R-:W-:-:S02]  /*f4a0*/  IMAD.MOV.U32 R34, RZ, RZ, 0x3219192b ;  /* 0x3219192bff227424 */ /* 0x000fc400078e00ff */
[----:B0-----:R-:W-:Y:S02]  /*f4b0*/  HFMA2 R20, -RZ, RZ, -15.8125, -2118 ;  /* 0xcbe8e823ff147431 */ /* 0x001fe400000001ff */
[----:B------:R-:W-:Y:S01]  /*f4c0*/  IMAD.MOV.U32 R36, RZ, RZ, -0x2793934c ;  /* 0xd86c6cb4ff247424 */ /* 0x000fe200078e00ff */
[----:B------:R0:W-:Y:S01]  /*f4d0*/  STL.128 [R1+0x890], R28 ;  /* 0x0008901c01007387 */ /* 0x0001e20000100c00 */
[----:B------:R-:W-:Y:S01]  /*f4e0*/  IMAD.MOV.U32 R38, RZ, RZ, -0xc0b0bf9 ;  /* 0xf3f4f407ff267424 */ /* 0x000fe200078e00ff */
[----:B-1----:R-:W-:Y:S01]  /*f4f0*/  MOV R13, 0x57a6a6f1 ;  /* 0x57a6a6f1000d7802 */ /* 0x002fe20000000f00 */
[----:B------:R-:W-:Y:S01]  /*f500*/  IMAD.MOV.U32 R12, RZ, RZ, 0x381c1c24 ;  /* 0x381c1c24ff0c7424 */ /* 0x000fe200078e00ff */
[----:B------:R-:W-:Y:S01]  /*f510*/  MOV R23, 0x3e1f1f21 ;  /* 0x3e1f1f2100177802 */ /* 0x000fe20000000f00 */
[----:B------:R-:W-:Y:S02]  /*f520*/  IMAD.MOV.U32 R14, RZ, RZ, 0x73b4b4c7 ;  /* 0x73b4b4c7ff0e7424 */ /* 0x000fe400078e00ff */
[----:B--2---:R-:W-:-:S02]  /*f530*/  HFMA2 R10, -RZ, RZ, 12.2890625, 0.0212249755859375 ;  /* 0x4a25256fff0a7431 */ /* 0x004fc400000001ff */
[----:B------:R-:W-:Y:S01]  /*f540*/  IMAD.MOV.U32 R15, RZ, RZ, -0x683939af ;  /* 0x97c6c651ff0f7424 */ /* 0x000fe200078e00ff */
[----:B------:R1:W-:Y:S01]  /*f550*/  STL.128 [R1+0x830], R32 ;  /* 0x0008302001007387 */ /* 0x0003e20000100c00 */
[----:B------:R-:W-:Y:S02]  /*f560*/  IMAD.MOV.U32 R8, RZ, RZ, 0x6fbabad5 ;  /* 0x6fbabad5ff087424 */ /* 0x000fe400078e00ff */
[----:B------:R-:W-:Y:S02]  /*f570*/  IMAD.MOV.U32 R9, RZ, RZ, -0xf878778 ;  /* 0xf0787888ff097424 */ /* 0x000fe400078e00ff */
[----:B---3--:R-:W-:Y:S02]  /*f580*/  HFMA2 R4, -RZ, RZ, -12.7890625, 1455 ;  /* 0xca6565afff047431 */ /* 0x008fe400000001ff */
[----:B------:R-:W-:Y:S01]  /*f590*/  IMAD.MOV.U32 R11, RZ, RZ, 0x5c2e2e72 ;  /* 0x5c2e2e72ff0b7424 */ /* 0x000fe200078e00ff */
[----:B------:R2:W-:Y:S01]  /*f5a0*/  STL.128 [R1+0x910], R12 ;  /* 0x0009100c01007387 */ /* 0x0005e20000100c00 */
[----:B------:R-:W-:Y:S01]  /*f5b0*/  IMAD.MOV.U32 R5, RZ, RZ, -0xb858572 ;  /* 0xf47a7a8eff057424 */ /* 0x000fe200078e00ff */
[----:B------:R-:W-:Y:S01]  /*f5c0*/  MOV R7, 0x10080818 ;  /* 0x1008081800077802 */ /* 0x000fe20000000f00 */
[----:B------:R-:W-:Y:S01]  /*f5d0*/  IMAD.MOV.U32 R6, RZ, RZ, 0x47aeaee9 ;  /* 0x47aeaee9ff067424 */ /* 0x000fe200078e00ff */
[----:B------:R3:W-:Y:S01]  /*f5e0*/  STL.128 [R1+0x900], R8 ;  /* 0x0009000801007387 */ /* 0x0007e20000100c00 */
[----:B------:R-:W-:-:S02]  /*f5f0*/  IMAD.MOV.U32 R39, RZ, RZ, -0x301515db ;  /* 0xcfeaea25ff277424 */ /* 0x000fc400078e00ff */
[----:B0-----:R-:W-:Y:S02]  /*f600*/  HFMA2 R30, -RZ, RZ, 0.0003383159637451171875, -0.0002295970916748046875 ;  /* 0x0d8b8b86ff1e7431 */ /* 0x001fe400000001ff */
[----:B------:R-:W-:Y:S01]  /*f610*/  IMAD.MOV.U32 R21, RZ, RZ, -0x5e222284 ;  /* 0xa1dddd7cff157424 */ /* 0x000fe200078e00ff */
[----:B------:R0:W-:Y:S01]  /*f620*/  STL.128 [R1+0x8f0], R4 ;  /* 0x0008f00401007387 */ /* 0x0001e20000100c00 */
[----:B------:R-:W-:Y:S02]  /*f630*/  IMAD.MOV.U32 R22, RZ, RZ, -0x178b8b64 ;  /* 0xe874749cff167424 */ /* 0x000fe400078e00ff */
[----:B-1----:R-:W-:Y:S02]  /*f640*/  HFMA2 R34, -RZ, RZ, -0.00420379638671875, 27.28125 ;  /* 0x9c4e4ed2ff227431 */ /* 0x002fe400000001ff */
[----:B------:R-:W-:Y:S01]  /*f650*/  IMAD.MOV.U32 R28, RZ, RZ, -0x69b4b423 ;  /* 0x964b4bddff1c7424 */ /* 0x000fe200078e00ff */
[----:B------:R1:W-:Y:S01]  /*f660*/  STL.128 [R1+0x8e0], R36 ;  /* 0x0008e02401007387 */ /* 0x0003e20000100c00 */
[----:B------:R-:W-:-:S02]  /*f670*/  IMAD.MOV.U32 R29, RZ, RZ, 0x61bdbddc ;  /* 0x61bdbddcff1d7424 */ /* 0x000fc400078e00ff */
[----:B------:R-:W-:Y:S02]  /*f680*/  IMAD.MOV.U32 R31, RZ, RZ, 0xf8a8a85 ;  /* 0x0f8a8a85ff1f7424 */ /* 0x000fe400078e00ff */
[----:B--2---:R-:W-:Y:S02]  /*f690*/  HFMA2 R14, -RZ, RZ, -0.09906005859375, 127.5625 ;  /* 0xae5757f9ff0e7431 */ /* 0x004fe400000001ff */
[----:B------:R-:W-:Y:S01]  /*f6a0*/  IMAD.MOV.U32 R12, RZ, RZ, -0x3d9e9e5d ;  /* 0xc26161a3ff0c7424 */ /* 0x000fe200078e00ff */
[----:B------:R2:W-:Y:S01]  /*f6b0*/  STL.128 [R1+0x920], R20 ;  /* 0x0009201401007387 */ /* 0x0005e20000100c00 */
[----:B------:R-:W-:Y:S02]  /*f6c0*/  IMAD.MOV.U32 R13, RZ, RZ, 0x6a35355f ;  /* 0x6a35355fff0d7424 */ /* 0x000fe400078e00ff */
[----:B---3--:R-:W-:Y:S02]  /*f6d0*/  HFMA2 R8, -RZ, RZ, -0.000522613525390625, 9.6875 ;  /* 0x904848d8ff087431 */ /* 0x008fe400000001ff */
[----:B------:R-:W-:Y:S01]  /*f6e0*/  IMAD.MOV.U32 R15, RZ, RZ, 0x69b9b9d0 ;  /* 0x69b9b9d0ff0f7424 */ /* 0x000fe200078e00ff */
[----:B------:R-:W-:Y:S01]  /*f6f0*/  MOV R11, 0x1c0e0e12 ;  /* 0x1c0e0e12000b7802 */ /* 0x000fe20000000f00 */
[----:B------:R-:W-:Y:S01]  /*f700*/  IMAD.MOV.U32 R9, RZ, RZ, 0x6030305 ;  /* 0x06030305ff097424 */ /* 0x000fe200078e00ff */
[----:B0-----:R-:W-:Y:S01]  /*f710*/  MOV R5, 0x7c3e3e42 ;  /* 0x7c3e3e4200057802 */ /* 0x001fe20000000f00 */
[----:B------:R-:W-:Y:S01]  /*f720*/  IMAD.MOV.U32 R10, RZ, RZ, -0x80909ff ;  /* 0xf7f6f601ff0a7424 */ /* 0x000fe200078e00ff */
[----:B------:R0:W-:Y:S01]  /*f730*/  STL.128 [R1+0x960], R12 ;  /* 0x0009600c01007387 */ /* 0x0001e20000100c00 */
[----:B------:R-:W-:-:S02]  /*f740*/  IMAD.MOV.U32 R4, RZ, RZ, -0x1f8f8f70 ;  /* 0xe0707090ff047424 */ /* 0x000fc400078e00ff */
[----:B-1----:R-:W-:Y:S02]  /*f750*/  HFMA2 R36, -RZ, RZ, -188.125, -668 ;  /* 0xd9e1e138ff247431 */ /* 0x002fe400000001ff */
[----:B------:R-:W-:Y:S01]  /*f760*/  IMAD.MOV.U32 R6, RZ, RZ, 0x71b5b5c4 ;  /* 0x71b5b5c4ff067424 */ /* 0x000fe200078e00ff */
[----:B------:R1:W-:Y:S01]  /*f770*/  STL.128 [R1+0x950], R8 ;  /* 0x0009500801007387 */ /* 0x0003e20000100c00 */
[----:B------:R-:W-:Y:S01]  /*f780*/  IMAD.MOV.U32 R7, RZ, RZ, -0x33999956 ;  /* 0xcc6666aaff077424 */ /* 0x000fe200078e00ff */
[----:B------:R-:W-:Y:S01]  /*f790*/  MOV R39, 0x22111133 ;  /* 0x2211113300277802 */ /* 0x000fe20000000f00 */
[----:B------:R-:W-:Y:S02]  /*f7a0*/  IMAD.MOV.U32 R32, RZ, RZ, 0x18d8d8c ;  /* 0x018d8d8cff207424 */ /* 0x000fe400078e00ff */
[----:B--2---:R-:W-:Y:S02]  /*f7b0*/  HFMA2 R22, -RZ, RZ, 0.00016891956329345703125, -0.0001678466796875 ;  /* 0x09898980ff167431 */ /* 0x004fe400000001ff */
[----:B------:R-:W-:Y:S01]  /*f7c0*/  IMAD.MOV.U32 R33, RZ, RZ, -0x4e2a2a9c ;  /* 0xb1d5d564ff217424 */ /* 0x000fe200078e00ff */
[----:B------:R2:W-:Y:S01]  /*f7d0*/  STL.128 [R1+0x940], R4 ;  /* 0x0009400401007387 */ /* 0x0005e20000100c00 */
[----:B------:R-:W-:-:S02]  /*f7e0*/  IMAD.MOV.U32 R35, RZ, RZ, 0x49a9a9e0 ;  /* 0x49a9a9e0ff237424 */ /* 0x000fc400078e00ff */
[----:B------:R-:W-:Y:S01]  /*f7f0*/  IMAD.MOV.U32 R37, RZ, RZ, -0x140707ed ;  /* 0xebf8f813ff257424 */ /* 0x000fe200078e00ff */
[----:B------:R3:W-:Y:S01]  /*f800*/  STL.128 [R1+0x930], R28 ;  /* 0x0009301c01007387 */ /* 0x0007e20000100c00 */
[----:B------:R-:W-:Y:S02]  /*f810*/  IMAD.MOV.U32 R38, RZ, RZ, 0x2b9898b3 ;  /* 0x2b9898b3ff267424 */ /* 0x000fe400078e00ff */
[----:B0-----:R-:W-:Y:S02]  /*f820*/  HFMA2 R12, -RZ, RZ, -0.00011909008026123046875, -25.140625 ;  /* 0x87cece49ff0c7431 */ /* 0x001fe400000001ff */
[----:B------:R-:W-:Y:S01]  /*f830*/  IMAD.MOV.U32 R13, RZ, RZ, -0x55aaaa01 ;  /* 0xaa5555ffff0d7424 */ /* 0x000fe200078e00ff */
[----:B------:R-:W-:Y:S01]  /*f840*/  MOV R15, 0xa5dfdf7a ;  /* 0xa5dfdf7a000f7802 */ /* 0x000fe20000000f00 */
[----:B------:R-:W-:Y:S01]  /*f850*/  IMAD.MOV.U32 R14, RZ, RZ, 0x50282878 ;  /* 0x50282878ff0e7424 */ /* 0x000fe200078e00ff */
[----:B-1----:R-:W-:Y:S01]  /*f860*/  MOV R9, 0x3c1e1e22 ;  /* 0x3c1e1e2200097802 */ /* 0x002fe20000000f00 */
[----:B------:R-:W-:Y:S01]  /*f870*/  IMAD.MOV.U32 R8, RZ, RZ, 0x2d9b9bb6 ;  /* 0x2d9b9bb6ff087424 */ /* 0x000fe200078e00ff */
[----:B------:R0:W-:Y:S01]  /*f880*/  STL.128 [R1+0x8d0], R32 ;  /* 0x0008d02001007387 */ /* 0x0001e20000100c00 */
[----:B------:R-:W-:-:S02]  /*f890*/  IMAD.MOV.U32 R10, RZ, RZ, 0x15878792 ;  /* 0x15878792ff0a7424 */ /* 0x000fc400078e00ff */
[----:B------:R-:W-:Y:S02]  /*f8a0*/  IMAD.MOV.U32 R11, RZ, RZ, -0x361616e0 ;  /* 0xc9e9e920ff0b7424 */ /* 0x000fe400078e00ff */
[----:B--2---:R-:W-:Y:S02]  /*f8b0*/  HFMA2 R6, -RZ, RZ, 0.00011527538299560546875, -0.0003988742828369140625 ;  /* 0x078e8e89ff067431 */ /* 0x004fe400000001ff */
        /* <DEDUP_REMOVED lines=10> */
[----:B0-----:R-:W-:Y:S01]  /*f960*/  MOV R33, 0x99c1c158 ;  /* 0x99c1c15800217802 */ /* 0x001fe20000000f00 */
[----:B------:R-:W-:Y:S01]  /*f970*/  IMAD.MOV.U32 R28, RZ, RZ, 0x65bfbfda ;  /* 0x65bfbfdaff1c7424 */ /* 0x000fe200078e00ff */
[----:B------:R0:W-:Y:S01]  /*f980*/  STL.128 [R1+0x980], R36 ;  /* 0x0009802401007387 */ /* 0x0001e20000100c00 */
[----:B------:R-:W-:Y:S02]  /*f990*/  IMAD.MOV.U32 R30, RZ, RZ, -0x7bbdbd3a ;  /* 0x844242c6ff1e7424 */ /* 0x000fe400078e00ff */
[----:B------:R-:W-:Y:S01]  /*f9a0*/  IMAD.MOV.U32 R31, RZ, RZ, -0x2f979748 ;  /* 0xd06868b8ff1f7424 */ /* 0x000fe200078e00ff */
[----:B-1----:R-:W-:Y:S01]  /*f9b0*/  MOV R13, 0x84f87c7c ;  /* 0x84f87c7c000d7802 */ /* 0x002fe20000000f00 */
[----:B------:R-:W-:Y:S01]  /*f9c0*/  IMAD.MOV.U32 R12, RZ, RZ, -0x5a399c9d ;  /* 0xa5c66363ff0c7424 */ /* 0x000fe200078e00ff */
[----:B------:R1:W-:Y:S01]  /*f9d0*/  STL.128 [R1+0x9c0], R20 ;  /* 0x0009c01401007387 */ /* 0x0003e20000100c00 */
[----:B------:R-:W-:-:S02]  /*f9e0*/  IMAD.MOV.U32 R14, RZ, RZ, -0x66118889 ;  /* 0x99ee7777ff0e7424 */ /* 0x000fc400078e00ff */
[----:B--2---:R-:W-:Y:S02]  /*f9f0*/  HFMA2 R10, -RZ, RZ, 5868, -0.9794921875 ;  /* 0x6dbbbbd6ff0a7431 */ /* 0x004fe400000001ff */
[----:B------:R-:W-:Y:S01]  /*fa00*/  IMAD.MOV.U32 R15, RZ, RZ, -0x72098485 ;  /* 0x8df67b7bff0f7424 */ /* 0x000fe200078e00ff */
[----:B------:R2:W-:Y:S01]  /*fa10*/  STL.128 [R1+0x9d0], R28 ;  /* 0x0009d01c01007387 */ /* 0x0005e20000100c00 */
[----:B------:R-:W-:Y:S02]  /*fa20*/  IMAD.MOV.U32 R8, RZ, RZ, 0x7bb0b0cb ;  /* 0x7bb0b0cbff087424 */ /* 0x000fe400078e00ff */
[----:B---3--:R-:W-:Y:S02]  /*fa30*/  HFMA2 R4, -RZ, RZ, -3.4391880035400390625e-05, 2.880859375 ;  /* 0x824141c3ff047431 */ /* 0x008fe400000001ff */
[----:B------:R-:W-:Y:S01]  /*fa40*/  IMAD.MOV.U32 R9, RZ, RZ, -0x57abab04 ;  /* 0xa85454fcff097424 */ /* 0x000fe200078e00ff */
[----:B------:R3:W-:Y:S01]  /*fa50*/  STL.128 [R1+0xe00], R12 ;  /* 0x000e000c01007387 */ /* 0x0007e20000100c00 */
[----:B------:R-:W-:Y:S01]  /*fa60*/  IMAD.MOV.U32 R11, RZ, RZ, 0x2c16163a ;  /* 0x2c16163aff0b7424 */ /* 0x000fe200078e00ff */
[----:B------:R-:W-:Y:S01]  /*fa70*/  MOV R7, 0x1e0f0f11 ;  /* 0x1e0f0f1100077802 */ /* 0x000fe20000000f00 */
[----:B------:R-:W-:-:S02]  /*fa80*/  IMAD.MOV.U32 R5, RZ, RZ, 0x299999b0 ;  /* 0x299999b0ff057424 */ /* 0x000fc400078e00ff */
[----:B0-----:R-:W-:Y:S02]  /*fa90*/  HFMA2 R38, -RZ, RZ, -0.04534912109375, 1895 ;  /* 0xa9ce6767ff267431 */ /* 0x001fe400000001ff */
[----:B------:R-:W-:Y:S01]  /*faa0*/  IMAD.MOV.U32 R6, RZ, RZ, 0x5a2d2d77 ;  /* 0x5a2d2d77ff067424 */ /* 0x000fe200078e00ff */
[----:B------:R0:W-:Y:S01]  /*fab0*/  STL.128 [R1+0x9f0], R8 ;  /* 0x0009f00801007387 */ /* 0x0001e20000100c00 */
[----:B------:R-:W-:Y:S01]  /*fac0*/  IMAD.MOV.U32 R32, RZ, RZ, 0x17868691 ;  /* 0x17868691ff207424 */ /* 0x000fe200078e00ff */
[----:B-1----:R-:W-:Y:S01]  /*fad0*/  MOV R21, 0x67b3d4d4 ;  /* 0x67b3d4d400157802 */ /* 0x002fe20000000f00 */
[----:B------:R-:W-:Y:S01]  /*fae0*/  IMAD.MOV.U32 R34, RZ, RZ, 0x3a1d1d27 ;  /* 0x3a1d1d27ff227424 */ /* 0x000fe200078e00ff */
[----:B------:R1:W-:Y:S01]  /*faf0*/  STL.128 [R1+0x9e0], R4 ;  /* 0x0009e00401007387 */ /* 0x0003e20000100c00 */
[----:B------:R-:W-:Y:S02]  /*fb00*/  IMAD.MOV.U32 R35, RZ, RZ, 0x279e9eb9 ;  /* 0x279e9eb9ff237424 */ /* 0x000fe400078e00ff */
[----:B--2---:R-:W-:-:S02]  /*fb10*/  HFMA2 R28, -RZ, RZ, -1.7841796875, -0.0045013427734375 ;  /* 0xbf239c9cff1c7431 */ /* 0x004fc400000001ff */
[----:B------:R-:W-:Y:S01]  /*fb20*/  IMAD.MOV.U32 R36, RZ, RZ, 0x50603030 ;  /* 0x50603030ff247424 */ /* 0x000fe200078e00ff */
[----:B------:R-:W-:Y:S01]  /*fb30*/  MOV R31, 0x5b9bc0c0 ;  /* 0x5b9bc0c0001f7802 */ /* 0x000fe20000000f00 */
[----:B------:R-:W-:Y:S02]  /*fb40*/  IMAD.MOV.U32 R37, RZ, RZ, 0x3020101 ;  /* 0x03020101ff257424 */ /* 0x000fe400078e00ff */
[----:B---3--:R-:W-:Y:S02]  /*fb50*/  HFMA2 R14, -RZ, RZ, -11.109375, 7.27734375 ;  /* 0xc98e4747ff0e7431 */ /* 0x008fe400000001ff */
[----:B------:R-:W-:Y:S01]  /*fb60*/  IMAD.MOV.U32 R12, RZ, RZ, 0x15effafa ;  /* 0x15effafaff0c7424 */ /* 0x000fe200078e00ff */
[----:B------:R2:W-:Y:S01]  /*fb70*/  STL.128 [R1+0x970], R32 ;  /* 0x0009702001007387 */ /* 0x0005e20000100c00 */
[----:B------:R-:W-:Y:S02]  /*fb80*/  IMAD.MOV.U32 R13, RZ, RZ, -0x144da6a7 ;  /* 0xebb25959ff0d7424 */ /* 0x000fe400078e00ff */
[----:B------:R-:W-:-:S02]  /*fb90*/  IMAD.MOV.U32 R15, RZ, RZ, 0xbfbf0f0 ;  /* 0x0bfbf0f0ff0f7424 */ /* 0x000fc400078e00ff */
[----:B0-----:R-:W-:Y:S02]  /*fba0*/  HFMA2 R8, -RZ, RZ, 5.55859375, -13.578125 ;  /* 0x458fcacaff087431 */ /* 0x001fe400000001ff */
[----:B------:R-:W-:Y:S01]  /*fbb0*/  IMAD.MOV.U32 R9, RZ, RZ, -0x62e07d7e ;  /* 0x9d1f8282ff097424 */ /* 0x000fe200078e00ff */
[----:B------:R-:W-:Y:S01]  /*fbc0*/  MOV R11, 0x87fa7d7d ;  /* 0x87fa7d7d000b7802 */ /* 0x000fe20000000f00 */
[----:B------:R-:W-:Y:S01]  /*fbd0*/  IMAD.MOV.U32 R10, RZ, RZ, 0x4089c9c9 ;  /* 0x4089c9c9ff0a7424 */ /* 0x000fe200078e00ff */
[----:B-1----:R-:W-:Y:S01]  /*fbe0*/  MOV R5, 0x62b5d7d7 ;  /* 0x62b5d7d700057802 */ /* 0x002fe20000000f00 */
[----:B------:R-:W-:Y:S01]  /*fbf0*/  IMAD.MOV.U32 R4, RZ, RZ, 0x19e7fefe ;  /* 0x19e7fefeff047424 */ /* 0x000fe200078e00ff */
[----:B------:R0:W-:Y:S01]  /*fc00*/  STL.128 [R1+0xe50], R12 ;  /* 0x000e500c01007387 */ /* 0x0001e20000100c00 */
[----:B------:R-:W-:Y:S02]  /*fc10*/  IMAD.MOV.U32 R6, RZ, RZ, -0x19b25455 ;  /* 0xe64dababff067424 */ /* 0x000fe400078e00ff */
[----:B------:R-:W-:Y:S01]  /*fc20*/  IMAD.MOV.U32 R7, RZ, RZ, -0x6513898a ;  /* 0x9aec7676ff077424 */ /* 0x000fe200078e00ff */
[----:B------:R1:W-:Y:S01]  /*fc30*/  STL.128 [R1+0xe40], R8 ;  /* 0x000e400801007387 */ /* 0x0003e20000100c00 */
[----:B------:R-:W-:-:S02]  /*fc40*/  IMAD.MOV.U32 R39, RZ, RZ, 0x7d562b2b ;  /* 0x7d562b2bff277424 */ /* 0x000fc400078e00ff */
[----:B--2---:R-:W-:Y:S02]  /*fc50*/  HFMA2 R32, -RZ, RZ, 0.0003659725189208984375, -14224 ;  /* 0x0dfff2f2ff207431 */ /* 0x004fe400000001ff */
[----:B------:R-:W-:Y:S01]  /*fc60*/  IMAD.MOV.U32 R20, RZ, RZ, -0x13be5253 ;  /* 0xec41adadff147424 */ /* 0x000fe200078e00ff */
[----:B------:R2:W-:Y:S01]  /*fc70*/  STL.128 [R1+0xe30], R4 ;  /* 0x000e300401007387 */ /* 0x0005e20000100c00 */
[----:B------:R-:W-:Y:S01]  /*fc80*/  IMAD.MOV.U32 R22, RZ, RZ, -0x2a05d5e ;  /* 0xfd5fa2a2ff167424 */ /* 0x000fe200078e00ff */
[----:B------:R-:W-:Y:S01]  /*fc90*/  MOV R35, 0x5491c5c5 ;  /* 0x5491c5c500237802 */ /* 0x000fe20000000f00 */
[----:B------:R-:W-:Y:S01]  /*fca0*/  IMAD.MOV.U32 R23, RZ, RZ, -0x15ba5051 ;  /* 0xea45afafff177424 */ /* 0x000fe200078e00ff */
[----:B------:R3:W-:Y:S01]  /*fcb0*/  STL.128 [R1+0xe20], R36 ;  /* 0x000e202401007387 */ /* 0x0007e20000100c00 */
[----:B------:R-:W-:Y:S02]  /*fcc0*/  IMAD.MOV.U32 R29, RZ, RZ, -0x8ac5b5c ;  /* 0xf753a4a4ff1d7424 */ /* 0x000fe400078e00ff */
[----:B------:R-:W-:-:S02]  /*fcd0*/  IMAD.MOV.U32 R30, RZ, RZ, -0x691b8d8e ;  /* 0x96e47272ff1e7424 */ /* 0x000fc400078e00ff */
[----:B0-----:R-:W-:Y:S02]  /*fce0*/  HFMA2 R12, -RZ, RZ, 282, 0.2626953125 ;  /* 0x5c683434ff0c7431 */ /* 0x001fe400000001ff */
[----:B------:R-:W-:Y:S01]  /*fcf0*/  IMAD.MOV.U32 R13, RZ, RZ, -0xbae5a5b ;  /* 0xf451a5a5ff0d7424 */ /* 0x000fe200078e00ff */
[----:B------:R-:W-:Y:S01]  /*fd00*/  MOV R15, 0x8f9f1f1 ;  /* 0x08f9f1f1000f7802 */ /* 0x000fe20000000f00 */
[----:B------:R-:W-:Y:S01]  /*fd10*/  IMAD.MOV.U32 R14, RZ, RZ, 0x34d1e5e5 ;  /* 0x34d1e5e5ff0e7424 */ /* 0x000fe200078e00ff */
[----:B-1----:R-:W-:Y:S01]  /*fd20*/  MOV R9, 0x417e3f3f ;  /* 0x417e3f3f00097802 */ /* 0x002fe20000000f00 */
[----:B------:R-:W-:Y:S01]  /*fd30*/  IMAD.MOV.U32 R8, RZ, RZ, 0x5a6c3636 ;  /* 0x5a6c3636ff087424 */ /* 0x000fe200078e00ff */
[----:B------:R0:W-:Y:S01]  /*fd40*/  STL.128 [R1+0xe60], R20 ;  /* 0x000e601401007387 */ /* 0x0001e20000100c00 */
[----:B------:R-:W-:Y:S02]  /*fd50*/  IMAD.MOV.U32 R10, RZ, RZ, 0x2f5f7f7 ;  /* 0x02f5f7f7ff0a7424 */ /* 0x000fe400078e00ff */
[----:B--2---:R-:W-:-:S02]  /*fd60*/  HFMA2 R6, -RZ, RZ, -0.09747314453125, -0.000924587249755859375 ;  /* 0xae3d9393ff067431 */ /* 0x004fc400000001ff */
[----:B------:R-:W-:Y:S01]  /*fd70*/  IMAD.MOV.U32 R11, RZ, RZ, 0x4f83cccc ;  /* 0x4f83ccccff0b7424 */ /* 0x000fe200078e00ff */
[----:B------:R1:W-:Y:S01]  /*fd80*/  STL.128 [R1+0xea0], R12 ;  /* 0x000ea00c01007387 */ /* 0x0003e20000100c00 */
[----:B------:R-:W-:Y:S01]  /*fd90*/  IMAD.MOV.U32 R4, RZ, RZ, -0x3d8a4849 ;  /* 0xc275b7b7ff047424 */ /* 0x000fe200078e00ff */
[----:B---3--:R-:W-:Y:S01]  /*fda0*/  MOV R37, 0x5295c7c7 ;  /* 0x5295c7c700257802 */ /* 0x008fe20000000f00 */
[----:B------:R-:W-:Y:S01]  /*fdb0*/  IMAD.MOV.U32 R5, RZ, RZ, 0x1ce1fdfd ;  /* 0x1ce1fdfdff057424 */ /* 0x000fe200078e00ff */
[----:B------:R2:W-:Y:S01]  /*fdc0*/  STL.128 [R1+0xe90], R8 ;  /* 0x000e900801007387 */ /* 0x0005e20000100c00 */
[----:B------:R-:W-:Y:S02]  /*fdd0*/  IMAD.MOV.U32 R7, RZ, RZ, 0x6a4c2626 ;  /* 0x6a4c2626ff077424 */ /* 0x000fe400078e00ff */
[----:B------:R-:W-:Y:S01]  /*fde0*/  IMAD.MOV.U32 R33, RZ, RZ, -0x42299495 ;  /* 0xbdd66b6bff217424 */ /* 0x000fe200078e00ff */
[----:B------:R3:W-:Y:S01]  /*fdf0*/  STL.128 [R1+0xe70], R28 ;  /* 0x000e701c01007387 */ /* 0x0007e20000100c00 */
[----:B------:R-:W-:-:S02]  /*fe00*/  IMAD.MOV.U32 R34, RZ, RZ, -0x4e219091 ;  /* 0xb1de6f6fff227424 */ /* 0x000fc400078e00ff */
[----:B------:R-:W-:Y:S01]  /*fe10*/  IMAD.MOV.U32 R36, RZ, RZ, 0xc080404 ;  /* 0x0c080404ff247424 */ /* 0x000fe200078e00ff */
[----:B------:R4:W-:Y:S01]  /*fe20*/  STL.128 [R1+0xe80], R4 ;  /* 0x000e800401007387 */ /* 0x0009e20000100c00 */
[----:B------:R-:W-:Y:S02]  /*fe30*/  IMAD.MOV.U32 R38, RZ, RZ, 0x65462323 ;  /* 0x65462323ff267424 */ /* 0x000fe400078e00ff */
[----:B0-----:R-:W-:Y:S02]  /*fe40*/  HFMA2 R20, -RZ, RZ, 0.003452301025390625, 0.00015366077423095703125 ;  /* 0x1b120909ff147431 */ /* 0x001fe400000001ff */
[----:B------:R-:W-:Y:S01]  /*fe50*/  IMAD.MOV.U32 R39, RZ, RZ, 0x5e9dc3c3 ;  /* 0x5e9dc3c3ff277424 */ /* 0x000fe200078e00ff */
[----:B-1----:R-:W-:Y:S01]  /*fe60*/  MOV R13, 0x694e2727 ;  /* 0x694e2727000d7802 */ /* 0x002fe20000000f00 */
[----:B------:R-:W-:Y:S01]  /*fe70*/  IMAD.MOV.U32 R12, RZ, RZ, 0x26cdebeb ;  /* 0x26cdebebff0c7424 */ /* 0x000fe200078e00ff */
[----:B------:R-:W-:Y:S01]  /*fe80*/  MOV R23, 0x2e341a1a ;  /* 0x2e341a1a00177802 */ /* 0x000fe20000000f00 */
[----:B------:R-:W-:-:S02]  /*fe90*/  IMAD.MOV.U32 R14, RZ, RZ, -0x32804d4e ;  /* 0xcd7fb2b2ff0e7424 */ /* 0x000fc400078e00ff */
[----:B--2---:R-:W-:Y:S02]  /*fea0*/  HFMA2 R10, -RZ, RZ, -0.0034694671630859375, -7.62939453125e-06 ;  /* 0x9b1b8080ff0a7431 */ /* 0x004fe400000001ff */
[----:B------:R-:W-:Y:S01]  /*feb0*/  IMAD.MOV.U32 R15, RZ, RZ, -0x60158a8b ;  /* 0x9fea7575ff0f7424 */ /* 0x000fe200078e00ff */
[----:B------:R0:W-:Y:S01]  /*fec0*/  STL.128 [R1+0xe10], R32 ;  /* 0x000e102001007387 */ /* 0x0001e20000100c00 */
[----:B------:R-:W-:Y:S02]  /*fed0*/  IMAD.MOV.U32 R8, RZ, RZ, 0x90e0707 ;  /* 0x090e0707ff087424 */ /* 0x000fe400078e00ff */
[----:B---3--:R-:W-:Y:S02]  /*fee0*/  HFMA2 R30, -RZ, RZ, -6864, 203.25 ;  /* 0xeeb45a5aff1e7431 */ /* 0x008fe400000001ff */
[----:B------:R-:W-:Y:S01]  /*fef0*/  IMAD.MOV.U32 R9, RZ, RZ, 0x36241212 ;  /* 0x36241212ff097424 */ /* 0x000fe200078e00ff */
[----:B------:R1:W-:Y:S01]  /*ff00*/  STL.128 [R1+0xef0], R12 ;  /* 0x000ef00c01007387 */ /* 0x0003e20000100c00 */
[----:B------:R-:W-:-:S02]  /*ff10*/  IMAD.MOV.U32 R11, RZ, RZ, 0x3ddfe2e2 ;  /* 0x3ddfe2e2ff0b7424 */ /* 0x000fc400078e00ff */
[----:B----4-:R-:W-:Y:S02]  /*ff20*/  HFMA2 R4, -RZ, RZ, 0.03271484375, 0.0019989013671875 ;  /* 0x28301818ff047431 */ /* 0x010fe400000001ff */
[----:B------:R-:W-:Y:S01]  /*ff30*/  IMAD.MOV.U32 R5, RZ, RZ, -0x5ec8696a ;  /* 0xa1379696ff057424 */ /* 0x000fe200078e00ff */
[----:B------:R-:W-:Y:S01]  /*ff40*/  MOV R7, 0xb52f9a9a ;  /* 0xb52f9a9a00077802 */ /* 0x000fe20000000f00 */
[----:B------:R-:W-:Y:S01]  /*ff50*/  IMAD.MOV.U32 R6, RZ, RZ, 0xf0a0505 ;  /* 0x0f0a0505ff067424 */ /* 0x000fe200078e00ff */
[----:B------:R2:W-:Y:S01]  /*ff60*/  STL.128 [R1+0xee0], R8 ;  /* 0x000ee00801007387 */ /* 0x0005e20000100c00 */
[----:B------:R-:W-:Y:S02]  /*ff70*/  IMAD.MOV.U32 R21, RZ, RZ, -0x61e27c7d ;  /* 0x9e1d8383ff157424 */ /* 0x000fe400078e00ff */
[----:B------:R-:W-:Y:S01]  /*ff80*/  IMAD.MOV.U32 R22, RZ, RZ, 0x74582c2c ;  /* 0x74582c2cff167424 */ /* 0x000fe200078e00ff */
[----:B------:R3:W-:Y:S01]  /*ff90*/  STL.128 [R1+0xed0], R4 ;  /* 0x000ed00401007387 */ /* 0x0007e20000100c00 */
[----:B------:R-:W-:-:S02]  /*ffa0*/  IMAD.MOV.U32 R28, RZ, RZ, 0x2d361b1b ;  /* 0x2d361b1bff1c7424 */ /* 0x000fc400078e00ff */
[----:B0-----:R-:W-:Y:S02]  /*ffb0*/  HFMA2 R34, -RZ, RZ, 59.0625, 0.1622314453125 ;  /* 0x53623131ff227431 */ /* 0x001fe400000001ff */
[----:B------:R-:W-:Y:S01]  /*ffc0*/  IMAD.MOV.U32 R29, RZ, RZ, -0x4d239192 ;  /* 0xb2dc6e6eff1d7424 */ /* 0x000fe200078e00ff */
[----:B------:R0:W-:Y:S01]  /*ffd0*/  STL.128 [R1+0xec0], R36 ;  /* 0x000ec02401007387 */ /* 0x0001e20000100c00 */
[----:B------:R-:W-:Y:S02]  /*ffe0*/  IMAD.MOV.U32 R31, RZ, RZ, -0x4a45f60 ;  /* 0xfb5ba0a0ff1f7424 */ /* 0x000fe400078e00ff */
[----:B-1----:R-:W-:Y:S02]  /*fff0*/  HFMA2 R15, -RZ, RZ, 0.07427978515625, -6068 ;  /* 0x2cc1ededff0f7431 */ /* 0x002fe400000001ff */
[----:B------:R-:W-:Y:S01]  /*10000*/  IMAD.MOV.U32 R12, RZ, RZ, -0xa59acad ;  /* 0xf5a65353ff0c7424 */ /* 0x000fe200078e00ff */
[----:B------:R1:W-:Y:S01]  /*10010*/  STL.128 [R1+0xf00], R20 ;  /* 0x000f001401007387 */ /* 0x0003e20000100c00 */
[----:B------:R-:W-:-:S02]  /*10020*/  IMAD.MOV.U32 R13, RZ, RZ, 0x68b9d1d1 ;  /* 0x68b9d1d1ff0d7424 */ /* 0x000fc400078e00ff */
[----:B------:R-:W-:Y:S02]  /*10030*/  IMAD.MOV.U32 R14, RZ, RZ, RZ ;  /* 0x000000ffff0e7224 */ /* 0x000fe400078e00ff */
[----:B--2---:R-:W-:Y:S02]  /*10040*/  HFMA2 R8, -RZ, RZ, 59968, 0.040313720703125 ;  /* 0x7b522929ff087431 */ /* 0x004fe400000001ff */
[----:B------:R-:W-:Y:S01]  /*10050*/  IMAD.MOV.U32 R9, RZ, RZ, 0x3edde3e3 ;  /* 0x3edde3e3ff097424 */ /* 0x000fe200078e00ff */
[----:B------:R-:W-:Y:S01]  /*10060*/  MOV R11, 0x97138484 ;  /* 0x97138484000b7802 */ /* 0x000fe20000000f00 */
[----:B------:R-:W-:Y:S01]  /*10070*/  IMAD.MOV.U32 R10, RZ, RZ, 0x715e2f2f ;  /* 0x715e2f2fff0a7424 */ /* 0x000fe200078e00ff */
[----:B---3--:R-:W-:Y:S01]  /*10080*/  MOV R5, 0x4d763b3b ;  /* 0x4d763b3b00057802 */ /* 0x008fe20000000f00 */
[----:B------:R-:W-:Y:S01]  /*10090*/  IMAD.MOV.U32 R4, RZ, RZ, -0x95badae ;  /* 0xf6a45252ff047424 */ /* 0x000fe200078e00ff */
[----:B------:R2:W-:Y:S01]  /*100a0*/  STL.128 [R1+0xf40], R12 ;  /* 0x000f400c01007387 */ /* 0x0005e20000100c00 */
[----:B------:R-:W-:-:S02]  /*100b0*/  IMAD.MOV.U32 R6, RZ, RZ, 0x61b7d6d6 ;  /* 0x61b7d6d6ff067424 */ /* 0x000fc400078e00ff */
[----:B0-----:R-:W-:Y:S02]  /*100c0*/  HFMA2 R36, -RZ, RZ, -1.70703125, 3284 ;  /* 0xbed46a6aff247431 */ /* 0x001fe400000001ff */
[----:B------:R-:W-:Y:S01]  /*100d0*/  IMAD.MOV.U32 R7, RZ, RZ, -0x31824c4d ;  /* 0xce7db3b3ff077424 */ /* 0x000fe200078e00ff */
[----:B------:R0:W-:Y:S01]  /*100e0*/  STL.128 [R1+0xf30], R8 ;  /* 0x000f300801007387 */ /* 0x0001e20000100c00 */
[----:B------:R-:W-:Y:S01]  /*100f0*/  IMAD.MOV.U32 R32, RZ, RZ, -0x6c1d8e8f ;  /* 0x93e27171ff207424 */ /* 0x000fe200078e00ff */
[----:B------:R-:W-:Y:S01]  /*10100*/  MOV R39, 0x4b723939 ;  /* 0x4b72393900277802 */ /* 0x000fe20000000f00 */
[----:B------:R-:W-:Y:S01]  /*10110*/  IMAD.MOV.U32 R33, RZ, RZ, 0x73abd8d8 ;  /* 0x73abd8d8ff217424 */ /* 0x000fe200078e00ff */
[----:B------:R3:W-:Y:S01]  /*10120*/  STL.128 [R1+0xf20], R4 ;  /* 0x000f200401007387 */ /* 0x0007e20000100c00 */
[----:B------:R-:W-:Y:S02]  /*10130*/  IMAD.MOV.U32 R35, RZ, RZ, 0x3f2a1515 ;  /* 0x3f2a1515ff237424 */ /* 0x000fe400078e00ff */
[----:B-1----:R-:W-:-:S02]  /*10140*/  HFMA2 R22, -RZ, RZ, 9.17911529541015625e-05, 3.063678741455078125e-05 ;  /* 0x06040202ff167431 */ /* 0x002fc400000001ff */
[----:B------:R-:W-:Y:S01]  /*10150*/  IMAD.MOV.U32 R37, RZ, RZ, 0x468dcbcb ;  /* 0x468dcbcbff257424 */ /* 0x000fe200078e00ff */
[----:B------:R1:W-:Y:S01]  /*10160*/  STL.128 [R1+0xf10], R28 ;  /* 0x000f101c01007387 */ /* 0x0003e20000100c00 */
[----:B------:R-:W-:Y:S02]  /*10170*/  IMAD.MOV.U32 R38, RZ, RZ, -0x26984142 ;  /* 0xd967bebeff267424 */ /* 0x000fe400078e00ff */
[----:B------:R-:W-:Y:S02]  /*10180*/  IMAD.MOV.U32 R20, RZ, RZ, -0x3075babb ;  /* 0xcf8a4545ff147424 */ /* 0x000fe400078e00ff */
[----:B--2---:R-:W-:Y:S02]  /*10190*/  HFMA2 R12, -RZ, RZ, -5.5234375, 3.630859375 ;  /* 0xc5864343ff0c7431 */ /* 0x004fe400000001ff */
[----:B------:R-:W-:Y:S01]  /*101a0*/  IMAD.MOV.U32 R13, RZ, RZ, -0x2865b2b3 ;  /* 0xd79a4d4dff0d7424 */ /* 0x000fe200078e00ff */
[----:B------:R-:W-:Y:S01]  /*101b0*/  MOV R15, 0x94118585 ;  /* 0x94118585000f7802 */ /* 0x000fe20000000f00 */
[----:B------:R-:W-:Y:S01]  /*101c0*/  IMAD.MOV.U32 R14, RZ, RZ, 0x55663333 ;  /* 0x55663333ff0e7424 */ /* 0x000fe200078e00ff */
[----:B0-----:R-:W-:Y:S01]  /*101d0*/  MOV R9, 0x2ac5efef ;  /* 0x2ac5efef00097802 */ /* 0x001fe20000000f00 */
[----:B------:R-:W-:Y:S01]  /*101e0*/  IMAD.MOV.U32 R8, RZ, RZ, 0x6bbbd0d0 ;  /* 0x6bbbd0d0ff087424 */ /* 0x000fe200078e00ff */
[----:B------:R0:W-:Y:S01]  /*101f0*/  STL.128 [R1+0xeb0], R32 ;  /* 0x000eb02001007387 */ /* 0x0001e20000100c00 */
[----:B------:R-:W-:-:S02]  /*10200*/  IMAD.MOV.U32 R10, RZ, RZ, -0x1ab05556 ;  /* 0xe54faaaaff0a7424 */ /* 0x000fc400078e00ff */
[----:B---3--:R-:W-:Y:S02]  /*10210*/  HFMA2 R6, -RZ, RZ, -2400, 139 ;  /* 0xe8b05858ff067431 */ /* 0x008fe400000001ff */
[----:B------:R-:W-:Y:S01]  /*10220*/  IMAD.MOV.U32 R11, RZ, RZ, 0x16edfbfb ;  /* 0x16edfbfbff0b7424 */ /* 0x000fe200078e00ff */
[----:B------:R2:W-:Y:S01]  /*10230*/  STL.128 [R1+0xf90], R12 ;  /* 0x000f900c01007387 */ /* 0x0005e20000100c00 */
[----:B------:R-:W-:Y:S01]  /*10240*/  IMAD.MOV.U32 R4, RZ, RZ, -0x216bb5b6 ;  /* 0xde944a4aff047424 */ /* 0x000fe200078e00ff */
[----:B-1----:R-:W-:Y:S01]  /*10250*/  MOV R29, 0x44783c3c ;  /* 0x44783c3c001d7802 */ /* 0x002fe20000000f00 */
[----:B------:R-:W-:Y:S01]  /*10260*/  IMAD.MOV.U32 R5, RZ, RZ, -0x2b67b3b4 ;  /* 0xd4984c4cff057424 */ /* 0x000fe200078e00ff */
[----:B------:R1:W-:Y:S01]  /*10270*/  STL.128 [R1+0xf80], R8 ;  /* 0x000f800801007387 */ /* 0x0003e20000100c00 */
[----:B------:R-:W-:Y:S02]  /*10280*/  IMAD.MOV.U32 R7, RZ, RZ, 0x4a85cfcf ;  /* 0x4a85cfcfff077424 */ /* 0x000fe400078e00ff */
[----:B------:R-:W-:Y:S01]  /*10290*/  IMAD.MOV.U32 R21, RZ, RZ, 0x10e9f9f9 ;  /* 0x10e9f9f9ff157424 */ /* 0x000fe200078e00ff */
[----:B------:R3:W-:Y:S01]  /*102a0*/  STL.128 [R1+0xf60], R36 ;  /* 0x000f602401007387 */ /* 0x0007e20000100c00 */
[----:B------:R-:W-:-:S02]  /*102b0*/  IMAD.MOV.U32 R23, RZ, RZ, -0x7e018081 ;  /* 0x81fe7f7fff177424 */ /* 0x000fc400078e00ff */
[----:B------:R-:W-:Y:S01]  /*102c0*/  IMAD.MOV.U32 R28, RZ, RZ, -0xf5fafb0 ;  /* 0xf0a05050ff1c7424 */ /* 0x000fe200078e00ff */
[----:B------:R4:W-:Y:S01]  /*102d0*/  STL.128 [R1+0xf70], R4 ;  /* 0x000f700401007387 */ /* 0x0009e20000100c00 */
[----:B------:R-:W-:Y:S01]  /*102e0*/  IMAD.MOV.U32 R30, RZ, RZ, -0x45da6061 ;  /* 0xba259f9fff1e7424 */ /* 0x000fe200078e00ff */
[----:B0-----:R-:W-:Y:S01]  /*102f0*/  MOV R33, 0x1fe3fcfc ;  /* 0x1fe3fcfc00217802 */ /* 0x001fe20000000f00 */
[----:B------:R-:W-:Y:S01]  /*10300*/  IMAD.MOV.U32 R31, RZ, RZ, -0x1cb45758 ;  /* 0xe34ba8a8ff1f7424 */ /* 0x000fe200078e00ff */
[----:B--2---:R-:W-:Y:S01]  /*10310*/  MOV R13, 0xc177b6b6 ;  /* 0xc177b6b6000d7802 */ /* 0x004fe20000000f00 */
[----:B------:R-:W-:Y:S01]  /*10320*/  IMAD.MOV.U32 R12, RZ, RZ, -0x209c4344 ;  /* 0xdf63bcbcff0c7424 */ /* 0x000fe200078e00ff */
[----:B------:R0:W-:Y:S01]  /*10330*/  STL.128 [R1+0xfa0], R20 ;  /* 0x000fa01401007387 */ /* 0x0001e20000100c00 */
[----:B------:R-:W-:Y:S02]  /*10340*/  IMAD.MOV.U32 R14, RZ, RZ, 0x75afdada ;  /* 0x75afdadaff0e7424 */ /* 0x000fe400078e00ff */
[----:B-1----:R-:W-:-:S02]  /*10350*/  HFMA2 R10, -RZ, RZ, 8.875, 0.52734375 ;  /* 0x48703838ff0a7431 */ /* 0x002fc400000001ff */
[----:B------:R-:W-:Y:S01]  /*10360*/  IMAD.MOV.U32 R15, RZ, RZ, 0x63422121 ;  /* 0x63422121ff0f7424 */ /* 0x000fe200078e00ff */
[----:B------:R1:W-:Y:S01]  /*10370*/  STL.128 [R1+0xfb0], R28 ;  /* 0x000fb01c01007387 */ /* 0x0003e20000100c00 */
[----:B------:R-:W-:Y:S02]  /*10380*/  IMAD.MOV.U32 R8, RZ, RZ, -0x52c06d6e ;  /* 0xad3f9292ff087424 */ /* 0x000fe400078e00ff */
[----:B---3--:R-:W-:Y:S02]  /*10390*/  HFMA2 R38, -RZ, RZ, 0.32177734375, 0.000863552093505859375 ;  /* 0x35261313ff267431 */ /* 0x008fe400000001ff */
[----:B------:R-:W-:Y:S01]  /*103a0*/  IMAD.MOV.U32 R9, RZ, RZ, -0x43de6263 ;  /* 0xbc219d9dff097424 */ /* 0x000fe200078e00ff */
[----:B------:R2:W-:Y:S01]  /*103b0*/  STL.128 [R1+0xfe0], R12 ;  /* 0x000fe00c01007387 */ /* 0x0005e20000100c00 */
[----:B------:R-:W-:Y:S02]  /*103c0*/  IMAD.MOV.U32 R11, RZ, RZ, 0x4f1f5f5 ;  /* 0x04f1f5f5ff0b7424 */ /* 0x000fe400078e00ff */
[----:B----4-:R-:W-:-:S02]  /*103d0*/  HFMA2 R4, -RZ, RZ, -15632, 42.53125 ;  /* 0xf3a25151ff047431 */ /* 0x010fc400000001ff */
[----:B------:R-:W-:Y:S01]  /*103e0*/  IMAD.MOV.U32 R5, RZ, RZ, -0x1a25c5d ;  /* 0xfe5da3a3ff057424 */ /* 0x000fe200078e00ff */
[----:B------:R-:W-:Y:S01]  /*103f0*/  MOV R7, 0x8a058f8f ;  /* 0x8a058f8f00077802 */ /* 0x000fe20000000f00 */
[----:B------:R-:W-:Y:S01]  /*10400*/  IMAD.MOV.U32 R6, RZ, RZ, -0x3f7fbfc0 ;  /* 0xc0804040ff067424 */ /* 0x000fe200078e00ff */
[----:B------:R3:W-:Y:S01]  /*10410*/  STL.128 [R1+0xfd0], R8 ;  /* 0x000fd00801007387 */ /* 0x0007e20000100c00 */
[----:B------:R-:W-:Y:S01]  /*10420*/  IMAD.MOV.U32 R32, RZ, RZ, 0x60402020 ;  /* 0x60402020ff207424 */ /* 0x000fe200078e00ff */
[----:B0-----:R-:W-:Y:S01]  /*10430*/  MOV R21, 0x98198181 ;  /* 0x9819818100157802 */ /* 0x001fe20000000f00 */
[----:B------:R-:W-:Y:S01]  /*10440*/  IMAD.MOV.U32 R34, RZ, RZ, -0x37864e4f ;  /* 0xc879b1b1ff227424 */ /* 0x000fe200078e00ff */
[----:B------:R0:W-:Y:S01]  /*10450*/  STL.128 [R1+0xfc0], R4 ;  /* 0x000fc00401007387 */ /* 0x0001e20000100c00 */
[----:B------:R-:W-:Y:S02]  /*10460*/  IMAD.MOV.U32 R35, RZ, RZ, -0x1249a4a5 ;  /* 0xedb65b5bff237424 */ /* 0x000fe400078e00ff */
[----:B-1----:R-:W-:-:S02]  /*10470*/  HFMA2 R28, -RZ, RZ, 1604, 0.0119781494140625 ;  /* 0x66442222ff1c7431 */ /* 0x002fc400000001ff */
[----:B------:R-:W-:Y:S01]  /*10480*/  IMAD.MOV.U32 R36, RZ, RZ, 0x4c81cdcd ;  /* 0x4c81cdcdff247424 */ /* 0x000fe200078e00ff */
[----:B------:R-:W-:Y:S01]  /*10490*/  MOV R31, 0x830b8888 ;  /* 0x830b8888001f7802 */ /* 0x000fe20000000f00 */
[----:B------:R-:W-:Y:S02]  /*104a0*/  IMAD.MOV.U32 R37, RZ, RZ, 0x14180c0c ;  /* 0x14180c0cff257424 */ /* 0x000fe400078e00ff */
[----:B--2---:R-:W-:Y:S02]  /*104b0*/  HFMA2 R14, -RZ, RZ, 0.05621337890625, 0.0024890899658203125 ;  /* 0x2b321919ff0e7431 */ /* 0x004fe400000001ff */
[----:B------:R-:W-:Y:S01]  /*104c0*/  IMAD.MOV.U32 R12, RZ, RZ, -0x53379b9c ;  /* 0xacc86464ff0c7424 */ /* 0x000fe200078e00ff */
[----:B------:R1:W-:Y:S01]  /*104d0*/  STL.128 [R1+0xf50], R32 ;  /* 0x000f502001007387 */ /* 0x0003e20000100c00 */
[----:B------:R-:W-:Y:S02]  /*104e0*/  IMAD.MOV.U32 R13, RZ, RZ, -0x1845a2a3 ;  /* 0xe7ba5d5dff0d7424 */ /* 0x000fe400078e00ff */
[----:B------:R-:W-:-:S02]  /*104f0*/  IMAD.MOV.U32 R15, RZ, RZ, -0x6a198c8d ;  /* 0x95e67373ff0f7424 */ /* 0x000fc400078e00ff */
[----:B---3--:R-:W-:Y:S02]  /*10500*/  HFMA2 R8, -RZ, RZ, 121.1875, -4.765625 ;  /* 0x5793c4c4ff087431 */ /* 0x008fe400000001ff */
[----:B------:R-:W-:Y:S01]  /*10510*/  IMAD.MOV.U32 R9, RZ, RZ, -0xdaa5859 ;  /* 0xf255a7a7ff097424 */ /* 0x000fe200078e00ff */
[----:B------:R-:W-:Y:S01]  /*10520*/  MOV R11, 0x477a3d3d ;  /* 0x477a3d3d000b7802 */ /* 0x000fe20000000f00 */
[----:B------:R-:W-:Y:S01]  /*10530*/  IMAD.MOV.U32 R10, RZ, RZ, -0x7d038182 ;  /* 0x82fc7e7eff0a7424 */ /* 0x000fe200078e00ff */
[----:B0-----:R-:W-:Y:S01]  /*10540*/  MOV R5, 0xa2359797 ;  /* 0xa235979700057802 */ /* 0x001fe20000000f00 */
[----:B------:R-:W-:Y:S01]  /*10550*/  IMAD.MOV.U32 R4, RZ, RZ, -0x1e41a0a1 ;  /* 0xe1be5f5fff047424 */ /* 0x000fe200078e00ff */
[----:B------:R0:W-:Y:S01]  /*10560*/  STL.128 [R1+0x1030], R12 ;  /* 0x0010300c01007387 */ /* 0x0001e20000100c00 */
[----:B------:R-:W-:Y:S02]  /*10570*/  IMAD.MOV.U32 R6, RZ, RZ, -0x3377bbbc ;  /* 0xcc884444ff067424 */ /* 0x000fe400078e00ff */
[----:B------:R-:W-:Y:S01]  /*10580*/  IMAD.MOV.U32 R7, RZ, RZ, 0x392e1717 ;  /* 0x392e1717ff077424 */ /* 0x000fe200078e00ff */
[----:B------:R2:W-:Y:S01]  /*10590*/  STL.128 [R1+0x1020], R8 ;  /* 0x0010200801007387 */ /* 0x0005e20000100c00 */
[----:B------:R-:W-:-:S02]  /*105a0*/  IMAD.MOV.U32 R39, RZ, RZ, 0x2fc3ecec ;  /* 0x2fc3ececff277424 */ /* 0x000fc400078e00ff */
[----:B-1----:R-:W-:Y:S02]  /*105b0*/  HFMA2 R32, -RZ, RZ, 0.12890625, 0.00049591064453125 ;  /* 0x30201010ff207431 */ /* 0x002fe400000001ff */
[----:B------:R-:W-:Y:S01]  /*105c0*/  IMAD.MOV.U32 R20, RZ, RZ, -0x5f3f9fa0 ;  /* 0xa0c06060ff147424 */ /* 0x000fe200078e00ff */
[----:B------:R1:W-:Y:S01]  /*105d0*/  STL.128 [R1+0x1010], R4 ;  /* 0x0010100401007387 */ /* 0x0003e20000100c00 */
[----:B------:R-:W-:Y:S01]  /*105e0*/  IMAD.MOV.U32 R22, RZ, RZ, -0x2e61b0b1 ;  /* 0xd19e4f4fff167424 */ /* 0x000fe200078e00ff */
[----:B------:R-:W-:Y:S01]  /*105f0*/  MOV R35, 0x6dbfd2d2 ;  /* 0x6dbfd2d200237802 */ /* 0x000fe20000000f00 */
[----:B------:R-:W-:Y:S01]  /*10600*/  IMAD.MOV.U32 R23, RZ, RZ, 0x7fa3dcdc ;  /* 0x7fa3dcdcff177424 */ /* 0x000fe200078e00ff */
[----:B------:R3:W-:Y:S01]  /*10610*/  STL.128 [R1+0x1000], R36 ;  /* 0x0010002401007387 */ /* 0x0007e20000100c00 */
[----:B------:R-:W-:Y:S02]  /*10620*/  IMAD.MOV.U32 R29, RZ, RZ, 0x7e542a2a ;  /* 0x7e542a2aff1d7424 */ /* 0x000fe400078e00ff */
[----:B------:R-:W-:-:S02]  /*10630*/  IMAD.MOV.U32 R30, RZ, RZ, -0x54c46f70 ;  /* 0xab3b9090ff1e7424 */ /* 0x000fc400078e00ff */
[----:B0-----:R-:W-:Y:S02]  /*10640*/  HFMA2 R12, -RZ, RZ, 0.98193359375, -624 ;  /* 0x3bdbe0e0ff0c7431 */ /* 0x001fe400000001ff */
[----:B------:R-:W-:Y:S01]  /*10650*/  IMAD.MOV.U32 R13, RZ, RZ, 0x56643232 ;  /* 0x56643232ff0d7424 */ /* 0x000fe200078e00ff */
[----:B------:R-:W-:Y:S01]  /*10660*/  MOV R15, 0x1e140a0a ;  /* 0x1e140a0a000f7802 */ /* 0x000fe20000000f00 */
[----:B------:R-:W-:Y:S01]  /*10670*/  IMAD.MOV.U32 R14, RZ, RZ, 0x4e743a3a ;  /* 0x4e743a3aff0e7424 */ /* 0x000fe200078e00ff */
[----:B--2---:R-:W-:Y:S01]  /*10680*/  MOV R9, 0xe2bc5e5e ;  /* 0xe2bc5e5e00097802 */ /* 0x004fe20000000f00 */
[----:B------:R-:W-:Y:S01]  /*10690*/  IMAD.MOV.U32 R8, RZ, RZ, 0x79a7dede ;  /* 0x79a7dedeff087424 */ /* 0x000fe200078e00ff */
[----:B------:R0:W-:Y:S01]  /*106a0*/  STL.128 [R1+0x1040], R20 ;  /* 0x0010401401007387 */ /* 0x0001e20000100c00 */
[----:B------:R-:W-:Y:S02]  /*106b0*/  IMAD.MOV.U32 R10, RZ, RZ, 0x1d160b0b ;  /* 0x1d160b0bff0a7424 */ /* 0x000fe400078e00ff */
[----:B-1----:R-:W-:-:S02]  /*106c0*/  HFMA2 R6, -RZ, RZ, -59.34375, -0.58984375 ;  /* 0xd36bb8b8ff067431 */ /* 0x002fc400000001ff */
[----:B------:R-:W-:Y:S01]  /*106d0*/  IMAD.MOV.U32 R11, RZ, RZ, 0x76addbdb ;  /* 0x76addbdbff0b7424 */ /* 0x000fe200078e00ff */
[----:B------:R1:W-:Y:S01]  /*106e0*/  STL.128 [R1+0x1080], R12 ;  /* 0x0010800c01007387 */ /* 0x0003e20000100c00 */
[----:B------:R-:W-:Y:S01]  /*106f0*/  IMAD.MOV.U32 R4, RZ, RZ, -0x3573b9ba ;  /* 0xca8c4646ff047424 */ /* 0x000fe200078e00ff */
[----:B---3--:R-:W-:Y:S01]  /*10700*/  MOV R37, 0x6ebdd3d3 ;  /* 0x6ebdd3d300257802 */ /* 0x008fe20000000f00 */
[----:B------:R-:W-:Y:S01]  /*10710*/  IMAD.MOV.U32 R5, RZ, RZ, 0x29c7eeee ;  /* 0x29c7eeeeff057424 */ /* 0x000fe200078e00ff */
[----:B------:R2:W-:Y:S01]  /*10720*/  STL.128 [R1+0x1070], R8 ;  /* 0x0010700801007387 */ /* 0x0005e20000100c00 */
[----:B------:R-:W-:Y:S02]  /*10730*/  IMAD.MOV.U32 R7, RZ, RZ, 0x3c281414 ;  /* 0x3c281414ff077424 */ /* 0x000fe400078e00ff */
[----:B------:R-:W-:Y:S01]  /*10740*/  IMAD.MOV.U32 R33, RZ, RZ, 0x1ae5ffff ;  /* 0x1ae5ffffff217424 */ /* 0x000fe200078e00ff */
[----:B------:R3:W-:Y:S01]  /*10750*/  STL.128 [R1+0x1050], R28 ;  /* 0x0010501c01007387 */ /* 0x0007e20000100c00 */
[----:B------:R-:W-:-:S02]  /*10760*/  IMAD.MOV.U32 R34, RZ, RZ, 0xefdf3f3 ;  /* 0x0efdf3f3ff227424 */ /* 0x000fc400078e00ff */
[----:B------:R-:W-:Y:S01]  /*10770*/  IMAD.MOV.U32 R36, RZ, RZ, 0x5d9fc2c2 ;  /* 0x5d9fc2c2ff247424 */ /* 0x000fe200078e00ff */
[----:B------:R4:W-:Y:S01]  /*10780*/  STL.128 [R1+0x1060], R4 ;  /* 0x0010600401007387 */ /* 0x0009e20000100c00 */
[----:B------:R-:W-:Y:S02]  /*10790*/  IMAD.MOV.U32 R38, RZ, RZ, -0x10bc5354 ;  /* 0xef43acacff267424 */ /* 0x000fe400078e00ff */
[----:B0-----:R-:W-:Y:S02]  /*107a0*/  HFMA2 R20, -RZ, RZ, -0.302734375, 4528 ;  /* 0xb4d86c6cff147431 */ /* 0x001fe400000001ff */
[----:B------:R-:W-:Y:S01]  /*107b0*/  IMAD.MOV.U32 R39, RZ, RZ, -0x593b9d9e ;  /* 0xa6c46262ff277424 */ /* 0x000fe200078e00ff */
[----:B-1----:R-:W-:Y:S01]  /*107c0*/  MOV R13, 0x64b1d5d5 ;  /* 0x64b1d5d5000d7802 */ /* 0x002fe20000000f00 */
[----:B------:R-:W-:Y:S01]  /*107d0*/  IMAD.MOV.U32 R12, RZ, RZ, -0x73fe7273 ;  /* 0x8c018d8dff0c7424 */ /* 0x000fe200078e00ff */
[----:B------:R-:W-:Y:S01]  /*107e0*/  MOV R23, 0x25cfeaea ;  /* 0x25cfeaea00177802 */ /* 0x000fe20000000f00 */
[----:B------:R-:W-:-:S02]  /*107f0*/  IMAD.MOV.U32 R14, RZ, RZ, -0x2d63b1b2 ;  /* 0xd29c4e4eff0e7424 */ /* 0x000fc400078e00ff */
[----:B--2---:R-:W-:Y:S02]  /*10800*/  HFMA2 R10, -RZ, RZ, 173.75, 0.450927734375 ;  /* 0x596e3737ff0a7431 */ /* 0x004fe400000001ff */
[----:B------:R-:W-:Y:S01]  /*10810*/  IMAD.MOV.U32 R15, RZ, RZ, -0x1fb65657 ;  /* 0xe049a9a9ff0f7424 */ /* 0x000fe200078e00ff */
[----:B------:R0:W-:Y:S01]  /*10820*/  STL.128 [R1+0xff0], R32 ;  /* 0x000ff02001007387 */ /* 0x0001e20000100c00 */
[----:B------:R-:W-:Y:S02]  /*10830*/  IMAD.MOV.U32 R8, RZ, RZ, 0x32d5e7e7 ;  /* 0x32d5e7e7ff087424 */ /* 0x000fe400078e00ff */
[----:B---3--:R-:W-:Y:S02]  /*10840*/  HFMA2 R30, -RZ, RZ, -2702, -0.1043701171875 ;  /* 0xe947aeaeff1e7431 */ /* 0x008fe400000001ff */
[----:B------:R-:W-:Y:S01]  /*10850*/  IMAD.MOV.U32 R9, RZ, RZ, 0x438bc8c8 ;  /* 0x438bc8c8ff097424 */ /* 0x000fe200078e00ff */
[----:B------:R1:W-:Y:S01]  /*10860*/  STL.128 [R1+0x10d0], R12 ;  /* 0x0010d00c01007387 */ /* 0x0003e20000100c00 */
[----:B------:R-:W-:-:S02]  /*10870*/  IMAD.MOV.U32 R11, RZ, RZ, -0x48259293 ;  /* 0xb7da6d6dff0b7424 */ /* 0x000fc400078e00ff */
[----:B----4-:R-:W-:Y:S02]  /*10880*/  HFMA2 R4, -RZ, RZ, -0.032989501953125, -0.000679492950439453125 ;  /* 0xa8399191ff047431 */ /* 0x010fe400000001ff */
[----:B------:R-:W-:Y:S01]  /*10890*/  IMAD.MOV.U32 R5, RZ, RZ, -0x5bce6a6b ;  /* 0xa4319595ff057424 */ /* 0x000fe200078e00ff */
[----:B------:R-:W-:Y:S01]  /*108a0*/  MOV R7, 0x8bf27979 ;  /* 0x8bf2797900077802 */ /* 0x000fe20000000f00 */
[----:B------:R-:W-:Y:S01]  /*108b0*/  IMAD.MOV.U32 R6, RZ, RZ, 0x37d3e4e4 ;  /* 0x37d3e4e4ff067424 */ /* 0x000fe200078e00ff */
[----:B------:R2:W-:Y:S01]  /*108c0*/  STL.128 [R1+0x10c0], R8 ;  /* 0x0010c00801007387 */ /* 0x0005e20000100c00 */
[----:B------:R-:W-:Y:S02]  /*108d0*/  IMAD.MOV.U32 R21, RZ, RZ, -0x553a9aa ;  /* 0xfaac5656ff157424 */ /* 0x000fe400078e00ff */
[----:B------:R-:W-:Y:S01]  /*108e0*/  IMAD.MOV.U32 R22, RZ, RZ, 0x7f3f4f4 ;  /* 0x07f3f4f4ff167424 */ /* 0x000fe200078e00ff */
[----:B------:R3:W-:Y:S01]  /*108f0*/  STL.128 [R1+0x10b0], R4 ;  /* 0x0010b00401007387 */ /* 0x0007e20000100c00 */
[----:B------:R-:W-:-:S02]  /*10900*/  IMAD.MOV.U32 R28, RZ, RZ, -0x50359a9b ;  /* 0xafca6565ff1c7424 */ /* 0x000fc400078e00ff */
[----:B0-----:R-:W-:Y:S02]  /*10910*/  HFMA2 R34, -RZ, RZ, 4384, 0.01617431640625 ;  /* 0x6c482424ff227431 */ /* 0x001fe400000001ff */
[----:B------:R-:W-:Y:S01]  /*10920*/  IMAD.MOV.U32 R29, RZ, RZ, -0x710b8586 ;  /* 0x8ef47a7aff1d7424 */ /* 0x000fe200078e00ff */
[----:B------:R0:W-:Y:S01]  /*10930*/  STL.128 [R1+0x10a0], R36 ;  /* 0x0010a02401007387 */ /* 0x0001e20000100c00 */
[----:B------:R-:W-:Y:S02]  /*10940*/  IMAD.MOV.U32 R31, RZ, RZ, 0x18100808 ;  /* 0x18100808ff1f7424 */ /* 0x000fe400078e00ff */
[----:B-1----:R-:W-:Y:S02]  /*10950*/  HFMA2 R14, -RZ, RZ, -0.004791259765625, 18240 ;  /* 0x9ce87474ff0e7431 */ /* 0x002fe400000001ff */
[----:B------:R-:W-:Y:S01]  /*10960*/  IMAD.MOV.U32 R12, RZ, RZ, 0x23cbe8e8 ;  /* 0x23cbe8e8ff0c7424 */ /* 0x000fe200078e00ff */
[----:B------:R1:W-:Y:S01]  /*10970*/  STL.128 [R1+0x10e0], R20 ;  /* 0x0010e01401007387 */ /* 0x0003e20000100c00 */
[----:B------:R-:W-:-:S02]  /*10980*/  IMAD.MOV.U32 R13, RZ, RZ, 0x7ca1dddd ;  /* 0x7ca1ddddff0d7424 */ /* 0x000fc400078e00ff */
[----:B------:R-:W-:Y:S02]  /*10990*/  IMAD.MOV.U32 R15, RZ, RZ, 0x213e1f1f ;  /* 0x213e1f1fff0f7424 */ /* 0x000fe400078e00ff */
[----:B--2---:R-:W-:Y:S02]  /*109a0*/  HFMA2 R8, -RZ, RZ, 0.0164794921875, 0.0040130615234375 ;  /* 0x24381c1cff087431 */ /* 0x004fe400000001ff */
[----:B------:R-:W-:Y:S01]  /*109b0*/  IMAD.MOV.U32 R9, RZ, RZ, -0xea8595a ;  /* 0xf157a6a6ff097424 */ /* 0x000fe200078e00ff */
[----:B------:R-:W-:Y:S01]  /*109c0*/  MOV R11, 0x5197c6c6 ;  /* 0x5197c6c6000b7802 */ /* 0x000fe20000000f00 */
[----:B------:R-:W-:Y:S01]  /*109d0*/  IMAD.MOV.U32 R10, RZ, RZ, -0x388c4b4c ;  /* 0xc773b4b4ff0a7424 */ /* 0x000fe200078e00ff */
[----:B---3--:R-:W-:Y:S01]  /*109e0*/  MOV R5, 0x88f07878 ;  /* 0x88f0787800057802 */ /* 0x008fe20000000f00 */
[----:B------:R-:W-:Y:S01]  /*109f0*/  IMAD.MOV.U32 R4, RZ, RZ, -0x2a904546 ;  /* 0xd56fbabaff047424 */ /* 0x000fe200078e00ff */
[----:B------:R2:W-:Y:S01]  /*10a00*/  STL.128 [R1+0x1120], R12 ;  /* 0x0011200c01007387 */ /* 0x0005e20000100c00 */
[----:B------:R-:W-:-:S02]  /*10a10*/  IMAD.MOV.U32 R6, RZ, RZ, 0x6f4a2525 ;  /* 0x6f4a2525ff067424 */ /* 0x000fc400078e00ff */
[----:B0-----:R-:W-:Y:S02]  /*10a20*/  HFMA2 R36, -RZ, RZ, -0.0005950927734375, 9088 ;  /* 0x90e07070ff247431 */ /* 0x001fe400000001ff */
[----:B------:R-:W-:Y:S01]  /*10a30*/  IMAD.MOV.U32 R7, RZ, RZ, 0x725c2e2e ;  /* 0x725c2e2eff077424 */ /* 0x000fe200078e00ff */
[----:B------:R0:W-:Y:S01]  /*10a40*/  STL.128 [R1+0x1110], R8 ;  /* 0x0011100801007387 */ /* 0x0001e20000100c00 */
[----:B------:R-:W-:Y:S01]  /*10a50*/  IMAD.MOV.U32 R32, RZ, RZ, -0x246db6b7 ;  /* 0xdb924949ff207424 */ /* 0x000fe200078e00ff */
[----:B------:R-:W-:Y:S01]  /*10a60*/  MOV R39, 0xaacc6666 ;  /* 0xaacc666600277802 */ /* 0x000fe20000000f00 */
[----:B------:R-:W-:Y:S01]  /*10a70*/  IMAD.MOV.U32 R33, RZ, RZ, 0xa0c0606 ;  /* 0x0a0c0606ff217424 */ /* 0x000fe200078e00ff */
[----:B------:R3:W-:Y:S01]  /*10a80*/  STL.128 [R1+0x1100], R4 ;  /* 0x0011000401007387 */ /* 0x0007e20000100c00 */
[----:B------:R-:W-:Y:S02]  /*10a90*/  IMAD.MOV.U32 R35, RZ, RZ, -0x1b47a3a4 ;  /* 0xe4b85c5cff237424 */ /* 0x000fe400078e00ff */
[----:B-1----:R-:W-:-:S02]  /*10aa0*/  HFMA2 R22, -RZ, RZ, -0.2239990234375, -0.0022430419921875 ;  /* 0xb32b9898ff167431 */ /* 0x002fc400000001ff */
[----:B------:R-:W-:Y:S01]  /*10ab0*/  IMAD.MOV.U32 R37, RZ, RZ, 0x427c3e3e ;  /* 0x427c3e3eff257424 */ /* 0x000fe200078e00ff */
[----:B------:R1:W-:Y:S01]  /*10ac0*/  STL.128 [R1+0x10f0], R28 ;  /* 0x0010f01c01007387 */ /* 0x0003e20000100c00 */
[----:B------:R-:W-:Y:S02]  /*10ad0*/  IMAD.MOV.U32 R38, RZ, RZ, -0x3b8e4a4b ;  /* 0xc471b5b5ff267424 */ /* 0x000fe400078e00ff */
[----:B------:R-:W-:Y:S02]  /*10ae0*/  IMAD.MOV.U32 R20, RZ, RZ, 0x38d9e1e1 ;  /* 0x38d9e1e1ff147424 */ /* 0x000fe400078e00ff */
[----:B--2---:R-:W-:Y:S02]  /*10af0*/  HFMA2 R12, -RZ, RZ, -0.000621318817138671875, -9.953975677490234375e-05 ;  /* 0x91178686ff0c7431 */ /* 0x004fe400000001ff */
[----:B------:R-:W-:Y:S01]  /*10b00*/  IMAD.MOV.U32 R13, RZ, RZ, 0x5899c1c1 ;  /* 0x5899c1c1ff0d7424 */ /* 0x000fe200078e00ff */
[----:B------:R-:W-:Y:S01]  /*10b10*/  MOV R15, 0xb9279e9e ;  /* 0xb9279e9e000f7802 */ /* 0x000fe20000000f00 */
[----:B------:R-:W-:Y:S01]  /*10b20*/  IMAD.MOV.U32 R14, RZ, RZ, 0x273a1d1d ;  /* 0x273a1d1dff0e7424 */ /* 0x000fe200078e00ff */
[----:B0-----:R-:W-:Y:S01]  /*10b30*/  MOV R9, 0x5f6a3535 ;  /* 0x5f6a353500097802 */ /* 0x001fe20000000f00 */
[----:B------:R-:W-:Y:S01]  /*10b40*/  IMAD.MOV.U32 R8, RZ, RZ, -0x5c3d9e9f ;  /* 0xa3c26161ff087424 */ /* 0x000fe200078e00ff */
[----:B------:R0:W-:Y:S01]  /*10b50*/  STL.128 [R1+0x1090], R32 ;  /* 0x0010902001007387 */ /* 0x0001e20000100c00 */
[----:B------:R-:W-:-:S02]  /*10b60*/  IMAD.MOV.U32 R10, RZ, RZ, -0x651a8a9 ;  /* 0xf9ae5757ff0a7424 */ /* 0x000fc400078e00ff */
[----:B---3--:R-:W-:Y:S02]  /*10b70*/  HFMA2 R6, -RZ, RZ, 2.9981136322021484375e-05, -28512 ;  /* 0x01f7f6f6ff067431 */ /* 0x008fe400000001ff */
[----:B------:R-:W-:Y:S01]  /*10b80*/  IMAD.MOV.U32 R11, RZ, RZ, -0x2f964647 ;  /* 0xd069b9b9ff0b7424 */ /* 0x000fe200078e00ff */
[----:B------:R2:W-:Y:S01]  /*10b90*/  STL.128 [R1+0x1170], R12 ;  /* 0x0011700c01007387 */ /* 0x0005e20000100c00 */
[----:B------:R-:W-:Y:S01]  /*10ba0*/  IMAD.MOV.U32 R4, RZ, RZ, -0x276fb7b8 ;  /* 0xd8904848ff047424 */ /* 0x000fe200078e00ff */
[----:B-1----:R-:W-:Y:S01]  /*10bb0*/  MOV R29, 0x70a9d9d9 ;  /* 0x70a9d9d9001d7802 */ /* 0x002fe20000000f00 */
[----:B------:R-:W-:Y:S01]  /*10bc0*/  IMAD.MOV.U32 R5, RZ, RZ, 0x5060303 ;  /* 0x05060303ff057424 */ /* 0x000fe200078e00ff */
[----:B------:R1:W-:Y:S01]  /*10bd0*/  STL.128 [R1+0x1160], R8 ;  /* 0x0011600801007387 */ /* 0x0003e20000100c00 */
[----:B------:R-:W-:Y:S02]  /*10be0*/  IMAD.MOV.U32 R7, RZ, RZ, 0x121c0e0e ;  /* 0x121c0e0eff077424 */ /* 0x000fe400078e00ff */
[----:B------:R-:W-:Y:S01]  /*10bf0*/  IMAD.MOV.U32 R21, RZ, RZ, 0x13ebf8f8 ;  /* 0x13ebf8f8ff157424 */ /* 0x000fe200078e00ff */
[----:B------:R3:W-:Y:S01]  /*10c00*/  STL.128 [R1+0x1140], R36 ;  /* 0x0011402401007387 */ /* 0x0007e20000100c00 */
[----:B------:R-:W-:-:S02]  /*10c10*/  IMAD.MOV.U32 R23, RZ, RZ, 0x33221111 ;  /* 0x33221111ff177424 */ /* 0x000fc400078e00ff */
        /* <DEDUP_REMOVED lines=8> */
[----:B------:R-:W-:Y:S02]  /*10ca0*/  IMAD.MOV.U32 R14, RZ, RZ, -0x7ff67677 ;  /* 0x80098989ff0e7424 */ /* 0x000fe400078e00ff */
[----:B-1----:R-:W-:-:S02]  /*10cb0*/  HFMA2 R10, -RZ, RZ, 35328, 0.032470703125 ;  /* 0x78502828ff0a7431 */ /* 0x002fc400000001ff */
[----:B------:R-:W-:Y:S01]  /*10cc0*/  IMAD.MOV.U32 R15, RZ, RZ, 0x171a0d0d ;  /* 0x171a0d0dff0f7424 */ /* 0x000fe200078e00ff */
[----:B------:R1:W-:Y:S01]  /*10cd0*/  STL.128 [R1+0x1190], R28 ;  /* 0x0011901c01007387 */ /* 0x0003e20000100c00 */
[----:B------:R-:W-:Y:S02]  /*10ce0*/  IMAD.MOV.U32 R8, RZ, RZ, 0x4987cece ;  /* 0x4987ceceff087424 */ /* 0x000fe400078e00ff */
[----:B---3--:R-:W-:Y:S02]  /*10cf0*/  HFMA2 R38, -RZ, RZ, 30112, 0.08087158203125 ;  /* 0x775a2d2dff267431 */ /* 0x008fe400000001ff */
[----:B------:R-:W-:Y:S01]  /*10d00*/  IMAD.MOV.U32 R9, RZ, RZ, -0x55aaab ;  /* 0xffaa5555ff097424 */ /* 0x000fe200078e00ff */
[----:B------:R2:W-:Y:S01]  /*10d10*/  STL.128 [R1+0x11c0], R12 ;  /* 0x0011c00c01007387 */ /* 0x0005e20000100c00 */
[----:B------:R-:W-:Y:S02]  /*10d20*/  IMAD.MOV.U32 R11, RZ, RZ, 0x7aa5dfdf ;  /* 0x7aa5dfdfff0b7424 */ /* 0x000fe400078e00ff */
[----:B----4-:R-:W-:-:S02]  /*10d30*/  HFMA2 R4, -RZ, RZ, -0.385986328125, -0.0037136077880859375 ;  /* 0xb62d9b9bff047431 */ /* 0x010fc400000001ff */
        /* <DEDUP_REMOVED lines=8> */
[----:B------:R-:W-:Y:S02]  /*10dc0*/  IMAD.MOV.U32 R35, RZ, RZ, -0x7af07576 ;  /* 0x850f8a8aff237424 */ /* 0x000fe400078e00ff */
[----:B-1----:R-:W-:-:S02]  /*10dd0*/  HFMA2 R31, -RZ, RZ, 27040, -4568 ;  /* 0x769aec76ff1f7431 */ /* 0x002fc400000001ff */
[----:B------:R-:W-:Y:S01]  /*10de0*/  IMAD.MOV.U32 R36, RZ, RZ, -0x3c7dbebf ;  /* 0xc3824141ff247424 */ /* 0x000fe200078e00ff */
[----:B------:R-:W-:Y:S01]  /*10df0*/  MOV R28, 0xfe19e7fe ;  /* 0xfe19e7fe001c7802 */ /* 0x000fe20000000f00 */
[----:B------:R-:W-:Y:S02]  /*10e00*/  IMAD.MOV.U32 R37, RZ, RZ, -0x4fd66667 ;  /* 0xb0299999ff257424 */ /* 0x000fe400078e00ff */
[----:B--2---:R-:W-:Y:S02]  /*10e10*/  HFMA2 R14, -RZ, RZ, 7876, -411.75 ;  /* 0x6fb1de6fff0e7431 */ /* 0x004fe400000001ff */
[----:B------:R-:W-:Y:S01]  /*10e20*/  IMAD.MOV.U32 R12, RZ, RZ, -0xdf2000e ;  /* 0xf20dfff2ff0c7424 */ /* 0x000fe200078e00ff */
[----:B------:R1:W-:Y:S01]  /*10e30*/  STL.128 [R1+0x1130], R32 ;  /* 0x0011302001007387 */ /* 0x0003e20000100c00 */
[----:B------:R-:W-:Y:S02]  /*10e40*/  IMAD.MOV.U32 R13, RZ, RZ, 0x6bbdd66b ;  /* 0x6bbdd66bff0d7424 */ /* 0x000fe400078e00ff */
[----:B------:R-:W-:-:S02]  /*10e50*/  IMAD.MOV.U32 R15, RZ, RZ, -0x3aab6e3b ;  /* 0xc55491c5ff0f7424 */ /* 0x000fc400078e00ff */
[----:B---3--:R-:W-:Y:S02]  /*10e60*/  HFMA2 R8, -RZ, RZ, 978.5, -6.38671875 ;  /* 0x63a5c663ff087431 */ /* 0x008fe400000001ff */
[----:B------:R-:W-:Y:S01]  /*10e70*/  IMAD.MOV.U32 R9, RZ, RZ, 0x7c84f87c ;  /* 0x7c84f87cff097424 */ /* 0x000fe200078e00ff */
[----:B------:R-:W-:Y:S01]  /*10e80*/  MOV R11, 0x7b8df67b ;  /* 0x7b8df67b000b7802 */ /* 0x000fe20000000f00 */
[----:B------:R-:W-:Y:S01]  /*10e90*/  IMAD.MOV.U32 R10, RZ, RZ, 0x7799ee77 ;  /* 0x7799ee77ff0a7424 */ /* 0x000fe200078e00ff */
[----:B0-----:R-:W-:Y:S01]  /*10ea0*/  MOV R5, 0xfca85454 ;  /* 0xfca8545400057802 */ /* 0x001fe20000000f00 */
[----:B------:R-:W-:Y:S01]  /*10eb0*/  IMAD.MOV.U32 R4, RZ, RZ, -0x34844f50 ;  /* 0xcb7bb0b0ff047424 */ /* 0x000fe200078e00ff */
[----:B------:R0:W-:Y:S01]  /*10ec0*/  STL.128 [R1+0x1610], R12 ;  /* 0x0016100c01007387 */ /* 0x0001e20000100c00 */
[----:B------:R-:W-:Y:S02]  /*10ed0*/  IMAD.MOV.U32 R6, RZ, RZ, -0x29924445 ;  /* 0xd66dbbbbff067424 */ /* 0x000fe400078e00ff */
[----:B------:R-:W-:Y:S01]  /*10ee0*/  IMAD.MOV.U32 R7, RZ, RZ, 0x3a2c1616 ;  /* 0x3a2c1616ff077424 */ /* 0x000fe200078e00ff */
[----:B------:R2:W-:Y:S01]  /*10ef0*/  STL.128 [R1+0x1600], R8 ;  /* 0x0016000801007387 */ /* 0x0005e20000100c00 */
[----:B------:R-:W-:-:S02]  /*10f00*/  IMAD.MOV.U32 R39, RZ, RZ, 0x111e0f0f ;  /* 0x111e0f0fff277424 */ /* 0x000fc400078e00ff */
[----:B-1----:R-:W-:Y:S02]  /*10f10*/  HFMA2 R32, -RZ, RZ, -204.625, -1.9365234375 ;  /* 0xda65bfbfff207431 */ /* 0x002fe400000001ff */
[----:B------:R-:W-:Y:S01]  /*10f20*/  IMAD.MOV.U32 R20, RZ, RZ, 0x30506030 ;  /* 0x30506030ff147424 */ /* 0x000fe200078e00ff */
[----:B------:R1:W-:Y:S01]  /*10f30*/  STL.128 [R1+0x11f0], R4 ;  /* 0x0011f00401007387 */ /* 0x0003e20000100c00 */
[----:B------:R-:W-:Y:S01]  /*10f40*/  IMAD.MOV.U32 R22, RZ, RZ, 0x67a9ce67 ;  /* 0x67a9ce67ff167424 */ /* 0x000fe200078e00ff */
[----:B------:R-:W-:Y:S01]  /*10f50*/  MOV R35, 0xb8d06868 ;  /* 0xb8d0686800237802 */ /* 0x000fe20000000f00 */
[----:B------:R-:W-:Y:S01]  /*10f60*/  IMAD.MOV.U32 R23, RZ, RZ, 0x2b7d562b ;  /* 0x2b7d562bff177424 */ /* 0x000fe200078e00ff */
[----:B------:R3:W-:Y:S01]  /*10f70*/  STL.128 [R1+0x11e0], R36 ;  /* 0x0011e02401007387 */ /* 0x0007e20000100c00 */
[----:B------:R-:W-:Y:S02]  /*10f80*/  IMAD.MOV.U32 R29, RZ, RZ, -0x289d4a29 ;  /* 0xd762b5d7ff1d7424 */ /* 0x000fe400078e00ff */
[----:B------:R-:W-:-:S02]  /*10f90*/  IMAD.MOV.U32 R30, RZ, RZ, -0x5419b255 ;  /* 0xabe64dabff1e7424 */ /* 0x000fc400078e00ff */
[----:B0-----:R-:W-:Y:S01]  /*10fa0*/  HFMA2 R15, -RZ, RZ, -0.1236572265625, 5.68359375 ;  /* 0xafea45afff0f7431 */ /* 0x001fe200000001ff */
[----:B------:R-:W-:Y:S01]  /*10fb0*/  MOV R12, 0xadec41ad ;  /* 0xadec41ad000c7802 */ /* 0x000fe20000000f00 */
[----:B------:R-:W-:Y:S01]  /*10fc0*/  IMAD.MOV.U32 R13, RZ, RZ, -0x2b984c2c ;  /* 0xd467b3d4ff0d7424 */ /* 0x000fe200078e00ff */
[----:B------:R0:W-:Y:S01]  /*10fd0*/  STL.128 [R1+0x1620], R20 ;  /* 0x0016201401007387 */ /* 0x0001e20000100c00 */
[----:B--2---:R-:W-:Y:S02]  /*10fe0*/  HFMA2 R9, -RZ, RZ, 189.375, -0.1983642578125 ;  /* 0x59ebb259ff097431 */ /* 0x004fe400000001ff */
[----:B------:R-:W-:Y:S02]  /*10ff0*/  IMAD.MOV.U32 R14, RZ, RZ, -0x5d02a05e ;  /* 0xa2fd5fa2ff0e7424 */ /* 0x000fe400078e00ff */
        /* <DEDUP_REMOVED lines=12> */
[----:B0-----:R-:W-:Y:S02]  /*110c0*/  HFMA2 R20, -RZ, RZ, 6.17504119873046875e-05, 0.000122547149658203125 ;  /* 0x040c0804ff147431 */ /* 0x001fe400000001ff */
[----:B------:R-:W-:Y:S01]  /*110d0*/  IMAD.MOV.U32 R34, RZ, RZ, -0x397bbdbe ;  /* 0xc6844242ff227424 */ /* 0x000fe200078e00ff */
[----:B------:R0:W-:Y:S01]  /*110e0*/  STL.128 [R1+0x1640], R4 ;  /* 0x0016400401007387 */ /* 0x0001e20000100c00 */
[----:B------:R-:W-:Y:S01]  /*110f0*/  IMAD.MOV.U32 R36, RZ, RZ, -0x483d8a49 ;  /* 0xb7c275b7ff247424 */ /* 0x000fe200078e00ff */
[----:B------:R-:W-:Y:S01]  /*11100*/  MOV R23, 0xc35e9dc3 ;  /* 0xc35e9dc300177802 */ /* 0x000fe20000000f00 */
[----:B------:R-:W-:Y:S01]  /*11110*/  IMAD.MOV.U32 R38, RZ, RZ, -0x6c51c26d ;  /* 0x93ae3d93ff267424 */ /* 0x000fe200078e00ff */
[----:B-1----:R-:W-:Y:S01]  /*11120*/  MOV R13, 0xd873abd8 ;  /* 0xd873abd8000d7802 */ /* 0x002fe20000000f00 */
[----:B------:R-:W-:Y:S01]  /*11130*/  IMAD.MOV.U32 R12, RZ, RZ, 0x7193e271 ;  /* 0x7193e271ff0c7424 */ /* 0x000fe200078e00ff */
[----:B------:R1:W-:Y:S01]  /*11140*/  STL.128 [R1+0x11d0], R32 ;  /* 0x0011d02001007387 */ /* 0x0003e20000100c00 */
[----:B------:R-:W-:-:S02]  /*11150*/  IMAD.MOV.U32 R14, RZ, RZ, 0x31536231 ;  /* 0x31536231ff0e7424 */ /* 0x000fc400078e00ff */
[----:B--2---:R-:W-:Y:S02]  /*11160*/  HFMA2 R30, -RZ, RZ, 7.7188014984130859375e-05, 0.00018370151519775390625 ;  /* 0x050f0a05ff1e7431 */ /* 0x004fe400000001ff */
[----:B------:R-:W-:Y:S02]  /*11170*/  IMAD.MOV.U32 R15, RZ, RZ, 0x153f2a15 ;  /* 0x153f2a15ff0f7424 */ /* 0x000fe400078e00ff */
[----:B------:R-:W-:Y:S02]  /*11180*/  IMAD.MOV.U32 R39, RZ, RZ, 0x266a4c26 ;  /* 0x266a4c26ff277424 */ /* 0x000fe400078e00ff */
[----:B---3--:R-:W-:Y:S02]  /*11190*/  HFMA2 R10, -RZ, RZ, -1332, -47.15625 ;  /* 0xe534d1e5ff0a7431 */ /* 0x008fe400000001ff */
[----:B------:R-:W-:Y:S01]  /*111a0*/  IMAD.MOV.U32 R8, RZ, RZ, 0x345c6834 ;  /* 0x345c6834ff087424 */ /* 0x000fe200078e00ff */
[----:B------:R2:W-:Y:S01]  /*111b0*/  STL.128 [R1+0x16b0], R12 ;  /* 0x0016b00c01007387 */ /* 0x0005e20000100c00 */
[----:B------:R-:W-:-:S02]  /*111c0*/  IMAD.MOV.U32 R9, RZ, RZ, -0x5a0bae5b ;  /* 0xa5f451a5ff097424 */ /* 0x000fc400078e00ff */
[----:B0-----:R-:W-:Y:S02]  /*111d0*/  HFMA2 R4, -RZ, RZ, 0.39697265625, 4312 ;  /* 0x365a6c36ff047431 */ /* 0x001fe400000001ff */
[----:B------:R-:W-:Y:S01]  /*111e0*/  IMAD.MOV.U32 R11, RZ, RZ, -0xef7060f ;  /* 0xf108f9f1ff0b7424 */ /* 0x000fe200078e00ff */
[----:B------:R-:W-:Y:S01]  /*111f0*/  MOV R7, 0xcc4f83cc ;  /* 0xcc4f83cc00077802 */ /* 0x000fe20000000f00 */
[----:B------:R-:W-:Y:S01]  /*11200*/  IMAD.MOV.U32 R5, RZ, RZ, 0x3f417e3f ;  /* 0x3f417e3fff057424 */ /* 0x000fe200078e00ff */
[----:B------:R0:W-:Y:S01]  /*11210*/  STL.128 [R1+0x1680], R36 ;  /* 0x0016802401007387 */ /* 0x0001e20000100c00 */
[----:B------:R-:W-:Y:S01]  /*11220*/  IMAD.MOV.U32 R6, RZ, RZ, -0x8fd0a09 ;  /* 0xf702f5f7ff067424 */ /* 0x000fe200078e00ff */
[----:B-1----:R-:W-:Y:S01]  /*11230*/  MOV R34, 0x7296e472 ;  /* 0x7296e47200227802 */ /* 0x002fe20000000f00 */
[----:B------:R-:W-:Y:S01]  /*11240*/  IMAD.MOV.U32 R21, RZ, RZ, -0x38ad6a39 ;  /* 0xc75295c7ff157424 */ /* 0x000fe200078e00ff */
[----:B------:R1:W-:Y:S01]  /*11250*/  STL.128 [R1+0x16a0], R8 ;  /* 0x0016a00801007387 */ /* 0x0003e20000100c00 */
[----:B------:R-:W-:-:S02]  /*11260*/  IMAD.MOV.U32 R22, RZ, RZ, 0x23654623 ;  /* 0x23654623ff167424 */ /* 0x000fc400078e00ff */
[----:B------:R-:W-:Y:S01]  /*11270*/  IMAD.MOV.U32 R32, RZ, RZ, -0x6340dc64 ;  /* 0x9cbf239cff207424 */ /* 0x000fe200078e00ff */
[----:B------:R3:W-:Y:S01]  /*11280*/  STL.128 [R1+0x1690], R4 ;  /* 0x0016900401007387 */ /* 0x0007e20000100c00 */
[----:B------:R-:W-:Y:S02]  /*11290*/  IMAD.MOV.U32 R33, RZ, RZ, -0x5b08ac5c ;  /* 0xa4f753a4ff217424 */ /* 0x000fe400078e00ff */
[----:B--2---:R-:W-:Y:S02]  /*112a0*/  HFMA2 R14, -RZ, RZ, 0.069580078125, 133.5 ;  /* 0x2c74582cff0e7431 */ /* 0x004fe400000001ff */
[----:B------:R-:W-:Y:S01]  /*112b0*/  IMAD.MOV.U32 R12, RZ, RZ, 0x91b1209 ;  /* 0x091b1209ff0c7424 */ /* 0x000fe200078e00ff */
[----:B------:R2:W-:Y:S01]  /*112c0*/  STL.128 [R1+0x16c0], R20 ;  /* 0x0016c01401007387 */ /* 0x0005e20000100c00 */
[----:B------:R-:W-:Y:S02]  /*112d0*/  IMAD.MOV.U32 R13, RZ, RZ, -0x7c61e27d ;  /* 0x839e1d83ff0d7424 */ /* 0x000fe400078e00ff */
[----:B------:R-:W-:-:S02]  /*112e0*/  IMAD.MOV.U32 R15, RZ, RZ, 0x1a2e341a ;  /* 0x1a2e341aff0f7424 */ /* 0x000fc400078e00ff */
[----:B0-----:R-:W-:Y:S02]  /*112f0*/  HFMA2 R36, -RZ, RZ, 55.6875, -0.016876220703125 ;  /* 0x52f6a452ff247431 */ /* 0x001fe400000001ff */
[----:B------:R-:W-:Y:S01]  /*11300*/  IMAD.MOV.U32 R35, RZ, RZ, -0x3fa46440 ;  /* 0xc05b9bc0ff237424 */ /* 0x000fe200078e00ff */
[----:B------:R-:W-:Y:S01]  /*11310*/  MOV R39, 0xb3ce7db3 ;  /* 0xb3ce7db300277802 */ /* 0x000fe20000000f00 */
[----:B------:R-:W-:Y:S02]  /*11320*/  IMAD.MOV.U32 R28, RZ, RZ, 0x18283018 ;  /* 0x18283018ff1c7424 */ /* 0x000fe400078e00ff */
[----:B-1----:R-:W-:Y:S02]  /*11330*/  HFMA2 R8, -RZ, RZ, -3660, -23.671875 ;  /* 0xeb26cdebff087431 */ /* 0x002fe400000001ff */
[----:B------:R-:W-:Y:S01]  /*11340*/  IMAD.MOV.U32 R9, RZ, RZ, 0x27694e27 ;  /* 0x27694e27ff097424 */ /* 0x000fe200078e00ff */
[----:B------:R-:W-:Y:S01]  /*11350*/  MOV R11, 0x759fea75 ;  /* 0x759fea75000b7802 */ /* 0x000fe20000000f00 */
[----:B------:R-:W-:Y:S01]  /*11360*/  IMAD.MOV.U32 R10, RZ, RZ, -0x4d32804e ;  /* 0xb2cd7fb2ff0a7424 */ /* 0x000fe200078e00ff */
[----:B---3--:R-:W-:Y:S01]  /*11370*/  MOV R5, 0x12362412 ;  /* 0x1236241200057802 */ /* 0x008fe20000000f00 */
[----:B------:R-:W-:Y:S01]  /*11380*/  IMAD.MOV.U32 R4, RZ, RZ, 0x7090e07 ;  /* 0x07090e07ff047424 */ /* 0x000fe200078e00ff */
[----:B------:R0:W-:Y:S01]  /*11390*/  STL.128 [R1+0x1700], R12 ;  /* 0x0017000c01007387 */ /* 0x0001e20000100c00 */
[----:B------:R-:W-:-:S02]  /*113a0*/  IMAD.MOV.U32 R6, RZ, RZ, -0x7f64e480 ;  /* 0x809b1b80ff067424 */ /* 0x000fc400078e00ff */
[----:B--2---:R-:W-:Y:S02]  /*113b0*/  HFMA2 R22, -RZ, RZ, -1.7119140625, 1982 ;  /* 0xbed967beff167431 */ /* 0x004fe400000001ff */
[----:B------:R-:W-:Y:S01]  /*113c0*/  IMAD.MOV.U32 R7, RZ, RZ, -0x1dc2201e ;  /* 0xe23ddfe2ff077424 */ /* 0x000fe200078e00ff */
[----:B------:R1:W-:Y:S01]  /*113d0*/  STL.128 [R1+0x16f0], R8 ;  /* 0x0016f00801007387 */ /* 0x0003e20000100c00 */
[----:B------:R-:W-:Y:S02]  /*113e0*/  IMAD.MOV.U32 R29, RZ, RZ, -0x695ec86a ;  /* 0x96a13796ff1d7424 */ /* 0x000fe400078e00ff */
[----:B------:R-:W-:Y:S01]  /*113f0*/  IMAD.MOV.U32 R31, RZ, RZ, -0x654ad066 ;  /* 0x9ab52f9aff1f7424 */ /* 0x000fe200078e00ff */
[----:B------:R2:W-:Y:S01]  /*11400*/  STL.128 [R1+0x16e0], R4 ;  /* 0x0016e00401007387 */ /* 0x0005e20000100c00 */
[----:B------:R-:W-:Y:S02]  /*11410*/  IMAD.MOV.U32 R37, RZ, RZ, 0x3b4d763b ;  /* 0x3b4d763bff257424 */ /* 0x000fe400078e00ff */
[----:B------:R-:W-:Y:S01]  /*11420*/  IMAD.MOV.U32 R38, RZ, RZ, -0x299e482a ;  /* 0xd661b7d6ff267424 */ /* 0x000fe200078e00ff */
[----:B------:R3:W-:Y:S01]  /*11430*/  STL.128 [R1+0x1670], R32 ;  /* 0x0016702001007387 */ /* 0x0007e20000100c00 */
[----:B------:R-:W-:-:S02]  /*11440*/  IMAD.MOV.U32 R20, RZ, RZ, 0x6abed46a ;  /* 0x6abed46aff147424 */ /* 0x000fc400078e00ff */
[----:B------:R-:W-:Y:S02]  /*11450*/  IMAD.MOV.U32 R21, RZ, RZ, -0x34b97235 ;  /* 0xcb468dcbff157424 */ /* 0x000fe400078e00ff */
[----:B0-----:R-:W-:Y:S02]  /*11460*/  HFMA2 R12, -RZ, RZ, 0.008544921875, 2.0625 ;  /* 0x20604020ff0c7431 */ /* 0x001fe400000001ff */
[----:B------:R-:W-:Y:S01]  /*11470*/  IMAD.MOV.U32 R13, RZ, RZ, -0x3e01c04 ;  /* 0xfc1fe3fcff0d7424 */ /* 0x000fe200078e00ff */
[----:B------:R-:W-:Y:S01]  /*11480*/  MOV R15, 0x5bedb65b ;  /* 0x5bedb65b000f7802 */ /* 0x000fe20000000f00 */
[----:B------:R-:W-:Y:S01]  /*11490*/  IMAD.MOV.U32 R14, RZ, RZ, -0x4e37864f ;  /* 0xb1c879b1ff0e7424 */ /* 0x000fe200078e00ff */
[----:B-1----:R-:W-:Y:S01]  /*114a0*/  MOV R9, 0xd168b9d1 ;  /* 0xd168b9d100097802 */ /* 0x002fe20000000f00 */
[----:B------:R-:W-:Y:S01]  /*114b0*/  IMAD.MOV.U32 R8, RZ, RZ, 0x53f5a653 ;  /* 0x53f5a653ff087424 */ /* 0x000fe200078e00ff */
[----:B------:R0:W-:Y:S01]  /*114c0*/  STL.128 [R1+0x16d0], R28 ;  /* 0x0016d01c01007387 */ /* 0x0001e20000100c00 */
[----:B------:R-:W-:-:S02]  /*114d0*/  IMAD.MOV.U32 R11, RZ, RZ, -0x12d33e13 ;  /* 0xed2cc1edff0b7424 */ /* 0x000fc400078e00ff */
[----:B--2---:R-:W-:Y:S02]  /*114e0*/  HFMA2 R6, -RZ, RZ, 0.11627197265625, 395.75 ;  /* 0x2f715e2fff067431 */ /* 0x004fe400000001ff */
[----:B------:R-:W-:Y:S01]  /*114f0*/  IMAD.MOV.U32 R10, RZ, RZ, RZ ;  /* 0x000000ffff0a7224 */ /* 0x000fe200078e00ff */
[----:B------:R1:W-:Y:S01]  /*11500*/  STL.128 [R1+0x1750], R12 ;  /* 0x0017500c01007387 */ /* 0x0003e20000100c00 */
[----:B------:R-:W-:Y:S01]  /*11510*/  IMAD.MOV.U32 R4, RZ, RZ, 0x297b5229 ;  /* 0x297b5229ff047424 */ /* 0x000fe200078e00ff */
[----:B---3--:R-:W-:Y:S01]  /*11520*/  MOV R33, 0x6eb2dc6e ;  /* 0x6eb2dc6e00217802 */ /* 0x008fe20000000f00 */
[----:B------:R-:W-:Y:S01]  /*11530*/  IMAD.MOV.U32 R5, RZ, RZ, -0x1cc1221d ;  /* 0xe33edde3ff057424 */ /* 0x000fe200078e00ff */
[----:B------:R2:W-:Y:S01]  /*11540*/  STL.128 [R1+0x1740], R8 ;  /* 0x0017400801007387 */ /* 0x0005e20000100c00 */
[----:B------:R-:W-:Y:S02]  /*11550*/  IMAD.MOV.U32 R7, RZ, RZ, -0x7b68ec7c ;  /* 0x84971384ff077424 */ /* 0x000fe400078e00ff */
[----:B------:R-:W-:Y:S01]  /*11560*/  IMAD.MOV.U32 R32, RZ, RZ, 0x1b2d361b ;  /* 0x1b2d361bff207424 */ /* 0x000fe200078e00ff */
[----:B------:R3:W-:Y:S01]  /*11570*/  STL.128 [R1+0x1720], R36 ;  /* 0x0017202401007387 */ /* 0x0007e20000100c00 */
[----:B------:R-:W-:-:S02]  /*11580*/  IMAD.MOV.U32 R34, RZ, RZ, 0x5aeeb45a ;  /* 0x5aeeb45aff227424 */ /* 0x000fc400078e00ff */
[----:B------:R-:W-:Y:S01]  /*11590*/  IMAD.MOV.U32 R35, RZ, RZ, -0x5f04a460 ;  /* 0xa0fb5ba0ff237424 */ /* 0x000fe200078e00ff */
[----:B------:R4:W-:Y:S01]  /*115a0*/  STL.128 [R1+0x1730], R4 ;  /* 0x0017300401007387 */ /* 0x0009e20000100c00 */
[----:B------:R-:W-:Y:S01]  /*115b0*/  IMAD.MOV.U32 R23, RZ, RZ, 0x394b7239 ;  /* 0x394b7239ff177424 */ /* 0x000fe200078e00ff */
[----:B0-----:R-:W-:Y:S01]  /*115c0*/  MOV R29, 0x4cd4984c ;  /* 0x4cd4984c001d7802 */ /* 0x001fe20000000f00 */
[----:B------:R-:W-:Y:S01]  /*115d0*/  IMAD.MOV.U32 R28, RZ, RZ, 0x4ade944a ;  /* 0x4ade944aff1c7424 */ /* 0x000fe200078e00ff */
[----:B-1----:R-:W-:Y:S01]  /*115e0*/  MOV R13, 0xf910e9f9 ;  /* 0xf910e9f9000d7802 */ /* 0x002fe20000000f00 */
[----:B------:R-:W-:Y:S01]  /*115f0*/  IMAD.MOV.U32 R12, RZ, RZ, 0x45cf8a45 ;  /* 0x45cf8a45ff0c7424 */ /* 0x000fe200078e00ff */
[----:B------:R0:W-:Y:S01]  /*11600*/  STL.128 [R1+0x1710], R32 ;  /* 0x0017102001007387 */ /* 0x0001e20000100c00 */
[----:B------:R-:W-:Y:S02]  /*11610*/  IMAD.MOV.U32 R14, RZ, RZ, 0x2060402 ;  /* 0x02060402ff0e7424 */ /* 0x000fe400078e00ff */
[----:B--2---:R-:W-:-:S02]  /*11620*/  HFMA2 R10, -RZ, RZ, 0.2291259765625, 1587 ;  /* 0x33556633ff0a7431 */ /* 0x004fc400000001ff */
[----:B------:R-:W-:Y:S01]  /*11630*/  IMAD.MOV.U32 R15, RZ, RZ, 0x7f81fe7f ;  /* 0x7f81fe7fff0f7424 */ /* 0x000fe200078e00ff */
[----:B------:R1:W-:Y:S01]  /*11640*/  STL.128 [R1+0x1760], R20 ;  /* 0x0017601401007387 */ /* 0x0003e20000100c00 */
[----:B------:R-:W-:Y:S02]  /*11650*/  IMAD.MOV.U32 R8, RZ, RZ, 0x43c58643 ;  /* 0x43c58643ff087424 */ /* 0x000fe400078e00ff */
[----:B---3--:R-:W-:Y:S02]  /*11660*/  HFMA2 R38, -RZ, RZ, 2.375, -3.814697265625e-06 ;  /* 0x40c08040ff267431 */ /* 0x008fe400000001ff */
[----:B------:R-:W-:Y:S01]  /*11670*/  IMAD.MOV.U32 R9, RZ, RZ, 0x4dd79a4d ;  /* 0x4dd79a4dff097424 */ /* 0x000fe200078e00ff */
[----:B------:R2:W-:Y:S01]  /*11680*/  STL.128 [R1+0x17a0], R12 ;  /* 0x0017a00c01007387 */ /* 0x0005e20000100c00 */
[----:B------:R-:W-:Y:S02]  /*11690*/  IMAD.MOV.U32 R11, RZ, RZ, -0x7a6bee7b ;  /* 0x85941185ff0b7424 */ /* 0x000fe400078e00ff */
[----:B----4-:R-:W-:-:S02]  /*116a0*/  HFMA2 R4, -RZ, RZ, -35.34375, -0.9765625 ;  /* 0xd06bbbd0ff047431 */ /* 0x010fc400000001ff */
[----:B------:R-:W-:Y:S01]  /*116b0*/  IMAD.MOV.U32 R5, RZ, RZ, -0x10d53a11 ;  /* 0xef2ac5efff057424 */ /* 0x000fe200078e00ff */
[----:B------:R-:W-:Y:S01]  /*116c0*/  MOV R7, 0xfb16edfb ;  /* 0xfb16edfb00077802 */ /* 0x000fe20000000f00 */
[----:B------:R-:W-:Y:S01]  /*116d0*/  IMAD.MOV.U32 R6, RZ, RZ, -0x551ab056 ;  /* 0xaae54faaff067424 */ /* 0x000fe200078e00ff */
[----:B------:R3:W-:Y:S01]  /*116e0*/  STL.128 [R1+0x1790], R8 ;  /* 0x0017900801007387 */ /* 0x0007e20000100c00 */
[----:B------:R-:W-:Y:S02]  /*116f0*/  IMAD.MOV.U32 R30, RZ, RZ, 0x58e8b058 ;  /* 0x58e8b058ff1e7424 */ /* 0x000fe400078e00ff */
[----:B0-----:R-:W-:Y:S02]  /*11700*/  HFMA2 R32, -RZ, RZ, 39.5, -0.0084228515625 ;  /* 0x50f0a050ff207431 */ /* 0x001fe400000001ff */
[----:B------:R-:W-:Y:S01]  /*11710*/  IMAD.MOV.U32 R31, RZ, RZ, -0x30b57a31 ;  /* 0xcf4a85cfff1f7424 */ /* 0x000fe200078e00ff */
[----:B------:R0:W-:Y:S01]  /*11720*/  STL.128 [R1+0x1780], R4 ;  /* 0x0017800401007387 */ /* 0x0001e20000100c00 */
[----:B------:R-:W-:-:S02]  /*11730*/  IMAD.MOV.U32 R36, RZ, RZ, 0x51f3a251 ;  /* 0x51f3a251ff247424 */ /* 0x000fc400078e00ff */
[----:B-1----:R-:W-:Y:S02]  /*11740*/  HFMA2 R21, -RZ, RZ, 0.00024890899658203125, 0.00197601318359375 ;  /* 0x0c14180cff157431 */ /* 0x002fe400000001ff */
[----:B------:R-:W-:Y:S01]  /*11750*/  IMAD.MOV.U32 R37, RZ, RZ, -0x5c01a25d ;  /* 0xa3fe5da3ff257424 */ /* 0x000fe200078e00ff */
[----:B------:R1:W-:Y:S01]  /*11760*/  STL.128 [R1+0x1770], R28 ;  /* 0x0017701c01007387 */ /* 0x0003e20000100c00 */
[----:B------:R-:W-:Y:S01]  /*11770*/  IMAD.MOV.U32 R39, RZ, RZ, -0x7075fa71 ;  /* 0x8f8a058fff277424 */ /* 0x000fe200078e00ff */
[----:B--2---:R-:W-:Y:S01]  /*11780*/  MOV R14, 0xf30efdf3 ;  /* 0xf30efdf3000e7802 */ /* 0x004fe20000000f00 */
[----:B------:R-:W-:Y:S01]  /*11790*/  IMAD.MOV.U32 R12, RZ, RZ, 0x10302010 ;  /* 0x10302010ff0c7424 */ /* 0x000fe200078e00ff */
[----:B------:R-:W-:Y:S01]  /*117a0*/  MOV R35, 0xa8e34ba8 ;  /* 0xa8e34ba800237802 */ /* 0x000fe20000000f00 */
[----:B------:R-:W-:Y:S01]  /*117b0*/  IMAD.MOV.U32 R13, RZ, RZ, -0xe51a01 ;  /* 0xff1ae5ffff0d7424 */ /* 0x000fe200078e00ff */
[----:B------:R2:W-:Y:S01]  /*117c0*/  STL.128 [R1+0x17c0], R36 ;  /* 0x0017c02401007387 */ /* 0x0005e20000100c00 */
[----:B------:R-:W-:-:S02]  /*117d0*/  IMAD.MOV.U32 R15, RZ, RZ, -0x2d92402e ;  /* 0xd26dbfd2ff0f7424 */ /* 0x000fc400078e00ff */
[----:B---3--:R-:W-:Y:S02]  /*117e0*/  HFMA2 R8, -RZ, RZ, -1.2177734375, 990 ;  /* 0xbcdf63bcff087431 */ /* 0x008fe400000001ff */
[----:B------:R-:W-:Y:S01]  /*117f0*/  IMAD.MOV.U32 R9, RZ, RZ, -0x493e884a ;  /* 0xb6c177b6ff097424 */ /* 0x000fe200078e00ff */
[----:B------:R-:W-:Y:S01]  /*11800*/  MOV R11, 0x21634221 ;  /* 0x21634221000b7802 */ /* 0x000fe20000000f00 */
[----:B------:R-:W-:Y:S01]  /*11810*/  IMAD.MOV.U32 R10, RZ, RZ, -0x258a5026 ;  /* 0xda75afdaff0a7424 */ /* 0x000fe200078e00ff */
[----:B0-----:R-:W-:Y:S01]  /*11820*/  MOV R5, 0x9dbc219d ;  /* 0x9dbc219d00057802 */ /* 0x001fe20000000f00 */
[----:B------:R-:W-:Y:S01]  /*11830*/  IMAD.MOV.U32 R4, RZ, RZ, -0x6d52c06e ;  /* 0x92ad3f92ff047424 */ /* 0x000fe200078e00ff */
[----:B------:R0:W-:Y:S01]  /*11840*/  STL.128 [R1+0x17f0], R12 ;  /* 0x0017f00c01007387 */ /* 0x0001e20000100c00 */
[----:B------:R-:W-:Y:S02]  /*11850*/  IMAD.MOV.U32 R6, RZ, RZ, 0x38487038 ;  /* 0x38487038ff067424 */ /* 0x000fe400078e00ff */
[----:B-1----:R-:W-:-:S02]  /*11860*/  HFMA2 R31, -RZ, RZ, 0.00176334381103515625, 0.09515380859375 ;  /* 0x17392e17ff1f7431 */ /* 0x002fc400000001ff */
[----:B------:R-:W-:Y:S01]  /*11870*/  IMAD.MOV.U32 R7, RZ, RZ, -0xafb0e0b ;  /* 0xf504f1f5ff077424 */ /* 0x000fe200078e00ff */
[----:B------:R1:W-:Y:S01]  /*11880*/  STL.128 [R1+0x17e0], R8 ;  /* 0x0017e00801007387 */ /* 0x0003e20000100c00 */
[----:B------:R-:W-:Y:S01]  /*11890*/  IMAD.MOV.U32 R33, RZ, RZ, 0x3c44783c ;  /* 0x3c44783cff217424 */ /* 0x000fe200078e00ff */
[----:B------:R-:W-:Y:S01]  /*118a0*/  MOV R28, 0x5fe1be5f ;  /* 0x5fe1be5f001c7802 */ /* 0x000fe20000000f00 */
[----:B------:R-:W-:Y:S01]  /*118b0*/  IMAD.MOV.U32 R34, RZ, RZ, -0x6045da61 ;  /* 0x9fba259fff227424 */ /* 0x000fe200078e00ff */
[----:B------:R3:W-:Y:S01]  /*118c0*/  STL.128 [R1+0x17d0], R4 ;  /* 0x0017d00401007387 */ /* 0x0007e20000100c00 */
[----:B------:R-:W-:Y:S02]  /*118d0*/  IMAD.MOV.U32 R20, RZ, RZ, -0x32b37e33 ;  /* 0xcd4c81cdff147424 */ /* 0x000fe400078e00ff */
[----:B--2---:R-:W-:Y:S02]  /*118e0*/  HFMA2 R37, -RZ, RZ, -6308, -7.9296875 ;  /* 0xee29c7eeff257431 */ /* 0x004fe400000001ff */
[----:B------:R-:W-:Y:S01]  /*118f0*/  IMAD.MOV.U32 R22, RZ, RZ, 0x13352613 ;  /* 0x13352613ff167424 */ /* 0x000fe200078e00ff */
[----:B------:R2:W-:Y:S01]  /*11900*/  STL.128 [R1+0x17b0], R32 ;  /* 0x0017b02001007387 */ /* 0x0005e20000100c00 */
[----:B------:R-:W-:-:S02]  /*11910*/  IMAD.MOV.U32 R23, RZ, RZ, -0x13d03c14 ;  /* 0xec2fc3ecff177424 */ /* 0x000fc400078e00ff */
[----:B------:R-:W-:Y:S02]  /*11920*/  IMAD.MOV.U32 R29, RZ, RZ, -0x685dca69 ;  /* 0x97a23597ff1d7424 */ /* 0x000fe400078e00ff */
[----:B0-----:R-:W-:Y:S01]  /*11930*/  HFMA2 R15, -RZ, RZ, -287.75, -0.015350341796875 ;  /* 0xdc7fa3dcff0f7431 */ /* 0x001fe200000001ff */
[----:B------:R-:W-:Y:S01]  /*11940*/  MOV R12, 0x60a0c060 ;  /* 0x60a0c060000c7802 */ /* 0x000fe20000000f00 */
[----:B------:R-:W-:Y:S01]  /*11950*/  IMAD.MOV.U32 R13, RZ, RZ, -0x7e67e67f ;  /* 0x81981981ff0d7424 */ /* 0x000fe200078e00ff */
[----:B------:R0:W-:Y:S01]  /*11960*/  STL.128 [R1+0x1800], R20 ;  /* 0x0018001401007387 */ /* 0x0001e20000100c00 */
[----:B------:R-:W-:Y:S02]  /*11970*/  IMAD.MOV.U32 R14, RZ, RZ, 0x4fd19e4f ;  /* 0x4fd19e4fff0e7424 */ /* 0x000fe400078e00ff */
[----:B-1----:R-:W-:Y:S02]  /*11980*/  HFMA2 R9, -RZ, RZ, 377.75, -0.79541015625 ;  /* 0x5de7ba5dff097431 */ /* 0x002fe400000001ff */
[----:B------:R-:W-:-:S02]  /*11990*/  IMAD.MOV.U32 R8, RZ, RZ, 0x64acc864 ;  /* 0x64acc864ff087424 */ /* 0x000fc400078e00ff */
[----:B---3--:R-:W-:Y:S01]  /*119a0*/  IMAD.MOV.U32 R4, RZ, RZ, -0x3ba86c3c ;  /* 0xc45793c4ff047424 */ /* 0x008fe200078e00ff */
[----:B------:R-:W-:Y:S01]  /*119b0*/  MOV R6, 0x7e82fc7e ;  /* 0x7e82fc7e00067802 */ /* 0x000fe20000000f00 */
[----:B------:R-:W-:Y:S01]  /*119c0*/  IMAD.MOV.U32 R5, RZ, RZ, -0x580daa59 ;  /* 0xa7f255a7ff057424 */ /* 0x000fe200078e00ff */
[----:B------:R1:W-:Y:S01]  /*119d0*/  STL.128 [R1+0x1840], R12 ;  /* 0x0018400c01007387 */ /* 0x0003e20000100c00 */
[----:B------:R-:W-:Y:S01]  /*119e0*/  IMAD.MOV.U32 R7, RZ, RZ, 0x3d477a3d ;  /* 0x3d477a3dff077424 */ /* 0x000fe200078e00ff */
[----:B--2---:R-:W-:Y:S01]  /*119f0*/  MOV R34, 0x90ab3b90 ;  /* 0x90ab3b9000227802 */ /* 0x004fe20000000f00 */
[----:B------:R-:W-:Y:S02]  /*11a00*/  IMAD.MOV.U32 R10, RZ, RZ, 0x192b3219 ;  /* 0x192b3219ff0a7424 */ /* 0x000fe400078e00ff */
[----:B------:R-:W-:Y:S01]  /*11a10*/  IMAD.MOV.U32 R11, RZ, RZ, 0x7395e673 ;  /* 0x7395e673ff0b7424 */ /* 0x000fe200078e00ff */
[----:B------:R2:W-:Y:S01]  /*11a20*/  STL.128 [R1+0x1820], R4 ;  /* 0x0018200401007387 */ /* 0x0005e20000100c00 */
[----:B------:R-:W-:-:S02]  /*11a30*/  IMAD.MOV.U32 R30, RZ, RZ, 0x44cc8844 ;  /* 0x44cc8844ff1e7424 */ /* 0x000fc400078e00ff */
[----:B0-----:R-:W-:Y:S02]  /*11a40*/  HFMA2 R23, -RZ, RZ, 851, -4.3828125 ;  /* 0x62a6c462ff177431 */ /* 0x001fe400000001ff */
[----:B------:R-:W-:Y:S01]  /*11a50*/  IMAD.MOV.U32 R32, RZ, RZ, 0x22664422 ;  /* 0x22664422ff207424 */ /* 0x000fe200078e00ff */
[----:B------:R0:W-:Y:S01]  /*11a60*/  STL.128 [R1+0x1830], R8 ;  /* 0x0018300801007387 */ /* 0x0001e20000100c00 */
[----:B------:R-:W-:Y:S01]  /*11a70*/  IMAD.MOV.U32 R33, RZ, RZ, 0x2a7e542a ;  /* 0x2a7e542aff217424 */ /* 0x000fe200078e00ff */
[----:B------:R-:W-:Y:S01]  /*11a80*/  MOV R20, 0xc25d9fc2 ;  /* 0xc25d9fc200147802 */ /* 0x000fe20000000f00 */
[----:B------:R-:W-:Y:S01]  /*11a90*/  IMAD.MOV.U32 R35, RZ, RZ, -0x777cf478 ;  /* 0x88830b88ff237424 */ /* 0x000fe200078e00ff */
[----:B------:R3:W-:Y:S01]  /*11aa0*/  STL.128 [R1+0x1810], R28 ;  /* 0x0018101c01007387 */ /* 0x0007e20000100c00 */
[----:B------:R-:W-:Y:S02]  /*11ab0*/  IMAD.MOV.U32 R36, RZ, RZ, 0x46ca8c46 ;  /* 0x46ca8c46ff247424 */ /* 0x000fe400078e00ff */
[----:B-1----:R-:W-:-:S02]  /*11ac0*/  HFMA2 R13, -RZ, RZ, 9.214878082275390625e-05, 0.000245571136474609375 ;  /* 0x060a0c06ff0d7431 */ /* 0x002fc400000001ff */
[----:B------:R-:W-:Y:S01]  /*11ad0*/  IMAD.MOV.U32 R12, RZ, RZ, 0x49db9249 ;  /* 0x49db9249ff0c7424 */ /* 0x000fe200078e00ff */
[----:B------:R1:W-:Y:S01]  /*11ae0*/  STL.128 [R1+0x1850], R32 ;  /* 0x0018502001007387 */ /* 0x0003e20000100c00 */
[----:B------:R-:W-:Y:S02]  /*11af0*/  IMAD.MOV.U32 R14, RZ, RZ, 0x246c4824 ;  /* 0x246c4824ff0e7424 */ /* 0x000fe400078e00ff */
[----:B------:R-:W-:Y:S02]  /*11b00*/  IMAD.MOV.U32 R15, RZ, RZ, 0x5ce4b85c ;  /* 0x5ce4b85cff0f7424 */ /* 0x000fe400078e00ff */
[----:B--2---:R-:W-:Y:S01]  /*11b10*/  HFMA2 R7, -RZ, RZ, -238.75, -0.09149169921875 ;  /* 0xdb76addbff077431 */ /* 0x004fe200000001ff */
[----:B------:R-:W-:Y:S01]  /*11b20*/  MOV R4, 0xde79a7de ;  /* 0xde79a7de00047802 */ /* 0x000fe20000000f00 */
[----:B------:R-:W-:Y:S02]  /*11b30*/  IMAD.MOV.U32 R5, RZ, RZ, 0x5ee2bc5e ;  /* 0x5ee2bc5eff057424 */ /* 0x000fe400078e00ff */
[----:B------:R-:W-:Y:S01]  /*11b40*/  IMAD.MOV.U32 R6, RZ, RZ, 0xb1d160b ;  /* 0x0b1d160bff067424 */ /* 0x000fe200078e00ff */
[----:B0-----:R-:W-:Y:S01]  /*11b50*/  MOV R10, 0x3a4e743a ;  /* 0x3a4e743a000a7802 */ /* 0x001fe20000000f00 */
[----:B------:R-:W-:Y:S01]  /*11b60*/  IMAD.MOV.U32 R8, RZ, RZ, -0x1fc42420 ;  /* 0xe03bdbe0ff087424 */ /* 0x000fe200078e00ff */
[----:B------:R0:W-:Y:S01]  /*11b70*/  STL.128 [R1+0x1890], R12 ;  /* 0x0018900c01007387 */ /* 0x0001e20000100c00 */
[----:B------:R-:W-:Y:S01]  /*11b80*/  IMAD.MOV.U32 R9, RZ, RZ, 0x32566432 ;  /* 0x32566432ff097424 */ /* 0x000fe200078e00ff */
[----:B---3--:R-:W-:Y:S01]  /*11b90*/  MOV R30, 0xe437d3e4 ;  /* 0xe437d3e4001e7802 */ /* 0x008fe20000000f00 */
[----:B------:R-:W-:Y:S01]  /*11ba0*/  IMAD.MOV.U32 R11, RZ, RZ, 0xa1e140a ;  /* 0x0a1e140aff0b7424 */ /* 0x000fe200078e00ff */
[----:B------:R2:W-:Y:S01]  /*11bb0*/  STL.128 [R1+0x1870], R4 ;  /* 0x0018700401007387 */ /* 0x0005e20000100c00 */
[----:B------:R-:W-:-:S02]  /*11bc0*/  IMAD.MOV.U32 R38, RZ, RZ, -0x472c9448 ;  /* 0xb8d36bb8ff267424 */ /* 0x000fc400078e00ff */
[----:B-1----:R-:W-:Y:S02]  /*11bd0*/  HFMA2 R33, -RZ, RZ, 53696, -18336 ;  /* 0x7a8ef47aff217431 */ /* 0x002fe400000001ff */
[----:B------:R-:W-:Y:S01]  /*11be0*/  IMAD.MOV.U32 R39, RZ, RZ, 0x143c2814 ;  /* 0x143c2814ff277424 */ /* 0x000fe200078e00ff */
[----:B------:R1:W-:Y:S01]  /*11bf0*/  STL.128 [R1+0x1880], R8 ;  /* 0x0018800801007387 */ /* 0x0003e20000100c00 */
[----:B------:R-:W-:Y:S02]  /*11c00*/  IMAD.MOV.U32 R28, RZ, RZ, -0x6e57c66f ;  /* 0x91a83991ff1c7424 */ /* 0x000fe400078e00ff */
[----:B------:R-:W-:Y:S01]  /*11c10*/  IMAD.MOV.U32 R29, RZ, RZ, -0x6a5bce6b ;  /* 0x95a43195ff1d7424 */ /* 0x000fe200078e00ff */
[----:B------:R3:W-:Y:S01]  /*11c20*/  STL.128 [R1+0x1860], R36 ;  /* 0x0018602401007387 */ /* 0x0007e20000100c00 */
[----:B------:R-:W-:Y:S02]  /*11c30*/  IMAD.MOV.U32 R31, RZ, RZ, 0x798bf279 ;  /* 0x798bf279ff1f7424 */ /* 0x000fe400078e00ff */
[----:B------:R-:W-:Y:S01]  /*11c40*/  IMAD.MOV.U32 R21, RZ, RZ, -0x2c91422d ;  /* 0xd36ebdd3ff157424 */ /* 0x000fe200078e00ff */
[----:B0-----:R-:W-:Y:S01]  /*11c50*/  MOV R14, 0xf407f3f4 ;  /* 0xf407f3f4000e7802 */ /* 0x001fe20000000f00 */
[----:B------:R-:W-:Y:S01]  /*11c60*/  IMAD.MOV.U32 R12, RZ, RZ, 0x6cb4d86c ;  /* 0x6cb4d86cff0c7424 */ /* 0x000fe200078e00ff */
[----:B------:R0:W-:Y:S01]  /*11c70*/  STL.128 [R1+0x18b0], R28 ;  /* 0x0018b01c01007387 */ /* 0x0001e20000100c00 */
[----:B------:R-:W-:-:S02]  /*11c80*/  IMAD.MOV.U32 R13, RZ, RZ, 0x56faac56 ;  /* 0x56faac56ff0d7424 */ /* 0x000fc400078e00ff */
[----:B--2---:R-:W-:Y:S02]  /*11c90*/  HFMA2 R5, -RZ, RZ, -8.5234375, -0.00023746490478515625 ;  /* 0xc8438bc8ff057431 */ /* 0x004fe400000001ff */
[----:B------:R-:W-:Y:S02]  /*11ca0*/  IMAD.MOV.U32 R15, RZ, RZ, -0x15da3016 ;  /* 0xea25cfeaff0f7424 */ /* 0x000fe400078e00ff */
[----:B------:R-:W-:Y:S02]  /*11cb0*/  IMAD.MOV.U32 R4, RZ, RZ, -0x18cd2a19 ;  /* 0xe732d5e7ff047424 */ /* 0x000fe400078e00ff */
[----:B-1----:R-:W-:Y:S02]  /*11cc0*/  HFMA2 R11, -RZ, RZ, -0.0458984375, 11.3203125 ;  /* 0xa9e049a9ff0b7431 */ /* 0x002fe400000001ff */
[----:B------:R-:W-:Y:S01]  /*11cd0*/  IMAD.MOV.U32 R6, RZ, RZ, 0x37596e37 ;  /* 0x37596e37ff067424 */ /* 0x000fe200078e00ff */
[----:B------:R-:W-:Y:S01]  /*11ce0*/  MOV R8, 0x8d8c018d ;  /* 0x8d8c018d00087802 */ /* 0x000fe20000000f00 */
[----:B------:R-:W-:Y:S01]  /*11cf0*/  IMAD.MOV.U32 R7, RZ, RZ, 0x6db7da6d ;  /* 0x6db7da6dff077424 */ /* 0x000fe200078e00ff */
[----:B------:R1:W-:Y:S01]  /*11d00*/  STL.128 [R1+0x18e0], R12 ;  /* 0x0018e00c01007387 */ /* 0x0003e20000100c00 */
[----:B------:R-:W-:-:S02]  /*11d10*/  IMAD.MOV.U32 R9, RZ, RZ, -0x2a9b4e2b ;  /* 0xd564b1d5ff097424 */ /* 0x000fc400078e00ff */
[----:B---3--:R-:W-:Y:S02]  /*11d20*/  HFMA2 R39, -RZ, RZ, 0.1007080078125, 267.5 ;  /* 0x2e725c2eff277431 */ /* 0x008fe400000001ff */
[----:B------:R-:W-:Y:S01]  /*11d30*/  IMAD.MOV.U32 R10, RZ, RZ, 0x4ed29c4e ;  /* 0x4ed29c4eff0a7424 */ /* 0x000fe200078e00ff */
[----:B------:R2:W-:Y:S01]  /*11d40*/  STL.128 [R1+0x18c0], R4 ;  /* 0x0018c00401007387 */ /* 0x0005e20000100c00 */
[----:B------:R-:W-:Y:S02]  /*11d50*/  IMAD.MOV.U32 R22, RZ, RZ, -0x5310bc54 ;  /* 0xacef43acff167424 */ /* 0x000fe400078e00ff */
[----:B0-----:R-:W-:Y:S02]  /*11d60*/  HFMA2 R29, -RZ, RZ, 4.6074390411376953125e-05, 9.1731548309326171875e-05 ;  /* 0x03050603ff1d7431 */ /* 0x001fe400000001ff */
[----:B------:R-:W-:Y:S01]  /*11d70*/  IMAD.MOV.U32 R32, RZ, RZ, 0x65afca65 ;  /* 0x65afca65ff207424 */ /* 0x000fe200078e00ff */
[----:B------:R0:W-:Y:S01]  /*11d80*/  STL.128 [R1+0x18d0], R8 ;  /* 0x0018d00801007387 */ /* 0x0001e20000100c00 */
[----:B------:R-:W-:Y:S01]  /*11d90*/  IMAD.MOV.U32 R34, RZ, RZ, -0x5116b852 ;  /* 0xaee947aeff227424 */ /* 0x000fe200078e00ff */
[----:B------:R-:W-:Y:S01]  /*11da0*/  MOV R36, 0xbad56fba ;  /* 0xbad56fba00247802 */ /* 0x000fe20000000f00 */
[----:B------:R-:W-:Y:S01]  /*11db0*/  IMAD.MOV.U32 R35, RZ, RZ, 0x8181008 ;  /* 0x08181008ff237424 */ /* 0x000fe200078e00ff */
[----:B------:R3:W-:Y:S01]  /*11dc0*/  STL.128 [R1+0x18a0], R20 ;  /* 0x0018a01401007387 */ /* 0x0007e20000100c00 */
[----:B------:R-:W-:-:S02]  /*11dd0*/  IMAD.MOV.U32 R37, RZ, RZ, 0x7888f078 ;  /* 0x7888f078ff257424 */ /* 0x000fc400078e00ff */
[----:B------:R-:W-:Y:S02]  /*11de0*/  IMAD.MOV.U32 R38, RZ, RZ, 0x256f4a25 ;  /* 0x256f4a25ff267424 */ /* 0x000fe400078e00ff */
[----:B-1----:R-:W-:Y:S01]  /*11df0*/  HFMA2 R15, -RZ, RZ, -0.00019896030426025390625, 0.000460147857666015625 ;  /* 0x8a850f8aff0f7431 */ /* 0x002fe200000001ff */
[----:B------:R-:W-:Y:S01]  /*11e00*/  MOV R12, 0x4bdd964b ;  /* 0x4bdd964b000c7802 */ /* 0x000fe20000000f00 */
[----:B------:R-:W-:Y:S01]  /*11e10*/  IMAD.MOV.U32 R13, RZ, RZ, -0x42239e43 ;  /* 0xbddc61bdff0d7424 */ /* 0x000fe200078e00ff */
[----:B------:R1:W-:Y:S01]  /*11e20*/  STL.128 [R1+0x18f0], R32 ;  /* 0x0018f02001007387 */ /* 0x0003e20000100c00 */
[----:B------:R-:W-:Y:S01]  /*11e30*/  IMAD.MOV.U32 R14, RZ, RZ, -0x7479f275 ;  /* 0x8b860d8bff0e7424 */ /* 0x000fe200078e00ff */
[----:B--2---:R-:W-:Y:S01]  /*11e40*/  MOV R6, 0xb4c773b4 ;  /* 0xb4c773b400067802 */ /* 0x004fe20000000f00 */
[----:B------:R-:W-:Y:S01]  /*11e50*/  IMAD.MOV.U32 R4, RZ, RZ, 0x1c24381c ;  /* 0x1c24381cff047424 */ /* 0x000fe200078e00ff */
[----:B------:R-:W-:Y:S01]  /*11e60*/  STL.128 [R1+0x1900], R36 ;  /* 0x0019002401007387 */ /* 0x000fe20000100c00 */
[----:B------:R-:W-:-:S02]  /*11e70*/  IMAD.MOV.U32 R5, RZ, RZ, -0x590ea85a ;  /* 0xa6f157a6ff057424 */ /* 0x000fc400078e00ff */
[----:B0-----:R-:W-:Y:S02]  /*11e80*/  HFMA2 R9, -RZ, RZ, -351, -0.01145172119140625 ;  /* 0xdd7ca1ddff097431 */ /* 0x001fe400000001ff */
[----:B------:R-:W-:Y:S01]  /*11e90*/  IMAD.MOV.U32 R7, RZ, RZ, -0x39ae683a ;  /* 0xc65197c6ff077424 */ /* 0x000fe200078e00ff */
[----:B------:R0:W-:Y:S01]  /*11ea0*/  STL.128 [R1+0x1930], R12 ;  /* 0x0019300c01007387 */ /* 0x0001e20000100c00 */
[----:B------:R-:W-:Y:S01]  /*11eb0*/  IMAD.MOV.U32 R8, RZ, RZ, -0x17dc3418 ;  /* 0xe823cbe8ff087424 */ /* 0x000fe200078e00ff */
[----:B---3--:R-:W-:Y:S01]  /*11ec0*/  MOV R22, 0xb5c471b5 ;  /* 0xb5c471b500167802 */ /* 0x008fe20000000f00 */
[----:B------:R-:W-:Y:S01]  /*11ed0*/  IMAD.MOV.U32 R10, RZ, RZ, 0x749ce874 ;  /* 0x749ce874ff0a7424 */ /* 0x000fe200078e00ff */
[----:B------:R2:W-:Y:S01]  /*11ee0*/  STL.128 [R1+0x1910], R4 ;  /* 0x0019100401007387 */ /* 0x0005e20000100c00 */
[----:B------:R-:W-:Y:S02]  /*11ef0*/  IMAD.MOV.U32 R11, RZ, RZ, 0x1f213e1f ;  /* 0x1f213e1fff0b7424 */ /* 0x000fe400078e00ff */
[----:B------:R-:W-:-:S02]  /*11f00*/  IMAD.MOV.U32 R20, RZ, RZ, 0x7090e070 ;  /* 0x7090e070ff147424 */ /* 0x000fc400078e00ff */
[----:B-1----:R-:W-:Y:S02]  /*11f10*/  HFMA2 R35, -RZ, RZ, -0.00113582611083984375, 0.23681640625 ;  /* 0x94a73394ff237431 */ /* 0x002fe400000001ff */
[----:B------:R-:W-:Y:S01]  /*11f20*/  IMAD.MOV.U32 R21, RZ, RZ, 0x3e427c3e ;  /* 0x3e427c3eff157424 */ /* 0x000fe200078e00ff */
[----:B------:R1:W-:Y:S01]  /*11f30*/  STL.128 [R1+0x1920], R8 ;  /* 0x0019200801007387 */ /* 0x0003e20000100c00 */
[----:B------:R-:W-:Y:S01]  /*11f40*/  IMAD.MOV.U32 R23, RZ, RZ, 0x66aacc66 ;  /* 0x66aacc66ff177424 */ /* 0x000fe200078e00ff */
[----:B------:R-:W-:Y:S01]  /*11f50*/  MOV R32, 0x69bbd269 ;  /* 0x69bbd26900207802 */ /* 0x000fe20000000f00 */
[----:B------:R-:W-:Y:S02]  /*11f60*/  IMAD.MOV.U32 R28, RZ, RZ, 0x48d89048 ;  /* 0x48d89048ff1c7424 */ /* 0x000fe400078e00ff */
[----:B------:R-:W-:Y:S01]  /*11f70*/  IMAD.MOV.U32 R30, RZ, RZ, -0x9fe080a ;  /* 0xf601f7f6ff1e7424 */ /* 0x000fe200078e00ff */
[----:B0-----:R-:W-:Y:S01]  /*11f80*/  LEA R12, P0, R16, UR4, 0x4 ;  /* 0x00000004100c7c11 */ /* 0x001fe2000f8020ff */
[----:B------:R-:W-:Y:S01]  /*11f90*/  IMAD.MOV.U32 R31, RZ, RZ, 0xe121c0e ;  /* 0x0e121c0eff1f7424 */ /* 0x000fe200078e00ff */
[----:B------:R0:W-:Y:S01]  /*11fa0*/  STL.128 [R1+0x1940], R20 ;  /* 0x0019401401007387 */ /* 0x0001e20000100c00 */
[----:B------:R-:W-:-:S02]  /*11fb0*/  IMAD.MOV.U32 R18, RZ, RZ, -0x674cd468 ;  /* 0x98b32b98ff127424 */ /* 0x000fc400078e00ff */
[----:B--2---:R-:W-:Y:S01]  /*11fc0*/  HFMA2 R7, -RZ, RZ, -0.7265625, 2930 ;  /* 0xb9d069b9ff077431 */ /* 0x004fe200000001ff */
[----:B------:R-:W-:Y:S01]  /*11fd0*/  LEA.HI.X R13, R16, UR5, R17, 0x4, P0 ;  /* 0x00000005100d7c11 */ /* 0x000fe200080f2411 */
[----:B------:R-:W-:Y:S01]  /*11fe0*/  IMAD.MOV.U32 R5, RZ, RZ, 0x355f6a35 ;  /* 0x355f6a35ff057424 */ /* 0x000fe200078e00ff */
[----:B------:R-:W-:Y:S01]  /*11ff0*/  MOV R4, 0x61a3c261 ;  /* 0x61a3c26100047802 */ /* 0x000fe20000000f00 */
[----:B------:R-:W-:Y:S02]  /*12000*/  IMAD.MOV.U32 R6, RZ, RZ, 0x57f9ae57 ;  /* 0x57f9ae57ff067424 */ /* 0x000fe400078e00ff */
[----:B------:R-:W-:Y:S02]  /*12010*/  HFMA2 R17, -RZ, RZ, -33376, -4080 ;  /* 0xf813ebf8ff117431 */ /* 0x000fe400000001ff */
[----:B-1----:R-:W-:Y:S01]  /*12020*/  IMAD.MOV.U32 R8, RZ, RZ, -0x796ee87a ;  /* 0x86911786ff087424 */ /* 0x002fe200078e00ff */
[----:B------:R-:W-:Y:S01]  /*12030*/  MOV R10, 0x1d273a1d ;  /* 0x1d273a1d000a7802 */ /* 0x000fe20000000f00 */
[----:B------:R-:W-:Y:S01]  /*12040*/  IMAD.MOV.U32 R9, RZ, RZ, -0x3ea7663f ;  /* 0xc15899c1ff097424 */ /* 0x000fe200078e00ff */
[----:B------:R-:W-:Y:S01]  /*12050*/  STL.128 [R1+0x1950], R28 ;  /* 0x0019501c01007387 */ /* 0x000fe20000100c00 */
[----:B------:R-:W-:-:S02]  /*12060*/  IMAD.MOV.U32 R11, RZ, RZ, -0x6146d862 ;  /* 0x9eb9279eff0b7424 */ /* 0x000fc400078e00ff */
[----:B------:R-:W-:Y:S01]  /*12070*/  IMAD.MOV.U32 R16, RZ, RZ, -0x1ec7261f ;  /* 0xe138d9e1ff107424 */ /* 0x000fe200078e00ff */
[----:B------:R-:W-:Y:S01]  /*12080*/  STL.128 [R1+0x1960], R4 ;  /* 0x0019600401007387 */ /* 0x000fe20000100c00 */
[----:B------:R-:W-:Y:S02]  /*12090*/  IMAD.MOV.U32 R19, RZ, RZ, 0x11332211 ;  /* 0x11332211ff137424 */ /* 0x000fe400078e00ff */
[----:B0-----:R-:W-:Y:S02]  /*120a0*/  HFMA2 R21, -RZ, RZ, -0.002777099609375, 0.043731689453125 ;  /* 0x99b02999ff157431 */ /* 0x001fe400000001ff */
[----:B------:R-:W-:Y:S01]  /*120b0*/  IMAD.MOV.U32 R33, RZ, RZ, -0x268f5627 ;  /* 0xd970a9d9ff217424 */ /* 0x000fe200078e00ff */
[----:B------:R0:W-:Y:S01]  /*120c0*/  STL.128 [R1+0x1970], R8 ;  /* 0x0019700801007387 */ /* 0x0001e20000100c00 */
[----:B------:R-:W-:Y:S02]  /*120d0*/  IMAD.MOV.U32 R20, RZ, RZ, 0x41c38241 ;  /* 0x41c38241ff147424 */ /* 0x000fe400078e00ff */
[----:B------:R-:W-:Y:S01]  /*120e0*/  IMAD.MOV.U32 R34, RZ, RZ, -0x7176f872 ;  /* 0x8e89078eff227424 */ /* 0x000fe200078e00ff */
[----:B------:R-:W5:Y:S01]  /*120f0*/  LDG.E R36, desc[UR36][R12.64] ;  /* 0x000000240c247981 */ /* 0x000f62000c1e1900 */
[----:B------:R-:W-:-:S03]  /*12100*/  IMAD.MOV.U32 R22, RZ, RZ, 0x2d775a2d ;  /* 0x2d775a2dff167424 */ /* 0x000fc600078e00ff */
[----:B------:R-:W5:Y:S01]  /*12110*/  LDG.E R3, desc[UR36][R12.64+0x4] ;  /* 0x000004240c037981 */ /* 0x000f62000c1e1900 */
[----:B------:R-:W-:-:S03]  /*12120*/  IMAD.MOV.U32 R23, RZ, RZ, 0xf111e0f ;  /* 0x0f111e0fff177424 */ /* 0x000fc600078e00ff */
[----:B------:R-:W5:Y:S04]  /*12130*/  LDG.E R26, desc[UR36][R12.64+0x8] ;  /* 0x000008240c1a7981 */ /* 0x000f68000c1e1900 */
[----:B------:R1:W5:Y:S01]  /*12140*/  LDG.E R27, desc[UR36][R12.64+0xc] ;  /* 0x00000c240c1b7981 */ /* 0x000362000c1e1900 */
[----:B0-----:R-:W-:Y:S02]  /*12150*/  HFMA2 R9, -RZ, RZ, 95.9375, -0.049468994140625 ;  /* 0x55ffaa55ff097431 */ /* 0x001fe400000001ff */
[----:B------:R-:W-:Y:S01]  /*12160*/  IMAD.MOV.U32 R8, RZ, RZ, -0x31b67832 ;  /* 0xce4987ceff087424 */ /* 0x000fe200078e00ff */
[----:B------:R-:W-:Y:S01]  /*12170*/  MOV R6, 0x87921587 ;  /* 0x8792158700067802 */ /* 0x000fe20000000f00 */
[----:B------:R0:W-:Y:S01]  /*12180*/  STL.128 [R1+0x1980], R16 ;  /* 0x0019801001007387 */ /* 0x0001e20000100c00 */
[----:B------:R-:W-:-:S02]  /*12190*/  IMAD.MOV.U32 R10, RZ, RZ, 0x28785028 ;  /* 0x28785028ff0a7424 */ /* 0x000fc400078e00ff */
[----:B------:R-:W-:Y:S02]  /*121a0*/  HFMA2 R15, -RZ, RZ, 0.0003106594085693359375, 0.0029544830322265625 ;  /* 0x0d171a0dff0f7431 */ /* 0x000fe400000001ff */
[----:B------:R-:W-:Y:S01]  /*121b0*/  IMAD.MOV.U32 R11, RZ, RZ, -0x20855a21 ;  /* 0xdf7aa5dfff0b7424 */ /* 0x000fe200078e00ff */
[----:B------:R2:W-:Y:S01]  /*121c0*/  STL.128 [R1+0x19e0], R20 ;  /* 0x0019e01401007387 */ /* 0x0005e20000100c00 */
[----:B------:R-:W-:Y:S01]  /*121d0*/  IMAD.MOV.U32 R4, RZ, RZ, -0x6449d265 ;  /* 0x9bb62d9bff047424 */ /* 0x000fe200078e00ff */
[----:B-1----:R-:W-:Y:S01]  /*121e0*/  MOV R12, 0x8c8f038c ;  /* 0x8c8f038c000c7802 */ /* 0x002fe20000000f00 */
[----:B------:R-:W-:Y:S01]  /*121f0*/  IMAD.MOV.U32 R5, RZ, RZ, 0x1e223c1e ;  /* 0x1e223c1eff057424 */ /* 0x000fe200078e00ff */
[----:B------:R1:W-:Y:S01]  /*12200*/  STL.128 [R1+0x19b0], R8 ;  /* 0x0019b00801007387 */ /* 0x0003e20000100c00 */
[----:B------:R-:W-:Y:S01]  /*12210*/  IMAD.MOV.U32 R7, RZ, RZ, -0x16df3617 ;  /* 0xe920c9e9ff077424 */ /* 0x000fe200078e00ff */
[C---:B------:R-:W-:Y:S01]  /*12220*/  IADD3 R38, PT, PT, R1.reuse, 0x1a20, RZ ;  /* 0x00001a2001267810 */ /* 0x040fe20007ffe0ff */
[----:B------:R-:W-:Y:S01]  /*12230*/  IMAD.MOV.U32 R13, RZ, RZ, -0x5e07a65f ;  /* 0xa1f859a1ff0d7424 */ /* 0x000fe200078e00ff */
[----:B------:R-:W-:Y:S01]  /*12240*/  STL.128 [R1+0x1990], R32 ;  /* 0x0019902001007387 */ /* 0x000fe20000100c00 */
[----:B------:R-:W-:Y:S01]  /*12250*/  IMAD.MOV.U32 R14, RZ, RZ, -0x767ff677 ;  /* 0x89800989ff0e7424 */ /* 0x000fe200078e00ff */
[----:B------:R-:W-:Y:S01]  /*12260*/  UMOV UR4, URZ ;  /* 0x000000ff00047c82 */ /* 0x000fe20008000000 */
[----:B------:R-:W-:Y:S01]  /*12270*/  VIADD R37, R1, 0x1e20 ;  /* 0x00001e2001257836 */ /* 0x000fe20000000000 */
[----:B0-----:R-:W-:Y:S01]  /*12280*/  MOV R18, 0x42c68442 ;  /* 0x42c6844200127802 */ /* 0x001fe20000000f00 */
[----:B------:R-:W-:Y:S01]  /*12290*/  IMAD.MOV.U32 R16, RZ, RZ, -0x40259a41 ;  /* 0xbfda65bfff107424 */ /* 0x000fe200078e00ff */
[----:B------:R0:W-:Y:S01]  /*122a0*/  STL.128 [R1+0x19a0], R4 ;  /* 0x0019a00401007387 */ /* 0x0001e20000100c00 */
[----:B------:R-:W-:-:S02]  /*122b0*/  IMAD.MOV.U32 R17, RZ, RZ, -0x19ce281a ;  /* 0xe631d7e6ff117424 */ /* 0x000fc400078e00ff */
[----:B--2---:R-:W-:Y:S02]  /*122c0*/  HFMA2 R22, -RZ, RZ, -0.059906005859375, -1613 ;  /* 0xababe64dff167431 */ /* 0x004fe400000001ff */
[----:B------:R-:W-:Y:S01]  /*122d0*/  IMAD.MOV.U32 R19, RZ, RZ, 0x68b8d068 ;  /* 0x68b8d068ff137424 */ /* 0x000fe200078e00ff */
[----:B------:R2:W-:Y:S01]  /*122e0*/  STL.128 [R1+0x19c0], R12 ;  /* 0x0019c00c01007387 */ /* 0x0005e20000100c00 */
[----:B------:R-:W-:Y:S01]  /*122f0*/  IMAD.MOV.U32 R20, RZ, RZ, -0x101e619 ;  /* 0xfefe19e7ff147424 */ /* 0x000fe200078e00ff */
[----:B-1----:R-:W-:Y:S01]  /*12300*/  MOV R10, 0x777799ee ;  /* 0x777799ee000a7802 */ /* 0x002fe20000000f00 */
[----:B------:R-:W-:Y:S01]  /*12310*/  IMAD.MOV.U32 R8, RZ, RZ, 0x6363a5c6 ;  /* 0x6363a5c6ff087424 */ /* 0x000fe200078e00ff */
[----:B------:R1:W-:Y:S01]  /*12320*/  STL.128 [R1+0x19d0], R16 ;  /* 0x0019d01001007387 */ /* 0x0003e20000100c00 */
[----:B------:R-:W-:Y:S02]  /*12330*/  IMAD.MOV.U32 R9, RZ, RZ, 0x7c7c84f8 ;  /* 0x7c7c84f8ff097424 */ /* 0x000fe400078e00ff */
[----:B------:R-:W-:-:S02]  /*12340*/  IMAD.MOV.U32 R11, RZ, RZ, 0x7b7b8df6 ;  /* 0x7b7b8df6ff0b7424 */ /* 0x000fc400078e00ff */
[----:B------:R-:W-:Y:S02]  /*12350*/  IMAD.MOV.U32 R21, RZ, RZ, -0x28289d4b ;  /* 0xd7d762b5ff157424 */ /* 0x000fe400078e00ff */
[----:B------:R-:W-:Y:S02]  /*12360*/  IMAD.MOV.U32 R23, RZ, RZ, 0x76769aec ;  /* 0x76769aecff177424 */ /* 0x000fe400078e00ff */
[----:B0-----:R-:W-:Y:S01]  /*12370*/  HFMA2 R7, -RZ, RZ, 0.0015201568603515625, 0.0638427734375 ;  /* 0x163a2c16ff077431 */ /* 0x001fe200000001ff */
[----:B------:R-:W-:Y:S01]  /*12380*/  MOV R4, 0xb0cb7bb0 ;  /* 0xb0cb7bb000047802 */ /* 0x000fe20000000f00 */
[----:B------:R-:W-:Y:S01]  /*12390*/  IMAD.MOV.U32 R5, RZ, RZ, 0x54fca854 ;  /* 0x54fca854ff057424 */ /* 0x000fe200078e00ff */
[----:B------:R0:W-:Y:S01]  /*123a0*/  STL.128 [R1+0x1e00], R8 ;  /* 0x001e000801007387 */ /* 0x0001e20000100c00 */
[----:B------:R-:W-:Y:S02]  /*123b0*/  IMAD.MOV.U32 R6, RZ, RZ, -0x44299245 ;  /* 0xbbd66dbbff067424 */ /* 0x000fe400078e00ff */
[----:B--2---:R-:W-:-:S02]  /*123c0*/  HFMA2 R13, -RZ, RZ, 3798, -1.458984375 ;  /* 0x6b6bbdd6ff0d7431 */ /* 0x004fc400000001ff */
[----:B------:R-:W-:Y:S01]  /*123d0*/  IMAD.MOV.U32 R12, RZ, RZ, -0xd0df201 ;  /* 0xf2f20dffff0c7424 */ /* 0x000fe200078e00ff */
[----:B------:R2:W-:Y:S01]  /*123e0*/  STL.128 [R1+0x1e30], R20 ;  /* 0x001e301401007387 */ /* 0x0005e20000100c00 */
[----:B-1----:R-:W-:Y:S01]  /*123f0*/  MOV R16, 0x30305060 ;  /* 0x3030506000107802 */ /* 0x002fe20000000f00 */
[----:B------:R-:W-:Y:S01]  /*12400*/  IMAD.MOV.U32 R17, RZ, RZ, 0x1010302 ;  /* 0x01010302ff117424 */ /* 0x000fe200078e00ff */
[----:B------:R-:W-:Y:S01]  /*12410*/  MOV R19, 0x2b2b7d56 ;  /* 0x2b2b7d5600137802 */ /* 0x000fe20000000f00 */
[----:B------:R-:W-:Y:S01]  /*12420*/  IMAD.MOV.U32 R18, RZ, RZ, 0x6767a9ce ;  /* 0x6767a9ceff127424 */ /* 0x000fe200078e00ff */
[----:B------:R1:W-:Y:S01]  /*12430*/  STL.128 [R1+0x19f0], R4 ;  /* 0x0019f00401007387 */ /* 0x0003e20000100c00 */
[----:B------:R-:W-:Y:S02]  /*12440*/  IMAD.MOV.U32 R14, RZ, RZ, 0x6f6fb1de ;  /* 0x6f6fb1deff0e7424 */ /* 0x000fe400078e00ff */
[----:B------:R-:W-:Y:S01]  /*12450*/  IMAD.MOV.U32 R15, RZ, RZ, -0x3a3aab6f ;  /* 0xc5c55491ff0f7424 */ /* 0x000fe200078e00ff */
[----:B------:R3:W-:Y:S01]  /*12460*/  STL.128 [R1+0x1e20], R16 ;  /* 0x001e201001007387 */ /* 0x0007e20000100c00 */
[----:B------:R-:W-:-:S02]  /*12470*/  VIADD R39, R1, 0x1220 ;  /* 0x0000122001277836 */ /* 0x000fc40000000000 */
[----:B0-----:R-:W-:Y:S02]  /*12480*/  HFMA2 R8, -RZ, RZ, -57152, 0.00144863128662109375 ;  /* 0xfafa15efff087431 */ /* 0x001fe400000001ff */
[----:B------:R-:W-:Y:S01]  /*12490*/  IMAD.MOV.U32 R9, RZ, RZ, 0x5959ebb2 ;  /* 0x5959ebb2ff097424 */ /* 0x000fe200078e00ff */
[----:B------:R-:W-:Y:S01]  /*124a0*/  MOV R11, 0xf0f00bfb ;  /* 0xf0f00bfb000b7802 */ /* 0x000fe20000000f00 */
[----:B------:R-:W-:Y:S02]  /*124b0*/  IMAD.MOV.U32 R10, RZ, RZ, 0x4747c98e ;  /* 0x4747c98eff0a7424 */ /* 0x000fe400078e00ff */
[----:B--2---:R-:W-:Y:S01]  /*124c0*/  HFMA2 R23, -RZ, RZ, 0.024017333984375, 3224 ;  /* 0x26266a4cff177431 */ /* 0x004fe200000001ff */
        /* <DEDUP_REMOVED lines=8> */
[----:B---3--:R-:W-:Y:S02]  /*12550*/  HFMA2 R17, -RZ, RZ, -0.01812744140625, -30000 ;  /* 0xa4a4f753ff117431 */ /* 0x008fe400000001ff */
[----:B------:R-:W-:Y:S01]  /*12560*/  IMAD.MOV.U32 R16, RZ, RZ, -0x636340dd ;  /* 0x9c9cbf23ff107424 */ /* 0x000fe200078e00ff */
[----:B------:R2:W-:Y:S01]  /*12570*/  STL.128 [R1+0x1e80], R20 ;  /* 0x001e801401007387 */ /* 0x0005e20000100c00 */
[----:B------:R-:W-:Y:S02]  /*12580*/  IMAD.MOV.U32 R18, RZ, RZ, 0x727296e4 ;  /* 0x727296e4ff127424 */ /* 0x000fe400078e00ff */
[----:B------:R-:W-:Y:S02]  /*12590*/  IMAD.MOV.U32 R19, RZ, RZ, -0x3f3fa465 ;  /* 0xc0c05b9bff137424 */ /* 0x000fe400078e00ff */
[----:B------:R-:W-:Y:S02]  /*125a0*/  IMAD.MOV.U32 R7, RZ, RZ, 0x7d7d87fa ;  /* 0x7d7d87faff077424 */ /* 0x000fe400078e00ff */
[----:B------:R-:W-:Y:S01]  /*125b0*/  IMAD.MOV.U32 R40, RZ, RZ, RZ ;  /* 0x000000ffff287224 */ /* 0x000fe200078e00ff */
[----:B0-----:R-:W-:Y:S01]  /*125c0*/  MOV R14, 0xa2a2fd5f ;  /* 0xa2a2fd5f000e7802 */ /* 0x001fe20000000f00 */
[----:B------:R-:W-:Y:S01]  /*125d0*/  IMAD.MOV.U32 R12, RZ, RZ, -0x525213bf ;  /* 0xadadec41ff0c7424 */ /* 0x000fe200078e00ff */
[----:B------:R0:W-:Y:S01]  /*125e0*/  STL.128 [R1+0x1e70], R16 ;  /* 0x001e701001007387 */ /* 0x0001e20000100c00 */
[----:B------:R-:W-:-:S02]  /*125f0*/  IMAD.MOV.U32 R13, RZ, RZ, -0x2b2b984d ;  /* 0xd4d467b3ff0d7424 */ /* 0x000fc400078e00ff */
[----:B-1----:R-:W-:Y:S02]  /*12600*/  HFMA2 R9, -RZ, RZ, -0.0220489501953125, -17680 ;  /* 0xa5a5f451ff097431 */ /* 0x002fe400000001ff */
[----:B------:R-:W-:Y:S01]  /*12610*/  IMAD.MOV.U32 R15, RZ, RZ, -0x505015bb ;  /* 0xafafea45ff0f7424 */ /* 0x000fe200078e00ff */
[----:B------:R1:W-:Y:S01]  /*12620*/  STL.128 [R1+0x1e40], R4 ;  /* 0x001e400401007387 */ /* 0x0003e20000100c00 */
[----:B------:R-:W-:Y:S02]  /*12630*/  IMAD.MOV.U32 R8, RZ, RZ, 0x34345c68 ;  /* 0x34345c68ff087424 */ /* 0x000fe400078e00ff */
[----:B--2---:R-:W-:Y:S02]  /*12640*/  HFMA2 R21, -RZ, RZ, -0.0016078948974609375, -0.01018524169921875 ;  /* 0x9696a137ff157431 */ /* 0x004fe400000001ff */
[----:B------:R-:W-:Y:S01]  /*12650*/  IMAD.MOV.U32 R10, RZ, RZ, -0x1a1acb2f ;  /* 0xe5e534d1ff0a7424 */ /* 0x000fe200078e00ff */
[----:B------:R2:W-:Y:S01]  /*12660*/  STL.128 [R1+0x1e60], R12 ;  /* 0x001e600c01007387 */ /* 0x0005e20000100c00 */
[----:B------:R-:W-:-:S02]  /*12670*/  IMAD.MOV.U32 R11, RZ, RZ, -0xe0ef707 ;  /* 0xf1f108f9ff0b7424 */ /* 0x000fc400078e00ff */
[----:B------:R-:W-:Y:S02]  /*12680*/  IMAD.MOV.U32 R20, RZ, RZ, 0x18182830 ;  /* 0x18182830ff147424 */ /* 0x000fe400078e00ff */
[----:B------:R-:W-:Y:S01]  /*12690*/  IMAD.MOV.U32 R22, RZ, RZ, 0x5050f0a ;  /* 0x05050f0aff167424 */ /* 0x000fe200078e00ff */
[----:B------:R3:W-:Y:S01]  /*126a0*/  STL.128 [R1+0x1ea0], R8 ;  /* 0x001ea00801007387 */ /* 0x0007e20000100c00 */
[----:B------:R-:W-:Y:S01]  /*126b0*/  IMAD.MOV.U32 R23, RZ, RZ, -0x65654ad1 ;  /* 0x9a9ab52fff177424 */ /* 0x000fe200078e00ff */
[----:B0-----:R-:W-:Y:S01]  /*126c0*/  MOV R18, 0x23236546 ;  /* 0x2323654600127802 */ /* 0x001fe20000000f00 */
[----:B------:R-:W-:Y:S02]  /*126d0*/  IMAD.MOV.U32 R16, RZ, RZ, 0x4040c08 ;  /* 0x04040c08ff107424 */ /* 0x000fe400078e00ff */
[----:B------:R-:W-:Y:S01]  /*126e0*/  IMAD.MOV.U32 R17, RZ, RZ, -0x3838ad6b ;  /* 0xc7c75295ff117424 */ /* 0x000fe200078e00ff */
[----:B-1----:R-:W-:Y:S01]  /*126f0*/  MOV R6, 0xf7f702f5 ;  /* 0xf7f702f500067802 */ /* 0x002fe20000000f00 */
[----:B------:R-:W-:Y:S01]  /*12700*/  IMAD.MOV.U32 R19, RZ, RZ, -0x3c3ca163 ;  /* 0xc3c35e9dff137424 */ /* 0x000fe200078e00ff */
[----:B------:R0:W-:Y:S01]  /*12710*/  STL.128 [R1+0x1ed0], R20 ;  /* 0x001ed01401007387 */ /* 0x0001e20000100c00 */
[----:B------:R-:W-:-:S02]  /*12720*/  IMAD.MOV.U32 R4, RZ, RZ, 0x36365a6c ;  /* 0x36365a6cff047424 */ /* 0x000fc400078e00ff */
[----:B--2---:R-:W-:Y:S02]  /*12730*/  HFMA2 R15, -RZ, RZ, 0.00124073028564453125, 1.791015625 ;  /* 0x15153f2aff0f7431 */ /* 0x004fe400000001ff */
[----:B------:R-:W-:Y:S01]  /*12740*/  IMAD.MOV.U32 R5, RZ, RZ, 0x3f3f417e ;  /* 0x3f3f417eff057424 */ /* 0x000fe200078e00ff */
[----:B------:R1:W-:Y:S01]  /*12750*/  STL.128 [R1+0x1ec0], R16 ;  /* 0x001ec01001007387 */ /* 0x0003e20000100c00 */
[----:B------:R-:W-:Y:S01]  /*12760*/  IMAD.MOV.U32 R7, RZ, RZ, -0x3333b07d ;  /* 0xcccc4f83ff077424 */ /* 0x000fe200078e00ff */
[----:B------:R-:W-:Y:S01]  /*12770*/  MOV R12, 0x717193e2 ;  /* 0x717193e2000c7802 */ /* 0x000fe20000000f00 */
[----:B------:R-:W-:Y:S01]  /*12780*/  IMAD.MOV.U32 R13, RZ, RZ, -0x27278c55 ;  /* 0xd8d873abff0d7424 */ /* 0x000fe200078e00ff */
[----:B---3--:R-:W-:Y:S01]  /*12790*/  MOV R10, 0xb2b2cd7f ;  /* 0xb2b2cd7f000a7802 */ /* 0x008fe20000000f00 */
[----:B------:R-:W-:Y:S01]  /*127a0*/  IMAD.MOV.U32 R14, RZ, RZ, 0x31315362 ;  /* 0x31315362ff0e7424 */ /* 0x000fe200078e00ff */
[----:B------:R2:W-:Y:S01]  /*127b0*/  STL.128 [R1+0x1e90], R4 ;  /* 0x001e900401007387 */ /* 0x0005e20000100c00 */
[----:B------:R-:W-:-:S02]  /*127c0*/  IMAD.MOV.U32 R8, RZ, RZ, -0x1414d933 ;  /* 0xebeb26cdff087424 */ /* 0x000fc400078e00ff */
[----:B------:R-:W-:Y:S01]  /*127d0*/  IMAD.MOV.U32 R9, RZ, RZ, 0x2727694e ;  /* 0x2727694eff097424 */ /* 0x000fe200078e00ff */
[----:B------:R3:W-:Y:S01]  /*127e0*/  STL.128 [R1+0x1eb0], R12 ;  /* 0x001eb00c01007387 */ /* 0x0007e20000100c00 */
[----:B------:R-:W-:Y:S01]  /*127f0*/  IMAD.MOV.U32 R11, RZ, RZ, 0x75759fea ;  /* 0x75759feaff0b7424 */ /* 0x000fe200078e00ff */
[----:B0-----:R-:W-:Y:S01]  /*12800*/  MOV R22, 0xd6d661b7 ;  /* 0xd6d661b700167802 */ /* 0x001fe20000000f00 */
[----:B------:R-:W-:Y:S02]  /*12810*/  IMAD.MOV.U32 R20, RZ, RZ, 0x5252f6a4 ;  /* 0x5252f6a4ff147424 */ /* 0x000fe400078e00ff */
[----:B------:R-:W-:Y:S02]  /*12820*/  IMAD.MOV.U32 R21, RZ, RZ, 0x3b3b4d76 ;  /* 0x3b3b4d76ff157424 */ /* 0x000fe400078e00ff */
[----:B-1----:R-:W-:Y:S01]  /*12830*/  HFMA2 R19, -RZ, RZ, -0.009033203125, -60256 ;  /* 0xa0a0fb5bff137431 */ /* 0x002fe200000001ff */
[----:B------:R-:W-:Y:S01]  /*12840*/  MOV R16, 0x1b1b2d36 ;  /* 0x1b1b2d3600107802 */ /* 0x000fe20000000f00 */
[----:B------:R-:W-:Y:S01]  /*12850*/  IMAD.MOV.U32 R17, RZ, RZ, 0x6e6eb2dc ;  /* 0x6e6eb2dcff117424 */ /* 0x000fe200078e00ff */
[----:B------:R0:W-:Y:S01]  /*12860*/  STL.128 [R1+0x1ef0], R8 ;  /* 0x001ef00801007387 */ /* 0x0001e20000100c00 */
[----:B------:R-:W-:-:S02]  /*12870*/  IMAD.MOV.U32 R18, RZ, RZ, 0x5a5aeeb4 ;  /* 0x5a5aeeb4ff127424 */ /* 0x000fc400078e00ff */
[----:B--2---:R-:W-:Y:S01]  /*12880*/  HFMA2 R7, -RZ, RZ, -881, 1.4677734375 ;  /* 0xe2e23ddfff077431 */ /* 0x004fe200000001ff */
[----:B------:R-:W-:Y:S01]  /*12890*/  MOV R4, 0x707090e ;  /* 0x0707090e00047802 */ /* 0x000fe20000000f00 */
[----:B------:R-:W-:Y:S01]  /*128a0*/  IMAD.MOV.U32 R5, RZ, RZ, 0x12123624 ;  /* 0x12123624ff057424 */ /* 0x000fe200078e00ff */
[----:B------:R1:W-:Y:S01]  /*128b0*/  STL.128 [R1+0x1f10], R16 ;  /* 0x001f101001007387 */ /* 0x0003e20000100c00 */
[----:B------:R-:W-:Y:S02]  /*128c0*/  IMAD.MOV.U32 R6, RZ, RZ, -0x7f7f64e5 ;  /* 0x80809b1bff067424 */ /* 0x000fe400078e00ff */
[----:B---3--:R-:W-:Y:S02]  /*128d0*/  HFMA2 R13, -RZ, RZ, -5.3584575653076171875e-05, -0.005970001220703125 ;  /* 0x83839e1dff0d7431 */ /* 0x008fe400000001ff */
[----:B------:R-:W-:Y:S02]  /*128e0*/  IMAD.MOV.U32 R23, RZ, RZ, -0x4c4c3183 ;  /* 0xb3b3ce7dff177424 */ /* 0x000fe400078e00ff */
[----:B------:R-:W-:Y:S01]  /*128f0*/  IMAD.MOV.U32 R12, RZ, RZ, 0x9091b12 ;  /* 0x09091b12ff0c7424 */ /* 0x000fe200078e00ff */
[----:B------:R2:W-:Y:S01]  /*12900*/  STL.128 [R1+0x1ee0], R4 ;  /* 0x001ee00401007387 */ /* 0x0005e20000100c00 */
[----:B------:R-:W-:-:S02]  /*12910*/  IMAD.MOV.U32 R14, RZ, RZ, 0x2c2c7458 ;  /* 0x2c2c7458ff0e7424 */ /* 0x000fc400078e00ff */
[----:B------:R-:W-:Y:S02]  /*12920*/  IMAD.MOV.U32 R15, RZ, RZ, 0x1a1a2e34 ;  /* 0x1a1a2e34ff0f7424 */ /* 0x000fe400078e00ff */
[----:B0-----:R-:W-:Y:S01]  /*12930*/  HFMA2 R10, -RZ, RZ, 0, 0 ;  /* 0x00000000ff0a7431 */ /* 0x001fe200000001ff */
[----:B------:R0:W-:Y:S01]  /*12940*/  STL.128 [R1+0x1f20], R20 ;  /* 0x001f201401007387 */ /* 0x0001e20000100c00 */
[----:B------:R-:W-:Y:S01]  /*12950*/  MOV R8, 0x5353f5a6 ;  /* 0x5353f5a600087802 */ /* 0x000fe20000000f00 */
[----:B------:R-:W-:Y:S02]  /*12960*/  IMAD.MOV.U32 R9, RZ, RZ, -0x2e2e9747 ;  /* 0xd1d168b9ff097424 */ /* 0x000fe400078e00ff */
[----:B------:R-:W-:Y:S02]  /*12970*/  IMAD.MOV.U32 R11, RZ, RZ, -0x1212d33f ;  /* 0xeded2cc1ff0b7424 */ /* 0x000fe400078e00ff */
[----:B-1----:R-:W-:Y:S02]  /*12980*/  HFMA2 R17, -RZ, RZ, -15.5859375, 6.55078125 ;  /* 0xcbcb468dff117431 */ /* 0x002fe400000001ff */
[----:B------:R-:W-:Y:S01]  /*12990*/  IMAD.MOV.U32 R16, RZ, RZ, 0x6a6abed4 ;  /* 0x6a6abed4ff107424 */ /* 0x000fe200078e00ff */
[----:B------:R1:W-:Y:S01]  /*129a0*/  STL.128 [R1+0x1f00], R12 ;  /* 0x001f000c01007387 */ /* 0x0003e20000100c00 */
[----:B------:R-:W-:-:S02]  /*129b0*/  IMAD.MOV.U32 R18, RZ, RZ, -0x41412699 ;  /* 0xbebed967ff127424 */ /* 0x000fc400078e00ff */
[----:B------:R-:W-:Y:S02]  /*129c0*/  IMAD.MOV.U32 R19, RZ, RZ, 0x39394b72 ;  /* 0x39394b72ff137424 */ /* 0x000fe400078e00ff */
[----:B--2---:R-:W-:Y:S02]  /*129d0*/  HFMA2 R5, -RZ, RZ, -1009.5, 1.7158203125 ;  /* 0xe3e33eddff057431 */ /* 0x004fe400000001ff */
[----:B------:R-:W-:Y:S01]  /*129e0*/  IMAD.MOV.U32 R4, RZ, RZ, 0x29297b52 ;  /* 0x29297b52ff047424 */ /* 0x000fe200078e00ff */
[----:B------:R2:W-:Y:S01]  /*129f0*/  STL.128 [R1+0x1f40], R8 ;  /* 0x001f400801007387 */ /* 0x0005e20000100c00 */
[----:B------:R-:W-:Y:S02]  /*12a00*/  IMAD.MOV.U32 R6, RZ, RZ, 0x2f2f715e ;  /* 0x2f2f715eff067424 */ /* 0x000fe400078e00ff */
[----:B0-----:R-:W-:Y:S02]  /*12a10*/  HFMA2 R23, -RZ, RZ, -31.234375, 13.0390625 ;  /* 0xcfcf4a85ff177431 */ /* 0x001fe400000001ff */
[----:B------:R-:W-:Y:S01]  /*12a20*/  IMAD.MOV.U32 R7, RZ, RZ, -0x7b7b68ed ;  /* 0x84849713ff077424 */ /* 0x000fe200078e00ff */
[----:B------:R-:W-:Y:S01]  /*12a30*/  MOV R20, 0x4a4ade94 ;  /* 0x4a4ade9400147802 */ /* 0x000fe20000000f00 */
[----:B------:R-:W-:Y:S01]  /*12a40*/  IMAD.MOV.U32 R21, RZ, RZ, 0x4c4cd498 ;  /* 0x4c4cd498ff157424 */ /* 0x000fe200078e00ff */
[----:B------:R0:W-:Y:S01]  /*12a50*/  STL.128 [R1+0x1f60], R16 ;  /* 0x001f601001007387 */ /* 0x0001e20000100c00 */
[----:B------:R-:W-:-:S02]  /*12a60*/  IMAD.MOV.U32 R22, RZ, RZ, 0x5858e8b0 ;  /* 0x5858e8b0ff167424 */ /* 0x000fc400078e00ff */
[----:B-1----:R-:W-:Y:S01]  /*12a70*/  IMAD.MOV.U32 R12, RZ, RZ, 0x20206040 ;  /* 0x20206040ff0c7424 */ /* 0x002fe200078e00ff */
[----:B------:R-:W-:Y:S01]  /*12a80*/  MOV R14, 0xb1b1c879 ;  /* 0xb1b1c879000e7802 */ /* 0x000fe20000000f00 */
[----:B------:R-:W-:Y:S01]  /*12a90*/  IMAD.MOV.U32 R13, RZ, RZ, -0x303e01d ;  /* 0xfcfc1fe3ff0d7424 */ /* 0x000fe200078e00ff */
[----:B------:R1:W-:Y:S01]  /*12aa0*/  STL.128 [R1+0x1f30], R4 ;  /* 0x001f300401007387 */ /* 0x0003e20000100c00 */
[----:B------:R-:W-:Y:S02]  /*12ab0*/  IMAD.MOV.U32 R15, RZ, RZ, 0x5b5bedb6 ;  /* 0x5b5bedb6ff0f7424 */ /* 0x000fe400078e00ff */
[----:B--2---:R-:W-:Y:S01]  /*12ac0*/  HFMA2 R9, -RZ, RZ, 21.203125, -121.625 ;  /* 0x4d4dd79aff097431 */ /* 0x004fe200000001ff */
[----:B------:R2:W-:Y:S01]  /*12ad0*/  STL.128 [R1+0x1f70], R20 ;  /* 0x001f701401007387 */ /* 0x0005e20000100c00 */
[----:B------:R-:W-:Y:S02]  /*12ae0*/  IMAD.MOV.U32 R8, RZ, RZ, 0x4343c586 ;  /* 0x4343c586ff087424 */ /* 0x000fe400078e00ff */
[----:B------:R-:W-:Y:S01]  /*12af0*/  IMAD.MOV.U32 R10, RZ, RZ, 0x33335566 ;  /* 0x33335566ff0a7424 */ /* 0x000fe200078e00ff */
[----:B------:R3:W-:Y:S01]  /*12b00*/  STL.128 [R1+0x1f50], R12 ;  /* 0x001f500c01007387 */ /* 0x0007e20000100c00 */
[----:B------:R-:W-:-:S02]  /*12b10*/  IMAD.MOV.U32 R11, RZ, RZ, -0x7a7a6bef ;  /* 0x85859411ff0b7424 */ /* 0x000fc400078e00ff */
[----:B0-----:R-:W-:Y:S02]  /*12b20*/  HFMA2 R18, -RZ, RZ, -0.007442474365234375, -0.76806640625 ;  /* 0x9f9fba25ff127431 */ /* 0x001fe400000001ff */
[----:B------:R-:W-:Y:S02]  /*12b30*/  IMAD.MOV.U32 R16, RZ, RZ, 0x5050f0a0 ;  /* 0x5050f0a0ff107424 */ /* 0x000fe400078e00ff */
[----:B------:R-:W-:Y:S01]  /*12b40*/  IMAD.MOV.U32 R17, RZ, RZ, 0x3c3c4478 ;  /* 0x3c3c4478ff117424 */ /* 0x000fe200078e00ff */
[----:B------:R0:W-:Y:S01]  /*12b50*/  STL.128 [R1+0x1f90], R8 ;  /* 0x001f900801007387 */ /* 0x0001e20000100c00 */
[----:B------:R-:W-:Y:S01]  /*12b60*/  IMAD.MOV.U32 R19, RZ, RZ, -0x57571cb5 ;  /* 0xa8a8e34bff137424 */ /* 0x000fe200078e00ff */
[----:B-1----:R-:W-:Y:S01]  /*12b70*/  MOV R6, 0xaaaae54f ;  /* 0xaaaae54f00067802 */ /* 0x002fe20000000f00 */
[----:B------:R-:W-:Y:S02]  /*12b80*/  IMAD.MOV.U32 R4, RZ, RZ, -0x2f2f9445 ;  /* 0xd0d06bbbff047424 */ /* 0x000fe400078e00ff */
        /* <DEDUP_REMOVED lines=8> */
[----:B------:R-:W-:Y:S01]  /*12c10*/  IMAD.MOV.U32 R23, RZ, RZ, -0x707075fb ;  /* 0x8f8f8a05ff177424 */ /* 0x000fe200078e00ff */
[----:B------:R2:W-:Y:S01]  /*12c20*/  STL.128 [R1+0x1f80], R4 ;  /* 0x001f800401007387 */ /* 0x0005e20000100c00 */
[----:B------:R-:W-:-:S02]  /*12c30*/  IMAD.MOV.U32 R13, RZ, RZ, -0x606ef17 ;  /* 0xf9f910e9ff0d7424 */ /* 0x000fc400078e00ff */
[----:B0-----:R-:W-:Y:S02]  /*12c40*/  HFMA2 R10, -RZ, RZ, -219.25, 23280 ;  /* 0xdada75afff0a7431 */ /* 0x001fe400000001ff */
[----:B------:R-:W-:Y:S01]  /*12c50*/  IMAD.MOV.U32 R14, RZ, RZ, 0x2020604 ;  /* 0x02020604ff0e7424 */ /* 0x000fe200078e00ff */
[----:B------:R0:W-:Y:S01]  /*12c60*/  STL.128 [R1+0x1fc0], R20 ;  /* 0x001fc01401007387 */ /* 0x0001e20000100c00 */
[----:B------:R-:W-:Y:S02]  /*12c70*/  IMAD.MOV.U32 R8, RZ, RZ, -0x4343209d ;  /* 0xbcbcdf63ff087424 */ /* 0x000fe400078e00ff */
[----:B------:R-:W-:Y:S01]  /*12c80*/  IMAD.MOV.U32 R9, RZ, RZ, -0x49493e89 ;  /* 0xb6b6c177ff097424 */ /* 0x000fe200078e00ff */
[----:B------:R3:W-:Y:S01]  /*12c90*/  STL.128 [R1+0x1fa0], R12 ;  /* 0x001fa00c01007387 */ /* 0x0007e20000100c00 */
[----:B------:R-:W-:Y:S02]  /*12ca0*/  IMAD.MOV.U32 R11, RZ, RZ, 0x21216342 ;  /* 0x21216342ff0b7424 */ /* 0x000fe400078e00ff */
[----:B-1----:R-:W-:-:S02]  /*12cb0*/  HFMA2 R16, -RZ, RZ, -23.203125, 18.015625 ;  /* 0xcdcd4c81ff107431 */ /* 0x002fc400000001ff */
[----:B------:R-:W-:Y:S01]  /*12cc0*/  IMAD.MOV.U32 R17, RZ, RZ, 0xc0c1418 ;  /* 0x0c0c1418ff117424 */ /* 0x000fe200078e00ff */
[----:B------:R-:W-:Y:S01]  /*12cd0*/  MOV R19, 0xecec2fc3 ;  /* 0xecec2fc300137802 */ /* 0x000fe20000000f00 */
[----:B------:R-:W-:Y:S01]  /*12ce0*/  IMAD.MOV.U32 R18, RZ, RZ, 0x13133526 ;  /* 0x13133526ff127424 */ /* 0x000fe200078e00ff */
[----:B------:R1:W-:Y:S01]  /*12cf0*/  STL.128 [R1+0x1fe0], R8 ;  /* 0x001fe00801007387 */ /* 0x0003e20000100c00 */
[----:B--2---:R-:W-:Y:S02]  /*12d00*/  HFMA2 R4, -RZ, RZ, -0.00080204010009765625, -0.08197021484375 ;  /* 0x9292ad3fff047431 */ /* 0x004fe400000001ff */
[----:B------:R-:W-:Y:S01]  /*12d10*/  IMAD.MOV.U32 R5, RZ, RZ, -0x626243df ;  /* 0x9d9dbc21ff057424 */ /* 0x000fe200078e00ff */
[----:B------:R-:W-:Y:S01]  /*12d20*/  MOV R7, 0xf5f504f1 ;  /* 0xf5f504f100077802 */ /* 0x000fe20000000f00 */
[----:B------:R-:W-:Y:S02]  /*12d30*/  IMAD.MOV.U32 R6, RZ, RZ, 0x38384870 ;  /* 0x38384870ff067424 */ /* 0x000fe400078e00ff */
[----:B0-----:R-:W-:-:S02]  /*12d40*/  HFMA2 R22, -RZ, RZ, 4.265625, -18.125 ;  /* 0x4444cc88ff167431 */ /* 0x001fc400000001ff */
[----:B------:R-:W-:Y:S01]  /*12d50*/  IMAD.MOV.U32 R20, RZ, RZ, 0x5f5fe1be ;  /* 0x5f5fe1beff147424 */ /* 0x000fe200078e00ff */
[----:B------:R0:W-:Y:S01]  /*12d60*/  STL.128 [R1+0x2000], R16 ;  /* 0x0020001001007387 */ /* 0x0001e20000100c00 */
[----:B------:R-:W-:Y:S01]  /*12d70*/  IMAD.MOV.U32 R21, RZ, RZ, -0x68685dcb ;  /* 0x9797a235ff157424 */ /* 0x000fe200078e00ff */
[----:B---3--:R-:W-:Y:S01]  /*12d80*/  MOV R13, 0xffff1ae5 ;  /* 0xffff1ae5000d7802 */ /* 0x008fe20000000f00 */
[----:B------:R-:W-:Y:S01]  /*12d90*/  IMAD.MOV.U32 R12, RZ, RZ, 0x10103020 ;  /* 0x10103020ff0c7424 */ /* 0x000fe200078e00ff */
[----:B------:R2:W-:Y:S01]  /*12da0*/  STL.128 [R1+0x1fd0], R4 ;  /* 0x001fd00401007387 */ /* 0x0005e20000100c00 */
[----:B------:R-:W-:Y:S02]  /*12db0*/  IMAD.MOV.U32 R14, RZ, RZ, -0xc0cf103 ;  /* 0xf3f30efdff0e7424 */ /* 0x000fe400078e00ff */
[----:B------:R-:W-:Y:S02]  /*12dc0*/  IMAD.MOV.U32 R15, RZ, RZ, -0x2d2d9241 ;  /* 0xd2d26dbfff0f7424 */ /* 0x000fe400078e00ff */
[----:B-1----:R-:W-:-:S02]  /*12dd0*/  HFMA2 R8, -RZ, RZ, 1124, -0.07470703125 ;  /* 0x6464acc8ff087431 */ /* 0x002fc400000001ff */
[----:B------:R-:W-:Y:S01]  /*12de0*/  IMAD.MOV.U32 R23, RZ, RZ, 0x1717392e ;  /* 0x1717392eff177424 */ /* 0x000fe200078e00ff */
[----:B------:R-:W-:Y:S01]  /*12df0*/  MOV R11, 0x737395e6 ;  /* 0x737395e6000b7802 */ /* 0x000fe20000000f00 */
[----:B------:R-:W-:Y:S01]  /*12e00*/  IMAD.MOV.U32 R9, RZ, RZ, 0x5d5de7ba ;  /* 0x5d5de7baff097424 */ /* 0x000fe200078e00ff */
[----:B------:R1:W-:Y:S01]  /*12e10*/  STL.128 [R1+0x1ff0], R12 ;  /* 0x001ff00c01007387 */ /* 0x0003e20000100c00 */
[----:B------:R-:W-:-:S03]  /*12e20*/  IMAD.MOV.U32 R10, RZ, RZ, 0x19192b32 ;  /* 0x19192b32ff0a7424 */ /* 0x000fc600078e00ff */
[----:B------:R3:W-:Y:S01]  /*12e30*/  STL.128 [R1+0x2010], R20 ;  /* 0x0020101401007387 */ /* 0x0007e20000100c00 */
[----:B0-----:R-:W-:Y:S01]  /*12e40*/  IMAD.MOV.U32 R16, RZ, RZ, 0x22226644 ;  /* 0x22226644ff107424 */ /* 0x001fe200078e00ff */
[----:B------:R-:W-:Y:S01]  /*12e50*/  MOV R17, 0x2a2a7e54 ;  /* 0x2a2a7e5400117802 */ /* 0x000fe20000000f00 */
[----:B------:R-:W-:Y:S01]  /*12e60*/  IMAD.MOV.U32 R18, RZ, RZ, -0x6f6f54c5 ;  /* 0x9090ab3bff127424 */ /* 0x000fe200078e00ff */
[----:B--2---:R-:W-:Y:S01]  /*12e70*/  MOV R5, 0xa7a7f255 ;  /* 0xa7a7f25500057802 */ /* 0x004fe20000000f00 */
[----:B------:R-:W-:Y:S01]  /*12e80*/  IMAD.MOV.U32 R4, RZ, RZ, -0x3b3ba86d ;  /* 0xc4c45793ff047424 */ /* 0x000fe200078e00ff */
[----:B------:R0:W-:Y:S01]  /*12e90*/  STL.128 [R1+0x2030], R8 ;  /* 0x0020300801007387 */ /* 0x0001e20000100c00 */
[----:B------:R-:W-:Y:S02]  /*12ea0*/  IMAD.MOV.U32 R6, RZ, RZ, 0x7e7e82fc ;  /* 0x7e7e82fcff067424 */ /* 0x000fe400078e00ff */
[----:B------:R-:W-:Y:S02]  /*12eb0*/  IMAD.MOV.U32 R7, RZ, RZ, 0x3d3d477a ;  /* 0x3d3d477aff077424 */ /* 0x000fe400078e00ff */
[----:B------:R-:W-:-:S02]  /*12ec0*/  IMAD.MOV.U32 R19, RZ, RZ, -0x77777cf5 ;  /* 0x8888830bff137424 */ /* 0x000fc400078e00ff */
[----:B-1----:R-:W-:Y:S02]  /*12ed0*/  HFMA2 R14, -RZ, RZ, 29.234375, -44.9375 ;  /* 0x4f4fd19eff0e7431 */ /* 0x002fe400000001ff */
[----:B------:R-:W-:Y:S01]  /*12ee0*/  IMAD.MOV.U32 R12, RZ, RZ, 0x6060a0c0 ;  /* 0x6060a0c0ff0c7424 */ /* 0x000fe200078e00ff */
[----:B------:R1:W-:Y:S01]  /*12ef0*/  STL.128 [R1+0x2020], R4 ;  /* 0x0020200401007387 */ /* 0x0003e20000100c00 */
[----:B------:R-:W-:Y:S02]  /*12f00*/  IMAD.MOV.U32 R13, RZ, RZ, -0x7e7e67e7 ;  /* 0x81819819ff0d7424 */ /* 0x000fe400078e00ff */
[----:B---3--:R-:W-:Y:S02]  /*12f10*/  HFMA2 R20, -RZ, RZ, 6.2734375, -13.09375 ;  /* 0x4646ca8cff147431 */ /* 0x008fe400000001ff */
[----:B------:R-:W-:Y:S01]  /*12f20*/  IMAD.MOV.U32 R15, RZ, RZ, -0x2323805d ;  /* 0xdcdc7fa3ff0f7424 */ /* 0x000fe200078e00ff */
        /* <DEDUP_REMOVED lines=10> */
[----:B-1----:R-:W-:Y:S02]  /*12fd0*/  HFMA2 R6, -RZ, RZ, 0.00021493434906005859375, 0.00496673583984375 ;  /* 0x0b0b1d16ff067431 */ /* 0x002fe400000001ff */
[----:B------:R-:W-:Y:S01]  /*12fe0*/  IMAD.MOV.U32 R4, RZ, RZ, -0x21218659 ;  /* 0xdede79a7ff047424 */ /* 0x000fe200078e00ff */
[----:B------:R1:W-:Y:S01]  /*12ff0*/  STL.128 [R1+0x2080], R8 ;  /* 0x0020800801007387 */ /* 0x0003e20000100c00 */
[----:B------:R-:W-:Y:S02]  /*13000*/  IMAD.MOV.U32 R5, RZ, RZ, 0x5e5ee2bc ;  /* 0x5e5ee2bcff057424 */ /* 0x000fe400078e00ff */
[----:B------:R-:W-:Y:S02]  /*13010*/  IMAD.MOV.U32 R7, RZ, RZ, -0x24248953 ;  /* 0xdbdb76adff077424 */ /* 0x000fe400078e00ff */
[----:B--2---:R-:W-:-:S02]  /*13020*/  HFMA2 R18, -RZ, RZ, -0.072998046875, -7436 ;  /* 0xacacef43ff127431 */ /* 0x004fc400000001ff */
[----:B------:R-:W-:Y:S02]  /*13030*/  IMAD.MOV.U32 R16, RZ, RZ, -0x3d3da261 ;  /* 0xc2c25d9fff107424 */ /* 0x000fe400078e00ff */
[----:B------:R-:W-:Y:S02]  /*13040*/  IMAD.MOV.U32 R17, RZ, RZ, -0x2c2c9143 ;  /* 0xd3d36ebdff117424 */ /* 0x000fe400078e00ff */
[----:B0-----:R-:W-:Y:S02]  /*13050*/  HFMA2 R12, -RZ, RZ, 10.5703125, -242.25 ;  /* 0x4949db92ff0c7431 */ /* 0x001fe400000001ff */
[----:B------:R-:W-:Y:S01]  /*13060*/  IMAD.MOV.U32 R19, RZ, RZ, 0x6262a6c4 ;  /* 0x6262a6c4ff137424 */ /* 0x000fe200078e00ff */
[----:B------:R-:W-:Y:S01]  /*13070*/  MOV R15, 0x5c5ce4b8 ;  /* 0x5c5ce4b8000f7802 */ /* 0x000fe20000000f00 */
[----:B------:R-:W-:Y:S01]  /*13080*/  IMAD.MOV.U32 R13, RZ, RZ, 0x6060a0c ;  /* 0x06060a0cff0d7424 */ /* 0x000fe200078e00ff */
[----:B---3--:R-:W-:Y:S01]  /*13090*/  MOV R21, 0x9595a431 ;  /* 0x9595a43100157802 */ /* 0x008fe20000000f00 */
[----:B------:R-:W-:Y:S01]  /*130a0*/  IMAD.MOV.U32 R20, RZ, RZ, -0x6e6e57c7 ;  /* 0x9191a839ff147424 */ /* 0x000fe200078e00ff */
[----:B------:R0:W-:Y:S01]  /*130b0*/  STL.128 [R1+0x2070], R4 ;  /* 0x0020700401007387 */ /* 0x0001e20000100c00 */
[----:B------:R-:W-:-:S02]  /*130c0*/  IMAD.MOV.U32 R22, RZ, RZ, -0x1b1bc82d ;  /* 0xe4e437d3ff167424 */ /* 0x000fc400078e00ff */
[----:B-1----:R-:W-:Y:S02]  /*130d0*/  HFMA2 R10, -RZ, RZ, 25.21875, -52.875 ;  /* 0x4e4ed29cff0a7431 */ /* 0x002fe400000001ff */
[----:B------:R-:W-:Y:S01]  /*130e0*/  IMAD.MOV.U32 R23, RZ, RZ, 0x79798bf2 ;  /* 0x79798bf2ff177424 */ /* 0x000fe200078e00ff */
[----:B------:R1:W-:Y:S01]  /*130f0*/  STL.128 [R1+0x20a0], R16 ;  /* 0x0020a01001007387 */ /* 0x0003e20000100c00 */
[----:B------:R-:W-:Y:S02]  /*13100*/  IMAD.MOV.U32 R14, RZ, RZ, 0x24246c48 ;  /* 0x24246c48ff0e7424 */ /* 0x000fe400078e00ff */
[----:B------:R-:W-:Y:S01]  /*13110*/  IMAD.MOV.U32 R8, RZ, RZ, -0x727273ff ;  /* 0x8d8d8c01ff087424 */ /* 0x000fe200078e00ff */
[----:B------:R2:W-:Y:S01]  /*13120*/  STL.128 [R1+0x20b0], R20 ;  /* 0x0020b01401007387 */ /* 0x0005e20000100c00 */
[----:B------:R-:W-:Y:S02]  /*13130*/  IMAD.MOV.U32 R9, RZ, RZ, -0x2a2a9b4f ;  /* 0xd5d564b1ff097424 */ /* 0x000fe400078e00ff */
[----:B------:R-:W-:Y:S01]  /*13140*/  IMAD.MOV.U32 R11, RZ, RZ, -0x56561fb7 ;  /* 0xa9a9e049ff0b7424 */ /* 0x000fe200078e00ff */
[----:B------:R3:W-:Y:S01]  /*13150*/  STL.128 [R1+0x2090], R12 ;  /* 0x0020900c01007387 */ /* 0x0007e20000100c00 */
[----:B0-----:R-:W-:-:S02]  /*13160*/  HFMA2 R4, -RZ, RZ, -2023, 0.2135009765625 ;  /* 0xe7e732d5ff047431 */ /* 0x001fc400000001ff */
[----:B------:R-:W-:Y:S01]  /*13170*/  IMAD.MOV.U32 R5, RZ, RZ, -0x3737bc75 ;  /* 0xc8c8438bff057424 */ /* 0x000fe200078e00ff */
[----:B------:R-:W-:Y:S01]  /*13180*/  MOV R7, 0x6d6db7da ;  /* 0x6d6db7da00077802 */ /* 0x000fe20000000f00 */
[----:B------:R-:W-:Y:S02]  /*13190*/  IMAD.MOV.U32 R6, RZ, RZ, 0x3737596e ;  /* 0x3737596eff067424 */ /* 0x000fe400078e00ff */
[----:B-1----:R-:W-:Y:S02]  /*131a0*/  HFMA2 R16, -RZ, RZ, 1381, -0.1217041015625 ;  /* 0x6565afcaff107431 */ /* 0x002fe400000001ff */
[----:B------:R-:W-:Y:S01]  /*131b0*/  IMAD.MOV.U32 R17, RZ, RZ, 0x7a7a8ef4 ;  /* 0x7a7a8ef4ff117424 */ /* 0x000fe200078e00ff */
[----:B------:R-:W-:Y:S01]  /*131c0*/  MOV R19, 0x8081810 ;  /* 0x0808181000137802 */ /* 0x000fe20000000f00 */
[----:B------:R-:W-:Y:S02]  /*131d0*/  IMAD.MOV.U32 R18, RZ, RZ, -0x515116b9 ;  /* 0xaeaee947ff127424 */ /* 0x000fe400078e00ff */
[----:B--2---:R-:W-:-:S02]  /*131e0*/  HFMA2 R22, -RZ, RZ, 0.0200958251953125, 7464 ;  /* 0x25256f4aff167431 */ /* 0x004fc400000001ff */
[----:B------:R-:W-:Y:S01]  /*131f0*/  IMAD.MOV.U32 R20, RZ, RZ, -0x45452a91 ;  /* 0xbabad56fff147424 */ /* 0x000fe200078e00ff */
[----:B------:R0:W-:Y:S01]  /*13200*/  STL.128 [R1+0x20c0], R4 ;  /* 0x0020c00401007387 */ /* 0x0001e20000100c00 */
[----:B------:R-:W-:Y:S01]  /*13210*/  IMAD.MOV.U32 R21, RZ, RZ, 0x787888f0 ;  /* 0x787888f0ff157424 */ /* 0x000fe200078e00ff */
[----:B---3--:R-:W-:Y:S01]  /*13220*/  MOV R13, 0x5656faac ;  /* 0x5656faac000d7802 */ /* 0x008fe20000000f00 */
[----:B------:R-:W-:Y:S01]  /*13230*/  IMAD.MOV.U32 R12, RZ, RZ, 0x6c6cb4d8 ;  /* 0x6c6cb4d8ff0c7424 */ /* 0x000fe200078e00ff */
[----:B------:R1:W-:Y:S01]  /*13240*/  STL.128 [R1+0x20d0], R8 ;  /* 0x0020d00801007387 */ /* 0x0003e20000100c00 */
[----:B------:R-:W-:Y:S02]  /*13250*/  IMAD.MOV.U32 R14, RZ, RZ, -0xb0bf80d ;  /* 0xf4f407f3ff0e7424 */ /* 0x000fe400078e00ff */
[----:B------:R-:W-:Y:S01]  /*13260*/  IMAD.MOV.U32 R15, RZ, RZ, -0x1515da31 ;  /* 0xeaea25cfff0f7424 */ /* 0x000fe200078e00ff */
[----:B------:R2:W-:Y:S01]  /*13270*/  STL.128 [R1+0x20f0], R16 ;  /* 0x0020f01001007387 */ /* 0x0005e20000100c00 */
[----:B------:R-:W-:-:S03]  /*13280*/  IMAD.MOV.U32 R23, RZ, RZ, 0x2e2e725c ;  /* 0x2e2e725cff177424 */ /* 0x000fc600078e00ff */
[----:B------:R3:W-:Y:S04]  /*13290*/  STL.128 [R1+0x20e0], R12 ;  /* 0x0020e00c01007387 */ /* 0x0007e80000100c00 */
[----:B------:R4:W-:Y:S01]  /*132a0*/  STL.128 [R1+0x2100], R20 ;  /* 0x0021001401007387 */ /* 0x0009e20000100c00 */
[----:B0-----:R-:W-:Y:S01]  /*132b0*/  IMAD.MOV.U32 R4, RZ, RZ, 0x1c1c2438 ;  /* 0x1c1c2438ff047424 */ /* 0x001fe200078e00ff */
[----:B------:R-:W-:Y:S01]  /*132c0*/  MOV R5, 0xa6a6f157 ;  /* 0xa6a6f15700057802 */ /* 0x000fe20000000f00 */
[----:B------:R-:W-:Y:S02]  /*132d0*/  IMAD.MOV.U32 R6, RZ, RZ, -0x4b4b388d ;  /* 0xb4b4c773ff067424 */ /* 0x000fe400078e00ff */
[----:B-1----:R-:W-:Y:S02]  /*132e0*/  HFMA2 R8, -RZ, RZ, -2512, 0.01522064208984375 ;  /* 0xe8e823cbff087431 */ /* 0x002fe400000001ff */
[----:B------:R-:W-:Y:S01]  /*132f0*/  IMAD.MOV.U32 R7, RZ, RZ, -0x3939ae69 ;  /* 0xc6c65197ff077424 */ /* 0x000fe200078e00ff */
[----:B------:R-:W-:Y:S01]  /*13300*/  MOV R11, 0x1f1f213e ;  /* 0x1f1f213e000b7802 */ /* 0x000fe20000000f00 */
[----:B------:R-:W-:Y:S01]  /*13310*/  IMAD.MOV.U32 R9, RZ, RZ, -0x2222835f ;  /* 0xdddd7ca1ff097424 */ /* 0x000fe200078e00ff */
[----:B--2---:R-:W-:Y:S01]  /*13320*/  MOV R17, 0x3e3e427c ;  /* 0x3e3e427c00117802 */ /* 0x004fe20000000f00 */
[----:B------:R-:W-:Y:S01]  /*13330*/  IMAD.MOV.U32 R16, RZ, RZ, 0x707090e0 ;  /* 0x707090e0ff107424 */ /* 0x000fe200078e00ff */
[----:B------:R0:W-:Y:S01]  /*13340*/  STL.128 [R1+0x2110], R4 ;  /* 0x0021100401007387 */ /* 0x0001e20000100c00 */
[----:B------:R-:W-:-:S02]  /*13350*/  IMAD.MOV.U32 R18, RZ, RZ, -0x4a4a3b8f ;  /* 0xb5b5c471ff127424 */ /* 0x000fc400078e00ff */
[----:B---3--:R-:W-:Y:S02]  /*13360*/  HFMA2 R14, -RZ, RZ, -0.00023019313812255859375, -9.2327594757080078125e-05 ;  /* 0x8b8b860dff0e7431 */ /* 0x008fe400000001ff */
[----:B------:R-:W-:Y:S02]  /*13370*/  IMAD.MOV.U32 R19, RZ, RZ, 0x6666aacc ;  /* 0x6666aaccff137424 */ /* 0x000fe400078e00ff */
[----:B------:R-:W-:Y:S02]  /*13380*/  IMAD.MOV.U32 R10, RZ, RZ, 0x74749ce8 ;  /* 0x74749ce8ff0a7424 */ /* 0x000fe400078e00ff */
[----:B----4-:R-:W-:Y:S02]  /*13390*/  HFMA2 R20, -RZ, RZ, 8.5625, -146 ;  /* 0x4848d890ff147431 */ /* 0x010fe400000001ff */
[----:B------:R-:W-:Y:S01]  /*133a0*/  IMAD.MOV.U32 R12, RZ, RZ, 0x4b4bdd96 ;  /* 0x4b4bdd96ff0c7424 */ /* 0x000fe200078e00ff */
[----:B------:R-:W-:Y:S01]  /*133b0*/  MOV R23, 0xe0e121c ;  /* 0x0e0e121c00177802 */ /* 0x000fe20000000f00 */
[----:B------:R-:W-:Y:S01]  /*133c0*/  IMAD.MOV.U32 R13, RZ, RZ, -0x4242239f ;  /* 0xbdbddc61ff0d7424 */ /* 0x000fe200078e00ff */
[----:B------:R1:W-:Y:S01]  /*133d0*/  STL.128 [R1+0x2140], R16 ;  /* 0x0021401001007387 */ /* 0x0003e20000100c00 */
[----:B------:R-:W-:-:S02]  /*133e0*/  IMAD.MOV.U32 R15, RZ, RZ, -0x75757af1 ;  /* 0x8a8a850fff0f7424 */ /* 0x000fc400078e00ff */
[----:B------:R-:W-:Y:S01]  /*133f0*/  IMAD.MOV.U32 R21, RZ, RZ, 0x3030506 ;  /* 0x03030506ff157424 */ /* 0x000fe200078e00ff */
[----:B------:R2:W-:Y:S01]  /*13400*/  STL.128 [R1+0x2120], R8 ;  /* 0x0021200801007387 */ /* 0x0005e20000100c00 */
[----:B------:R-:W-:Y:S02]  /*13410*/  IMAD.MOV.U32 R22, RZ, RZ, -0x909fe09 ;  /* 0xf6f601f7ff167424 */ /* 0x000fe400078e00ff */
[----:B0-----:R-:W-:Y:S02]  /*13420*/  HFMA2 R6, -RZ, RZ, 117.4375, -46528 ;  /* 0x5757f9aeff067431 */ /* 0x001fe400000001ff */
[----:B------:R-:W-:Y:S01]  /*13430*/  IMAD.MOV.U32 R4, RZ, RZ, 0x6161a3c2 ;  /* 0x6161a3c2ff047424 */ /* 0x000fe200078e00ff */
[----:B------:R0:W-:Y:S01]  /*13440*/  STL.128 [R1+0x2130], R12 ;  /* 0x0021300c01007387 */ /* 0x0001e20000100c00 */
[----:B------:R-:W-:Y:S02]  /*13450*/  IMAD.MOV.U32 R5, RZ, RZ, 0x35355f6a ;  /* 0x35355f6aff057424 */ /* 0x000fe400078e00ff */
[----:B------:R-:W-:Y:S01]  /*13460*/  IMAD.MOV.U32 R7, RZ, RZ, -0x46462f97 ;  /* 0xb9b9d069ff077424 */ /* 0x000fe200078e00ff */
[----:B------:R3:W-:Y:S01]  /*13470*/  STL.128 [R1+0x2150], R20 ;  /* 0x0021501401007387 */ /* 0x0007e20000100c00 */
[----:B-1----:R-:W-:-:S02]  /*13480*/  HFMA2 R18, -RZ, RZ, -0.000400066375732421875, -0.00015342235565185546875 ;  /* 0x8e8e8907ff127431 */ /* 0x002fc400000001ff */
[----:B------:R-:W-:Y:S01]  /*13490*/  IMAD.MOV.U32 R16, RZ, RZ, 0x6969bbd2 ;  /* 0x6969bbd2ff107424 */ /* 0x000fe200078e00ff */
[----:B------:R1:W-:Y:S01]  /*134a0*/  STL.128 [R1+0x2160], R4 ;  /* 0x0021600401007387 */ /* 0x0003e20000100c00 */
[----:B------:R-:W-:Y:S01]  /*134b0*/  IMAD.MOV.U32 R17, RZ, RZ, -0x26268f57 ;  /* 0xd9d970a9ff117424 */ /* 0x000fe200078e00ff */
[----:B--2---:R-:W-:Y:S01]  /*134c0*/  MOV R9, 0xc1c15899 ;  /* 0xc1c1589900097802 */ /* 0x004fe20000000f00 */
[----:B------:R-:W-:Y:S02]  /*134d0*/  IMAD.MOV.U32 R8, RZ, RZ, -0x79796ee9 ;  /* 0x86869117ff087424 */ /* 0x000fe400078e00ff */
[----:B------:R-:W-:Y:S02]  /*134e0*/  IMAD.MOV.U32 R10, RZ, RZ, 0x1d1d273a ;  /* 0x1d1d273aff0a7424 */ /* 0x000fe400078e00ff */
[----:B0-----:R-:W-:Y:S02]  /*134f0*/  HFMA2 R12, -RZ, RZ, -752.5, 0.60595703125 ;  /* 0xe1e138d9ff0c7431 */ /* 0x001fe400000001ff */
[----:B------:R-:W-:Y:S01]  /*13500*/  IMAD.MOV.U32 R11, RZ, RZ, -0x616146d9 ;  /* 0x9e9eb927ff0b7424 */ /* 0x000fe200078e00ff */
[----:B------:R-:W-:Y:S01]  /*13510*/  MOV R15, 0x11113322 ;  /* 0x11113322000f7802 */ /* 0x000fe20000000f00 */
[----:B------:R-:W-:Y:S01]  /*13520*/  IMAD.MOV.U32 R19, RZ, RZ, -0x6b6b58cd ;  /* 0x9494a733ff137424 */ /* 0x000fe200078e00ff */
[----:B---3--:R-:W-:Y:S01]  /*13530*/  MOV R21, 0x1e1e223c ;  /* 0x1e1e223c00157802 */ /* 0x008fe20000000f00 */
[----:B------:R-:W-:Y:S01]  /*13540*/  IMAD.MOV.U32 R20, RZ, RZ, -0x646449d3 ;  /* 0x9b9bb62dff147424 */ /* 0x000fe200078e00ff */
[----:B------:R0:W-:Y:S01]  /*13550*/  STL.128 [R1+0x2170], R8 ;  /* 0x0021700801007387 */ /* 0x0001e20000100c00 */
[----:B------:R-:W-:-:S02]  /*13560*/  IMAD.MOV.U32 R22, RZ, RZ, -0x78786deb ;  /* 0x87879215ff167424 */ /* 0x000fc400078e00ff */
[----:B------:R-:W-:Y:S01]  /*13570*/  IMAD.MOV.U32 R23, RZ, RZ, -0x1616df37 ;  /* 0xe9e920c9ff177424 */ /* 0x000fe200078e00ff */
[----:B------:R2:W-:Y:S01]  /*13580*/  STL.128 [R1+0x2190], R16 ;  /* 0x0021901001007387 */ /* 0x0005e20000100c00 */
[----:B------:R-:W-:Y:S02]  /*13590*/  IMAD.MOV.U32 R13, RZ, RZ, -0x707ec15 ;  /* 0xf8f813ebff0d7424 */ /* 0x000fe400078e00ff */
[----:B-1----:R-:W-:Y:S02]  /*135a0*/  HFMA2 R4, -RZ, RZ, -27.21875, 11.0546875 ;  /* 0xcece4987ff047431 */ /* 0x002fe400000001ff */
[----:B------:R-:W-:Y:S01]  /*135b0*/  IMAD.MOV.U32 R14, RZ, RZ, -0x67674cd5 ;  /* 0x9898b32bff0e7424 */ /* 0x000fe200078e00ff */
[----:B------:R1:W-:Y:S01]  /*135c0*/  STL.128 [R1+0x21a0], R20 ;  /* 0x0021a01401007387 */ /* 0x0003e20000100c00 */
[----:B------:R-:W-:Y:S01]  /*135d0*/  IMAD.MOV.U32 R5, RZ, RZ, 0x5555ffaa ;  /* 0x5555ffaaff057424 */ /* 0x000fe200078e00ff */
[----:B------:R-:W-:Y:S01]  /*135e0*/  MOV R7, 0xdfdf7aa5 ;  /* 0xdfdf7aa500077802 */ /* 0x000fe20000000f00 */
[----:B------:R-:W-:Y:S01]  /*135f0*/  IMAD.MOV.U32 R6, RZ, RZ, 0x28287850 ;  /* 0x28287850ff067424 */ /* 0x000fe200078e00ff */
[----:B------:R3:W-:Y:S01]  /*13600*/  STL.128 [R1+0x2180], R12 ;  /* 0x0021800c01007387 */ /* 0x0007e20000100c00 */
[----:B0-----:R-:W-:-:S02]  /*13610*/  HFMA2 R10, -RZ, RZ, -0.00016891956329345703125, -5.36441802978515625e-07 ;  /* 0x89898009ff0a7431 */ /* 0x001fc400000001ff */
[----:B------:R-:W-:Y:S01]  /*13620*/  IMAD.MOV.U32 R8, RZ, RZ, -0x737370fd ;  /* 0x8c8c8f03ff087424 */ /* 0x000fe200078e00ff */
[----:B------:R0:W-:Y:S01]  /*13630*/  STL.128 [R1+0x21b0], R4 ;  /* 0x0021b00401007387 */ /* 0x0001e20000100c00 */
[----:B------:R-:W-:Y:S02]  /*13640*/  IMAD.MOV.U32 R9, RZ, RZ, -0x5e5e07a7 ;  /* 0xa1a1f859ff097424 */ /* 0x000fe400078e00ff */
[----:B--2---:R-:W-:Y:S02]  /*13650*/  HFMA2 R16, -RZ, RZ, 2.626953125, -3.75390625 ;  /* 0x4141c382ff107431 */ /* 0x004fe400000001ff */
[----:B------:R-:W-:Y:S01]  /*13660*/  IMAD.MOV.U32 R11, RZ, RZ, 0xd0d171a ;  /* 0x0d0d171aff0b7424 */ /* 0x000fe200078e00ff */
[----:B------:R-:W-:Y:S01]  /*13670*/  MOV R19, 0xf0f111e ;  /* 0x0f0f111e00137802 */ /* 0x000fe20000000f00 */
[----:B------:R-:W-:Y:S02]  /*13680*/  IMAD.MOV.U32 R17, RZ, RZ, -0x66664fd7 ;  /* 0x9999b029ff117424 */ /* 0x000fe400078e00ff */
[----:B-1----:R-:W-:-:S02]  /*13690*/  HFMA2 R22, -RZ, RZ, -0.96630859375, -102.8125 ;  /* 0xbbbbd66dff167431 */ /* 0x002fc400000001ff */
[----:B------:R-:W-:Y:S01]  /*136a0*/  IMAD.MOV.U32 R18, RZ, RZ, 0x2d2d775a ;  /* 0x2d2d775aff127424 */ /* 0x000fe200078e00ff */
[----:B------:R0:W-:Y:S01]  /*136b0*/  STL.128 [R1+0x21c0], R8 ;  /* 0x0021c00801007387 */ /* 0x0001e20000100c00 */
[----:B------:R-:W-:Y:S01]  /*136c0*/  IMAD.MOV.U32 R20, RZ, RZ, -0x4f4f3485 ;  /* 0xb0b0cb7bff147424 */ /* 0x000fe200078e00ff */
[----:B---3--:R-:W-:Y:S01]  /*136d0*/  MOV R13, 0xe6e631d7 ;  /* 0xe6e631d7000d7802 */ /* 0x008fe20000000f00 */
[----:B------:R-:W-:Y:S01]  /*136e0*/  IMAD.MOV.U32 R12, RZ, RZ, -0x4040259b ;  /* 0xbfbfda65ff0c7424 */ /* 0x000fe200078e00ff */
[----:B------:R0:W-:Y:S01]  /*136f0*/  STL.128 [R1+0x21e0], R16 ;  /* 0x0021e01001007387 */ /* 0x0001e20000100c00 */
[----:B------:R-:W-:Y:S02]  /*13700*/  IMAD.MOV.U32 R14, RZ, RZ, 0x4242c684 ;  /* 0x4242c684ff0e7424 */ /* 0x000fe400078e00ff */
[----:B------:R-:W-:Y:S02]  /*13710*/  IMAD.MOV.U32 R15, RZ, RZ, 0x6868b8d0 ;  /* 0x6868b8d0ff0f7424 */ /* 0x000fe400078e00ff */
[----:B------:R-:W-:-:S02]  /*13720*/  IMAD.MOV.U32 R21, RZ, RZ, 0x5454fca8 ;  /* 0x5454fca8ff157424 */ /* 0x000fc400078e00ff */
[----:B------:R-:W-:Y:S01]  /*13730*/  IMAD.MOV.U32 R23, RZ, RZ, 0x16163a2c ;  /* 0x16163a2cff177424 */ /* 0x000fe200078e00ff */
[----:B------:R0:W-:Y:S04]  /*13740*/  STL.128 [R1+0x21d0], R12 ;  /* 0x0021d00c01007387 */ /* 0x0001e80000100c00 */
[----:B------:R0:W-:Y:S02]  /*13750*/  STL.128 [R1+0x21f0], R20 ;  /* 0x0021f01401007387 */ /* 0x0001e40000100c00 */
.L_x_34:
[C---:B------:R-:W-:Y:S01]  /*13760*/  IADD3 R41, PT, PT, R1.reuse, R40, RZ ;  /* 0x0000002801297210 */ /* 0x040fe20007ffe0ff */
        /* <DEDUP_REMOVED lines=33> */
[----:B------:R-:W-:Y:S01]  /*13980*/  VIADD R40, R40, 0x40 ;  /* 0x0000004028287836 */ /* 0x000fe20000000000 */
[----:B---3--:R-:W-:Y:S02]  /*13990*/  IADD3 R37, PT, PT, R37, 0x40, RZ ;  /* 0x0000004025257810 */ /* 0x008fe40007ffe0ff */
[----:B--2---:R-:W-:Y:S04]  /*139a0*/  STL.128 [R41+0x230], R8 ;  /* 0x0002300829007387 */ /* 0x004fe80000100c00 */
[----:B----4-:R-:W-:Y:S04]  /*139b0*/  STL.128 [R41+0xa30], R12 ;  /* 0x000a300c29007387 */ /* 0x010fe80000100c00 */
[----:B------:R0:W-:Y:S04]  /*139c0*/  STL.128 [R39+0x10], R16 ;  /* 0x0000101027007387 */ /* 0x0001e80000100c00 */
[----:B------:R1:W-:Y:S01]  /*139d0*/  STL.128 [R38+0x10], R20 ;  /* 0x0000101426007387 */ /* 0x0003e20000100c00 */
[----:B0-----:R-:W-:-:S02]  /*139e0*/  VIADD R39, R39, 0x40 ;  /* 0x0000004027277836 */ /* 0x001fc40000000000 */
[----:B-1----:R-:W-:Y:S01]  /*139f0*/  VIADD R38, R38, 0x40 ;  /* 0x0000004026267836 */ /* 0x002fe20000000000 */
[----:B------:R-:W-:Y:S06]  /*13a00*/  BRA.U UP0, `(.L_x_34) ;  /* 0xfffffffd00547547 */ /* 0x000fec000b83ffff */
[----:B------:R-:W0:Y:S01]  /*13a10*/  LDC.64 R4, c[0x0][0x3a8] ;  /* 0x0000ea00ff047b82 */ /* 0x000e220000000a00 */
[C---:B-----5:R-:W-:Y:S01]  /*13a20*/  IADD3 R7, PT, PT, R25.reuse, R36, RZ ;  /* 0x0000002419077210 */ /* 0x060fe20007ffe0ff */
[C---:B------:R-:W-:Y:S02]  /*13a30*/  IMAD.IADD R3, R25.reuse, 0x1, R3 ;  /* 0x0000000119037824 */ /* 0x040fe400078e0203 */
[C---:B------:R-:W-:Y:S01]  /*13a40*/  IMAD.IADD R9, R25.reuse, 0x1, R26 ;  /* 0x0000000119097824 */ /* 0x040fe200078e021a */
[----:B------:R-:W-:Y:S01]  /*13a50*/  IADD3 R27, PT, PT, R25, R27, RZ ;  /* 0x0000001b191b7210 */ /* 0x000fe20007ffe0ff */
[----:B------:R-:W1:Y:S01]  /*13a60*/  LDCU.64 UR4, c[0x0][0x380] ;  /* 0x00007000ff0477ac */ /* 0x000e620008000a00 */
[----:B0-----:R-:W2:Y:S04]  /*13a70*/  LDG.E R2, desc[UR36][R4.64] ;  /* 0x0000002404027981 */ /* 0x001ea8000c1e1900 */
[----:B------:R-:W3:Y:S04]  /*13a80*/  LDG.E R6, desc[UR36][R4.64+0x4] ;  /* 0x0000042404067981 */ /* 0x000ee8000c1e1900 */
[----:B------:R-:W4:Y:S04]  /*13a90*/  LDG.E R8, desc[UR36][R4.64+0x8] ;  /* 0x0000082404087981 */ /* 0x000f28000c1e1900 */
        /* <DEDUP_REMOVED lines=10> */
[----:B----4-:R-:W-:Y:S01]  /*13b40*/  LOP3.LUT R8, R8, R9, RZ, 0x3c, !PT ;  /* 0x0000000908087212 */ /* 0x010fe200078e3cff */
[----:B------:R-:W-:Y:S01]  /*13b50*/  IMAD.SHL.U32 R19, R6, 0x4, RZ ;  /* 0x0000000406137824 */ /* 0x000fe200078e00ff */
[--C-:B------:R-:W-:Y:S01]  /*13b60*/  SHF.R.U32.HI R12, RZ, 0x6, R2.reuse ;  /* 0x00000006ff0c7819 */ /* 0x100fe20000011602 */
[----:B------:R-:W4:Y:S01]  /*13b70*/  LDG.E R9, desc[UR36][R4.64+0x10] ;  /* 0x0000102404097981 */ /* 0x000f22000c1e1900 */
[----:B------:R-:W-:Y:S02]  /*13b80*/  LOP3.LUT R10, R10, R27, RZ, 0x3c, !PT ;  /* 0x0000001b0a0a7212 */ /* 0x000fe400078e3cff */
[----:B------:R-:W-:-:S02]  /*13b90*/  SHF.R.U32.HI R15, RZ, 0xe, R2 ;  /* 0x0000000eff0f7819 */ /* 0x000fc40000011602 */
[--C-:B------:R-:W-:Y:S02]  /*13ba0*/  SHF.R.U32.HI R28, RZ, 0xe, R6.reuse ;  /* 0x0000000eff1c7819 */ /* 0x100fe40000011606 */
[--C-:B------:R-:W-:Y:S02]  /*13bb0*/  SHF.R.U32.HI R2, RZ, 0x18, R6.reuse ;  /* 0x00000018ff027819 */ /* 0x100fe40000011606 */
[----:B------:R-:W-:Y:S02]  /*13bc0*/  SHF.R.U32.HI R6, RZ, 0x6, R6 ;  /* 0x00000006ff067819 */ /* 0x000fe40000011606 */
[----:B------:R-:W-:Y:S02]  /*13bd0*/  SHF.R.U32.HI R26, RZ, 0x6, R8 ;  /* 0x00000006ff1a7819 */ /* 0x000fe40000011608 */
[--C-:B------:R-:W-:Y:S02]  /*13be0*/  SHF.R.U32.HI R18, RZ, 0x6, R10.reuse ;  /* 0x00000006ff127819 */ /* 0x100fe4000001160a */
[----:B------:R-:W-:Y:S01]  /*13bf0*/  SHF.R.U32.HI R14, RZ, 0x18, R10 ;  /* 0x00000018ff0e7819 */ /* 0x000fe2000001160a */
[----:B------:R-:W-:Y:S01]  /*13c00*/  IMAD.SHL.U32 R22, R10, 0x4, RZ ;  /* 0x000000040a167824 */ /* 0x000fe200078e00ff */
[----:B------:R-:W-:-:S02]  /*13c10*/  SHF.R.U32.HI R20, RZ, 0xe, R8 ;  /* 0x0000000eff147819 */ /* 0x000fc40000011608 */
[----:B------:R-:W-:Y:S02]  /*13c20*/  SHF.R.U32.HI R17, RZ, 0xe, R10 ;  /* 0x0000000eff117819 */ /* 0x000fe4000001160a */
[----:B------:R-:W-:Y:S02]  /*13c30*/  SHF.L.U32 R21, R8, 0x2, RZ ;  /* 0x0000000208157819 */ /* 0x000fe400000006ff */
[----:B------:R-:W-:Y:S02]  /*13c40*/  LOP3.LUT R28, R28, 0x3fc, RZ, 0xc0, !PT ;  /* 0x000003fc1c1c7812 */ /* 0x000fe400078ec0ff */
[----:B------:R-:W-:Y:S02]  /*13c50*/  LOP3.LUT R6, R6, 0x3fc, RZ, 0xc0, !PT ;  /* 0x000003fc06067812 */ /* 0x000fe400078ec0ff */
[----:B------:R-:W-:Y:S02]  /*13c60*/  SHF.R.U32.HI R13, RZ, 0x18, R8 ;  /* 0x00000018ff0d7819 */ /* 0x000fe40000011608 */
[----:B------:R-:W-:-:S02]  /*13c70*/  LOP3.LUT R12, R12, 0x3fc, RZ, 0xc0, !PT ;  /* 0x000003fc0c0c7812 */ /* 0x000fc400078ec0ff */
[----:B------:R-:W-:Y:S02]  /*13c80*/  LOP3.LUT R10, R19, 0x3fc, RZ, 0xc0, !PT ;  /* 0x000003fc130a7812 */ /* 0x000fe400078ec0ff */
[----:B------:R-:W-:Y:S02]  /*13c90*/  LOP3.LUT R26, R26, 0x3fc, RZ, 0xc0, !PT ;  /* 0x000003fc1a1a7812 */ /* 0x000fe400078ec0ff */
[----:B------:R-:W-:Y:S02]  /*13ca0*/  LOP3.LUT R8, R15, 0x3fc, RZ, 0xc0, !PT ;  /* 0x000003fc0f087812 */ /* 0x000fe400078ec0ff */
[----:B------:R-:W-:Y:S02]  /*13cb0*/  LOP3.LUT R18, R18, 0x3fc, RZ, 0xc0, !PT ;  /* 0x000003fc12127812 */ /* 0x000fe400078ec0ff */
[----:B------:R-:W-:Y:S02]  /*13cc0*/  LEA R19, R14, UR38, 0x2 ;  /* 0x000000260e137c11 */ /* 0x000fe4000f8e10ff */
[----:B------:R-:W-:-:S02]  /*13cd0*/  LOP3.LUT R16, R16, 0x3fc, RZ, 0xc0, !PT ;  /* 0x000003fc10107812 */ /* 0x000fc400078ec0ff */
[----:B------:R-:W-:Y:S02]  /*13ce0*/  LEA R15, R2, UR38, 0x2 ;  /* 0x00000026020f7c11 */ /* 0x000fe4000f8e10ff */
[----:B------:R-:W-:Y:S01]  /*13cf0*/  LOP3.LUT R20, R20, 0x3fc, RZ, 0xc0, !PT ;  /* 0x000003fc14147812 */ /* 0x000fe200078ec0ff */
[----:B------:R-:W-:Y:S01]  /*13d00*/  IMAD.IADD R30, R1, 0x1, R28 ;  /* 0x00000001011e7824 */ /* 0x000fe200078e021c */
[----:B------:R-:W-:Y:S02]  /*13d10*/  LOP3.LUT R14, R17, 0x3fc, RZ, 0xc0, !PT ;  /* 0x000003fc110e7812 */ /* 0x000fe400078ec0ff */
[----:B------:R-:W-:Y:S02]  /*13d20*/  LEA R11, R11, UR38, 0x2 ;  /* 0x000000260b0b7c11 */ /* 0x000fe4000f8e10ff */
[----:B------:R-:W-:Y:S01]  /*13d30*/  LOP3.LUT R22, R22, 0x3fc, RZ, 0xc0, !PT ;  /* 0x000003fc16167812 */ /* 0x000fe200078ec0ff */
[----:B------:R-:W-:Y:S01]  /*13d40*/  IMAD.IADD R27, R1, 0x1, R8 ;  /* 0x00000001011b7824 */ /* 0x000fe200078e0208 */
[----:B------:R-:W-:Y:S01]  /*13d50*/  LOP3.LUT R2, R21, 0x3fc, RZ, 0xc0, !PT ;  /* 0x000003fc15027812 */ /* 0x000fe200078ec0ff */
[C---:B------:R-:W-:Y:S01]  /*13d60*/  IMAD.IADD R21, R1.reuse, 0x1, R6 ;  /* 0x0000000101157824 */ /* 0x040fe200078e0206 */
[C---:B------:R-:W-:Y:S01]  /*13d70*/  IADD3 R28, PT, PT, R1.reuse, R10, RZ ;  /* 0x0000000a011c7210 */ /* 0x040fe20007ffe0ff */
[C---:B------:R-:W-:Y:S01]  /*13d80*/  IMAD.IADD R17, R1.reuse, 0x1, R12 ;  /* 0x0000000101117824 */ /* 0x040fe200078e020c */
[C---:B------:R-:W-:Y:S01]  /*13d90*/  IADD3 R29, PT, PT, R1.reuse, R16, RZ ;  /* 0x00000010011d7210 */ /* 0x040fe20007ffe0ff */
[C---:B------:R-:W-:Y:S01]  /*13da0*/  IMAD.IADD R6, R1.reuse, 0x1, R26 ;  /* 0x0000000101067824 */ /* 0x040fe200078e021a */
[C---:B------:R-:W-:Y:S01]  /*13db0*/  IADD3 R10, PT, PT, R1.reuse, R20, RZ ;  /* 0x00000014010a7210 */ /* 0x040fe20007ffe0ff */
[----:B------:R-:W-:Y:S01]  /*13dc0*/  IMAD.IADD R12, R1, 0x1, R18 ;  /* 0x00000001010c7824 */ /* 0x000fe200078e0212 */
[----:B------:R-:W-:Y:S01]  /*13dd0*/  LEA R13, R13, UR38, 0x2 ;  /* 0x000000260d0d7c11 */ /* 0x000fe2000f8e10ff */
[C---:B------:R-:W-:Y:S01]  /*13de0*/  IMAD.IADD R16, R1.reuse, 0x1, R14 ;  /* 0x0000000101107824 */ /* 0x040fe200078e020e */
[C---:B------:R-:W-:Y:S01]  /*13df0*/  IADD3 R8, PT, PT, R1.reuse, R22, RZ ;  /* 0x0000001601087210 */ /* 0x040fe20007ffe0ff */
[----:B------:R-:W-:Y:S01]  /*13e00*/  IMAD.IADD R26, R1, 0x1, R2 ;  /* 0x00000001011a7824 */ /* 0x000fe200078e0202 */
[----:B------:R-:W2:Y:S04]  /*13e10*/  LDL R11, [R11] ;  /* 0x000000000b0b7983 */ /* 0x000ea80000100800 */
[----:B------:R-:W2:Y:S04]  /*13e20*/  LDL R2, [R30+0xa00] ;  /* 0x000a00001e027983 */ /* 0x000ea80000100800 */
[----:B------:R-:W2:Y:S04]  /*13e30*/  LDL R6, [R6+0x1200] ;  /* 0x0012000006067983 */ /* 0x000ea80000100800 */
[----:B------:R-:W3:Y:S04]  /*13e40*/  LDL R15, [R15] ;  /* 0x000000000f0f7983 */ /* 0x000ee80000100800 */
[----:B------:R-:W3:Y:S04]  /*13e50*/  LDL R10, [R10+0xa00] ;  /* 0x000a00000a0a7983 */ /* 0x000ee80000100800 */
[----:B------:R-:W3:Y:S04]  /*13e60*/  LDL R12, [R12+0x1200] ;  /* 0x001200000c0c7983 */ /* 0x000ee80000100800 */
[----:B------:R-:W4:Y:S04]  /*13e70*/  LDL R13, [R13] ;  /* 0x000000000d0d7983 */ /* 0x000f280000100800 */
[----:B------:R-:W4:Y:S04]  /*13e80*/  LDL R19, [R19] ;  /* 0x0000000013137983 */ /* 0x000f280000100800 */
[----:B------:R-:W4:Y:S04]  /*13e90*/  LDL R17, [R17+0x1200] ;  /* 0x0012000011117983 */ /* 0x000f280000100800 */
[----:B------:R-:W4:Y:S04]  /*13ea0*/  LDL R20, [R27+0xa00] ;  /* 0x000a00001b147983 */ /* 0x000f280000100800 */
[----:B------:R-:W4:Y:S04]  /*13eb0*/  LDL R16, [R16+0xa00] ;  /* 0x000a000010107983 */ /* 0x000f280000100800 */
[----:B------:R-:W4:Y:S04]  /*13ec0*/  LDL R21, [R21+0x1200] ;  /* 0x0012000015157983 */ /* 0x000f280000100800 */
[----:B------:R-:W4:Y:S04]  /*13ed0*/  LDL R8, [R8+0x1a00] ;  /* 0x001a000008087983 */ /* 0x000f280000100800 */
[----:B------:R-:W4:Y:S04]  /*13ee0*/  LDL R14, [R29+0x1a00] ;  /* 0x001a00001d0e7983 */ /* 0x000f280000100800 */
[----:B------:R-:W4:Y:S04]  /*13ef0*/  LDL R18, [R28+0x1a00] ;  /* 0x001a00001c127983 */ /* 0x000f280000100800 */
[----:B------:R-:W4:Y:S01]  /*13f00*/  LDL R22, [R26+0x1a00] ;  /* 0x001a00001a167983 */ /* 0x000f220000100800 */
[----:B--2---:R-:W-:-:S02]  /*13f10*/  LOP3.LUT R6, R6, R2, R11, 0x96, !PT ;  /* 0x0000000206067212 */ /* 0x004fc400078e960b */
[----:B-1----:R-:W-:Y:S02]  /*13f20*/  LEA R2, P0, R25, UR4, 0x4 ;  /* 0x0000000419027c11 */ /* 0x002fe4000f8020ff */
[----:B---3--:R-:W-:Y:S02]  /*13f30*/  LOP3.LUT R10, R12, R10, R15, 0x96, !PT ;  /* 0x0000000a0c0a7212 */ /* 0x008fe400078e960f */
[----:B----4-:R-:W-:Y:S02]  /*13f40*/  LOP3.LUT R13, R17, R16, R13, 0x96, !PT ;  /* 0x00000010110d7212 */ /* 0x010fe400078e960d */
[----:B------:R-:W-:Y:S02]  /*13f50*/  LOP3.LUT R19, R21, R20, R19, 0x96, !PT ;  /* 0x0000001415137212 */ /* 0x000fe400078e9613 */
[----:B------:R-:W-:Y:S02]  /*13f60*/  LOP3.LUT R6, R9, R6, R8, 0x96, !PT ;  /* 0x0000000609067212 */ /* 0x000fe400078e9608 */
[----:B------:R-:W-:-:S02]  /*13f70*/  LOP3.LUT R8, R7, R10, R14, 0x96, !PT ;  /* 0x0000000a07087212 */ /* 0x000fc400078e960e */
[----:B------:R-:W-:Y:S02]  /*13f80*/  LOP3.LUT R10, R3, R13, R18, 0x96, !PT ;  /* 0x0000000d030a7212 */ /* 0x000fe400078e9612 */
[----:B------:R-:W-:Y:S02]  /*13f90*/  LOP3.LUT R12, R23, R19, R22, 0x96, !PT ;  /* 0x00000013170c7212 */ /* 0x000fe400078e9616 */
[--C-:B------:R-:W-:Y:S02]  /*13fa0*/  SHF.R.U32.HI R13, RZ, 0x8, R8.reuse ;  /* 0x00000008ff0d7819 */ /* 0x100fe40000011608 */
[----:B------:R-:W-:Y:S02]  /*13fb0*/  LOP3.LUT R16, R8, 0xff, RZ, 0xc0, !PT ;  /* 0x000000ff08107812 */ /* 0x000fe400078ec0ff */
[----:B------:R-:W-:Y:S02]  /*13fc0*/  SHF.R.U32.HI R17, RZ, 0x10, R8 ;  /* 0x00000010ff117819 */ /* 0x000fe40000011608 */
[----:B------:R-:W-:-:S02]  /*13fd0*/  SHF.R.U32.HI R21, RZ, 0x10, R10 ;  /* 0x00000010ff157819 */ /* 0x000fc4000001160a */
[----:B------:R-:W-:Y:S02]  /*13fe0*/  SHF.R.U32.HI R22, RZ, 0x10, R12 ;  /* 0x00000010ff167819 */ /* 0x000fe4000001160c */
[----:B------:R-:W-:Y:S02]  /*13ff0*/  LEA.HI.X R3, R25, UR5, R24, 0x4, P0 ;  /* 0x0000000519037c11 */ /* 0x000fe400080f2418 */
[----:B------:R-:W-:Y:S02]  /*14000*/  LOP3.LUT R14, R6, 0xff, RZ, 0xc0, !PT ;  /* 0x000000ff060e7812 */ /* 0x000fe400078ec0ff */
[----:B------:R-:W-:Y:S01]  /*14010*/  SHF.R.U32.HI R7, RZ, 0x8, R6 ;  /* 0x00000008ff077819 */ /* 0x000fe20000011606 */
[----:B------:R-:W2:Y:S01]  /*14020*/  LDG.E R28, desc[UR36][R2.64+0xc] ;  /* 0x00000c24021c7981 */ /* 0x000ea2000c1e1900 */
[----:B------:R-:W-:Y:S02]  /*14030*/  LOP3.LUT R18, R10, 0xff, RZ, 0xc0, !PT ;  /* 0x000000ff0a127812 */ /* 0x000fe400078ec0ff */
[----:B------:R-:W-:-:S02]  /*14040*/  LEA.HI R27, R6, R1, RZ, 0x8 ;  /* 0x00000001061b7211 */ /* 0x000fc400078f40ff */
[----:B------:R-:W-:Y:S02]  /*14050*/  SHF.R.U32.HI R19, RZ, 0x8, R10 ;  /* 0x00000008ff137819 */ /* 0x000fe4000001160a */
[-C--:B------:R-:W-:Y:S02]  /*14060*/  LEA.HI R24, R10, R1.reuse, RZ, 0x8 ;  /* 0x000000010a187211 */ /* 0x080fe400078f40ff */
[----:B------:R-:W-:Y:S02]  /*14070*/  SHF.R.U32.HI R23, RZ, 0x8, R12 ;  /* 0x00000008ff177819 */ /* 0x000fe4000001160c */
[C---:B------:R-:W-:Y:S02]  /*14080*/  LOP3.LUT R20, R12.reuse, 0xff, RZ, 0xc0, !PT ;  /* 0x000000ff0c147812 */ /* 0x040fe400078ec0ff */
[----:B------:R-:W-:Y:S02]  /*14090*/  LEA.HI R11, R12, R1, RZ, 0x8 ;  /* 0x000000010c0b7211 */ /* 0x000fe400078f40ff */
[----:B------:R-:W-:-:S02]  /*140a0*/  LOP3.LUT R10, R13, 0xff, RZ, 0xc0, !PT ;  /* 0x000000ff0d0a7812 */ /* 0x000fc400078ec0ff */
[C---:B------:R-:W-:Y:S02]  /*140b0*/  IADD3 R29, PT, PT, R1.reuse, R16, RZ ;  /* 0x00000010011d7210 */ /* 0x040fe40007ffe0ff */
[----:B------:R-:W-:Y:S02]  /*140c0*/  SHF.R.U32.HI R9, RZ, 0x10, R6 ;  /* 0x00000010ff097819 */ /* 0x000fe40000011606 */
[----:B------:R-:W-:Y:S01]  /*140d0*/  LOP3.LUT R22, R22, 0xff, RZ, 0xc0, !PT ;  /* 0x000000ff16167812 */ /* 0x000fe200078ec0ff */
[----:B------:R-:W-:Y:S01]  /*140e0*/  IMAD.IADD R15, R1, 0x1, R14 ;  /* 0x00000001010f7824 */ /* 0x000fe200078e020e */
[----:B------:R-:W-:Y:S01]  /*140f0*/  LOP3.LUT R12, R17, 0xff, RZ, 0xc0, !PT ;  /* 0x000000ff110c7812 */ /* 0x000fe200078ec0ff */
[----:B------:R-:W3:Y:S01]  /*14100*/  LDL.U8 R13, [R24] ;  /* 0x00000000180d7983 */ /* 0x000ee20000100000 */
[----:B------:R-:W-:Y:S01]  /*14110*/  LOP3.LUT R16, R21, 0xff, RZ, 0xc0, !PT ;  /* 0x000000ff15107812 */ /* 0x000fe200078ec0ff */
[----:B------:R-:W-:Y:S01]  /*14120*/  IMAD.IADD R17, R1, 0x1, R18 ;  /* 0x0000000101117824 */ /* 0x000fe200078e0212 */
[----:B------:R-:W-:-:S02]  /*14130*/  LOP3.LUT R6, R7, 0xff, RZ, 0xc0, !PT ;  /* 0x000000ff07067812 */ /* 0x000fc400078ec0ff */
[----:B------:R-:W-:Y:S01]  /*14140*/  LEA.HI R26, R8, R1, RZ, 0x8 ;  /* 0x00000001081a7211 */ /* 0x000fe200078f40ff */
[----:B------:R0:W4:Y:S01]  /*14150*/  LDL.U8 R7, [R27] ;  /* 0x000000001b077983 */ /* 0x0001220000100000 */
[----:B------:R-:W-:Y:S02]  /*14160*/  LOP3.LUT R14, R19, 0xff, RZ, 0xc0, !PT ;  /* 0x000000ff130e7812 */ /* 0x000fe400078ec0ff */
[----:B------:R-:W-:Y:S01]  /*14170*/  LOP3.LUT R18, R23, 0xff, RZ, 0xc0, !PT ;  /* 0x000000ff17127812 */ /* 0x000fe200078ec0ff */
[----:B------:R-:W-:Y:S01]  /*14180*/  IMAD.IADD R21, R1, 0x1, R16 ;  /* 0x0000000101157824 */ /* 0x000fe200078e0210 */
[----:B------:R-:W-:Y:S01]  /*14190*/  LOP3.LUT R8, R9, 0xff, RZ, 0xc0, !PT ;  /* 0x000000ff09087812 */ /* 0x000fe200078ec0ff */
[C---:B------:R-:W-:Y:S01]  /*141a0*/  IMAD.IADD R22, R1.reuse, 0x1, R22 ;  /* 0x0000000101167824 */ /* 0x040fe200078e0216 */
[C---:B------:R-:W-:Y:S01]  /*141b0*/  IADD3 R23, PT, PT, R1.reuse, R12, RZ ;  /* 0x0000000c01177210 */ /* 0x040fe20007ffe0ff */
[C---:B0-----:R-:W-:Y:S01]  /*141c0*/  IMAD.IADD R27, R1.reuse, 0x1, R10 ;  /* 0x00000001011b7824 */ /* 0x041fe200078e020a */
[C---:B------:R-:W-:Y:S01]  /*141d0*/  IADD3 R8, PT, PT, R1.reuse, R8, RZ ;  /* 0x0000000801087210 */ /* 0x040fe20007ffe0ff */
[C---:B------:R-:W-:Y:S01]  /*141e0*/  IMAD.IADD R19, R1.reuse, 0x1, R20 ;  /* 0x0000000101137824 */ /* 0x040fe200078e0214 */
[C---:B------:R-:W-:Y:S01]  /*141f0*/  IADD3 R16, PT, PT, R1.reuse, R14, RZ ;  /* 0x0000000e01107210 */ /* 0x040fe20007ffe0ff */
[C---:B------:R-:W-:Y:S01]  /*14200*/  IMAD.IADD R6, R1.reuse, 0x1, R6 ;  /* 0x0000000101067824 */ /* 0x040fe200078e0206 */
[----:B------:R-:W2:Y:S01]  /*14210*/  LDL.U8 R17, [R17] ;  /* 0x0000000011117983 */ /* 0x000ea20000100000 */
[----:B------:R-:W-:-:S03]  /*14220*/  IMAD.IADD R20, R1, 0x1, R18 ;  /* 0x0000000101147824 */ /* 0x000fc600078e0212 */
[----:B------:R-:W4:Y:S04]  /*14230*/  LDL.U8 R14, [R23] ;  /* 0x00000000170e7983 */ /* 0x000f280000100000 */
[----:B------:R-:W2:Y:S04]  /*14240*/  LDL.U8 R12, [R27] ;  /* 0x000000001b0c7983 */ /* 0x000ea80000100000 */
[----:B------:R-:W3:Y:S04]  /*14250*/  LDL.U8 R9, [R26] ;  /* 0x000000001a097983 */ /* 0x000ee80000100000 */
        /* <DEDUP_REMOVED lines=10> */
[----:B------:R-:W3:Y:S04]  /*14300*/  LDG.E R24, desc[UR36][R4.64+0xa4] ;  /* 0x0000a42404187981 */ /* 0x000ee8000c1e1900 */
[----:B------:R-:W3:Y:S04]  /*14310*/  LDG.E R21, desc[UR36][R4.64+0xa8] ;  /* 0x0000a82404157981 */ /* 0x000ee8000c1e1900 */
[----:B------:R-:W3:Y:S04]  /*14320*/  LDG.E R23, desc[UR36][R2.64] ;  /* 0x0000002402177981 */ /* 0x000ee8000c1e1900 */
[----:B------:R-:W3:Y:S04]  /*14330*/  LDG.E R26, desc[UR36][R2.64+0x4] ;  /* 0x00000424021a7981 */ /* 0x000ee8000c1e1900 */
[----:B------:R-:W3:Y:S01]  /*14340*/  LDG.E R27, desc[UR36][R2.64+0x8] ;  /* 0x00000824021b7981 */ /* 0x000ee2000c1e1900 */
[----:B------:R-:W-:-:S02]  /*14350*/  ISETP.NE.AND P0, PT, R25, RZ, PT ;  /* 0x000000ff1900720c */ /* 0x000fc40003f05270 */
[----:B------:R-:W-:Y:S01]  /*14360*/  ISETP.NE.AND P1, PT, R0, RZ, PT ;  /* 0x000000ff0000720c */ /* 0x000fe20003f25270 */
[----:B----4-:R-:W-:Y:S02]  /*14370*/  IMAD R7, R7, 0x100, R14 ;  /* 0x0000010007077824 */ /* 0x010fe400078e020e */
[----:B--2---:R-:W-:Y:S01]  /*14380*/  IMAD R17, R12, 0x100, R17 ;  /* 0x000001000c117824 */ /* 0x004fe200078e0211 */
[----:B---3--:R-:W-:Y:S01]  /*14390*/  LEA R9, R9, R18, 0x8 ;  /* 0x0000001209097211 */ /* 0x008fe200078e40ff */
[----:B------:R-:W-:Y:S01]  /*143a0*/  IMAD R13, R13, 0x100, R22 ;  /* 0x000001000d0d7824 */ /* 0x000fe200078e0216 */
[----:B------:R-:W-:Y:S02]  /*143b0*/  LEA R16, R7, R16, 0x8 ;  /* 0x0000001007107211 */ /* 0x000fe400078e40ff */
[----:B------:R-:W-:Y:S01]  /*143c0*/  LEA R8, R8, R17, 0x10 ;  /* 0x0000001108087211 */ /* 0x000fe200078e80ff */
[----:B------:R-:W-:Y:S02]  /*143d0*/  IMAD R20, R9, 0x100, R20 ;  /* 0x0000010009147824 */ /* 0x000fe400078e0214 */
[----:B------:R-:W-:-:S02]  /*143e0*/  IMAD R13, R13, 0x100, R6 ;  /* 0x000001000d0d7824 */ /* 0x000fc400078e0206 */
[----:B------:R-:W-:Y:S02]  /*143f0*/  IMAD.U32 R19, R16, 0x100, R19 ;  /* 0x0000010010137824 */ /* 0x000fe400078e0013 */
[----:B------:R-:W-:Y:S02]  /*14400*/  IMAD.U32 R15, R20, 0x100, R15 ;  /* 0x00000100140f7824 */ /* 0x000fe400078e000f */
[----:B------:R-:W-:Y:S01]  /*14410*/  IMAD R8, R11, 0x1000000, R8 ;  /* 0x010000000b087824 */ /* 0x000fe200078e0208 */
[----:B------:R-:W-:Y:S02]  /*14420*/  LEA R10, R13, R10, 0x8 ;  /* 0x0000000a0d0a7211 */ /* 0x000fe400078e40ff */
[----:B------:R-:W-:Y:S02]  /*14430*/  LOP3.LUT R40, R40, R19, RZ, 0x3c, !PT ;  /* 0x0000001328287212 */ /* 0x000fe400078e3cff */
[----:B------:R-:W-:Y:S02]  /*14440*/  LOP3.LUT R41, R24, R15, RZ, 0x3c, !PT ;  /* 0x0000000f18297212 */ /* 0x000fe400078e3cff */
[----:B------:R-:W-:-:S02]  /*14450*/  LOP3.LUT R43, R43, R8, RZ, 0x3c, !PT ;  /* 0x000000082b2b7212 */ /* 0x000fc400078e3cff */
        /* <DEDUP_REMOVED lines=10> */
[----:B0-----:R-:W-:Y:S02]  /*14500*/  HFMA2 R9, -RZ, RZ, 0.58056640625, 0.38671875 ;  /* 0x38a53630ff097431 */ /* 0x001fe400000001ff */
[----:B------:R-:W-:Y:S02]  /*14510*/  IMAD.MOV.U32 R8, RZ, RZ, -0x2a95f6ae ;  /* 0xd56a0952ff087424 */ /* 0x000fe400078e00ff */
[----:B------:R-:W-:Y:S02]  /*14520*/  HFMA2 R15, -RZ, RZ, -15.8203125, -433 ;  /* 0xcbe9dec4ff0f7431 */ /* 0x000fe400000001ff */
[----:B------:R-:W-:Y:S01]  /*14530*/  IMAD.MOV.U32 R10, RZ, RZ, -0x615cbf41 ;  /* 0x9ea340bfff0a7424 */ /* 0x000fe200078e00ff */
[----:B------:R-:W-:Y:S01]  /*14540*/  MOV R12, 0x8239e37c ;  /* 0x8239e37c000c7802 */ /* 0x000fe20000000f00 */
[----:B------:R-:W-:Y:S01]  /*14550*/  IMAD.MOV.U32 R11, RZ, RZ, -0x4280c7f ;  /* 0xfbd7f381ff0b7424 */ /* 0x000fe200078e00ff */
[----:B------:R-:W-:Y:S01]  /*14560*/  MOV R18, 0xb954cee ;  /* 0x0b954cee00127802 */ /* 0x000fe20000000f00 */
[----:B------:R-:W-:-:S02]  /*14570*/  IMAD.MOV.U32 R13, RZ, RZ, -0x7800d065 ;  /* 0x87ff2f9bff0d7424 */ /* 0x000fc400078e00ff */
[----:B------:R-:W-:Y:S02]  /*14580*/  HFMA2 R21, -RZ, RZ, -0.19189453125, -165 ;  /* 0xb224d928ff157431 */ /* 0x000fe400000001ff */
[----:B------:R-:W-:Y:S01]  /*14590*/  IMAD.MOV.U32 R14, RZ, RZ, 0x44438e34 ;  /* 0x44438e34ff0e7424 */ /* 0x000fe200078e00ff */
[----:B------:R0:W-:Y:S01]  /*145a0*/  STL.128 [R1], R8 ;  /* 0x0000000801007387 */ /* 0x0001e20000100c00 */
[----:B------:R-:W-:Y:S02]  /*145b0*/  IMAD.MOV.U32 R16, RZ, RZ, 0x32947b54 ;  /* 0x32947b54ff107424 */ /* 0x000fe400078e00ff */
[----:B------:R-:W-:Y:S02]  /*145c0*/  HFMA2 R27, -RZ, RZ, -0.00081920623779296875, 1373 ;  /* 0x92b6655dff1b7431 */ /* 0x000fe400000001ff */
[----:B------:R-:W-:Y:S01]  /*145d0*/  IMAD.MOV.U32 R17, RZ, RZ, 0x3d23c2a6 ;  /* 0x3d23c2a6ff117424 */ /* 0x000fe200078e00ff */
[----:B------:R1:W-:Y:S01]  /*145e0*/  STL.128 [R1+0x10], R12 ;  /* 0x0000100c01007387 */ /* 0x0003e20000100c00 */
[----:B------:R-:W-:Y:S01]  /*145f0*/  IMAD.MOV.U32 R19, RZ, RZ, 0x4ec3fa42 ;  /* 0x4ec3fa42ff137424 */ /* 0x000fe200078e00ff */
[----:B------:R-:W-:Y:S01]  /*14600*/  MOV R24, 0x64f6f872 ;  /* 0x64f6f87200187802 */ /* 0x000fe20000000f00 */
[----:B------:R-:W-:Y:S01]  /*14610*/  IMAD.MOV.U32 R20, RZ, RZ, 0x66a12e08 ;  /* 0x66a12e08ff147424 */ /* 0x000fe200078e00ff */
[----:B------:R-:W-:Y:S01]  /*14620*/  MOV R30, 0x5746155e ;  /* 0x5746155e001e7802 */ /* 0x000fe20000000f00 */
[----:B------:R-:W-:Y:S01]  /*14630*/  IMAD.MOV.U32 R22, RZ, RZ, 0x49a25b76 ;  /* 0x49a25b76ff167424 */ /* 0x000fe200078e00ff */
[----:B------:R2:W-:Y:S01]  /*14640*/  STL.128 [R1+0x20], R16 ;  /* 0x0000201001007387 */ /* 0x0005e20000100c00 */
[----:B------:R-:W-:-:S02]  /*14650*/  IMAD.MOV.U32 R23, RZ, RZ, 0x25d18b6d ;  /* 0x25d18b6dff177424 */ /* 0x000fc400078e00ff */
[----:B------:R-:W-:Y:S02]  /*14660*/  HFMA2 R35, -RZ, RZ, 0.003780364990234375, 0.002277374267578125 ;  /* 0x1bbe18aaff237431 */ /* 0x000fe400000001ff */
[----:B------:R-:W-:Y:S01]  /*14670*/  IMAD.MOV.U32 R25, RZ, RZ, 0x16986886 ;  /* 0x16986886ff197424 */ /* 0x000fe200078e00ff */
[----:B------:R-:W-:Y:S01]  /*14680*/  MOV R32, 0x711af147 ;  /* 0x711af14700207802 */ /* 0x000fe20000000f00 */
[----:B------:R-:W-:Y:S02]  /*14690*/  IMAD.MOV.U32 R26, RZ, RZ, -0x33a35b2c ;  /* 0xcc5ca4d4ff1a7424 */ /* 0x000fe400078e00ff */
[----:B0-----:R-:W-:Y:S02]  /*146a0*/  HFMA2 R9, -RZ, RZ, 0.00020825862884521484375, -1.13671875 ;  /* 0x0ad3bc8cff097431 */ /* 0x001fe400000001ff */
[----:B------:R-:W-:Y:S01]  /*146b0*/  IMAD.MOV.U32 R8, RZ, RZ, 0xabd890 ;  /* 0x00abd890ff087424 */ /* 0x000fe200078e00ff */
[----:B------:R0:W-:Y:S01]  /*146c0*/  STL.128 [R1+0x30], R20 ;  /* 0x0000301401007387 */ /* 0x0001e20000100c00 */
[----:B------:R-:W-:-:S02]  /*146d0*/  IMAD.MOV.U32 R10, RZ, RZ, 0x558e4f7 ;  /* 0x0558e4f7ff0a7424 */ /* 0x000fc400078e00ff */
[----:B-1----:R-:W-:Y:S02]  /*146e0*/  HFMA2 R15, -RZ, RZ, 3860, 0.000854969024658203125 ;  /* 0x6b8a1301ff0f7431 */ /* 0x002fe400000001ff */
        /* <DEDUP_REMOVED lines=9> */
[----:B------:R-:W3:Y:S01]  /*14780*/  S2UR UR5, SR_CgaCtaId ;  /* 0x00000000000579c3 */ /* 0x000ee20000008800 */
[----:B------:R-:W-:Y:S01]  /*14790*/  IMAD.MOV.U32 R19, RZ, RZ, 0x73e6b4f0 ;  /* 0x73e6b4f0ff137424 */ /* 0x000fe200078e00ff */
[----:B------:R4:W-:Y:S01]  /*147a0*/  STL.128 [R1+0x70], R12 ;  /* 0x0000700c01007387 */ /* 0x0009e20000100c00 */
[----:B------:R-:W-:-:S02]  /*147b0*/  IMAD.MOV.U32 R28, RZ, RZ, 0x5048706c ;  /* 0x5048706cff1c7424 */ /* 0x000fc400078e00ff */
[----:B0-----:R-:W-:Y:S02]  /*147c0*/  HFMA2 R21, -RZ, RZ, -7.9452991485595703125e-05, -0.09222412109375 ;  /* 0x8535ade7ff157431 */ /* 0x001fe400000001ff */
[----:B------:R-:W-:Y:S01]  /*147d0*/  IMAD.MOV.U32 R29, RZ, RZ, -0x25461203 ;  /* 0xdab9edfdff1d7424 */ /* 0x000fe200078e00ff */
[----:B------:R0:W-:Y:S01]  /*147e0*/  STL.128 [R1+0x80], R16 ;  /* 0x0000801001007387 */ /* 0x0001e20000100c00 */
[----:B------:R-:W-:Y:S01]  /*147f0*/  IMAD.MOV.U32 R31, RZ, RZ, -0x7b627259 ;  /* 0x849d8da7ff1f7424 */ /* 0x000fe200078e00ff */
[----:B------:R-:W-:Y:S01]  /*14800*/  UMOV UR4, 0x400 ;  /* 0x0000040000047882 */ /* 0x000fe20000000000 */
[----:B------:R-:W-:Y:S01]  /*14810*/  IMAD.MOV.U32 R20, RZ, RZ, 0x2274ac96 ;  /* 0x2274ac96ff147424 */ /* 0x000fe200078e00ff */
[----:B-1----:R-:W-:Y:S01]  /*14820*/  MOV R26, 0x3cbbebc8 ;  /* 0x3cbbebc8001a7802 */ /* 0x002fe20000000f00 */
[----:B------:R-:W-:Y:S01]  /*14830*/  IMAD.MOV.U32 R22, RZ, RZ, -0x17c8061e ;  /* 0xe837f9e2ff167424 */ /* 0x000fe200078e00ff */
[----:B------:R1:W-:Y:S01]  /*14840*/  STL.128 [R1+0x50], R28 ;  /* 0x0000501c01007387 */ /* 0x0003e20000100c00 */
[----:B------:R-:W-:Y:S01]  /*14850*/  IMAD.MOV.U32 R23, RZ, RZ, 0x6edf751c ;  /* 0x6edf751cff177424 */ /* 0x000fe200078e00ff */
[----:B--2---:R-:W-:Y:S01]  /*14860*/  MOV R10, 0xfec0db9a ;  /* 0xfec0db9a000a7802 */ /* 0x004fe20000000f00 */
[----:B------:R-:W-:Y:S01]  /*14870*/  IMAD.MOV.U32 R8, RZ, RZ, 0x4b3e56fc ;  /* 0x4b3e56fcff087424 */ /* 0x000fe200078e00ff */
[----:B------:R-:W-:Y:S01]  /*14880*/  UIADD3 UR6, UPT, UPT, UR4, 0x100, URZ ;  /* 0x0000010004067890 */ /* 0x000fe2000fffe0ff */
[----:B------:R-:W-:-:S02]  /*14890*/  IMAD.MOV.U32 R9, RZ, RZ, 0x2079d2c6 ;  /* 0x2079d2c6ff097424 */ /* 0x000fc400078e00ff */
[----:B----4-:R-:W-:Y:S02]  /*148a0*/  HFMA2 R13, -RZ, RZ, 0.1805419921875, 0.000114917755126953125 ;  /* 0x31c70788ff0d7431 */ /* 0x010fe400000001ff */
[----:B------:R-:W-:Y:S01]  /*148b0*/  IMAD.MOV.U32 R11, RZ, RZ, -0xba53288 ;  /* 0xf45acd78ff0b7424 */ /* 0x000fe200078e00ff */
[----:B------:R2:W-:Y:S01]  /*148c0*/  STL.128 [R1+0x90], R20 ;  /* 0x0000901401007387 */ /* 0x0005e20000100c00 */
[----:B------:R-:W-:Y:S02]  /*148d0*/  IMAD.MOV.U32 R12, RZ, RZ, 0x33a8dd1f ;  /* 0x33a8dd1fff0c7424 */ /* 0x000fe400078e00ff */
[----:B0-----:R-:W-:Y:S02]  /*148e0*/  HFMA2 R19, -RZ, RZ, -7792, -11.1484375 ;  /* 0xef9cc993ff137431 */ /* 0x001fe400000001ff */
[----:B------:R-:W-:Y:S01]  /*148f0*/  IMAD.MOV.U32 R14, RZ, RZ, 0x591012b1 ;  /* 0x591012b1ff0e7424 */ /* 0x000fe200078e00ff */
[----:B------:R0:W-:Y:S01]  /*14900*/  STL.128 [R1+0xb0], R8 ;  /* 0x0000b00801007387 */ /* 0x0001e20000100c00 */
[----:B------:R-:W-:Y:S01]  /*14910*/  IMAD.MOV.U32 R15, RZ, RZ, 0x5fec8027 ;  /* 0x5fec8027ff0f7424 */ /* 0x000fe200078e00ff */
[----:B------:R-:W-:Y:S01]  /*14920*/  MOV R16, 0xa97f5160 ;  /* 0xa97f516000107802 */ /* 0x000fe20000000f00 */
[----:B------:R-:W-:-:S02]  /*14930*/  IMAD.MOV.U32 R17, RZ, RZ, 0xd4ab519 ;  /* 0x0d4ab519ff117424 */ /* 0x000fc400078e00ff */
[----:B-1----:R-:W-:Y:S02]  /*14940*/  HFMA2 R29, -RZ, RZ, 0.026702880859375, 31648 ;  /* 0x26d677baff1d7431 */ /* 0x002fe400000001ff */
[----:B------:R-:W-:Y:S01]  /*14950*/  IMAD.MOV.U32 R18, RZ, RZ, -0x60851ad3 ;  /* 0x9f7ae52dff127424 */ /* 0x000fe200078e00ff */
[----:B------:R1:W-:Y:S01]  /*14960*/  STL.128 [R1+0xc0], R12 ;  /* 0x0000c00c01007387 */ /* 0x0003e20000100c00 */
[----:B------:R-:W-:Y:S01]  /*14970*/  IMAD.MOV.U32 R33, RZ, RZ, -0x763ad6e3 ;  /* 0x89c5291dff217424 */ /* 0x000fe200078e00ff */
[----:B---3--:R-:W-:Y:S01]  /*14980*/  ULEA UR9, UR5, UR4, 0x18 ;  /* 0x0000000405097291 */ /* 0x008fe2000f8ec0ff */
[----:B------:R-:W-:Y:S01]  /*14990*/  IMAD.MOV.U32 R34, RZ, RZ, 0xe62b76f ;  /* 0x0e62b76fff227424 */ /* 0x000fe200078e00ff */
[----:B------:R3:W-:Y:S01]  /*149a0*/  STL.128 [R1+0xd0], R16 ;  /* 0x0000d01001007387 */ /* 0x0007e20000100c00 */
[----:B------:R-:W-:Y:S02]  /*149b0*/  IMAD.MOV.U32 R24, RZ, RZ, 0x4d3be0a0 ;  /* 0x4d3be0a0ff187424 */ /* 0x000fe400078e00ff */
[----:B--2---:R-:W-:-:S02]  /*149c0*/  HFMA2 R23, -RZ, RZ, -0.33642578125, -0.01476287841796875 ;  /* 0xb562a38fff177431 */ /* 0x004fc400000001ff */
[----:B------:R-:W-:Y:S01]  /*149d0*/  IMAD.MOV.U32 R25, RZ, RZ, -0x4f0ad552 ;  /* 0xb0f52aaeff197424 */ /* 0x000fe200078e00ff */
[----:B------:R2:W-:Y:S01]  /*149e0*/  STL.128 [R1+0xa0], R32 ;  /* 0x0000a02001007387 */ /* 0x0005e20000100c00 */
[----:B------:R-:W-:Y:S02]  /*149f0*/  IMAD.MOV.U32 R27, RZ, RZ, 0x61995383 ;  /* 0x61995383ff1b7424 */ /* 0x000fe400078e00ff */
[----:B0-----:R-:W-:Y:S01]  /*14a00*/  HFMA2 R11, -RZ, RZ, 0.76904296875, 421.5 ;  /* 0x3a275e96ff0b7431 */ /* 0x001fe200000001ff */
[----:B------:R-:W-:Y:S01]  /*14a10*/  MOV R8, 0x51f4a750 ;  /* 0x51f4a75000087802 */ /* 0x000fe20000000f00 */
[----:B------:R-:W-:Y:S01]  /*14a20*/  IMAD.MOV.U32 R9, RZ, RZ, 0x7e416553 ;  /* 0x7e416553ff097424 */ /* 0x000fe200078e00ff */
[----:B------:R-:W-:Y:S01]  /*14a30*/  MOV R20, 0x4fe5d7fc ;  /* 0x4fe5d7fc00147802 */ /* 0x000fe20000000f00 */
[----:B------:R-:W-:Y:S01]  /*14a40*/  IMAD.MOV.U32 R10, RZ, RZ, 0x1a17a4c3 ;  /* 0x1a17a4c3ff0a7424 */ /* 0x000fe200078e00ff */
[----:B------:R0:W-:Y:S01]  /*14a50*/  STL.128 [R1+0xe0], R24 ;  /* 0x0000e01801007387 */ /* 0x0001e20000100c00 */
[----:B-1----:R-:W-:Y:S01]  /*14a60*/  IMAD.MOV.U32 R12, RZ, RZ, 0x3bab6bcb ;  /* 0x3bab6bcbff0c7424 */ /* 0x002fe200078e00ff */
[----:B------:R-:W-:Y:S01]  /*14a70*/  MOV R14, 0xacfa58ab ;  /* 0xacfa58ab000e7802 */ /* 0x000fe20000000f00 */
[----:B------:R-:W-:Y:S01]  /*14a80*/  IMAD.MOV.U32 R13, RZ, RZ, 0x1f9d45f1 ;  /* 0x1f9d45f1ff0d7424 */ /* 0x000fe200078e00ff */
[----:B------:R1:W-:Y:S01]  /*14a90*/  STL.128 [R1+0x200], R8 ;  /* 0x0002000801007387 */ /* 0x0003e20000100c00 */
[----:B------:R-:W-:-:S02]  /*14aa0*/  IMAD.MOV.U32 R15, RZ, RZ, 0x4be30393 ;  /* 0x4be30393ff0f7424 */ /* 0x000fc400078e00ff */
[----:B---3--:R-:W-:Y:S02]  /*14ab0*/  HFMA2 R17, -RZ, RZ, -0.0853271484375, 6104 ;  /* 0xad766df6ff117431 */ /* 0x008fe400000001ff */
[----:B------:R-:W-:Y:S01]  /*14ac0*/  IMAD.MOV.U32 R16, RZ, RZ, 0x2030fa55 ;  /* 0x2030fa55ff107424 */ /* 0x000fe200078e00ff */
[----:B------:R-:W-:Y:S01]  /*14ad0*/  UIADD3 UR7, UPT, UPT, UR4, 0x500, URZ ;  /* 0x0000050004077890 */ /* 0x000fe2000fffe0ff */
[----:B------:R-:W-:Y:S01]  /*14ae0*/  IMAD.MOV.U32 R18, RZ, RZ, -0x7733896f ;  /* 0x88cc7691ff127424 */ /* 0x000fe200078e00ff */
[----:B------:R3:W-:Y:S01]  /*14af0*/  STL.128 [R1+0x210], R12 ;  /* 0x0002100c01007387 */ /* 0x0007e20000100c00 */
[----:B------:R-:W-:Y:S01]  /*14b00*/  IMAD.MOV.U32 R19, RZ, RZ, -0xafdb3db ;  /* 0xf5024c25ff137424 */ /* 0x000fe200078e00ff */
[----:B--2---:R-:W-:Y:S01]  /*14b10*/  MOV R34, 0x45ea0e98 ;  /* 0x45ea0e9800227802 */ /* 0x004fe20000000f00 */
[----:B------:R-:W-:Y:S01]  /*14b20*/  IMAD.MOV.U32 R28, RZ, RZ, 0x7e042b17 ;  /* 0x7e042b17ff1c7424 */ /* 0x000fe200078e00ff */
[----:B------:R-:W-:Y:S01]  /*14b30*/  UIADD3 UR8, UPT, UPT, UR4, 0x900, URZ ;  /* 0x0000090004087890 */ /* 0x000fe2000fffe0ff */
[----:B------:R-:W-:Y:S01]  /*14b40*/  IMAD.MOV.U32 R30, RZ, RZ, 0x631469e1 ;  /* 0x631469e1ff1e7424 */ /* 0x000fe200078e00ff */
[----:B------:R2:W-:Y:S01]  /*14b50*/  STL.128 [R1+0x220], R16 ;  /* 0x0002201001007387 */ /* 0x0005e20000100c00 */
[----:B------:R-:W-:-:S02]  /*14b60*/  IMAD.MOV.U32 R31, RZ, RZ, 0x7d0c2155 ;  /* 0x7d0c2155ff1f7424 */ /* 0x000fc400078e00ff */
[----:B0-----:R-:W-:Y:S02]  /*14b70*/  HFMA2 R25, -RZ, RZ, -18656, 44800 ;  /* 0xf48e7978ff197431 */ /* 0x001fe400000001ff */
[----:B------:R-:W-:Y:S02]  /*14b80*/  IMAD.MOV.U32 R21, RZ, RZ, -0x3ad53429 ;  /* 0xc52acbd7ff157424 */ /* 0x000fe400078e00ff */
[----:B-1----:R-:W-:Y:S02]  /*14b90*/  HFMA2 R9, -RZ, RZ, -1.97887420654296875e-05, -8336 ;  /* 0x814cf012ff097431 */ /* 0x002fe400000001ff */
[----:B------:R-:W-:Y:S01]  /*14ba0*/  IMAD.MOV.U32 R8, RZ, RZ, -0x3cd08afe ;  /* 0xc32f7502ff087424 */ /* 0x000fe200078e00ff */
[----:B------:R0:W-:Y:S01]  /*14bb0*/  STL.128 [R1+0xf0], R28 ;  /* 0x0000f01c01007387 */ /* 0x0001e20000100c00 */
[----:B------:R-:W-:Y:S02]  /*14bc0*/  IMAD.MOV.U32 R10, RZ, RZ, -0x72b9685d ;  /* 0x8d4697a3ff0a7424 */ /* 0x000fe400078e00ff */
[----:B------:R-:W-:-:S02]  /*14bd0*/  HFMA2 R0, -RZ, RZ, 0, 0 ;  /* 0x00000000ff007431 */ /* 0x000fc400000001ff */
[----:B------:R-:W-:Y:S02]  /*14be0*/  IMAD.MOV.U32 R11, RZ, RZ, 0x6bd3f9c6 ;  /* 0x6bd3f9c6ff0b7424 */ /* 0x000fe400078e00ff */
[----:B---3--:R-:W-:Y:S01]  /*14bf0*/  HFMA2 R15, -RZ, RZ, -0.0012989044189453125, 187.25 ;  /* 0x955259daff0f7431 */ /* 0x008fe200000001ff */
[----:B------:R-:W-:Y:S01]  /*14c00*/  MOV R12, 0x38f5fe7 ;  /* 0x038f5fe7000c7802 */ /* 0x000fe20000000f00 */
[----:B------:R-:W-:Y:S01]  /*14c10*/  IMAD.MOV.U32 R13, RZ, RZ, 0x15929c95 ;  /* 0x15929c95ff0d7424 */ /* 0x000fe200078e00ff */
[----:B------:R-:W-:Y:S01]  /*14c20*/  UIADD3 UR4, UPT, UPT, UR4, 0xd00, URZ ;  /* 0x00000d0004047890 */ /* 0x000fe2000fffe0ff */
[----:B------:R1:W-:Y:S01]  /*14c30*/  STL.128 [R1+0x250], R8 ;  /* 0x0002500801007387 */ /* 0x0003e20000100c00 */
[----:B------:R-:W-:Y:S01]  /*14c40*/  IMAD.MOV.U32 R14, RZ, RZ, -0x40928515 ;  /* 0xbf6d7aebff0e7424 */ /* 0x000fe200078e00ff */
[----:B--2---:R-:W-:Y:S01]  /*14c50*/  MOV R18, 0x49e06929 ;  /* 0x49e0692900127802 */ /* 0x004fe20000000f00 */
[----:B------:R-:W-:Y:S01]  /*14c60*/  IMAD.MOV.U32 R16, RZ, RZ, -0x2b417cd3 ;  /* 0xd4be832dff107424 */ /* 0x000fe200078e00ff */
[----:B------:R-:W-:Y:S01]  /*14c70*/  ULEA UR6, UR5, UR6, 0x18 ;  /* 0x0000000605067291 */ /* 0x000fe2000f8ec0ff */
[----:B------:R-:W-:Y:S01]  /*14c80*/  IMAD.MOV.U32 R17, RZ, RZ, 0x587421d3 ;  /* 0x587421d3ff117424 */ /* 0x000fe200078e00ff */
[----:B------:R2:W-:Y:S01]  /*14c90*/  STL.128 [R1+0x260], R12 ;  /* 0x0002600c01007387 */ /* 0x0005e20000100c00 */
[----:B------:R-:W-:Y:S01]  /*14ca0*/  IMAD.MOV.U32 R19, RZ, RZ, -0x713637bc ;  /* 0x8ec9c844ff137424 */ /* 0x000fe200078e00ff */
[----:B0-----:R-:W-:Y:S01]  /*14cb0*/  MOV R28, 0xbee14fb6 ;  /* 0xbee14fb6001c7802 */ /* 0x001fe20000000f00 */
[----:B------:R-:W-:Y:S01]  /*14cc0*/  IMAD.MOV.U32 R22, RZ, RZ, 0x26354480 ;  /* 0x26354480ff167424 */ /* 0x000fe200078e00ff */
[----:B------:R-:W-:Y:S01]  /*14cd0*/  MOV R31, 0x7dce3ab4 ;  /* 0x7dce3ab4001f7802 */ /* 0x000fe20000000f00 */
[----:B------:R-:W-:Y:S01]  /*14ce0*/  IMAD.MOV.U32 R32, RZ, RZ, -0x214ea5b7 ;  /* 0xdeb15a49ff207424 */ /* 0x000fe200078e00ff */
[----:B------:R0:W-:Y:S01]  /*14cf0*/  STL.128 [R1+0x270], R16 ;  /* 0x0002701001007387 */ /* 0x0001e20000100c00 */
[----:B------:R-:W-:Y:S01]  /*14d00*/  IMAD.MOV.U32 R33, RZ, RZ, 0x25ba1b67 ;  /* 0x25ba1b67ff217424 */ /* 0x000fe200078e00ff */
[----:B------:R-:W-:Y:S01]  /*14d10*/  ULEA UR7, UR5, UR7, 0x18 ;  /* 0x0000000705077291 */ /* 0x000fe2000f8ec0ff */
[----:B------:R-:W-:-:S02]  /*14d20*/  IMAD.MOV.U32 R35, RZ, RZ, 0x5dfec0e1 ;  /* 0x5dfec0e1ff237424 */ /* 0x000fc400078e00ff */
[----:B-1----:R-:W-:Y:S02]  /*14d30*/  HFMA2 R10, -RZ, RZ, -0.00178623199462890625, 0.23046875 ;  /* 0x97513360ff0a7431 */ /* 0x002fe400000001ff */
[----:B------:R-:W-:Y:S01]  /*14d40*/  IMAD.MOV.U32 R8, RZ, RZ, 0x63df4a18 ;  /* 0x63df4a18ff087424 */ /* 0x000fe200078e00ff */
[----:B------:R1:W-:Y:S01]  /*14d50*/  STL.128 [R1+0x230], R20 ;  /* 0x0002301401007387 */ /* 0x0003e20000100c00 */
[----:B------:R-:W-:Y:S01]  /*14d60*/  IMAD.MOV.U32 R9, RZ, RZ, -0x1ae5ce7e ;  /* 0xe51a3182ff097424 */ /* 0x000fe200078e00ff */
[----:B------:R-:W-:Y:S01]  /*14d70*/  ULEA UR8, UR5, UR8, 0x18 ;  /* 0x0000000805087291 */ /* 0x000fe2000f8ec0ff */
[----:B------:R-:W-:Y:S01]  /*14d80*/  IMAD.MOV.U32 R11, RZ, RZ, 0x62537f45 ;  /* 0x62537f45ff0b7424 */ /* 0x000fe200078e00ff */
[----:B--2---:R-:W-:Y:S01]  /*14d90*/  MOV R13, 0xbb6bae84 ;  /* 0xbb6bae84000d7802 */ /* 0x004fe20000000f00 */
[----:B------:R-:W-:Y:S01]  /*14da0*/  IMAD.MOV.U32 R12, RZ, RZ, -0x4e9b8820 ;  /* 0xb16477e0ff0c7424 */ /* 0x000fe200078e00ff */
[----:B------:R2:W-:Y:S01]  /*14db0*/  STL.128 [R1+0x240], R32 ;  /* 0x0002402001007387 */ /* 0x0005e20000100c00 */
[----:B------:R-:W-:Y:S01]  /*14dc0*/  IMAD.MOV.U32 R14, RZ, RZ, -0x17e5fe4 ;  /* 0xfe81a01cff0e7424 */ /* 0x000fe200078e00ff */
[----:B------:R-:W-:Y:S01]  /*14dd0*/  ULEA UR4, UR5, UR4, 0x18 ;  /* 0x0000000405047291 */ /* 0x000fe2000f8ec0ff */
[----:B------:R-:W-:Y:S01]  /*14de0*/  IMAD.MOV.U32 R15, RZ, RZ, -0x6f7d46c ;  /* 0xf9082b94ff0f7424 */ /* 0x000fe200078e00ff */
[----:B------:R3:W-:Y:S01]  /*14df0*/  STL.128 [R1+0x2a0], R8 ;  /* 0x0002a00801007387 */ /* 0x0007e20000100c00 */
[----:B0-----:R-:W-:-:S02]  /*14e00*/  HFMA2 R16, -RZ, RZ, 8768, 2224 ;  /* 0x70486858ff107431 */ /* 0x001fc400000001ff */
[----:B------:R-:W-:Y:S01]  /*14e10*/  IMAD.MOV.U32 R17, RZ, RZ, -0x70ba02e7 ;  /* 0x8f45fd19ff117424 */ /* 0x000fe200078e00ff */
[----:B------:R-:W-:Y:S01]  /*14e20*/  MOV R19, 0x527bf8b7 ;  /* 0x527bf8b700137802 */ /* 0x000fe20000000f00 */
[----:B------:R-:W-:Y:S01]  /*14e30*/  IMAD.MOV.U32 R18, RZ, RZ, -0x6b219379 ;  /* 0x94de6c87ff127424 */ /* 0x000fe200078e00ff */
[----:B------:R0:W-:Y:S01]  /*14e40*/  STL.128 [R1+0x2b0], R12 ;  /* 0x0002b00c01007387 */ /* 0x0001e20000100c00 */
[----:B------:R-:W-:Y:S02]  /*14e50*/  IMAD.MOV.U32 R24, RZ, RZ, 0x75c2896a ;  /* 0x75c2896aff187424 */ /* 0x000fe400078e00ff */
[----:B-1----:R-:W-:Y:S02]  /*14e60*/  HFMA2 R22, -RZ, RZ, -911.5, -0.0004479885101318359375 ;  /* 0xe31f8f57ff167431 */ /* 0x002fe400000001ff */
[----:B------:R-:W-:Y:S01]  /*14e70*/  IMAD.MOV.U32 R26, RZ, RZ, -0x66a7c195 ;  /* 0x99583e6bff1a7424 */ /* 0x000fe200078e00ff */
[----:B------:R1:W-:Y:S01]  /*14e80*/  STL.128 [R1+0x2c0], R16 ;  /* 0x0002c01001007387 */ /* 0x0003e20000100c00 */
[----:B------:R-:W-:-:S02]  /*14e90*/  IMAD.MOV.U32 R27, RZ, RZ, 0x27b971dd ;  /* 0x27b971ddff1b7424 */ /* 0x000fc400078e00ff */
[----:B------:R-:W-:Y:S01]  /*14ea0*/  IMAD.MOV.U32 R29, RZ, RZ, -0xf7752e9 ;  /* 0xf088ad17ff1d7424 */ /* 0x000fe200078e00ff */
[----:B--2---:R-:W-:Y:S01]  /*14eb0*/  MOV R33, 0x2fb5c203 ;  /* 0x2fb5c20300217802 */ /* 0x004fe20000000f00 */
[----:B------:R-:W-:Y:S01]  /*14ec0*/  IMAD.MOV.U32 R30, RZ, RZ, -0x36df539a ;  /* 0xc920ac66ff1e7424 */ /* 0x000fe200078e00ff */
[----:B------:R2:W-:Y:S01]  /*14ed0*/  STL.128 [R1+0x280], R24 ;  /* 0x0002801801007387 */ /* 0x0005e20000100c00 */
[----:B---3--:R-:W-:Y:S02]  /*14ee0*/  HFMA2 R8, -RZ, RZ, 0.1298828125, -0.00012123584747314453125 ;  /* 0x302887f2ff087431 */ /* 0x008fe400000001ff */
[----:B------:R-:W-:Y:S01]  /*14ef0*/  IMAD.MOV.U32 R9, RZ, RZ, 0x23bfa5b2 ;  /* 0x23bfa5b2ff097424 */ /* 0x000fe200078e00ff */
[----:B------:R-:W-:Y:S01]  /*14f00*/  MOV R11, 0xed16825c ;  /* 0xed16825c000b7802 */ /* 0x000fe20000000f00 */
[----:B------:R-:W-:Y:S01]  /*14f10*/  IMAD.MOV.U32 R10, RZ, RZ, 0x2036aba ;  /* 0x02036abaff0a7424 */ /* 0x000fe200078e00ff */
[----:B------:R-:W-:Y:S01]  /*14f20*/  STL.128 [R1+0x290], R28 ;  /* 0x0002901c01007387 */ /* 0x000fe20000100c00 */
[----:B0-----:R-:W-:-:S02]  /*14f30*/  HFMA2 R14, -RZ, RZ, -14392, -14208 ;  /* 0xf307f2f0ff0e7431 */ /* 0x001fc400000001ff */
[----:B------:R-:W-:Y:S01]  /*14f40*/  IMAD.MOV.U32 R12, RZ, RZ, -0x7530e3d5 ;  /* 0x8acf1c2bff0c7424 */ /* 0x000fe200078e00ff */
[----:B------:R0:W-:Y:S01]  /*14f50*/  STL.128 [R1+0x2f0], R8 ;  /* 0x0002f00801007387 */ /* 0x0001e20000100c00 */
[----:B------:R-:W-:Y:S01]  /*14f60*/  IMAD.MOV.U32 R13, RZ, RZ, -0x58864b6e ;  /* 0xa779b492ff0d7424 */ /* 0x000fe200078e00ff */
[----:B-1----:R-:W-:Y:S01]  /*14f70*/  MOV R17, 0x605bed5 ;  /* 0x0605bed500117802 */ /* 0x002fe20000000f00 */
[----:B------:R-:W-:Y:S02]  /*14f80*/  IMAD.MOV.U32 R15, RZ, RZ, 0x4e69e2a1 ;  /* 0x4e69e2a1ff0f7424 */ /* 0x000fe400078e00ff */
[----:B------:R-:W-:Y:S02]  /*14f90*/  IMAD.MOV.U32 R16, RZ, RZ, 0x65daf4cd ;  /* 0x65daf4cdff107424 */ /* 0x000fe400078e00ff */
[----:B------:R-:W-:Y:S01]  /*14fa0*/  IMAD.MOV.U32 R18, RZ, RZ, -0x2ecb9de1 ;  /* 0xd134621fff127424 */ /* 0x000fe200078e00ff */
[----:B------:R1:W-:Y:S01]  /*14fb0*/  STL.128 [R1+0x300], R12 ;  /* 0x0003000c01007387 */ /* 0x0003e20000100c00 */
[----:B------:R-:W-:-:S02]  /*14fc0*/  IMAD.MOV.U32 R19, RZ, RZ, -0x3b590176 ;  /* 0xc4a6fe8aff137424 */ /* 0x000fc400078e00ff */
[----:B--2---:R-:W-:Y:S02]  /*14fd0*/  HFMA2 R24, -RZ, RZ, 0.26123046875, 60.90625 ;  /* 0x342e539dff187431 */ /* 0x004fe400000001ff */
[----:B------:R-:W-:Y:S01]  /*14fe0*/  IMAD.MOV.U32 R32, RZ, RZ, -0x4d14d7f9 ;  /* 0xb2eb2807ff207424 */ /* 0x000fe200078e00ff */
[----:B------:R-:W-:Y:S01]  /*14ff0*/  MOV R27, 0xa4f6eb75 ;  /* 0xa4f6eb75001b7802 */ /* 0x000fe20000000f00 */
[----:B------:R-:W-:Y:S01]  /*15000*/  IMAD.MOV.U32 R34, RZ, RZ, -0x793a8466 ;  /* 0x86c57b9aff227424 */ /* 0x000fe200078e00ff */
[----:B------:R2:W-:Y:S01]  /*15010*/  STL.128 [R1+0x310], R16 ;  /* 0x0003101001007387 */ /* 0x0005e20000100c00 */
[----:B------:R-:W-:Y:S01]  /*15020*/  IMAD.MOV.U32 R35, RZ, RZ, -0x2cc8f75b ;  /* 0xd33708a5ff237424 */ /* 0x000fe200078e00ff */
[----:B0-----:R-:W-:Y:S01]  /*15030*/  MOV R9, 0x96dd063d ;  /* 0x96dd063d00097802 */ /* 0x001fe20000000f00 */
[----:B------:R-:W-:Y:S02]  /*15040*/  IMAD.MOV.U32 R8, RZ, RZ, 0x3e218af9 ;  /* 0x3e218af9ff087424 */ /* 0x000fe400078e00ff */
[----:B------:R-:W-:-:S02]  /*15050*/  HFMA2 R30, -RZ, RZ, 412.25, -0.00685882568359375 ;  /* 0x5e719f06ff1e7431 */ /* 0x000fc400000001ff */
[----:B------:R-:W-:Y:S01]  /*15060*/  IMAD.MOV.U32 R10, RZ, RZ, -0x22c1fa52 ;  /* 0xdd3e05aeff0a7424 */ /* 0x000fe200078e00ff */
[----:B------:R0:W-:Y:S01]  /*15070*/  STL.128 [R1+0x2e0], R32 ;  /* 0x0002e02001007387 */ /* 0x0001e20000100c00 */
[----:B------:R-:W-:Y:S02]  /*15080*/  IMAD.MOV.U32 R11, RZ, RZ, 0x4de6bd46 ;  /* 0x4de6bd46ff0b7424 */ /* 0x000fe400078e00ff */
[----:B------:R-:W-:Y:S02]  /*15090*/  IMAD.MOV.U32 R20, RZ, RZ, -0x548c2cdd ;  /* 0xab73d323ff147424 */ /* 0x000fe400078e00ff */
[----:B-1----:R-:W-:Y:S02]  /*150a0*/  HFMA2 R12, -RZ, RZ, -0.0006504058837890625, -0.0003483295440673828125 ;  /* 0x91548db5ff0c7431 */ /* 0x002fe400000001ff */
[----:B------:R-:W-:Y:S01]  /*150b0*/  IMAD.MOV.U32 R13, RZ, RZ, 0x71c45d05 ;  /* 0x71c45d05ff0d7424 */ /* 0x000fe200078e00ff */
[----:B------:R1:W-:Y:S01]  /*150c0*/  STL.128 [R1+0x340], R8 ;  /* 0x0003400801007387 */ /* 0x0003e20000100c00 */
[----:B------:R-:W-:Y:S01]  /*150d0*/  IMAD.MOV.U32 R14, RZ, RZ, 0x406d46f ;  /* 0x0406d46fff0e7424 */ /* 0x000fe200078e00ff */
[----:B------:R-:W-:Y:S01]  /*150e0*/  MOV R15, 0x605015ff ;  /* 0x605015ff000f7802 */ /* 0x000fe20000000f00 */
[----:B------:R-:W-:-:S02]  /*150f0*/  IMAD.MOV.U32 R21, RZ, RZ, 0x724b02e2 ;  /* 0x724b02e2ff157424 */ /* 0x000fc400078e00ff */
[----:B--2---:R-:W-:Y:S02]  /*15100*/  HFMA2 R18, -RZ, RZ, -0.00016021728515625, 3.8984375 ;  /* 0x894043ccff127431 */ /* 0x004fe400000001ff */
[----:B------:R-:W-:Y:S02]  /*15110*/  IMAD.MOV.U32 R16, RZ, RZ, 0x1998fb24 ;  /* 0x1998fb24ff107424 */ /* 0x000fe400078e00ff */
[----:B------:R-:W-:Y:S01]  /*15120*/  IMAD.MOV.U32 R17, RZ, RZ, -0x29421669 ;  /* 0xd6bde997ff117424 */ /* 0x000fe200078e00ff */
[----:B------:R2:W-:Y:S01]  /*15130*/  STL.128 [R1+0x350], R12 ;  /* 0x0003500c01007387 */ /* 0x0005e20000100c00 */
[----:B------:R-:W-:Y:S02]  /*15140*/  IMAD.MOV.U32 R19, RZ, RZ, 0x67d99e77 ;  /* 0x67d99e77ff137424 */ /* 0x000fe400078e00ff */
[----:B0-----:R-:W-:Y:S02]  /*15150*/  HFMA2 R32, -RZ, RZ, -0.010711669921875, 0.00019156932830810546875 ;  /* 0xa17c0a47ff207431 */ /* 0x001fe400000001ff */
[----:B------:R-:W-:Y:S01]  /*15160*/  IMAD.MOV.U32 R23, RZ, RZ, 0x6655ab2a ;  /* 0x6655ab2aff177424 */ /* 0x000fe200078e00ff */
[----:B------:R-:W-:Y:S01]  /*15170*/  MOV R35, RZ ;  /* 0x000000ff00237202 */ /* 0x000fe20000000f00 */
[----:B------:R-:W-:Y:S01]  /*15180*/  IMAD.MOV.U32 R25, RZ, RZ, -0x5d0caa60 ;  /* 0xa2f355a0ff197424 */ /* 0x000fe200078e00ff */
[----:B------:R0:W-:Y:S01]  /*15190*/  STL.128 [R1+0x360], R16 ;  /* 0x0003601001007387 */ /* 0x0001e20000100c00 */
[----:B------:R-:W-:-:S02]  /*151a0*/  IMAD.MOV.U32 R26, RZ, RZ, 0x58ae132 ;  /* 0x058ae132ff1a7424 */ /* 0x000fc400078e00ff */
[----:B-1----:R-:W-:Y:S02]  /*151b0*/  HFMA2 R10, -RZ, RZ, 0.005924224853515625, 9568 ;  /* 0x1e1170acff0a7431 */ /* 0x002fe400000001ff */
[----:B------:R-:W-:Y:S01]  /*151c0*/  IMAD.MOV.U32 R8, RZ, RZ, 0x9808683 ;  /* 0x09808683ff087424 */ /* 0x000fe200078e00ff */
[----:B------:R1:W-:Y:S01]  /*151d0*/  STL.128 [R1+0x2d0], R20 ;  /* 0x0002d01401007387 */ /* 0x0003e20000100c00 */
[----:B------:R-:W-:Y:S02]  /*151e0*/  IMAD.MOV.U32 R9, RZ, RZ, 0x322bed48 ;  /* 0x322bed48ff097424 */ /* 0x000fe400078e00ff */
        /* <DEDUP_REMOVED lines=8> */
[----:B0-----:R-:W-:Y:S02]  /*15270*/  HFMA2 R16, -RZ, RZ, 0.00018489360809326171875, -172.5 ;  /* 0x0a0fd964ff107431 */ /* 0x001fe400000001ff */
        /* <DEDUP_REMOVED lines=8> */
[----:B------:R-:W-:-:S02]  /*15300*/  IMAD.MOV.U32 R20, RZ, RZ, -0x4f17bd43 ;  /* 0xb0e842bdff147424 */ /* 0x000fc400078e00ff */
[----:B---3--:R-:W-:Y:S02]  /*15310*/  HFMA2 R26, -RZ, RZ, -0.30810546875, -0.0016651153564453125 ;  /* 0xb4ee96d2ff1a7431 */ /* 0x008fe400000001ff */
[----:B------:R-:W-:Y:S02]  /*15320*/  IMAD.MOV.U32 R22, RZ, RZ, -0x18e6a4c8 ;  /* 0xe7195b38ff167424 */ /* 0x000fe400078e00ff */
[----:B--2---:R-:W-:Y:S02]  /*15330*/  HFMA2 R8, -RZ, RZ, -841.5, -0.7548828125 ;  /* 0xe293ba0aff087431 */ /* 0x004fe400000001ff */
[----:B------:R-:W-:Y:S01]  /*15340*/  IMAD.MOV.U32 R9, RZ, RZ, -0x3f5fd51b ;  /* 0xc0a02ae5ff097424 */ /* 0x000fe200078e00ff */
[----:B------:R-:W-:Y:S01]  /*15350*/  MOV R11, 0x121b171d ;  /* 0x121b171d000b7802 */ /* 0x000fe20000000f00 */
[----:B------:R-:W-:Y:S01]  /*15360*/  IMAD.MOV.U32 R10, RZ, RZ, 0x3c22e043 ;  /* 0x3c22e043ff0a7424 */ /* 0x000fe200078e00ff */
[----:B------:R2:W-:Y:S01]  /*15370*/  STL.128 [R1+0x330], R28 ;  /* 0x0003301c01007387 */ /* 0x0005e20000100c00 */
[----:B------:R-:W-:-:S02]  /*15380*/  IMAD.MOV.U32 R23, RZ, RZ, 0x79c8eedb ;  /* 0x79c8eedbff177424 */ /* 0x000fc400078e00ff */
[----:B------:R-:W-:Y:S01]  /*15390*/  IMAD.MOV.U32 R33, RZ, RZ, 0x7c420fe9 ;  /* 0x7c420fe9ff217424 */ /* 0x000fe200078e00ff */
[----:B------:R3:W-:Y:S01]  /*153a0*/  STL.128 [R1+0x3e0], R8 ;  /* 0x0003e00801007387 */ /* 0x0007e20000100c00 */
[----:B0-----:R-:W-:Y:S02]  /*153b0*/  HFMA2 R14, -RZ, RZ, 0.0892333984375, -0.036895751953125 ;  /* 0x2db6a8b9ff0e7431 */ /* 0x001fe400000001ff */
[----:B------:R-:W-:Y:S02]  /*153c0*/  IMAD.MOV.U32 R12, RZ, RZ, 0xe090d0b ;  /* 0x0e090d0bff0c7424 */ /* 0x000fe400078e00ff */
[----:B------:R-:W-:Y:S01]  /*153d0*/  IMAD.MOV.U32 R13, RZ, RZ, -0xd743853 ;  /* 0xf28bc7adff0d7424 */ /* 0x000fe200078e00ff */
[----:B-1----:R-:W-:Y:S01]  /*153e0*/  MOV R17, 0xaf75074c ;  /* 0xaf75074c00117802 */ /* 0x002fe20000000f00 */
[----:B------:R-:W-:Y:S01]  /*153f0*/  IMAD.MOV.U32 R15, RZ, RZ, 0x141ea9c8 ;  /* 0x141ea9c8ff0f7424 */ /* 0x000fe200078e00ff */
[----:B------:R0:W-:Y:S01]  /*15400*/  STL.128 [R1+0x370], R20 ;  /* 0x0003701401007387 */ /* 0x0001e20000100c00 */
[----:B------:R-:W-:-:S02]  /*15410*/  IMAD.MOV.U32 R16, RZ, RZ, 0x57f11985 ;  /* 0x57f11985ff107424 */ /* 0x000fc400078e00ff */
[----:B------:R-:W-:Y:S01]  /*15420*/  IMAD.MOV.U32 R18, RZ, RZ, -0x11662245 ;  /* 0xee99ddbbff127424 */ /* 0x000fe200078e00ff */
[----:B------:R1:W-:Y:S01]  /*15430*/  STL.128 [R1+0x3f0], R12 ;  /* 0x0003f00c01007387 */ /* 0x0003e20000100c00 */
[----:B------:R-:W-:Y:S01]  /*15440*/  IMAD.MOV.U32 R19, RZ, RZ, -0x5c809f03 ;  /* 0xa37f60fdff137424 */ /* 0x000fe200078e00ff */
[----:B--2---:R-:W-:Y:S01]  /*15450*/  MOV R29, 0x61dc20a2 ;  /* 0x61dc20a2001d7802 */ /* 0x004fe20000000f00 */
[----:B------:R-:W-:Y:S02]  /*15460*/  IMAD.MOV.U32 R34, RZ, RZ, -0x77be137 ;  /* 0xf8841ec9ff227424 */ /* 0x000fe400078e00ff */
[----:B---3--:R-:W-:Y:S02]  /*15470*/  HFMA2 R9, -RZ, RZ, 3.193359375, -7.724761962890625e-05 ;  /* 0x42638510ff097431 */ /* 0x008fe400000001ff */
[----:B------:R-:W-:Y:S01]  /*15480*/  IMAD.MOV.U32 R8, RZ, RZ, -0x28ce2336 ;  /* 0xd731dccaff087424 */ /* 0x000fe200078e00ff */
[----:B------:R2:W-:Y:S01]  /*15490*/  STL.128 [R1+0x400], R16 ;  /* 0x0004001001007387 */ /* 0x0005e20000100c00 */
[----:B------:R-:W-:-:S02]  /*154a0*/  IMAD.MOV.U32 R10, RZ, RZ, 0x13972240 ;  /* 0x13972240ff0a7424 */ /* 0x000fc400078e00ff */
[----:B------:R-:W-:Y:S01]  /*154b0*/  IMAD.MOV.U32 R11, RZ, RZ, -0x7b39eee0 ;  /* 0x84c61120ff0b7424 */ /* 0x000fe200078e00ff */
[----:B------:R3:W-:Y:S01]  /*154c0*/  STL.128 [R1+0x380], R32 ;  /* 0x0003802001007387 */ /* 0x0007e20000100c00 */
[----:B------:R-:W-:Y:S02]  /*154d0*/  IMAD.MOV.U32 R24, RZ, RZ, 0xc0a67b1 ;  /* 0x0c0a67b1ff187424 */ /* 0x000fe400078e00ff */
[----:B0-----:R-:W-:Y:S02]  /*154e0*/  HFMA2 R20, -RZ, RZ, -28688, 0.0258636474609375 ;  /* 0xf701269fff147431 */ /* 0x001fe400000001ff */
[----:B------:R-:W-:Y:S01]  /*154f0*/  IMAD.MOV.U32 R25, RZ, RZ, -0x6ca818f1 ;  /* 0x9357e70fff197424 */ /* 0x000fe200078e00ff */
[----:B------:R0:W-:Y:S01]  /*15500*/  STL.128 [R1+0x430], R8 ;  /* 0x0004300801007387 */ /* 0x0001e20000100c00 */
[----:B-1----:R-:W-:Y:S01]  /*15510*/  HFMA2 R15, -RZ, RZ, -7.16015625, -0.01059722900390625 ;  /* 0xc729a16dff0f7431 */ /* 0x002fe200000001ff */
[----:B------:R-:W-:Y:S01]  /*15520*/  MOV R12, 0x854a247d ;  /* 0x854a247d000c7802 */ /* 0x000fe20000000f00 */
[----:B------:R-:W-:Y:S01]  /*15530*/  IMAD.MOV.U32 R13, RZ, RZ, -0x2d44c208 ;  /* 0xd2bb3df8ff0d7424 */ /* 0x000fe200078e00ff */
[----:B------:R-:W-:Y:S01]  /*15540*/  MOV R23, 0x5bfb7e34 ;  /* 0x5bfb7e3400177802 */ /* 0x000fe20000000f00 */
[----:B------:R-:W-:-:S02]  /*15550*/  IMAD.MOV.U32 R14, RZ, RZ, -0x5106cdef ;  /* 0xaef93211ff0e7424 */ /* 0x000fc400078e00ff */
[----:B------:R-:W-:Y:S01]  /*15560*/  IMAD.MOV.U32 R27, RZ, RZ, 0x1b9b919e ;  /* 0x1b9b919eff1b7424 */ /* 0x000fe200078e00ff */
[----:B--2---:R-:W-:Y:S01]  /*15570*/  MOV R18, 0xd8652ec ;  /* 0x0d8652ec00127802 */ /* 0x004fe20000000f00 */
[----:B------:R-:W-:Y:S01]  /*15580*/  IMAD.MOV.U32 R16, RZ, RZ, 0x1d9e2f4b ;  /* 0x1d9e2f4bff107424 */ /* 0x000fe200078e00ff */
[----:B------:R1:W-:Y:S01]  /*15590*/  STL.128 [R1+0x440], R12 ;  /* 0x0004400c01007387 */ /* 0x0003e20000100c00 */
[----:B------:R-:W-:Y:S01]  /*155a0*/  IMAD.MOV.U32 R17, RZ, RZ, -0x234dcf0d ;  /* 0xdcb230f3ff117424 */ /* 0x000fe200078e00ff */
[----:B---3--:R-:W-:Y:S01]  /*155b0*/  MOV R34, 0xb6edfc68 ;  /* 0xb6edfc6800227802 */ /* 0x008fe20000000f00 */
[----:B------:R-:W-:Y:S01]  /*155c0*/  IMAD.MOV.U32 R19, RZ, RZ, 0x77c1e3d0 ;  /* 0x77c1e3d0ff137424 */ /* 0x000fe200078e00ff */
[----:B------:R2:W-:Y:S01]  /*155d0*/  STL.128 [R1+0x3c0], R24 ;  /* 0x0003c01801007387 */ /* 0x0005e20000100c00 */
[----:B------:R-:W-:Y:S02]  /*155e0*/  IMAD.MOV.U32 R28, RZ, RZ, -0x7f3f3ab1 ;  /* 0x80c0c54fff1c7424 */ /* 0x000fe400078e00ff */
[----:B0-----:R-:W-:Y:S01]  /*155f0*/  HFMA2 R10, -RZ, RZ, -0.000292301177978515625, -0.0136566162109375 ;  /* 0x8ccaa2feff0a7431 */ /* 0x001fe200000001ff */
[----:B------:R-:W-:Y:S01]  /*15600*/  MOV R8, 0x87494ec7 ;  /* 0x87494ec700087802 */ /* 0x000fe20000000f00 */
[----:B------:R-:W-:Y:S01]  /*15610*/  IMAD.MOV.U32 R9, RZ, RZ, -0x26c72e3f ;  /* 0xd938d1c1ff097424 */ /* 0x000fe200078e00ff */
[----:B------:R0:W-:Y:S01]  /*15620*/  STL.128 [R1+0x450], R16 ;  /* 0x0004501001007387 */ /* 0x0001e20000100c00 */
[----:B------:R-:W-:-:S02]  /*15630*/  IMAD.MOV.U32 R11, RZ, RZ, -0x672bf4ca ;  /* 0x98d40b36ff0b7424 */ /* 0x000fc400078e00ff */
[----:B------:R-:W-:Y:S02]  /*15640*/  IMAD.MOV.U32 R30, RZ, RZ, 0x5a774b69 ;  /* 0x5a774b69ff1e7424 */ /* 0x000fe400078e00ff */
[----:B------:R-:W-:Y:S01]  /*15650*/  IMAD.MOV.U32 R31, RZ, RZ, 0x1c121a16 ;  /* 0x1c121a16ff1f7424 */ /* 0x000fe200078e00ff */
[----:B------:R3:W-:Y:S01]  /*15660*/  STL.128 [R1+0x480], R8 ;  /* 0x0004800801007387 */ /* 0x0007e20000100c00 */
[----:B-1----:R-:W-:Y:S01]  /*15670*/  HFMA2 R14, -RZ, RZ, -214.875, -0.000375270843505859375 ;  /* 0xdab78e26ff0e7431 */ /* 0x002fe200000001ff */
[----:B------:R-:W-:Y:S01]  /*15680*/  MOV R12, 0xa6f581cf ;  /* 0xa6f581cf000c7802 */ /* 0x000fe20000000f00 */
[----:B------:R-:W-:Y:S01]  /*15690*/  IMAD.MOV.U32 R13, RZ, RZ, -0x5a8521d8 ;  /* 0xa57ade28ff0d7424 */ /* 0x000fe200078e00ff */
[----:B------:R1:W-:Y:S01]  /*156a0*/  STL.128 [R1+0x3d0], R28 ;  /* 0x0003d01c01007387 */ /* 0x0003e20000100c00 */
[----:B------:R-:W-:Y:S02]  /*156b0*/  IMAD.MOV.U32 R15, RZ, RZ, 0x3fadbfa4 ;  /* 0x3fadbfa4ff0f7424 */ /* 0x000fe400078e00ff */
[----:B--2---:R-:W-:-:S02]  /*156c0*/  HFMA2 R25, -RZ, RZ, -0.04248046875, -0.69970703125 ;  /* 0xa970b999ff197431 */ /* 0x004fc400000001ff */
[----:B------:R-:W-:Y:S02]  /*156d0*/  IMAD.MOV.U32 R32, RZ, RZ, -0x74bcd68a ;  /* 0x8b432976ff207424 */ /* 0x000fe400078e00ff */
[----:B------:R-:W-:Y:S02]  /*156e0*/  IMAD.MOV.U32 R33, RZ, RZ, -0x34dc3924 ;  /* 0xcb23c6dcff217424 */ /* 0x000fe400078e00ff */
[----:B0-----:R-:W-:Y:S01]  /*156f0*/  HFMA2 R18, -RZ, RZ, 3262, -18.421875 ;  /* 0x6a5fcc9bff127431 */ /* 0x001fe200000001ff */
[----:B------:R-:W-:Y:S01]  /*15700*/  MOV R16, 0x2c3a9de4 ;  /* 0x2c3a9de400107802 */ /* 0x000fe20000000f00 */
[----:B------:R-:W-:Y:S01]  /*15710*/  IMAD.MOV.U32 R17, RZ, RZ, 0x5078920d ;  /* 0x5078920dff117424 */ /* 0x000fe200078e00ff */
[----:B------:R0:W-:Y:S01]  /*15720*/  STL.128 [R1+0x490], R12 ;  /* 0x0004900c01007387 */ /* 0x0001e20000100c00 */
[----:B------:R-:W-:Y:S02]  /*15730*/  IMAD.MOV.U32 R19, RZ, RZ, 0x547e4662 ;  /* 0x547e4662ff137424 */ /* 0x000fe400078e00ff */
[----:B---3--:R-:W-:Y:S01]  /*15740*/  HFMA2 R10, -RZ, RZ, -2360, 951 ;  /* 0xe89c636eff0a7431 */ /* 0x008fe200000001ff */
[----:B------:R-:W-:Y:S01]  /*15750*/  MOV R8, 0xc8ac993b ;  /* 0xc8ac993b00087802 */ /* 0x000fe20000000f00 */
[----:B------:R-:W-:Y:S01]  /*15760*/  IMAD.MOV.U32 R9, RZ, RZ, 0x10187da7 ;  /* 0x10187da7ff097424 */ /* 0x000fe200078e00ff */
[----:B------:R2:W-:Y:S01]  /*15770*/  STL.128 [R1+0x4a0], R16 ;  /* 0x0004a01001007387 */ /* 0x0005e20000100c00 */
[----:B------:R-:W-:-:S02]  /*15780*/  IMAD.MOV.U32 R11, RZ, RZ, -0x24c44485 ;  /* 0xdb3bbb7bff0b7424 */ /* 0x000fc400078e00ff */
[----:B-1----:R-:W-:Y:S02]  /*15790*/  HFMA2 R30, -RZ, RZ, 103.8125, 0.07568359375 ;  /* 0x567d2cd8ff1e7431 */ /* 0x002fe400000001ff */
[----:B------:R-:W-:Y:S01]  /*157a0*/  IMAD.MOV.U32 R35, RZ, RZ, -0x471b0e9d ;  /* 0xb8e4f163ff237424 */ /* 0x000fe200078e00ff */
[----:B------:R-:W-:Y:S01]  /*157b0*/  MOV R28, 0xa8fc8cc4 ;  /* 0xa8fc8cc4001c7802 */ /* 0x000fe20000000f00 */
[----:B------:R-:W-:Y:S01]  /*157c0*/  IMAD.MOV.U32 R21, RZ, RZ, 0x5c72f5bc ;  /* 0x5c72f5bcff157424 */ /* 0x000fe200078e00ff */
[----:B------:R1:W-:Y:S01]  /*157d0*/  STL.128 [R1+0x4d0], R8 ;  /* 0x0004d00801007387 */ /* 0x0003e20000100c00 */
[----:B------:R-:W-:Y:S02]  /*157e0*/  IMAD.MOV.U32 R22, RZ, RZ, 0x44663bc5 ;  /* 0x44663bc5ff167424 */ /* 0x000fe400078e00ff */
[----:B------:R-:W-:Y:S02]  /*157f0*/  IMAD.MOV.U32 R24, RZ, RZ, 0x2bb3166c ;  /* 0x2bb3166cff187424 */ /* 0x000fe400078e00ff */
[----:B0-----:R-:W-:Y:S01]  /*15800*/  HFMA2 R14, -RZ, RZ, -4712, -0.437744140625 ;  /* 0xec9ab701ff0e7431 */ /* 0x001fe200000001ff */
[----:B------:R-:W-:Y:S01]  /*15810*/  MOV R12, 0xcd267809 ;  /* 0xcd267809000c7802 */ /* 0x000fe20000000f00 */
[----:B------:R-:W-:Y:S01]  /*15820*/  IMAD.MOV.U32 R13, RZ, RZ, 0x6e5918f4 ;  /* 0x6e5918f4ff0d7424 */ /* 0x000fe200078e00ff */
[----:B------:R0:W-:Y:S01]  /*15830*/  STL.128 [R1+0x420], R32 ;  /* 0x0004202001007387 */ /* 0x0001e20000100c00 */
[----:B------:R-:W-:-:S02]  /*15840*/  IMAD.MOV.U32 R15, RZ, RZ, -0x7cb06558 ;  /* 0x834f9aa8ff0f7424 */ /* 0x000fc400078e00ff */
[----:B--2---:R-:W-:Y:S01]  /*15850*/  HFMA2 R18, -RZ, RZ, 0.011199951171875, -28.125 ;  /* 0x21bccf08ff127431 */ /* 0x004fe200000001ff */
[----:B------:R-:W-:Y:S01]  /*15860*/  MOV R16, 0xe6956e65 ;  /* 0xe6956e6500107802 */ /* 0x000fe20000000f00 */
[----:B------:R-:W-:Y:S01]  /*15870*/  IMAD.MOV.U32 R17, RZ, RZ, -0x55001982 ;  /* 0xaaffe67eff117424 */ /* 0x000fe200078e00ff */
[----:B------:R2:W-:Y:S01]  /*15880*/  STL.128 [R1+0x4e0], R12 ;  /* 0x0004e00c01007387 */ /* 0x0005e20000100c00 */
[----:B------:R-:W-:Y:S02]  /*15890*/  IMAD.MOV.U32 R19, RZ, RZ, -0x10ea171a ;  /* 0xef15e8e6ff137424 */ /* 0x000fe400078e00ff */
[----:B-1----:R-:W-:Y:S01]  /*158a0*/  HFMA2 R10, -RZ, RZ, -584, -37.5 ;  /* 0xe090d0b0ff0a7431 */ /* 0x002fe200000001ff */
[----:B------:R-:W-:Y:S01]  /*158b0*/  MOV R8, 0x744ebc37 ;  /* 0x744ebc3700087802 */ /* 0x000fe20000000f00 */
[----:B------:R-:W-:Y:S01]  /*158c0*/  IMAD.MOV.U32 R9, RZ, RZ, -0x37d355a ;  /* 0xfc82caa6ff097424 */ /* 0x000fe200078e00ff */
[----:B------:R1:W-:Y:S01]  /*158d0*/  STL.128 [R1+0x4f0], R16 ;  /* 0x0004f01001007387 */ /* 0x0003e20000100c00 */
[----:B------:R-:W-:-:S02]  /*158e0*/  IMAD.MOV.U32 R11, RZ, RZ, 0x33a7d815 ;  /* 0x33a7d815ff0b7424 */ /* 0x000fc400078e00ff */
[----:B------:R-:W-:Y:S01]  /*158f0*/  IMAD.MOV.U32 R26, RZ, RZ, 0x119448fa ;  /* 0x119448faff1a7424 */ /* 0x000fe200078e00ff */
[----:B------:R3:W-:Y:S01]  /*15900*/  STL.128 [R1+0x410], R20 ;  /* 0x0004101401007387 */ /* 0x0007e20000100c00 */
[----:B0-----:R-:W-:Y:S02]  /*15910*/  HFMA2 R34, -RZ, RZ, 8020, 0.08843994140625 ;  /* 0x6fd52da9ff227431 */ /* 0x001fe400000001ff */
[----:B------:R-:W-:Y:S01]  /*15920*/  IMAD.MOV.U32 R27, RZ, RZ, 0x47e96422 ;  /* 0x47e96422ff1b7424 */ /* 0x000fe200078e00ff */
[----:B------:R-:W-:Y:S01]  /*15930*/  MOV R32, 0x9f5d80be ;  /* 0x9f5d80be00207802 */ /* 0x000fe20000000f00 */
[----:B------:R0:W-:Y:S01]  /*15940*/  STL.128 [R1+0x520], R8 ;  /* 0x0005200801007387 */ /* 0x0001e20000100c00 */
[----:B------:R-:W-:Y:S01]  /*15950*/  IMAD.MOV.U32 R29, RZ, RZ, -0x5f0fc0e6 ;  /* 0xa0f03f1aff1d7424 */ /* 0x000fe200078e00ff */
[----:B--2---:R-:W-:Y:S01]  /*15960*/  MOV R12, 0xf104984a ;  /* 0xf104984a000c7802 */ /* 0x004fe20000000f00 */
[----:B------:R-:W-:Y:S01]  /*15970*/  IMAD.MOV.U32 R13, RZ, RZ, 0x41ecdaf7 ;  /* 0x41ecdaf7ff0d7424 */ /* 0x000fe200078e00ff */
[----:B------:R-:W-:Y:S01]  /*15980*/  MOV R14, 0x7fcd500e ;  /* 0x7fcd500e000e7802 */ /* 0x000fe20000000f00 */
[----:B------:R-:W-:Y:S01]  /*15990*/  IMAD.MOV.U32 R15, RZ, RZ, 0x1791f62f ;  /* 0x1791f62fff0f7424 */ /* 0x000fe200078e00ff */
[----:B------:R2:W-:Y:S01]  /*159a0*/  STL.128 [R1+0x460], R24 ;  /* 0x0004601801007387 */ /* 0x0005e20000100c00 */
[----:B------:R-:W-:-:S02]  /*159b0*/  IMAD.MOV.U32 R31, RZ, RZ, 0x223390ef ;  /* 0x223390efff1f7424 */ /* 0x000fc400078e00ff */
[----:B-1----:R-:W-:Y:S02]  /*159c0*/  HFMA2 R16, -RZ, RZ, 25808, -104.8125 ;  /* 0x764dd68dff107431 */ /* 0x002fe400000001ff */
[----:B------:R-:W-:Y:S01]  /*159d0*/  IMAD.MOV.U32 R17, RZ, RZ, 0x43efb04d ;  /* 0x43efb04dff117424 */ /* 0x000fe200078e00ff */
[----:B------:R-:W-:Y:S01]  /*159e0*/  MOV R18, 0xccaa4d54 ;  /* 0xccaa4d5400127802 */ /* 0x000fe20000000f00 */
[----:B------:R-:W-:Y:S01]  /*159f0*/  IMAD.MOV.U32 R19, RZ, RZ, -0x1b69fb21 ;  /* 0xe49604dfff137424 */ /* 0x000fe200078e00ff */
[----:B------:R1:W-:Y:S01]  /*15a00*/  STL.128 [R1+0x530], R12 ;  /* 0x0005300c01007387 */ /* 0x0003e20000100c00 */
[----:B---3--:R-:W-:Y:S02]  /*15a10*/  HFMA2 R22, -RZ, RZ, 0.09722900390625, -30176 ;  /* 0x2e39f75eff167431 */ /* 0x008fe400000001ff */
[----:B------:R-:W-:Y:S01]  /*15a20*/  IMAD.MOV.U32 R33, RZ, RZ, 0x69d0937c ;  /* 0x69d0937cff217424 */ /* 0x000fe200078e00ff */
[----:B------:R-:W-:Y:S01]  /*15a30*/  MOV R20, 0xf68d13c2 ;  /* 0xf68d13c200147802 */ /* 0x000fe20000000f00 */
[----:B0-----:R-:W-:-:S02]  /*15a40*/  HFMA2 R8, -RZ, RZ, -0.2313232421875, 0.00522613525390625 ;  /* 0xb3671d5aff087431 */ /* 0x001fc400000001ff */
[----:B------:R-:W-:Y:S01]  /*15a50*/  IMAD.MOV.U32 R9, RZ, RZ, -0x6d242dae ;  /* 0x92dbd252ff097424 */ /* 0x000fe200078e00ff */
[----:B------:R-:W-:Y:S01]  /*15a60*/  MOV R10, 0xe9105633 ;  /* 0xe9105633000a7802 */ /* 0x000fe20000000f00 */
[----:B------:R-:W-:Y:S01]  /*15a70*/  IMAD.MOV.U32 R11, RZ, RZ, 0x6dd64713 ;  /* 0x6dd64713ff0b7424 */ /* 0x000fe200078e00ff */
[----:B------:R0:W-:Y:S01]  /*15a80*/  STL.128 [R1+0x540], R16 ;  /* 0x0005401001007387 */ /* 0x0001e20000100c00 */
[----:B------:R-:W-:Y:S02]  /*15a90*/  IMAD.MOV.U32 R35, RZ, RZ, -0x30daed4d ;  /* 0xcf2512b3ff237424 */ /* 0x000fe400078e00ff */
[----:B--2---:R-:W-:Y:S02]  /*15aa0*/  HFMA2 R26, -RZ, RZ, -3390, 0.000177860260009765625 ;  /* 0xea9f09d4ff1a7431 */ /* 0x004fe400000001ff */
[----:B------:R-:W-:Y:S01]  /*15ab0*/  IMAD.MOV.U32 R21, RZ, RZ, -0x6f274718 ;  /* 0x90d8b8e8ff157424 */ /* 0x000fe200078e00ff */
[----:B------:R2:W-:Y:S01]  /*15ac0*/  STL.128 [R1+0x570], R8 ;  /* 0x0005700801007387 */ /* 0x0005e20000100c00 */
[----:B------:R-:W-:Y:S01]  /*15ad0*/  IMAD.MOV.U32 R23, RZ, RZ, -0x7d3c500b ;  /* 0x82c3aff5ff177424 */ /* 0x000fe200078e00ff */
[----:B------:R-:W-:Y:S01]  /*15ae0*/  MOV R24, 0xbae79bd9 ;  /* 0xbae79bd900187802 */ /* 0x000fe20000000f00 */
[----:B------:R-:W-:-:S02]  /*15af0*/  IMAD.MOV.U32 R25, RZ, RZ, 0x4a6f36ce ;  /* 0x4a6f36ceff197424 */ /* 0x000fc400078e00ff */
[----:B-1----:R-:W-:Y:S02]  /*15b00*/  HFMA2 R12, -RZ, RZ, -0.0033397674560546875, 710 ;  /* 0x9ad7618cff0c7431 */ /* 0x002fe400000001ff */
[----:B------:R-:W-:Y:S01]  /*15b10*/  IMAD.MOV.U32 R13, RZ, RZ, 0x37a10c7a ;  /* 0x37a10c7aff0d7424 */ /* 0x000fe200078e00ff */
[----:B------:R-:W-:Y:S01]  /*15b20*/  MOV R14, 0x59f8148e ;  /* 0x59f8148e000e7802 */ /* 0x000fe20000000f00 */
[----:B------:R-:W-:Y:S01]  /*15b30*/  IMAD.MOV.U32 R15, RZ, RZ, -0x14ecc377 ;  /* 0xeb133c89ff0f7424 */ /* 0x000fe200078e00ff */
[----:B------:R1:W-:Y:S01]  /*15b40*/  STL.128 [R1+0x470], R28 ;  /* 0x0004701c01007387 */ /* 0x0003e20000100c00 */
[----:B------:R-:W-:Y:S02]  /*15b50*/  IMAD.MOV.U32 R27, RZ, RZ, 0x29b07cd6 ;  /* 0x29b07cd6ff1b7424 */ /* 0x000fe400078e00ff */
[----:B0-----:R-:W-:Y:S02]  /*15b60*/  HFMA2 R16, -RZ, RZ, -26.640625, 0.030975341796875 ;  /* 0xcea927eeff107431 */ /* 0x001fe400000001ff */
[----:B------:R-:W-:Y:S01]  /*15b70*/  IMAD.MOV.U32 R17, RZ, RZ, -0x489e36cb ;  /* 0xb761c935ff117424 */ /* 0x000fe200078e00ff */
[----:B------:R-:W-:Y:S01]  /*15b80*/  MOV R18, 0xe11ce5ed ;  /* 0xe11ce5ed00127802 */ /* 0x000fe20000000f00 */
[----:B------:R-:W-:-:S02]  /*15b90*/  IMAD.MOV.U32 R19, RZ, RZ, 0x7a47b13c ;  /* 0x7a47b13cff137424 */ /* 0x000fc400078e00ff */
[----:B--2---:R-:W-:Y:S02]  /*15ba0*/  HFMA2 R8, -RZ, RZ, -13.3671875, -15368 ;  /* 0xcaaff381ff087431 */ /* 0x004fe400000001ff */
[----:B------:R-:W-:Y:S01]  /*15bb0*/  IMAD.MOV.U32 R9, RZ, RZ, -0x46973bc2 ;  /* 0xb968c43eff097424 */ /* 0x000fe200078e00ff */
[----:B------:R-:W-:Y:S01]  /*15bc0*/  MOV R10, 0x3824342c ;  /* 0x3824342c000a7802 */ /* 0x000fe20000000f00 */
[----:B------:R-:W-:Y:S01]  /*15bd0*/  IMAD.MOV.U32 R11, RZ, RZ, -0x3d5cbfa1 ;  /* 0xc2a3405fff0b7424 */ /* 0x000fe200078e00ff */
[----:B------:R0:W-:Y:S04]  /*15be0*/  STL.128 [R1+0x580], R12 ;  /* 0x0005800c01007387 */ /* 0x0001e80000100c00 */
[----:B------:R2:W-:Y:S01]  /*15bf0*/  STL.128 [R1+0x590], R16 ;  /* 0x0005901001007387 */ /* 0x0005e20000100c00 */
[----:B-1----:R-:W-:Y:S01]  /*15c00*/  HFMA2 R30, -RZ, RZ, -6.64453125, -0.0010223388671875 ;  /* 0xc6a59430ff1e7431 */ /* 0x002fe200000001ff */
[----:B------:R-:W-:Y:S01]  /*15c10*/  MOV R28, 0x31a4b2af ;  /* 0x31a4b2af001c7802 */ /* 0x000fe20000000f00 */
[----:B------:R-:W-:Y:S01]  /*15c20*/  IMAD.MOV.U32 R29, RZ, RZ, 0x2a3f2331 ;  /* 0x2a3f2331ff1d7424 */ /* 0x000fe200078e00ff */
[----:B------:R1:W-:Y:S01]  /*15c30*/  STL.128 [R1+0x5c0], R8 ;  /* 0x0005c00801007387 */ /* 0x0003e20000100c00 */
[----:B------:R-:W-:-:S03]  /*15c40*/  IMAD.MOV.U32 R31, RZ, RZ, 0x35a266c0 ;  /* 0x35a266c0ff1f7424 */ /* 0x000fc600078e00ff */
[----:B------:R3:W-:Y:S01]  /*15c50*/  STL.128 [R1+0x4c0], R32 ;  /* 0x0004c02001007387 */ /* 0x0007e20000100c00 */
[----:B0-----:R-:W-:Y:S02]  /*15c60*/  HFMA2 R12, -RZ, RZ, 0.00149250030517578125, -3.72265625 ;  /* 0x161dc372ff0c7431 */ /* 0x001fe400000001ff */
[----:B------:R-:W-:Y:S01]  /*15c70*/  IMAD.MOV.U32 R13, RZ, RZ, -0x431ddaf4 ;  /* 0xbce2250cff0d7424 */ /* 0x000fe200078e00ff */
[----:B------:R-:W-:Y:S01]  /*15c80*/  MOV R14, 0x283c498b ;  /* 0x283c498b000e7802 */ /* 0x000fe20000000f00 */
[----:B------:R-:W-:Y:S02]  /*15c90*/  IMAD.MOV.U32 R15, RZ, RZ, -0xf26abf ;  /* 0xff0d9541ff0f7424 */ /* 0x000fe400078e00ff */
[----:B--2---:R-:W-:Y:S02]  /*15ca0*/  HFMA2 R16, -RZ, RZ, 0.70703125, 2.1994113922119140625e-05 ;  /* 0x39a80171ff107431 */ /* 0x004fe400000001ff */
[----:B------:R-:W-:Y:S01]  /*15cb0*/  IMAD.MOV.U32 R17, RZ, RZ, 0x80cb3de ;  /* 0x080cb3deff117424 */ /* 0x000fe200078e00ff */
[----:B------:R-:W-:Y:S01]  /*15cc0*/  MOV R18, 0xd8b4e49c ;  /* 0xd8b4e49c00127802 */ /* 0x000fe20000000f00 */
[----:B------:R-:W-:-:S02]  /*15cd0*/  IMAD.MOV.U32 R19, RZ, RZ, 0x6456c190 ;  /* 0x6456c190ff137424 */ /* 0x000fc400078e00ff */
[----:B-1----:R-:W-:Y:S02]  /*15ce0*/  HFMA2 R8, -RZ, RZ, -14.4609375, -0.057952880859375 ;  /* 0xcb3bab6bff087431 */ /* 0x002fe400000001ff */
[----:B------:R-:W-:Y:S01]  /*15cf0*/  IMAD.MOV.U32 R9, RZ, RZ, -0xee062bb ;  /* 0xf11f9d45ff097424 */ /* 0x000fe200078e00ff */
[----:B------:R-:W-:Y:S01]  /*15d00*/  MOV R10, 0xabacfa58 ;  /* 0xabacfa58000a7802 */ /* 0x000fe20000000f00 */
[----:B------:R-:W-:Y:S01]  /*15d10*/  IMAD.MOV.U32 R11, RZ, RZ, -0x6cb41cfd ;  /* 0x934be303ff0b7424 */ /* 0x000fe200078e00ff */
[----:B------:R0:W-:Y:S01]  /*15d20*/  STL.128 [R1+0x5d0], R12 ;  /* 0x0005d00c01007387 */ /* 0x0001e20000100c00 */
[----:B---3--:R-:W-:Y:S02]  /*15d30*/  HFMA2 R32, -RZ, RZ, -0.00524139404296875, -3080 ;  /* 0x9d5eea04ff207431 */ /* 0x008fe400000001ff */
[----:B------:R-:W-:Y:S01]  /*15d40*/  IMAD.MOV.U32 R33, RZ, RZ, 0x18c355d ;  /* 0x018c355dff217424 */ /* 0x000fe200078e00ff */
[----:B------:R-:W-:Y:S01]  /*15d50*/  MOV R34, 0xfa877473 ;  /* 0xfa87747300227802 */ /* 0x000fe20000000f00 */
[----:B------:R1:W-:Y:S01]  /*15d60*/  STL.128 [R1+0x5e0], R16 ;  /* 0x0005e01001007387 */ /* 0x0003e20000100c00 */
[----:B------:R-:W-:-:S03]  /*15d70*/  IMAD.MOV.U32 R35, RZ, RZ, -0x4f4bed2 ;  /* 0xfb0b412eff237424 */ /* 0x000fc600078e00ff */
[----:B------:R2:W-:Y:S04]  /*15d80*/  STL.128 [R1+0x610], R8 ;  /* 0x0006100801007387 */ /* 0x0005e80000100c00 */
[----:B------:R3:W-:Y:S01]  /*15d90*/  STL.128 [R1+0x4b0], R20 ;  /* 0x0004b01401007387 */ /* 0x0007e20000100c00 */
[----:B0-----:R-:W-:Y:S02]  /*15da0*/  HFMA2 R12, -RZ, RZ, 82, 0.155517578125 ;  /* 0x552030faff0c7431 */ /* 0x001fe400000001ff */
[----:B------:R-:W-:Y:S01]  /*15db0*/  IMAD.MOV.U32 R13, RZ, RZ, -0x9528993 ;  /* 0xf6ad766dff0d7424 */ /* 0x000fe200078e00ff */
[----:B------:R-:W-:Y:S01]  /*15dc0*/  MOV R14, 0x9188cc76 ;  /* 0x9188cc76000e7802 */ /* 0x000fe20000000f00 */
[----:B------:R-:W-:Y:S02]  /*15dd0*/  IMAD.MOV.U32 R15, RZ, RZ, 0x25f5024c ;  /* 0x25f5024cff0f7424 */ /* 0x000fe400078e00ff */
[----:B-1----:R-:W-:Y:S01]  /*15de0*/  HFMA2 R18, -RZ, RZ, -2.26497650146484375e-06, 0.3291015625 ;  /* 0x80263544ff127431 */ /* 0x002fe200000001ff */
[----:B------:R-:W-:Y:S01]  /*15df0*/  MOV R16, 0xfc4fe5d7 ;  /* 0xfc4fe5d700107802 */ /* 0x000fe20000000f00 */
[----:B------:R-:W-:Y:S01]  /*15e00*/  IMAD.MOV.U32 R17, RZ, RZ, -0x283ad535 ;  /* 0xd7c52acbff117424 */ /* 0x000fe200078e00ff */
[----:B------:R0:W-:Y:S01]  /*15e10*/  STL.128 [R1+0x500], R24 ;  /* 0x0005001801007387 */ /* 0x0001e20000100c00 */
[----:B--2---:R-:W-:-:S02]  /*15e20*/  HFMA2 R10, -RZ, RZ, -3966, 5608 ;  /* 0xebbf6d7aff0a7431 */ /* 0x004fc400000001ff */
[----:B------:R-:W-:Y:S01]  /*15e30*/  IMAD.MOV.U32 R19, RZ, RZ, -0x704a9d5d ;  /* 0x8fb562a3ff137424 */ /* 0x000fe200078e00ff */
[----:B------:R-:W-:Y:S01]  /*15e40*/  MOV R8, 0xe7038f5f ;  /* 0xe7038f5f00087802 */ /* 0x000fe20000000f00 */
[----:B------:R-:W-:Y:S01]  /*15e50*/  IMAD.MOV.U32 R9, RZ, RZ, -0x6aea6d64 ;  /* 0x9515929cff097424 */ /* 0x000fe200078e00ff */
[----:B------:R1:W-:Y:S01]  /*15e60*/  STL.128 [R1+0x620], R12 ;  /* 0x0006200c01007387 */ /* 0x0003e20000100c00 */
[----:B------:R-:W-:Y:S02]  /*15e70*/  IMAD.MOV.U32 R11, RZ, RZ, -0x256aada7 ;  /* 0xda955259ff0b7424 */ /* 0x000fe400078e00ff */
[----:B---3--:R-:W-:Y:S02]  /*15e80*/  HFMA2 R20, -RZ, RZ, -0.006656646728515625, -0.367919921875 ;  /* 0x9ed1b5e3ff147431 */ /* 0x008fe400000001ff */
[----:B------:R-:W-:Y:S01]  /*15e90*/  IMAD.MOV.U32 R21, RZ, RZ, 0x4c6a881b ;  /* 0x4c6a881bff157424 */ /* 0x000fe200078e00ff */
[----:B------:R2:W-:Y:S01]  /*15ea0*/  STL.128 [R1+0x630], R16 ;  /* 0x0006301001007387 */ /* 0x0005e20000100c00 */
[----:B------:R-:W-:Y:S01]  /*15eb0*/  MOV R22, 0xc12c1fb8 ;  /* 0xc12c1fb800167802 */ /* 0x000fe20000000f00 */
[----:B------:R-:W-:-:S02]  /*15ec0*/  IMAD.MOV.U32 R23, RZ, RZ, 0x4665517f ;  /* 0x4665517fff177424 */ /* 0x000fc400078e00ff */
[----:B------:R3:W-:Y:S01]  /*15ed0*/  STL.128 [R1+0x660], R8 ;  /* 0x0006600801007387 */ /* 0x0007e20000100c00 */
[----:B0-----:R-:W-:-:S03]  /*15ee0*/  HFMA2 R24, -RZ, RZ, -0.00470733642578125, -470.25 ;  /* 0x9cd2df59ff187431 */ /* 0x001fc600000001ff */
[----:B------:R0:W-:Y:S01]  /*15ef0*/  STL.128 [R1+0x510], R28 ;  /* 0x0005101c01007387 */ /* 0x0001e20000100c00 */
[----:B------:R-:W-:Y:S01]  /*15f00*/  IMAD.MOV.U32 R25, RZ, RZ, 0x55f2733f ;  /* 0x55f2733fff197424 */ /* 0x000fe200078e00ff */
[----:B------:R-:W-:Y:S01]  /*15f10*/  MOV R26, 0x1814ce79 ;  /* 0x1814ce79001a7802 */ /* 0x000fe20000000f00 */
[----:B------:R-:W-:Y:S02]  /*15f20*/  IMAD.MOV.U32 R27, RZ, RZ, 0x73c737bf ;  /* 0x73c737bfff1b7424 */ /* 0x000fe400078e00ff */
[----:B-1----:R-:W-:Y:S01]  /*15f30*/  HFMA2 R14, -RZ, RZ, 0.041290283203125, -564.5 ;  /* 0x2949e069ff0e7431 */ /* 0x002fe200000001ff */
[----:B------:R-:W-:Y:S01]  /*15f40*/  MOV R12, 0x2dd4be83 ;  /* 0x2dd4be83000c7802 */ /* 0x000fe20000000f00 */
[----:B------:R-:W-:Y:S01]  /*15f50*/  IMAD.MOV.U32 R13, RZ, RZ, -0x2ca78bdf ;  /* 0xd3587421ff0d7424 */ /* 0x000fe200078e00ff */
[----:B------:R1:W-:Y:S01]  /*15f60*/  STL.128 [R1+0x560], R32 ;  /* 0x0005602001007387 */ /* 0x0003e20000100c00 */
[----:B------:R-:W-:Y:S02]  /*15f70*/  IMAD.MOV.U32 R15, RZ, RZ, 0x448ec9c8 ;  /* 0x448ec9c8ff0f7424 */ /* 0x000fe400078e00ff */
[----:B--2---:R-:W-:Y:S01]  /*15f80*/  HFMA2 R18, -RZ, RZ, 3890, 135.75 ;  /* 0x6b99583eff127431 */ /* 0x004fe200000001ff */
[----:B------:R-:W-:Y:S01]  /*15f90*/  MOV R16, 0x6a75c289 ;  /* 0x6a75c28900107802 */ /* 0x000fe20000000f00 */
[----:B------:R-:W-:-:S02]  /*15fa0*/  IMAD.MOV.U32 R17, RZ, RZ, 0x78f48e79 ;  /* 0x78f48e79ff117424 */ /* 0x000fc400078e00ff */
[----:B---3--:R-:W-:Y:S02]  /*15fb0*/  HFMA2 R10, -RZ, RZ, 0.00487518310546875, -2.47955322265625e-05 ;  /* 0x1cfe81a0ff0a7431 */ /* 0x008fe400000001ff */
[----:B------:R-:W-:Y:S01]  /*15fc0*/  IMAD.MOV.U32 R19, RZ, RZ, -0x22d8468f ;  /* 0xdd27b971ff137424 */ /* 0x000fe200078e00ff */
[----:B------:R-:W-:Y:S01]  /*15fd0*/  MOV R8, 0xe0b16477 ;  /* 0xe0b1647700087802 */ /* 0x000fe20000000f00 */
[----:B------:R-:W-:Y:S01]  /*15fe0*/  IMAD.MOV.U32 R9, RZ, RZ, -0x7b449452 ;  /* 0x84bb6baeff097424 */ /* 0x000fe200078e00ff */
[----:B------:R2:W-:Y:S01]  /*15ff0*/  STL.128 [R1+0x670], R12 ;  /* 0x0006700c01007387 */ /* 0x0005e20000100c00 */
[----:B------:R-:W-:Y:S02]  /*16000*/  IMAD.MOV.U32 R11, RZ, RZ, -0x6b06f7d5 ;  /* 0x94f9082bff0b7424 */ /* 0x000fe400078e00ff */
[----:B0-----:R-:W-:Y:S02]  /*16010*/  HFMA2 R28, -RZ, RZ, 63.71875, -23.65625 ;  /* 0x53f7cdeaff1c7431 */ /* 0x001fe400000001ff */
[----:B------:R-:W-:Y:S01]  /*16020*/  IMAD.MOV.U32 R29, RZ, RZ, 0x5ffdaa5b ;  /* 0x5ffdaa5bff1d7424 */ /* 0x000fe200078e00ff */
[----:B------:R0:W-:Y:S01]  /*16030*/  STL.128 [R1+0x680], R16 ;  /* 0x0006801001007387 */ /* 0x0001e20000100c00 */
[----:B------:R-:W-:Y:S01]  /*16040*/  MOV R30, 0xdf3d6f14 ;  /* 0xdf3d6f14001e7802 */ /* 0x000fe20000000f00 */
[----:B------:R-:W-:-:S02]  /*16050*/  IMAD.MOV.U32 R31, RZ, RZ, 0x7844db86 ;  /* 0x7844db86ff1f7424 */ /* 0x000fc400078e00ff */
[----:B-1----:R-:W-:Y:S01]  /*16060*/  HFMA2 R32, -RZ, RZ, 34.53125, -19056 ;  /* 0x5051f4a7ff207431 */ /* 0x002fe200000001ff */
[----:B------:R1:W-:Y:S01]  /*16070*/  STL.128 [R1+0x6b0], R8 ;  /* 0x0006b00801007387 */ /* 0x0003e20000100c00 */
[----:B------:R-:W-:Y:S01]  /*16080*/  IMAD.MOV.U32 R33, RZ, RZ, 0x537e4165 ;  /* 0x537e4165ff217424 */ /* 0x000fe200078e00ff */
[----:B------:R-:W-:Y:S01]  /*16090*/  MOV R34, 0xc31a17a4 ;  /* 0xc31a17a400227802 */ /* 0x000fe20000000f00 */
[----:B------:R-:W-:Y:S01]  /*160a0*/  IMAD.MOV.U32 R35, RZ, RZ, -0x69c5d8a2 ;  /* 0x963a275eff237424 */ /* 0x000fe200078e00ff */
[----:B------:R3:W-:Y:S01]  /*160b0*/  STL.128 [R1+0x550], R20 ;  /* 0x0005501401007387 */ /* 0x0007e20000100c00 */
[----:B--2---:R-:W-:Y:S01]  /*160c0*/  HFMA2 R14, -RZ, RZ, -0.0001156330108642578125, -411 ;  /* 0x8794de6cff0e7431 */ /* 0x004fe200000001ff */
[----:B------:R-:W-:Y:S01]  /*160d0*/  MOV R12, 0x58704868 ;  /* 0x58704868000c7802 */ /* 0x000fe20000000f00 */
[----:B------:R-:W-:Y:S01]  /*160e0*/  IMAD.MOV.U32 R13, RZ, RZ, 0x198f45fd ;  /* 0x198f45fdff0d7424 */ /* 0x000fe200078e00ff */
[----:B------:R2:W-:Y:S01]  /*160f0*/  STL.128 [R1+0x5a0], R24 ;  /* 0x0005a01801007387 */ /* 0x0005e20000100c00 */
[----:B------:R-:W-:-:S02]  /*16100*/  IMAD.MOV.U32 R15, RZ, RZ, -0x48ad8408 ;  /* 0xb7527bf8ff0f7424 */ /* 0x000fc400078e00ff */
[----:B0-----:R-:W-:Y:S01]  /*16110*/  HFMA2 R18, -RZ, RZ, 126.1875, 0.007381439208984375 ;  /* 0x57e31f8fff127431 */ /* 0x001fe200000001ff */
[----:B------:R-:W-:Y:S01]  /*16120*/  MOV R16, 0x23ab73d3 ;  /* 0x23ab73d300107802 */ /* 0x000fe20000000f00 */
[----:B------:R-:W-:Y:S02]  /*16130*/  IMAD.MOV.U32 R17, RZ, RZ, -0x1d8db4fe ;  /* 0xe2724b02ff117424 */ /* 0x000fe400078e00ff */
[----:B-1----:R-:W-:Y:S02]  /*16140*/  HFMA2 R10, -RZ, RZ, -10136, 0.00012123584747314453125 ;  /* 0xf0f307f2ff0a7431 */ /* 0x002fe400000001ff */
[----:B------:R-:W-:Y:S01]  /*16150*/  IMAD.MOV.U32 R19, RZ, RZ, 0x2a6655ab ;  /* 0x2a6655abff137424 */ /* 0x000fe200078e00ff */
[----:B------:R-:W-:Y:S01]  /*16160*/  MOV R8, 0x2b8acf1c ;  /* 0x2b8acf1c00087802 */ /* 0x000fe20000000f00 */
[----:B------:R-:W-:Y:S01]  /*16170*/  IMAD.MOV.U32 R9, RZ, RZ, -0x6d58864c ;  /* 0x92a779b4ff097424 */ /* 0x000fe200078e00ff */
[----:B------:R0:W-:Y:S01]  /*16180*/  STL.128 [R1+0x6c0], R12 ;  /* 0x0006c00c01007387 */ /* 0x0001e20000100c00 */
[----:B------:R-:W-:-:S02]  /*16190*/  IMAD.MOV.U32 R11, RZ, RZ, -0x5eb1961e ;  /* 0xa14e69e2ff0b7424 */ /* 0x000fc400078e00ff */
[----:B---3--:R-:W-:Y:S02]  /*161a0*/  HFMA2 R20, -RZ, RZ, 63840, -6.6816806793212890625e-05 ;  /* 0x7bcb8461ff147431 */ /* 0x008fe400000001ff */
[----:B------:R-:W-:Y:S01]  /*161b0*/  IMAD.MOV.U32 R21, RZ, RZ, -0x2acd4990 ;  /* 0xd532b670ff157424 */ /* 0x000fe200078e00ff */
[----:B------:R1:W-:Y:S01]  /*161c0*/  STL.128 [R1+0x6d0], R16 ;  /* 0x0006d01001007387 */ /* 0x0003e20000100c00 */
[----:B------:R-:W-:Y:S01]  /*161d0*/  MOV R22, 0x486c5c74 ;  /* 0x486c5c7400167802 */ /* 0x000fe20000000f00 */
[----:B------:R-:W-:Y:S02]  /*161e0*/  IMAD.MOV.U32 R23, RZ, RZ, -0x2f47a8be ;  /* 0xd0b85742ff177424 */ /* 0x000fe400078e00ff */
[----:B--2---:R-:W-:Y:S01]  /*161f0*/  HFMA2 R26, -RZ, RZ, -0.0020847320556640625, -3100 ;  /* 0x9845ea0eff1a7431 */ /* 0x004fe200000001ff */
[----:B------:R2:W-:Y:S01]  /*16200*/  STL.128 [R1+0x700], R8 ;  /* 0x0007000801007387 */ /* 0x0005e20000100c00 */
[----:B------:R-:W-:Y:S01]  /*16210*/  MOV R24, 0x49deb15a ;  /* 0x49deb15a00187802 */ /* 0x000fe20000000f00 */
[----:B------:R-:W-:-:S02]  /*16220*/  IMAD.MOV.U32 R25, RZ, RZ, 0x6725ba1b ;  /* 0x6725ba1bff197424 */ /* 0x000fc400078e00ff */
[----:B------:R3:W-:Y:S01]  /*16230*/  STL.128 [R1+0x5b0], R28 ;  /* 0x0005b01c01007387 */ /* 0x0007e20000100c00 */
[----:B------:R-:W-:Y:S02]  /*16240*/  IMAD.MOV.U32 R27, RZ, RZ, -0x1ea20140 ;  /* 0xe15dfec0ff1b7424 */ /* 0x000fe400078e00ff */
[----:B0-----:R-:W-:Y:S01]  /*16250*/  HFMA2 R14, -RZ, RZ, 0.007633209228515625, 0.27392578125 ;  /* 0x1fd13462ff0e7431 */ /* 0x001fe200000001ff */
[----:B------:R-:W-:Y:S01]  /*16260*/  MOV R12, 0xcd65daf4 ;  /* 0xcd65daf4000c7802 */ /* 0x000fe20000000f00 */
[----:B------:R-:W-:Y:S01]  /*16270*/  IMAD.MOV.U32 R13, RZ, RZ, -0x2af9fa42 ;  /* 0xd50605beff0d7424 */ /* 0x000fe200078e00ff */
[----:B------:R0:W-:Y:S01]  /*16280*/  STL.128 [R1+0x600], R32 ;  /* 0x0006002001007387 */ /* 0x0001e20000100c00 */
[----:B------:R-:W-:Y:S02]  /*16290*/  IMAD.MOV.U32 R15, RZ, RZ, -0x753b5902 ;  /* 0x8ac4a6feff0f7424 */ /* 0x000fe400078e00ff */
[----:B-1----:R-:W-:Y:S01]  /*162a0*/  HFMA2 R18, -RZ, RZ, 0.1881103515625, -0.00020992755889892578125 ;  /* 0x32058ae1ff127431 */ /* 0x002fe200000001ff */
[----:B------:R-:W-:Y:S01]  /*162b0*/  MOV R16, 0x9d342e53 ;  /* 0x9d342e5300107802 */ /* 0x000fe20000000f00 */
[----:B------:R-:W-:-:S02]  /*162c0*/  IMAD.MOV.U32 R17, RZ, RZ, -0x5f5d0cab ;  /* 0xa0a2f355ff117424 */ /* 0x000fc400078e00ff */
[----:B--2---:R-:W-:Y:S02]  /*162d0*/  HFMA2 R10, -RZ, RZ, 7184, 0.0001041889190673828125 ;  /* 0x6f0406d4ff0a7431 */ /* 0x004fe400000001ff */
[----:B------:R-:W-:Y:S01]  /*162e0*/  IMAD.MOV.U32 R19, RZ, RZ, 0x75a4f6eb ;  /* 0x75a4f6ebff137424 */ /* 0x000fe200078e00ff */
[----:B------:R-:W-:Y:S01]  /*162f0*/  MOV R8, 0xb591548d ;  /* 0xb591548d00087802 */ /* 0x000fe20000000f00 */
[----:B------:R-:W-:Y:S01]  /*16300*/  IMAD.MOV.U32 R9, RZ, RZ, 0x571c45d ;  /* 0x0571c45dff097424 */ /* 0x000fe200078e00ff */
[----:B------:R1:W-:Y:S01]  /*16310*/  STL.128 [R1+0x710], R12 ;  /* 0x0007100c01007387 */ /* 0x0003e20000100c00 */
[----:B------:R-:W-:Y:S02]  /*16320*/  IMAD.MOV.U32 R11, RZ, RZ, -0x9fafeb ;  /* 0xff605015ff0b7424 */ /* 0x000fe400078e00ff */
[----:B---3--:R-:W-:Y:S01]  /*16330*/  HFMA2 R30, -RZ, RZ, -0.01474761962890625, 6.58984375 ;  /* 0xa38d4697ff1e7431 */ /* 0x008fe200000001ff */
[----:B------:R-:W-:Y:S01]  /*16340*/  MOV R28, 0x2c32f75 ;  /* 0x02c32f75001c7802 */ /* 0x000fe20000000f00 */
[----:B------:R2:W-:Y:S01]  /*16350*/  STL.128 [R1+0x720], R16 ;  /* 0x0007201001007387 */ /* 0x0005e20000100c00 */
[----:B------:R-:W-:-:S02]  /*16360*/  IMAD.MOV.U32 R29, RZ, RZ, 0x12814cf0 ;  /* 0x12814cf0ff1d7424 */ /* 0x000fc400078e00ff */
[----:B0-----:R-:W-:Y:S01]  /*16370*/  HFMA2 R34, -RZ, RZ, 587.5, 41.59375 ;  /* 0x60975133ff227431 */ /* 0x001fe200000001ff */
[----:B------:R0:W-:Y:S01]  /*16380*/  STL.128 [R1+0x750], R8 ;  /* 0x0007500801007387 */ /* 0x0001e20000100c00 */
[----:B------:R-:W-:Y:S01]  /*16390*/  IMAD.MOV.U32 R31, RZ, RZ, -0x39942c07 ;  /* 0xc66bd3f9ff1f7424 */ /* 0x000fe200078e00ff */
[----:B------:R-:W-:Y:S01]  /*163a0*/  MOV R32, 0x1863df4a ;  /* 0x1863df4a00207802 */ /* 0x000fe20000000f00 */
[----:B------:R-:W-:Y:S01]  /*163b0*/  IMAD.MOV.U32 R33, RZ, RZ, -0x7d1ae5cf ;  /* 0x82e51a31ff217424 */ /* 0x000fe200078e00ff */
[----:B------:R3:W-:Y:S01]  /*163c0*/  STL.128 [R1+0x5f0], R20 ;  /* 0x0005f01401007387 */ /* 0x0007e20000100c00 */
[----:B------:R-:W-:Y:S02]  /*163d0*/  IMAD.MOV.U32 R35, RZ, RZ, 0x4562537f ;  /* 0x4562537fff237424 */ /* 0x000fe400078e00ff */
[----:B-1----:R-:W-:Y:S01]  /*163e0*/  HFMA2 R14, -RZ, RZ, -18.140625, 2.130859375 ;  /* 0xcc894043ff0e7431 */ /* 0x002fe200000001ff */
[----:B------:R-:W-:Y:S01]  /*163f0*/  MOV R12, 0x241998fb ;  /* 0x241998fb000c7802 */ /* 0x000fe20000000f00 */
[----:B------:R-:W-:Y:S01]  /*16400*/  IMAD.MOV.U32 R13, RZ, RZ, -0x68294217 ;  /* 0x97d6bde9ff0d7424 */ /* 0x000fe200078e00ff */
[----:B------:R1:W-:Y:S01]  /*16410*/  STL.128 [R1+0x640], R24 ;  /* 0x0006401801007387 */ /* 0x0003e20000100c00 */
[----:B------:R-:W-:-:S02]  /*16420*/  IMAD.MOV.U32 R15, RZ, RZ, 0x7767d99e ;  /* 0x7767d99eff0f7424 */ /* 0x000fc400078e00ff */
[----:B--2---:R-:W-:Y:S01]  /*16430*/  HFMA2 R18, -RZ, RZ, 0.61279296875, 0.0026149749755859375 ;  /* 0x38e7195bff127431 */ /* 0x004fe200000001ff */
[----:B------:R-:W-:Y:S01]  /*16440*/  MOV R16, 0xbdb0e842 ;  /* 0xbdb0e84200107802 */ /* 0x000fe20000000f00 */
[----:B------:R-:W-:Y:S02]  /*16450*/  IMAD.MOV.U32 R17, RZ, RZ, -0x77f87675 ;  /* 0x8807898bff117424 */ /* 0x000fe400078e00ff */
[----:B0-----:R-:W-:Y:S02]  /*16460*/  HFMA2 R10, -RZ, RZ, 0.006092071533203125, -0.10675048828125 ;  /* 0x1e3daed5ff0a7431 */ /* 0x001fe400000001ff */
[----:B------:R-:W-:Y:S01]  /*16470*/  IMAD.MOV.U32 R19, RZ, RZ, -0x24863712 ;  /* 0xdb79c8eeff137424 */ /* 0x000fe200078e00ff */
[----:B------:R-:W-:Y:S01]  /*16480*/  MOV R8, 0xfbfd0eff ;  /* 0xfbfd0eff00087802 */ /* 0x000fe20000000f00 */
[----:B------:R-:W-:Y:S01]  /*16490*/  IMAD.MOV.U32 R9, RZ, RZ, 0x560f8538 ;  /* 0x560f8538ff097424 */ /* 0x000fe200078e00ff */
[----:B------:R0:W-:Y:S01]  /*164a0*/  STL.128 [R1+0x760], R12 ;  /* 0x0007600c01007387 */ /* 0x0001e20000100c00 */
[----:B------:R-:W-:-:S02]  /*164b0*/  IMAD.MOV.U32 R11, RZ, RZ, 0x27362d39 ;  /* 0x27362d39ff0b7424 */ /* 0x000fc400078e00ff */
[----:B---3--:R-:W-:Y:S01]  /*164c0*/  HFMA2 R22, -RZ, RZ, 1737, 0.009124755859375 ;  /* 0x66c920acff167431 */ /* 0x008fe200000001ff */
[----:B------:R-:W-:Y:S01]  /*164d0*/  MOV R20, 0xb6bee14f ;  /* 0xb6bee14f00147802 */ /* 0x000fe20000000f00 */
[----:B------:R2:W-:Y:S01]  /*164e0*/  STL.128 [R1+0x770], R16 ;  /* 0x0007701001007387 */ /* 0x0005e20000100c00 */
[----:B------:R-:W-:Y:S02]  /*164f0*/  IMAD.MOV.U32 R21, RZ, RZ, 0x17f088ad ;  /* 0x17f088adff157424 */ /* 0x000fe400078e00ff */
[----:B------:R-:W-:Y:S01]  /*16500*/  IMAD.MOV.U32 R23, RZ, RZ, -0x4b8231c6 ;  /* 0xb47dce3aff177424 */ /* 0x000fe200078e00ff */
[----:B------:R3:W-:Y:S01]  /*16510*/  STL.128 [R1+0x7a0], R8 ;  /* 0x0007a00801007387 */ /* 0x0007e20000100c00 */
[----:B-1----:R-:W-:Y:S01]  /*16520*/  HFMA2 R26, -RZ, RZ, -0.003185272216796875, -5.48046875 ;  /* 0x9a86c57bff1a7431 */ /* 0x002fe200000001ff */
[----:B------:R-:W-:Y:S01]  /*16530*/  MOV R24, 0x7b2eb28 ;  /* 0x07b2eb2800187802 */ /* 0x000fe20000000f00 */
[----:B------:R-:W-:Y:S01]  /*16540*/  IMAD.MOV.U32 R25, RZ, RZ, 0x32fb5c2 ;  /* 0x032fb5c2ff197424 */ /* 0x000fe200078e00ff */
[----:B------:R1:W-:Y:S01]  /*16550*/  STL.128 [R1+0x650], R28 ;  /* 0x0006501c01007387 */ /* 0x0003e20000100c00 */
[----:B------:R-:W-:-:S02]  /*16560*/  IMAD.MOV.U32 R27, RZ, RZ, -0x5a2cc8f8 ;  /* 0xa5d33708ff1b7424 */ /* 0x000fc400078e00ff */
[----:B0-----:R-:W-:Y:S01]  /*16570*/  HFMA2 R14, -RZ, RZ, -44.84375, 234.5 ;  /* 0xd19b5b54ff0e7431 */ /* 0x001fe200000001ff */
[----:B------:R-:W-:Y:S01]  /*16580*/  MOV R12, 0x640a0fd9 ;  /* 0x640a0fd9000c7802 */ /* 0x000fe20000000f00 */
[----:B------:R-:W-:Y:S01]  /*16590*/  IMAD.MOV.U32 R13, RZ, RZ, 0x21685ca6 ;  /* 0x21685ca6ff0d7424 */ /* 0x000fe200078e00ff */
[----:B------:R0:W-:Y:S01]  /*165a0*/  STL.128 [R1+0x6a0], R32 ;  /* 0x0006a02001007387 */ /* 0x0001e20000100c00 */
[----:B------:R-:W-:Y:S02]  /*165b0*/  IMAD.MOV.U32 R15, RZ, RZ, 0x3a24362e ;  /* 0x3a24362eff0f7424 */ /* 0x000fe400078e00ff */
[----:B--2---:R-:W-:Y:S01]  /*165c0*/  HFMA2 R18, -RZ, RZ, -53.625, -6744 ;  /* 0xd2b4ee96ff127431 */ /* 0x004fe200000001ff */
[----:B------:R-:W-:Y:S01]  /*165d0*/  MOV R16, 0xb10c0a67 ;  /* 0xb10c0a6700107802 */ /* 0x000fe20000000f00 */
[----:B------:R-:W-:Y:S02]  /*165e0*/  IMAD.MOV.U32 R17, RZ, RZ, 0xf9357e7 ;  /* 0x0f9357e7ff117424 */ /* 0x000fe400078e00ff */
[----:B---3--:R-:W-:-:S02]  /*165f0*/  HFMA2 R10, -RZ, RZ, -0.64697265625, -0.416015625 ;  /* 0xb92db6a8ff0a7431 */ /* 0x008fc400000001ff */
[----:B------:R-:W-:Y:S01]  /*16600*/  IMAD.MOV.U32 R19, RZ, RZ, -0x61e4646f ;  /* 0x9e1b9b91ff137424 */ /* 0x000fe200078e00ff */
[----:B------:R-:W-:Y:S01]  /*16610*/  MOV R8, 0xb0e090d ;  /* 0x0b0e090d00087802 */ /* 0x000fe20000000f00 */
[----:B------:R-:W-:Y:S01]  /*16620*/  IMAD.MOV.U32 R9, RZ, RZ, -0x520d7439 ;  /* 0xadf28bc7ff097424 */ /* 0x000fe200078e00ff */
[----:B------:R2:W-:Y:S01]  /*16630*/  STL.128 [R1+0x7b0], R12 ;  /* 0x0007b00c01007387 */ /* 0x0005e20000100c00 */
[----:B------:R-:W-:Y:S02]  /*16640*/  IMAD.MOV.U32 R11, RZ, RZ, -0x37ebe157 ;  /* 0xc8141ea9ff0b7424 */ /* 0x000fe400078e00ff */
[----:B-1----:R-:W-:Y:S01]  /*16650*/  HFMA2 R30, -RZ, RZ, -0.7509765625, 5.209445953369140625e-05 ;  /* 0xba02036aff1e7431 */ /* 0x002fe200000001ff */
[----:B------:R-:W-:Y:S01]  /*16660*/  MOV R28, 0xf2302887 ;  /* 0xf2302887001c7802 */ /* 0x000fe20000000f00 */
[----:B------:R1:W-:Y:S01]  /*16670*/  STL.128 [R1+0x7c0], R16 ;  /* 0x0007c01001007387 */ /* 0x0003e20000100c00 */
[----:B------:R-:W-:Y:S02]  /*16680*/  IMAD.MOV.U32 R29, RZ, RZ, -0x4ddc405b ;  /* 0xb223bfa5ff1d7424 */ /* 0x000fe400078e00ff */
[----:B0-----:R-:W-:Y:S01]  /*16690*/  HFMA2 R34, -RZ, RZ, -0.10723876953125, 1.5048828125 ;  /* 0xaedd3e05ff227431 */ /* 0x001fe200000001ff */
[----:B------:R0:W-:Y:S01]  /*166a0*/  STL.128 [R1+0x7f0], R8 ;  /* 0x0007f00801007387 */ /* 0x0001e20000100c00 */
[----:B------:R-:W-:Y:S01]  /*166b0*/  IMAD.MOV.U32 R31, RZ, RZ, 0x5ced1682 ;  /* 0x5ced1682ff1f7424 */ /* 0x000fe200078e00ff */
[----:B------:R-:W-:Y:S01]  /*166c0*/  MOV R32, 0xf93e218a ;  /* 0xf93e218a00207802 */ /* 0x000fe20000000f00 */
[----:B------:R-:W-:Y:S01]  /*166d0*/  IMAD.MOV.U32 R33, RZ, RZ, 0x3d96dd06 ;  /* 0x3d96dd06ff217424 */ /* 0x000fe200078e00ff */
[----:B------:R3:W-:Y:S01]  /*166e0*/  STL.128 [R1+0x690], R20 ;  /* 0x0006901401007387 */ /* 0x0007e20000100c00 */
[----:B------:R-:W-:-:S02]  /*166f0*/  IMAD.MOV.U32 R35, RZ, RZ, 0x464de6bd ;  /* 0x464de6bdff237424 */ /* 0x000fc400078e00ff */
[----:B--2---:R-:W-:Y:S01]  /*16700*/  HFMA2 R14, -RZ, RZ, -0.9912109375, -0.0028629302978515625 ;  /* 0xbbee99ddff0e7431 */ /* 0x004fe200000001ff */
[----:B------:R-:W-:Y:S01]  /*16710*/  MOV R12, 0x8557f119 ;  /* 0x8557f119000c7802 */ /* 0x000fe20000000f00 */
[----:B------:R-:W-:Y:S01]  /*16720*/  IMAD.MOV.U32 R13, RZ, RZ, 0x4caf7507 ;  /* 0x4caf7507ff0d7424 */ /* 0x000fe200078e00ff */
[----:B------:R2:W-:Y:S01]  /*16730*/  STL.128 [R1+0x6e0], R24 ;  /* 0x0006e01801007387 */ /* 0x0005e20000100c00 */
[----:B------:R-:W-:Y:S02]  /*16740*/  IMAD.MOV.U32 R15, RZ, RZ, -0x25c80a0 ;  /* 0xfda37f60ff0f7424 */ /* 0x000fe400078e00ff */
[----:B-1----:R-:W-:Y:S01]  /*16750*/  HFMA2 R18, -RZ, RZ, -5.265625, 1595 ;  /* 0xc544663bff127431 */ /* 0x002fe200000001ff */
[----:B------:R-:W-:Y:S01]  /*16760*/  MOV R16, 0x9ff70126 ;  /* 0x9ff7012600107802 */ /* 0x000fe20000000f00 */
[----:B------:R-:W-:Y:S02]  /*16770*/  IMAD.MOV.U32 R17, RZ, RZ, -0x43a38d0b ;  /* 0xbc5c72f5ff117424 */ /* 0x000fe400078e00ff */
[----:B0-----:R-:W-:-:S02]  /*16780*/  HFMA2 R10, -RZ, RZ, 0.00069332122802734375, -42560 ;  /* 0x11aef932ff0a7431 */ /* 0x001fc400000001ff */
[----:B------:R-:W-:Y:S01]  /*16790*/  IMAD.MOV.U32 R19, RZ, RZ, 0x345bfb7e ;  /* 0x345bfb7eff137424 */ /* 0x000fe200078e00ff */
[----:B------:R-:W-:Y:S01]  /*167a0*/  MOV R8, 0x7d854a24 ;  /* 0x7d854a2400087802 */ /* 0x000fe20000000f00 */
[----:B------:R-:W-:Y:S01]  /*167b0*/  IMAD.MOV.U32 R9, RZ, RZ, -0x72d44c3 ;  /* 0xf8d2bb3dff097424 */ /* 0x000fe200078e00ff */
[----:B------:R0:W-:Y:S01]  /*167c0*/  STL.128 [R1+0x800], R12 ;  /* 0x0008000c01007387 */ /* 0x0001e20000100c00 */
[----:B------:R-:W-:Y:S02]  /*167d0*/  IMAD.MOV.U32 R11, RZ, RZ, 0x6dc729a1 ;  /* 0x6dc729a1ff0b7424 */ /* 0x000fe400078e00ff */
[----:B---3--:R-:W-:Y:S01]  /*167e0*/  HFMA2 R22, -RZ, RZ, 9.715557098388671875e-05, 11512 ;  /* 0x065e719fff167431 */ /* 0x008fe200000001ff */
[----:B------:R-:W-:Y:S01]  /*167f0*/  MOV R20, 0x390b83ec ;  /* 0x390b83ec00147802 */ /* 0x000fe20000000f00 */
[----:B------:R1:W-:Y:S01]  /*16800*/  STL.128 [R1+0x810], R16 ;  /* 0x0008101001007387 */ /* 0x0003e20000100c00 */
[----:B------:R-:W-:Y:S02]  /*16810*/  IMAD.MOV.U32 R21, RZ, RZ, -0x55bf9f11 ;  /* 0xaa4060efff157424 */ /* 0x000fe400078e00ff */
[----:B------:R-:W-:Y:S01]  /*16820*/  IMAD.MOV.U32 R23, RZ, RZ, 0x51bd6e10 ;  /* 0x51bd6e10ff177424 */ /* 0x000fe200078e00ff */
[----:B------:R3:W-:Y:S01]  /*16830*/  STL.128 [R1+0x840], R8 ;  /* 0x0008400801007387 */ /* 0x0007e20000100c00 */
[----:B--2---:R-:W-:Y:S01]  /*16840*/  HFMA2 R26, -RZ, RZ, -11.9375, -6.282329559326171875e-05 ;  /* 0xc9f8841eff1a7431 */ /* 0x004fe200000001ff */
[----:B------:R-:W-:Y:S01]  /*16850*/  MOV R24, 0x47a17c0a ;  /* 0x47a17c0a00187802 */ /* 0x000fe20000000f00 */
[----:B------:R-:W-:Y:S01]  /*16860*/  IMAD.MOV.U32 R25, RZ, RZ, -0x1683bdf1 ;  /* 0xe97c420fff197424 */ /* 0x000fe200078e00ff */
[----:B------:R2:W-:Y:S01]  /*16870*/  STL.128 [R1+0x6f0], R28 ;  /* 0x0006f01c01007387 */ /* 0x0005e20000100c00 */
[----:B------:R-:W-:-:S02]  /*16880*/  IMAD.MOV.U32 R27, RZ, RZ, RZ ;  /* 0x000000ffff1b7224 */ /* 0x000fc400078e00ff */
[----:B0-----:R-:W-:Y:S01]  /*16890*/  HFMA2 R14, -RZ, RZ, -4148, -9.644031524658203125e-05 ;  /* 0xec0d8652ff0e7431 */ /* 0x001fe200000001ff */
[----:B------:R-:W-:Y:S01]  /*168a0*/  MOV R12, 0x4b1d9e2f ;  /* 0x4b1d9e2f000c7802 */ /* 0x000fe20000000f00 */
[----:B------:R-:W-:Y:S01]  /*168b0*/  IMAD.MOV.U32 R13, RZ, RZ, -0xc234dd0 ;  /* 0xf3dcb230ff0d7424 */ /* 0x000fe200078e00ff */
[----:B------:R0:W-:Y:S01]  /*168c0*/  STL.128 [R1+0x740], R32 ;  /* 0x0007402001007387 */ /* 0x0001e20000100c00 */
[----:B------:R-:W-:Y:S02]  /*168d0*/  IMAD.MOV.U32 R15, RZ, RZ, -0x2f883e1d ;  /* 0xd077c1e3ff0f7424 */ /* 0x000fe400078e00ff */
[----:B-1----:R-:W-:Y:S01]  /*168e0*/  HFMA2 R18, -RZ, RZ, -49696, -0.00104522705078125 ;  /* 0xfa119448ff127431 */ /* 0x002fe200000001ff */
[----:B------:R-:W-:Y:S01]  /*168f0*/  MOV R16, 0x6c2bb316 ;  /* 0x6c2bb31600107802 */ /* 0x000fe20000000f00 */
[----:B------:R-:W-:Y:S02]  /*16900*/  IMAD.MOV.U32 R17, RZ, RZ, -0x66568f47 ;  /* 0x99a970b9ff117424 */ /* 0x000fe400078e00ff */
[----:B---3--:R-:W-:-:S02]  /*16910*/  HFMA2 R8, -RZ, RZ, -30.59375, -22544 ;  /* 0xcfa6f581ff087431 */ /* 0x008fc400000001ff */
[----:B------:R-:W-:Y:S01]  /*16920*/  IMAD.MOV.U32 R19, RZ, RZ, 0x2247e964 ;  /* 0x2247e964ff137424 */ /* 0x000fe200078e00ff */
[----:B------:R-:W-:Y:S01]  /*16930*/  MOV R10, 0x26dab78e ;  /* 0x26dab78e000a7802 */ /* 0x000fe20000000f00 */
[----:B------:R-:W-:Y:S01]  /*16940*/  IMAD.MOV.U32 R9, RZ, RZ, 0x28a57ade ;  /* 0x28a57adeff097424 */ /* 0x000fe200078e00ff */
[----:B------:R1:W-:Y:S01]  /*16950*/  STL.128 [R1+0x850], R12 ;  /* 0x0008500c01007387 */ /* 0x0003e20000100c00 */
[----:B------:R-:W-:Y:S02]  /*16960*/  IMAD.MOV.U32 R11, RZ, RZ, -0x5bc05241 ;  /* 0xa43fadbfff0b7424 */ /* 0x000fe400078e00ff */
[----:B--2---:R-:W-:Y:S01]  /*16970*/  HFMA2 R30, -RZ, RZ, -0.0643310546875, 0.00066375732421875 ;  /* 0xac1e1170ff1e7431 */ /* 0x004fe200000001ff */
[----:B------:R-:W-:Y:S01]  /*16980*/  MOV R28, 0x83098086 ;  /* 0x83098086001c7802 */ /* 0x000fe20000000f00 */
[----:B------:R2:W-:Y:S01]  /*16990*/  STL.128 [R1+0x860], R16 ;  /* 0x0008601001007387 */ /* 0x0005e20000100c00 */
[----:B------:R-:W-:Y:S02]  /*169a0*/  IMAD.MOV.U32 R29, RZ, RZ, 0x48322bed ;  /* 0x48322bedff1d7424 */ /* 0x000fe400078e00ff */
[----:B0-----:R-:W-:Y:S01]  /*169b0*/  HFMA2 R34, -RZ, RZ, 3.6171875, 0.013427734375 ;  /* 0x433c22e0ff227431 */ /* 0x001fe200000001ff */
[----:B------:R0:W-:Y:S01]  /*169c0*/  STL.128 [R1+0x890], R8 ;  /* 0x0008900801007387 */ /* 0x0001e20000100c00 */
[----:B------:R-:W-:Y:S01]  /*169d0*/  IMAD.MOV.U32 R31, RZ, RZ, 0x4e6c5a72 ;  /* 0x4e6c5a72ff1f7424 */ /* 0x000fe200078e00ff */
[----:B------:R-:W-:Y:S01]  /*169e0*/  MOV R32, 0xae293ba ;  /* 0x0ae293ba00207802 */ /* 0x000fe20000000f00 */
[----:B------:R-:W-:Y:S01]  /*169f0*/  IMAD.MOV.U32 R33, RZ, RZ, -0x1a3f5fd6 ;  /* 0xe5c0a02aff217424 */ /* 0x000fe200078e00ff */
[----:B------:R3:W-:Y:S01]  /*16a00*/  STL.128 [R1+0x730], R20 ;  /* 0x0007301401007387 */ /* 0x0007e20000100c00 */
[----:B------:R-:W-:-:S02]  /*16a10*/  IMAD.MOV.U32 R35, RZ, RZ, 0x1d121b17 ;  /* 0x1d121b17ff237424 */ /* 0x000fc400078e00ff */
[----:B-1----:R-:W-:Y:S02]  /*16a20*/  HFMA2 R12, -RZ, RZ, -1068, 0.82666015625 ;  /* 0xe42c3a9dff0c7431 */ /* 0x002fe400000001ff */
[----:B------:R-:W-:Y:S01]  /*16a30*/  IMAD.MOV.U32 R13, RZ, RZ, 0xd507892 ;  /* 0x0d507892ff0d7424 */ /* 0x000fe200078e00ff */
[----:B------:R-:W-:Y:S01]  /*16a40*/  MOV R14, 0x9b6a5fcc ;  /* 0x9b6a5fcc000e7802 */ /* 0x000fe20000000f00 */
[----:B------:R-:W-:Y:S02]  /*16a50*/  IMAD.MOV.U32 R15, RZ, RZ, 0x62547e46 ;  /* 0x62547e46ff0f7424 */ /* 0x000fe400078e00ff */
[----:B--2---:R-:W-:Y:S02]  /*16a60*/  HFMA2 R16, -RZ, RZ, -3.48046875, -0.0003097057342529296875 ;  /* 0xc2f68d13ff107431 */ /* 0x004fe400000001ff */
[----:B------:R-:W-:Y:S01]  /*16a70*/  IMAD.MOV.U32 R17, RZ, RZ, -0x176f2748 ;  /* 0xe890d8b8ff117424 */ /* 0x000fe200078e00ff */
[----:B------:R-:W-:Y:S01]  /*16a80*/  MOV R18, 0x5e2e39f7 ;  /* 0x5e2e39f700127802 */ /* 0x000fe20000000f00 */
[----:B------:R-:W-:-:S02]  /*16a90*/  IMAD.MOV.U32 R19, RZ, RZ, -0xa7d3c51 ;  /* 0xf582c3afff137424 */ /* 0x000fc400078e00ff */
[----:B0-----:R-:W-:Y:S02]  /*16aa0*/  HFMA2 R8, -RZ, RZ, 0.00017702579498291015625, 0.0252685546875 ;  /* 0x09cd2678ff087431 */ /* 0x001fe400000001ff */
[----:B------:R-:W-:Y:S01]  /*16ab0*/  IMAD.MOV.U32 R9, RZ, RZ, -0xb91a6e8 ;  /* 0xf46e5918ff097424 */ /* 0x000fe200078e00ff */
[----:B------:R-:W-:Y:S01]  /*16ac0*/  MOV R10, 0x1ec9ab7 ;  /* 0x01ec9ab7000a7802 */ /* 0x000fe20000000f00 */
[----:B------:R-:W-:Y:S01]  /*16ad0*/  IMAD.MOV.U32 R11, RZ, RZ, -0x577cb066 ;  /* 0xa8834f9aff0b7424 */ /* 0x000fe200078e00ff */
[----:B------:R0:W-:Y:S01]  /*16ae0*/  STL.128 [R1+0x8a0], R12 ;  /* 0x0008a00c01007387 */ /* 0x0001e20000100c00 */
[----:B---3--:R-:W-:Y:S01]  /*16af0*/  HFMA2 R22, -RZ, RZ, 2740, 29872 ;  /* 0x695a774bff167431 */ /* 0x008fe200000001ff */
[----:B------:R-:W-:Y:S01]  /*16b00*/  MOV R20, 0x4f80c0c5 ;  /* 0x4f80c0c500147802 */ /* 0x000fe20000000f00 */
[----:B------:R-:W-:Y:S01]  /*16b10*/  IMAD.MOV.U32 R21, RZ, RZ, -0x5d9e23e0 ;  /* 0xa261dc20ff157424 */ /* 0x000fe200078e00ff */
[----:B------:R1:W-:Y:S01]  /*16b20*/  STL.128 [R1+0x8b0], R16 ;  /* 0x0008b01001007387 */ /* 0x0003e20000100c00 */
[----:B------:R-:W-:-:S03]  /*16b30*/  IMAD.MOV.U32 R23, RZ, RZ, 0x161c121a ;  /* 0x161c121aff177424 */ /* 0x000fc600078e00ff */
[----:B------:R2:W-:Y:S04]  /*16b40*/  STL.128 [R1+0x8e0], R8 ;  /* 0x0008e00801007387 */ /* 0x0005e80000100c00 */
[----:B------:R3:W-:Y:S01]  /*16b50*/  STL.128 [R1+0x780], R24 ;  /* 0x0007801801007387 */ /* 0x0007e20000100c00 */
[----:B0-----:R-:W-:Y:S02]  /*16b60*/  HFMA2 R12, -RZ, RZ, 1510, -0.0013256072998046875 ;  /* 0x65e6956eff0c7431 */ /* 0x001fe400000001ff */
[----:B------:R-:W-:Y:S01]  /*16b70*/  IMAD.MOV.U32 R13, RZ, RZ, 0x7eaaffe6 ;  /* 0x7eaaffe6ff0d7424 */ /* 0x000fe200078e00ff */
[----:B------:R-:W-:Y:S01]  /*16b80*/  MOV R14, 0x821bccf ;  /* 0x0821bccf000e7802 */ /* 0x000fe20000000f00 */
[----:B------:R-:W-:Y:S02]  /*16b90*/  IMAD.MOV.U32 R15, RZ, RZ, -0x1910ea18 ;  /* 0xe6ef15e8ff0f7424 */ /* 0x000fe400078e00ff */
[----:B-1----:R-:W-:-:S02]  /*16ba0*/  HFMA2 R16, -RZ, RZ, -183.25, -1947 ;  /* 0xd9bae79bff107431 */ /* 0x002fc400000001ff */
[----:B------:R-:W-:Y:S01]  /*16bb0*/  IMAD.MOV.U32 R17, RZ, RZ, -0x31b590ca ;  /* 0xce4a6f36ff117424 */ /* 0x000fe200078e00ff */
[----:B------:R-:W-:Y:S01]  /*16bc0*/  MOV R18, 0xd4ea9f09 ;  /* 0xd4ea9f0900127802 */ /* 0x000fe20000000f00 */
[----:B------:R-:W-:Y:S02]  /*16bd0*/  IMAD.MOV.U32 R19, RZ, RZ, -0x29d64f84 ;  /* 0xd629b07cff137424 */ /* 0x000fe400078e00ff */
[----:B--2---:R-:W-:Y:S02]  /*16be0*/  HFMA2 R8, -RZ, RZ, 13.8828125, 7.0095062255859375e-05 ;  /* 0x4af10498ff087431 */ /* 0x004fe400000001ff */
[----:B------:R-:W-:Y:S01]  /*16bf0*/  IMAD.MOV.U32 R9, RZ, RZ, -0x8be1326 ;  /* 0xf741ecdaff097424 */ /* 0x000fe200078e00ff */
[----:B------:R-:W-:Y:S01]  /*16c00*/  MOV R10, 0xe7fcd50 ;  /* 0x0e7fcd50000a7802 */ /* 0x000fe20000000f00 */
[----:B------:R-:W-:Y:S01]  /*16c10*/  IMAD.MOV.U32 R11, RZ, RZ, 0x2f1791f6 ;  /* 0x2f1791f6ff0b7424 */ /* 0x000fe200078e00ff */
[----:B------:R0:W-:Y:S01]  /*16c20*/  STL.128 [R1+0x8f0], R12 ;  /* 0x0008f00c01007387 */ /* 0x0001e20000100c00 */
[----:B---3--:R-:W-:Y:S01]  /*16c30*/  HFMA2 R26, -RZ, RZ, 2412, -6128 ;  /* 0x68b6edfcff1a7431 */ /* 0x008fe200000001ff */
[----:B------:R-:W-:Y:S01]  /*16c40*/  MOV R24, 0x768b4329 ;  /* 0x768b432900187802 */ /* 0x000fe20000000f00 */
[----:B------:R-:W-:Y:S01]  /*16c50*/  IMAD.MOV.U32 R25, RZ, RZ, -0x2334dc3a ;  /* 0xdccb23c6ff197424 */ /* 0x000fe200078e00ff */
[----:B------:R1:W-:Y:S01]  /*16c60*/  STL.128 [R1+0x900], R16 ;  /* 0x0009001001007387 */ /* 0x0003e20000100c00 */
[----:B------:R-:W-:-:S03]  /*16c70*/  IMAD.MOV.U32 R27, RZ, RZ, 0x63b8e4f1 ;  /* 0x63b8e4f1ff1b7424 */ /* 0x000fc600078e00ff */
[----:B------:R2:W-:Y:S04]  /*16c80*/  STL.128 [R1+0x930], R8 ;  /* 0x0009300801007387 */ /* 0x0005e80000100c00 */
[----:B------:R3:W-:Y:S01]  /*16c90*/  STL.128 [R1+0x790], R28 ;  /* 0x0007901c01007387 */ /* 0x0007e20000100c00 */
[----:B0-----:R-:W-:Y:S02]  /*16ca0*/  HFMA2 R12, -RZ, RZ, -0.000333309173583984375, 23.34375 ;  /* 0x8d764dd6ff0c7431 */ /* 0x001fe400000001ff */
[----:B------:R-:W-:Y:S01]  /*16cb0*/  IMAD.MOV.U32 R13, RZ, RZ, 0x4d43efb0 ;  /* 0x4d43efb0ff0d7424 */ /* 0x000fe200078e00ff */
[----:B------:R-:W-:Y:S01]  /*16cc0*/  MOV R14, 0x54ccaa4d ;  /* 0x54ccaa4d000e7802 */ /* 0x000fe20000000f00 */
[----:B------:R-:W-:Y:S02]  /*16cd0*/  IMAD.MOV.U32 R15, RZ, RZ, -0x201b69fc ;  /* 0xdfe49604ff0f7424 */ /* 0x000fe400078e00ff */
[----:B-1----:R-:W-:-:S02]  /*16ce0*/  HFMA2 R16, -RZ, RZ, -975, -45.65625 ;  /* 0xe39ed1b5ff107431 */ /* 0x002fc400000001ff */
[----:B------:R-:W-:Y:S01]  /*16cf0*/  IMAD.MOV.U32 R17, RZ, RZ, 0x1b4c6a88 ;  /* 0x1b4c6a88ff117424 */ /* 0x000fe200078e00ff */
[----:B------:R-:W-:Y:S01]  /*16d00*/  MOV R18, 0xb8c12c1f ;  /* 0xb8c12c1f00127802 */ /* 0x000fe20000000f00 */
[----:B------:R-:W-:Y:S02]  /*16d10*/  IMAD.MOV.U32 R19, RZ, RZ, 0x7f466551 ;  /* 0x7f466551ff137424 */ /* 0x000fe400078e00ff */
[----:B--2---:R-:W-:Y:S02]  /*16d20*/  HFMA2 R8, -RZ, RZ, -0.000280857086181640625, -118.0625 ;  /* 0x8c9ad761ff087431 */ /* 0x004fe400000001ff */
[----:B------:R-:W-:Y:S01]  /*16d30*/  IMAD.MOV.U32 R9, RZ, RZ, 0x7a37a10c ;  /* 0x7a37a10cff097424 */ /* 0x000fe200078e00ff */
[----:B------:R-:W-:Y:S01]  /*16d40*/  MOV R10, 0x8e59f814 ;  /* 0x8e59f814000a7802 */ /* 0x000fe20000000f00 */
[----:B------:R-:W-:Y:S01]  /*16d50*/  IMAD.MOV.U32 R11, RZ, RZ, -0x7614ecc4 ;  /* 0x89eb133cff0b7424 */ /* 0x000fe200078e00ff */
[----:B------:R0:W-:Y:S01]  /*16d60*/  STL.128 [R1+0x940], R12 ;  /* 0x0009400c01007387 */ /* 0x0001e20000100c00 */
[----:B---3--:R-:W-:Y:S01]  /*16d70*/  HFMA2 R30, -RZ, RZ, 2.037109375, -0.0017414093017578125 ;  /* 0x40139722ff1e7431 */ /* 0x008fe200000001ff */
[----:B------:R-:W-:Y:S01]  /*16d80*/  MOV R28, 0xcad731dc ;  /* 0xcad731dc001c7802 */ /* 0x000fe20000000f00 */
[----:B------:R-:W-:Y:S01]  /*16d90*/  IMAD.MOV.U32 R29, RZ, RZ, 0x10426385 ;  /* 0x10426385ff1d7424 */ /* 0x000fe200078e00ff */
[----:B------:R1:W-:Y:S01]  /*16da0*/  STL.128 [R1+0x950], R16 ;  /* 0x0009501001007387 */ /* 0x0003e20000100c00 */
[----:B------:R-:W-:-:S03]  /*16db0*/  IMAD.MOV.U32 R31, RZ, RZ, 0x2084c611 ;  /* 0x2084c611ff1f7424 */ /* 0x000fc600078e00ff */
[----:B------:R2:W-:Y:S04]  /*16dc0*/  STL.128 [R1+0x980], R8 ;  /* 0x0009800801007387 */ /* 0x0005e80000100c00 */
[----:B------:R3:W-:Y:S01]  /*16dd0*/  STL.128 [R1+0x7e0], R32 ;  /* 0x0007e02001007387 */ /* 0x0007e20000100c00 */
[----:B0-----:R-:W-:Y:S02]  /*16de0*/  HFMA2 R12, -RZ, RZ, -6968, -0.040252685546875 ;  /* 0xeecea927ff0c7431 */ /* 0x001fe400000001ff */
[----:B------:R-:W-:Y:S01]  /*16df0*/  IMAD.MOV.U32 R13, RZ, RZ, 0x35b761c9 ;  /* 0x35b761c9ff0d7424 */ /* 0x000fe200078e00ff */
[----:B------:R-:W-:Y:S01]  /*16e00*/  MOV R14, 0xede11ce5 ;  /* 0xede11ce5000e7802 */ /* 0x000fe20000000f00 */
[----:B------:R-:W-:Y:S02]  /*16e10*/  IMAD.MOV.U32 R15, RZ, RZ, 0x3c7a47b1 ;  /* 0x3c7a47b1ff0f7424 */ /* 0x000fe400078e00ff */
[----:B-1----:R-:W-:-:S02]  /*16e20*/  HFMA2 R16, -RZ, RZ, 179.5, -54.96875 ;  /* 0x599cd2dfff107431 */ /* 0x002fc400000001ff */
[----:B------:R-:W-:Y:S01]  /*16e30*/  IMAD.MOV.U32 R17, RZ, RZ, 0x3f55f273 ;  /* 0x3f55f273ff117424 */ /* 0x000fe200078e00ff */
[----:B------:R-:W-:Y:S01]  /*16e40*/  MOV R18, 0x791814ce ;  /* 0x791814ce00127802 */ /* 0x000fe20000000f00 */
[----:B------:R-:W-:Y:S02]  /*16e50*/  IMAD.MOV.U32 R19, RZ, RZ, -0x408c38c9 ;  /* 0xbf73c737ff137424 */ /* 0x000fe400078e00ff */
[----:B--2---:R-:W-:Y:S02]  /*16e60*/  HFMA2 R8, -RZ, RZ, 12464, 0.005626678466796875 ;  /* 0x72161dc3ff087431 */ /* 0x004fe400000001ff */
[----:B------:R-:W-:Y:S01]  /*16e70*/  IMAD.MOV.U32 R9, RZ, RZ, 0xcbce225 ;  /* 0x0cbce225ff097424 */ /* 0x000fe200078e00ff */
[----:B------:R-:W-:Y:S01]  /*16e80*/  MOV R10, 0x8b283c49 ;  /* 0x8b283c49000a7802 */ /* 0x000fe20000000f00 */
[----:B------:R-:W-:Y:S01]  /*16e90*/  IMAD.MOV.U32 R11, RZ, RZ, 0x41ff0d95 ;  /* 0x41ff0d95ff0b7424 */ /* 0x000fe200078e00ff */
[----:B------:R0:W-:Y:S01]  /*16ea0*/  STL.128 [R1+0x990], R12 ;  /* 0x0009900c01007387 */ /* 0x0001e20000100c00 */
[----:B---3--:R-:W-:-:S02]  /*16eb0*/  HFMA2 R32, -RZ, RZ, -7.52734375, 10.609375 ;  /* 0xc787494eff207431 */ /* 0x008fc400000001ff */
[----:B------:R-:W-:Y:S01]  /*16ec0*/  IMAD.MOV.U32 R33, RZ, RZ, -0x3e26c72f ;  /* 0xc1d938d1ff217424 */ /* 0x000fe200078e00ff */
[----:B------:R-:W-:Y:S01]  /*16ed0*/  MOV R34, 0xfe8ccaa2 ;  /* 0xfe8ccaa200227802 */ /* 0x000fe20000000f00 */
[----:B------:R1:W-:Y:S01]  /*16ee0*/  STL.128 [R1+0x9a0], R16 ;  /* 0x0009a01001007387 */ /* 0x0003e20000100c00 */
[----:B------:R-:W-:-:S03]  /*16ef0*/  IMAD.MOV.U32 R35, RZ, RZ, 0x3698d40b ;  /* 0x3698d40bff237424 */ /* 0x000fc600078e00ff */
[----:B------:R2:W-:Y:S04]  /*16f00*/  STL.128 [R1+0x9d0], R8 ;  /* 0x0009d00801007387 */ /* 0x0005e80000100c00 */
[----:B------:R3:W-:Y:S01]  /*16f10*/  STL.128 [R1+0x7d0], R20 ;  /* 0x0007d01401007387 */ /* 0x0007e20000100c00 */
[----:B0-----:R-:W-:Y:S02]  /*16f20*/  HFMA2 R12, -RZ, RZ, 10696, -0.031280517578125 ;  /* 0x7139a801ff0c7431 */ /* 0x001fe400000001ff */
[----:B------:R-:W-:Y:S01]  /*16f30*/  IMAD.MOV.U32 R13, RZ, RZ, -0x21f7f34d ;  /* 0xde080cb3ff0d7424 */ /* 0x000fe200078e00ff */
[----:B------:R-:W-:Y:S01]  /*16f40*/  MOV R14, 0x9cd8b4e4 ;  /* 0x9cd8b4e4000e7802 */ /* 0x000fe20000000f00 */
[----:B------:R-:W-:Y:S02]  /*16f50*/  IMAD.MOV.U32 R15, RZ, RZ, -0x6f9ba93f ;  /* 0x906456c1ff0f7424 */ /* 0x000fe400078e00ff */
[----:B-1----:R-:W-:-:S02]  /*16f60*/  HFMA2 R16, -RZ, RZ, 701.5, -15.03125 ;  /* 0x617bcb84ff107431 */ /* 0x002fc400000001ff */
[----:B------:R-:W-:Y:S01]  /*16f70*/  IMAD.MOV.U32 R17, RZ, RZ, 0x70d532b6 ;  /* 0x70d532b6ff117424 */ /* 0x000fe200078e00ff */
[----:B------:R-:W-:Y:S01]  /*16f80*/  MOV R18, 0x74486c5c ;  /* 0x74486c5c00127802 */ /* 0x000fe20000000f00 */
[----:B------:R-:W-:Y:S02]  /*16f90*/  IMAD.MOV.U32 R19, RZ, RZ, 0x42d0b857 ;  /* 0x42d0b857ff137424 */ /* 0x000fe400078e00ff */
[----:B--2---:R-:W-:Y:S02]  /*16fa0*/  HFMA2 R8, -RZ, RZ, -51872, 0.0081787109375 ;  /* 0xfa552030ff087431 */ /* 0x004fe400000001ff */
[----:B------:R-:W-:Y:S01]  /*16fb0*/  IMAD.MOV.U32 R9, RZ, RZ, 0x6df6ad76 ;  /* 0x6df6ad76ff097424 */ /* 0x000fe200078e00ff */
[----:B------:R-:W-:Y:S01]  /*16fc0*/  MOV R10, 0x769188cc ;  /* 0x769188cc000a7802 */ /* 0x000fe20000000f00 */
[----:B------:R-:W-:Y:S01]  /*16fd0*/  IMAD.MOV.U32 R11, RZ, RZ, 0x4c25f502 ;  /* 0x4c25f502ff0b7424 */ /* 0x000fe200078e00ff */
[----:B------:R0:W-:Y:S01]  /*16fe0*/  STL.128 [R1+0x9e0], R12 ;  /* 0x0009e00c01007387 */ /* 0x0001e20000100c00 */
[----:B---3--:R-:W-:Y:S01]  /*16ff0*/  MOV R20, 0xc4a8fc8c ;  /* 0xc4a8fc8c00147802 */ /* 0x008fe20000000f00 */
[----:B------:R-:W-:Y:S01]  /*17000*/  IMAD.MOV.U32 R21, RZ, RZ, 0x1aa0f03f ;  /* 0x1aa0f03fff157424 */ /* 0x000fe200078e00ff */
[----:B------:R-:W-:Y:S01]  /*17010*/  MOV R22, 0xd8567d2c ;  /* 0xd8567d2c00167802 */ /* 0x000fe20000000f00 */
[----:B------:R1:W-:Y:S01]  /*17020*/  STL.128 [R1+0x9f0], R16 ;  /* 0x0009f01001007387 */ /* 0x0003e20000100c00 */
[----:B------:R-:W-:-:S03]  /*17030*/  IMAD.MOV.U32 R23, RZ, RZ, -0x10ddcc70 ;  /* 0xef223390ff177424 */ /* 0x000fc600078e00ff */
[----:B------:R2:W-:Y:S04]  /*17040*/  STL.128 [R1+0xa20], R8 ;  /* 0x000a200801007387 */ /* 0x0005e80000100c00 */
[----:B------:R3:W-:Y:S01]  /*17050*/  STL.128 [R1+0x820], R24 ;  /* 0x0008201801007387 */ /* 0x0007e20000100c00 */
[----:B0-----:R-:W-:Y:S02]  /*17060*/  HFMA2 R12, -RZ, RZ, -127.75, 31.578125 ;  /* 0xd7fc4fe5ff0c7431 */ /* 0x001fe400000001ff */
[----:B------:R-:W-:Y:S01]  /*17070*/  IMAD.MOV.U32 R13, RZ, RZ, -0x34283ad6 ;  /* 0xcbd7c52aff0d7424 */ /* 0x000fe200078e00ff */
[----:B------:R-:W-:Y:S01]  /*17080*/  MOV R14, 0x44802635 ;  /* 0x44802635000e7802 */ /* 0x000fe20000000f00 */
[----:B------:R-:W-:Y:S02]  /*17090*/  IMAD.MOV.U32 R15, RZ, RZ, -0x5c704a9e ;  /* 0xa38fb562ff0f7424 */ /* 0x000fe400078e00ff */
[----:B-1----:R-:W-:-:S02]  /*170a0*/  HFMA2 R16, -RZ, RZ, 201.125, -428.25 ;  /* 0x5a49deb1ff107431 */ /* 0x002fc400000001ff */
[----:B------:R-:W-:Y:S01]  /*170b0*/  IMAD.MOV.U32 R17, RZ, RZ, 0x1b6725ba ;  /* 0x1b6725baff117424 */ /* 0x000fe200078e00ff */
[----:B------:R-:W-:Y:S01]  /*170c0*/  MOV R18, 0xe9845ea ;  /* 0x0e9845ea00127802 */ /* 0x000fe20000000f00 */
[----:B------:R-:W-:Y:S02]  /*170d0*/  IMAD.MOV.U32 R19, RZ, RZ, -0x3f1ea202 ;  /* 0xc0e15dfeff137424 */ /* 0x000fe400078e00ff */
[----:B--2---:R-:W-:Y:S02]  /*170e0*/  HFMA2 R8, -RZ, RZ, -4.8458576202392578125e-05, -75.875 ;  /* 0x832dd4beff087431 */ /* 0x004fe400000001ff */
[----:B------:R-:W-:Y:S01]  /*170f0*/  IMAD.MOV.U32 R9, RZ, RZ, 0x21d35874 ;  /* 0x21d35874ff097424 */ /* 0x000fe200078e00ff */
[----:B------:R-:W-:Y:S01]  /*17100*/  MOV R10, 0x692949e0 ;  /* 0x692949e0000a7802 */ /* 0x000fe20000000f00 */
[----:B------:R-:W-:Y:S01]  /*17110*/  IMAD.MOV.U32 R11, RZ, RZ, -0x37bb7137 ;  /* 0xc8448ec9ff0b7424 */ /* 0x000fe200078e00ff */
[----:B------:R0:W-:Y:S01]  /*17120*/  STL.128 [R1+0xa30], R12 ;  /* 0x000a300c01007387 */ /* 0x0001e20000100c00 */
[----:B---3--:R-:W-:-:S02]  /*17130*/  HFMA2 R24, -RZ, RZ, -1.6552734375, 352 ;  /* 0xbe9f5d80ff187431 */ /* 0x008fc400000001ff */
[----:B------:R-:W-:Y:S01]  /*17140*/  IMAD.MOV.U32 R25, RZ, RZ, 0x7c69d093 ;  /* 0x7c69d093ff197424 */ /* 0x000fe200078e00ff */
[----:B------:R-:W-:Y:S01]  /*17150*/  MOV R26, 0xa96fd52d ;  /* 0xa96fd52d001a7802 */ /* 0x000fe20000000f00 */
[----:B------:R1:W-:Y:S01]  /*17160*/  STL.128 [R1+0xa40], R16 ;  /* 0x000a401001007387 */ /* 0x0003e20000100c00 */
[----:B------:R-:W-:-:S03]  /*17170*/  IMAD.MOV.U32 R27, RZ, RZ, -0x4c30daee ;  /* 0xb3cf2512ff1b7424 */ /* 0x000fc600078e00ff */
[----:B------:R2:W-:Y:S04]  /*17180*/  STL.128 [R1+0xa70], R8 ;  /* 0x000a700801007387 */ /* 0x0005e80000100c00 */
[----:B------:R3:W-:Y:S01]  /*17190*/  STL.128 [R1+0x830], R28 ;  /* 0x0008301c01007387 */ /* 0x0007e20000100c00 */
[----:B0-----:R-:W-:Y:S02]  /*171a0*/  HFMA2 R12, -RZ, RZ, -0.0001652240753173828125, 23584 ;  /* 0x896a75c2ff0c7431 */ /* 0x001fe400000001ff */
[----:B------:R-:W-:Y:S01]  /*171b0*/  IMAD.MOV.U32 R13, RZ, RZ, 0x7978f48e ;  /* 0x7978f48eff0d7424 */ /* 0x000fe200078e00ff */
[----:B------:R-:W-:Y:S01]  /*171c0*/  MOV R14, 0x3e6b9958 ;  /* 0x3e6b9958000e7802 */ /* 0x000fe20000000f00 */
[----:B------:R-:W-:Y:S02]  /*171d0*/  IMAD.MOV.U32 R15, RZ, RZ, 0x71dd27b9 ;  /* 0x71dd27b9ff0f7424 */ /* 0x000fe400078e00ff */
[----:B-1----:R-:W-:-:S02]  /*171e0*/  HFMA2 R16, -RZ, RZ, 30.84375, -1.7197265625 ;  /* 0x4fb6bee1ff107431 */ /* 0x002fc400000001ff */
[----:B------:R-:W-:Y:S01]  /*171f0*/  IMAD.MOV.U32 R17, RZ, RZ, -0x52e80f78 ;  /* 0xad17f088ff117424 */ /* 0x000fe200078e00ff */
[----:B------:R-:W-:Y:S01]  /*17200*/  MOV R18, 0xac66c920 ;  /* 0xac66c92000127802 */ /* 0x000fe20000000f00 */
[----:B------:R-:W-:Y:S02]  /*17210*/  IMAD.MOV.U32 R19, RZ, RZ, 0x3ab47dce ;  /* 0x3ab47dceff137424 */ /* 0x000fe400078e00ff */
[----:B--2---:R-:W-:Y:S02]  /*17220*/  HFMA2 R8, -RZ, RZ, 2224, 8768 ;  /* 0x68587048ff087431 */ /* 0x004fe400000001ff */
[----:B------:R-:W-:Y:S01]  /*17230*/  IMAD.MOV.U32 R9, RZ, RZ, -0x2e670bb ;  /* 0xfd198f45ff097424 */ /* 0x000fe200078e00ff */
[----:B------:R-:W-:Y:S01]  /*17240*/  MOV R10, 0x6c8794de ;  /* 0x6c8794de000a7802 */ /* 0x000fe20000000f00 */
[----:B------:R-:W-:Y:S01]  /*17250*/  IMAD.MOV.U32 R11, RZ, RZ, -0x748ad85 ;  /* 0xf8b7527bff0b7424 */ /* 0x000fe200078e00ff */
[----:B------:R0:W-:Y:S01]  /*17260*/  STL.128 [R1+0xa80], R12 ;  /* 0x000a800c01007387 */ /* 0x0001e20000100c00 */
[----:B---3--:R-:W-:-:S02]  /*17270*/  HFMA2 R28, -RZ, RZ, 0.97265625, -0.07183837890625 ;  /* 0x3bc8ac99ff1c7431 */ /* 0x008fc400000001ff */
[----:B------:R-:W-:Y:S01]  /*17280*/  IMAD.MOV.U32 R29, RZ, RZ, -0x58efe783 ;  /* 0xa710187dff1d7424 */ /* 0x000fe200078e00ff */
[----:B------:R-:W-:Y:S01]  /*17290*/  MOV R30, 0x6ee89c63 ;  /* 0x6ee89c63001e7802 */ /* 0x000fe20000000f00 */
[----:B------:R1:W-:Y:S01]  /*172a0*/  STL.128 [R1+0xa90], R16 ;  /* 0x000a901001007387 */ /* 0x0003e20000100c00 */
[----:B------:R-:W-:-:S03]  /*172b0*/  IMAD.MOV.U32 R31, RZ, RZ, 0x7bdb3bbb ;  /* 0x7bdb3bbbff1f7424 */ /* 0x000fc600078e00ff */
[----:B------:R2:W-:Y:S04]  /*172c0*/  STL.128 [R1+0xac0], R8 ;  /* 0x000ac00801007387 */ /* 0x0005e80000100c00 */
[----:B------:R3:W-:Y:S01]  /*172d0*/  STL.128 [R1+0x870], R20 ;  /* 0x0008701401007387 */ /* 0x0007e20000100c00 */
[----:B0-----:R-:W-:Y:S02]  /*172e0*/  HFMA2 R12, -RZ, RZ, -57.09375, -0.058197021484375 ;  /* 0xd323ab73ff0c7431 */ /* 0x001fe400000001ff */
[----:B------:R-:W-:Y:S01]  /*172f0*/  IMAD.MOV.U32 R13, RZ, RZ, 0x2e2724b ;  /* 0x02e2724bff0d7424 */ /* 0x000fe200078e00ff */
[----:B------:R-:W-:Y:S01]  /*17300*/  MOV R14, 0x8f57e31f ;  /* 0x8f57e31f000e7802 */ /* 0x000fe20000000f00 */
[----:B------:R-:W-:Y:S02]  /*17310*/  IMAD.MOV.U32 R15, RZ, RZ, -0x54d599ab ;  /* 0xab2a6655ff0f7424 */ /* 0x000fe400078e00ff */
[----:B-1----:R-:W-:-:S02]  /*17320*/  HFMA2 R16, -RZ, RZ, 0.031463623046875, -0.2161865234375 ;  /* 0x2807b2ebff107431 */ /* 0x002fc400000001ff */
[----:B------:R-:W-:Y:S01]  /*17330*/  IMAD.MOV.U32 R17, RZ, RZ, -0x3dfcd04b ;  /* 0xc2032fb5ff117424 */ /* 0x000fe200078e00ff */
[----:B------:R-:W-:Y:S01]  /*17340*/  MOV R18, 0x7b9a86c5 ;  /* 0x7b9a86c500127802 */ /* 0x000fe20000000f00 */
[----:B------:R-:W-:Y:S02]  /*17350*/  IMAD.MOV.U32 R19, RZ, RZ, 0x8a5d337 ;  /* 0x08a5d337ff137424 */ /* 0x000fe400078e00ff */
[----:B--2---:R-:W-:Y:S02]  /*17360*/  HFMA2 R8, -RZ, RZ, -19664, 1498 ;  /* 0xf4cd65daff087431 */ /* 0x004fe400000001ff */
[----:B------:R-:W-:Y:S01]  /*17370*/  IMAD.MOV.U32 R9, RZ, RZ, -0x412af9fb ;  /* 0xbed50605ff097424 */ /* 0x000fe200078e00ff */
[----:B------:R-:W-:Y:S01]  /*17380*/  MOV R10, 0x621fd134 ;  /* 0x621fd134000a7802 */ /* 0x000fe20000000f00 */
[----:B------:R-:W-:Y:S01]  /*17390*/  IMAD.MOV.U32 R11, RZ, RZ, -0x1753b5a ;  /* 0xfe8ac4a6ff0b7424 */ /* 0x000fe200078e00ff */
[----:B------:R0:W-:Y:S01]  /*173a0*/  STL.128 [R1+0xad0], R12 ;  /* 0x000ad00c01007387 */ /* 0x0001e20000100c00 */
[----:B---3--:R-:W-:-:S02]  /*173b0*/  HFMA2 R20, -RZ, RZ, -0.11236572265625, -0.018341064453125 ;  /* 0xaf31a4b2ff147431 */ /* 0x008fc400000001ff */
[----:B------:R-:W-:Y:S01]  /*173c0*/  IMAD.MOV.U32 R21, RZ, RZ, 0x312a3f23 ;  /* 0x312a3f23ff157424 */ /* 0x000fe200078e00ff */
[----:B------:R-:W-:Y:S01]  /*173d0*/  MOV R22, 0x30c6a594 ;  /* 0x30c6a59400167802 */ /* 0x000fe20000000f00 */
[----:B------:R1:W-:Y:S01]  /*173e0*/  STL.128 [R1+0x880], R32 ;  /* 0x0008802001007387 */ /* 0x0003e20000100c00 */
[----:B------:R-:W-:-:S03]  /*173f0*/  IMAD.MOV.U32 R23, RZ, RZ, -0x3fca5d9a ;  /* 0xc035a266ff177424 */ /* 0x000fc600078e00ff */
[----:B------:R2:W-:Y:S04]  /*17400*/  STL.128 [R1+0xae0], R16 ;  /* 0x000ae01001007387 */ /* 0x0005e80000100c00 */
[----:B------:R3:W-:Y:S01]  /*17410*/  STL.128 [R1+0xb10], R8 ;  /* 0x000b100801007387 */ /* 0x0007e20000100c00 */
[----:B0-----:R-:W-:Y:S02]  /*17420*/  HFMA2 R12, -RZ, RZ, 60.90625, 0.26123046875 ;  /* 0x539d342eff0c7431 */ /* 0x001fe400000001ff */
[----:B------:R-:W-:Y:S01]  /*17430*/  IMAD.MOV.U32 R13, RZ, RZ, 0x55a0a2f3 ;  /* 0x55a0a2f3ff0d7424 */ /* 0x000fe200078e00ff */
[----:B------:R-:W-:Y:S01]  /*17440*/  MOV R14, 0xe132058a ;  /* 0xe132058a000e7802 */ /* 0x000fe20000000f00 */
[----:B------:R-:W-:Y:S02]  /*17450*/  IMAD.MOV.U32 R15, RZ, RZ, -0x148a5b0a ;  /* 0xeb75a4f6ff0f7424 */ /* 0x000fe400078e00ff */
[----:B-1----:R-:W-:-:S02]  /*17460*/  HFMA2 R32, -RZ, RZ, 0.4658203125, 26.9375 ;  /* 0x37744ebcff207431 */ /* 0x002fc400000001ff */
[----:B------:R-:W-:Y:S01]  /*17470*/  IMAD.MOV.U32 R33, RZ, RZ, -0x59037d36 ;  /* 0xa6fc82caff217424 */ /* 0x000fe200078e00ff */
[----:B------:R-:W-:Y:S01]  /*17480*/  MOV R34, 0xb0e090d0 ;  /* 0xb0e090d000227802 */ /* 0x000fe20000000f00 */
[----:B------:R-:W-:Y:S02]  /*17490*/  IMAD.MOV.U32 R35, RZ, RZ, 0x1533a7d8 ;  /* 0x1533a7d8ff237424 */ /* 0x000fe400078e00ff */
[----:B--2---:R-:W-:Y:S02]  /*174a0*/  HFMA2 R16, -RZ, RZ, -4324, 0.00022923946380615234375 ;  /* 0xec390b83ff107431 */ /* 0x004fe400000001ff */
[----:B------:R-:W-:Y:S01]  /*174b0*/  IMAD.MOV.U32 R17, RZ, RZ, -0x1055bfa0 ;  /* 0xefaa4060ff117424 */ /* 0x000fe200078e00ff */
[----:B------:R-:W-:Y:S01]  /*174c0*/  MOV R18, 0x9f065e71 ;  /* 0x9f065e7100127802 */ /* 0x000fe20000000f00 */
[----:B------:R-:W-:Y:S02]  /*174d0*/  IMAD.MOV.U32 R19, RZ, RZ, 0x1051bd6e ;  /* 0x1051bd6eff137424 */ /* 0x000fe400078e00ff */
[----:B---3--:R-:W-:-:S02]  /*174e0*/  HFMA2 R8, -RZ, RZ, -58496, 0.0027313232421875 ;  /* 0xfb241998ff087431 */ /* 0x008fc400000001ff */
        /* <DEDUP_REMOVED lines=8> */
[----:B0-----:R-:W-:-:S02]  /*17570*/  HFMA2 R24, -RZ, RZ, 7.0393085479736328125e-05, 442.5 ;  /* 0x049d5eeaff187431 */ /* 0x001fc400000001ff */
[----:B------:R-:W-:Y:S01]  /*17580*/  IMAD.MOV.U32 R25, RZ, RZ, 0x5d018c35 ;  /* 0x5d018c35ff197424 */ /* 0x000fe200078e00ff */
[----:B------:R-:W-:Y:S01]  /*17590*/  MOV R26, 0x73fa8774 ;  /* 0x73fa8774001a7802 */ /* 0x000fe20000000f00 */
[----:B-1----:R-:W-:Y:S01]  /*175a0*/  HFMA2 R28, -RZ, RZ, 214.375, 1821 ;  /* 0x5ab3671dff1c7431 */ /* 0x002fe200000001ff */
[----:B------:R0:W-:Y:S01]  /*175b0*/  STL.128 [R1+0xb30], R16 ;  /* 0x000b301001007387 */ /* 0x0001e20000100c00 */
[----:B------:R-:W-:Y:S01]  /*175c0*/  IMAD.MOV.U32 R27, RZ, RZ, 0x2efb0b41 ;  /* 0x2efb0b41ff1b7424 */ /* 0x000fe200078e00ff */
[----:B------:R-:W-:Y:S01]  /*175d0*/  MOV R30, 0x33e91056 ;  /* 0x33e91056001e7802 */ /* 0x000fe20000000f00 */
[----:B--2---:R-:W-:Y:S01]  /*175e0*/  HFMA2 R20, -RZ, RZ, -3238, -31952 ;  /* 0xea53f7cdff147431 */ /* 0x004fe200000001ff */
[----:B------:R1:W-:Y:S01]  /*175f0*/  STL.128 [R1+0xb60], R8 ;  /* 0x000b600801007387 */ /* 0x0003e20000100c00 */
[----:B------:R-:W-:Y:S01]  /*17600*/  IMAD.MOV.U32 R29, RZ, RZ, 0x5292dbd2 ;  /* 0x5292dbd2ff1d7424 */ /* 0x000fe200078e00ff */
[----:B------:R-:W-:Y:S01]  /*17610*/  MOV R22, 0x14df3d6f ;  /* 0x14df3d6f00167802 */ /* 0x000fe20000000f00 */
[----:B---3--:R-:W-:-:S02]  /*17620*/  HFMA2 R12, -RZ, RZ, 3.369140625, -0.1533203125 ;  /* 0x42bdb0e8ff0c7431 */ /* 0x008fc400000001ff */
[----:B------:R-:W-:Y:S01]  /*17630*/  IMAD.MOV.U32 R31, RZ, RZ, 0x136dd647 ;  /* 0x136dd647ff1f7424 */ /* 0x000fe200078e00ff */
[----:B------:R-:W-:Y:S01]  /*17640*/  MOV R14, 0x5b38e719 ;  /* 0x5b38e719000e7802 */ /* 0x000fe20000000f00 */
[----:B------:R-:W-:Y:S02]  /*17650*/  IMAD.MOV.U32 R21, RZ, RZ, 0x5b5ffdaa ;  /* 0x5b5ffdaaff157424 */ /* 0x000fe400078e00ff */
[----:B----4-:R-:W-:Y:S02]  /*17660*/  HFMA2 R32, -RZ, RZ, -2.729892730712890625e-05, -0.12420654296875 ;  /* 0x81caaff3ff207431 */ /* 0x010fe400000001ff */
[----:B------:R-:W-:Y:S01]  /*17670*/  IMAD.MOV.U32 R23, RZ, RZ, -0x7987bb25 ;  /* 0x867844dbff177424 */ /* 0x000fe200078e00ff */
[----:B------:R-:W-:Y:S01]  /*17680*/  MOV R34, 0x2c382434 ;  /* 0x2c38243400227802 */ /* 0x000fe20000000f00 */
[----:B------:R-:W-:Y:S01]  /*17690*/  IMAD.MOV.U32 R13, RZ, RZ, -0x7477f877 ;  /* 0x8b880789ff0d7424 */ /* 0x000fe200078e00ff */
[----:B------:R2:W-:Y:S01]  /*176a0*/  STL.128 [R1+0x960], R24 ;  /* 0x0009601801007387 */ /* 0x0005e20000100c00 */
[----:B------:R-:W-:-:S02]  /*176b0*/  IMAD.MOV.U32 R15, RZ, RZ, -0x11248638 ;  /* 0xeedb79c8ff0f7424 */ /* 0x000fc400078e00ff */
[----:B0-----:R-:W-:Y:S02]  /*176c0*/  HFMA2 R16, -RZ, RZ, 0.00019156932830810546875, -0.010711669921875 ;  /* 0x0a47a17cff107431 */ /* 0x001fe400000001ff */
[----:B------:R-:W-:Y:S01]  /*176d0*/  IMAD.MOV.U32 R33, RZ, RZ, 0x3eb968c4 ;  /* 0x3eb968c4ff217424 */ /* 0x000fe200078e00ff */
[----:B------:R-:W-:Y:S01]  /*176e0*/  MOV R18, 0x1ec9f884 ;  /* 0x1ec9f88400127802 */ /* 0x000fe20000000f00 */
[----:B-1----:R-:W-:Y:S02]  /*176f0*/  HFMA2 R10, -RZ, RZ, 77.0625, -0.0035915374755859375 ;  /* 0x54d19b5bff0a7431 */ /* 0x002fe400000001ff */
[----:B------:R-:W-:Y:S01]  /*17700*/  IMAD.MOV.U32 R35, RZ, RZ, 0x5fc2a340 ;  /* 0x5fc2a340ff237424 */ /* 0x000fe200078e00ff */
[----:B------:R-:W-:Y:S01]  /*17710*/  MOV R8, 0xd9640a0f ;  /* 0xd9640a0f00087802 */ /* 0x000fe20000000f00 */
[----:B------:R-:W-:Y:S01]  /*17720*/  IMAD.MOV.U32 R17, RZ, RZ, 0xfe97c42 ;  /* 0x0fe97c42ff117424 */ /* 0x000fe200078e00ff */
[----:B------:R0:W-:Y:S01]  /*17730*/  STL.128 [R1+0x970], R28 ;  /* 0x0009701c01007387 */ /* 0x0001e20000100c00 */
[----:B------:R-:W-:-:S02]  /*17740*/  IMAD.MOV.U32 R19, RZ, RZ, RZ ;  /* 0x000000ffff137224 */ /* 0x000fc400078e00ff */
[----:B------:R-:W-:Y:S01]  /*17750*/  IMAD.MOV.U32 R9, RZ, RZ, -0x59de97a4 ;  /* 0xa621685cff097424 */ /* 0x000fe200078e00ff */
[----:B------:R1:W-:Y:S01]  /*17760*/  STL.128 [R1+0x9b0], R20 ;  /* 0x0009b01401007387 */ /* 0x0003e20000100c00 */
[----:B------:R-:W-:Y:S02]  /*17770*/  IMAD.MOV.U32 R11, RZ, RZ, 0x2e3a2436 ;  /* 0x2e3a2436ff0b7424 */ /* 0x000fe400078e00ff */
[----:B--2---:R-:W-:Y:S01]  /*17780*/  HFMA2 R24, -RZ, RZ, -0.028564453125, 47.625 ;  /* 0xa75051f4ff187431 */ /* 0x004fe200000001ff */
[----:B------:R2:W-:Y:S01]  /*17790*/  STL.128 [R1+0xb70], R12 ;  /* 0x000b700c01007387 */ /* 0x0005e20000100c00 */
[----:B------:R-:W-:Y:S01]  /*177a0*/  IMAD.MOV.U32 R25, RZ, RZ, 0x65537e41 ;  /* 0x65537e41ff197424 */ /* 0x000fe200078e00ff */
[----:B------:R-:W-:Y:S01]  /*177b0*/  MOV R26, 0xa4c31a17 ;  /* 0xa4c31a17001a7802 */ /* 0x000fe20000000f00 */
[----:B------:R-:W-:Y:S01]  /*177c0*/  IMAD.MOV.U32 R27, RZ, RZ, 0x5e963a27 ;  /* 0x5e963a27ff1b7424 */ /* 0x000fe200078e00ff */
[----:B------:R3:W-:Y:S01]  /*177d0*/  STL.128 [R1+0x9c0], R32 ;  /* 0x0009c02001007387 */ /* 0x0007e20000100c00 */
[----:B0-----:R-:W-:-:S03]  /*177e0*/  HFMA2 R28, -RZ, RZ, 3990, 0.95849609375 ;  /* 0x6bcb3babff1c7431 */ /* 0x001fc600000001ff */
[----:B------:R0:W-:Y:S01]  /*177f0*/  STL.128 [R1+0xb80], R16 ;  /* 0x000b801001007387 */ /* 0x0001e20000100c00 */
[----:B------:R-:W-:Y:S01]  /*17800*/  IMAD.MOV.U32 R29, RZ, RZ, 0x45f11f9d ;  /* 0x45f11f9dff1d7424 */ /* 0x000fe200078e00ff */
[----:B------:R-:W-:Y:S01]  /*17810*/  MOV R30, 0x58abacfa ;  /* 0x58abacfa001e7802 */ /* 0x000fe20000000f00 */
[----:B-1----:R-:W-:Y:S01]  /*17820*/  HFMA2 R20, -RZ, RZ, 20512, -3.591796875 ;  /* 0x7502c32fff147431 */ /* 0x002fe200000001ff */
[----:B------:R1:W-:Y:S01]  /*17830*/  STL.128 [R1+0xbb0], R8 ;  /* 0x000bb00801007387 */ /* 0x0003e20000100c00 */
[----:B------:R-:W-:Y:S01]  /*17840*/  IMAD.MOV.U32 R31, RZ, RZ, 0x3934be3 ;  /* 0x03934be3ff1f7424 */ /* 0x000fe200078e00ff */
[----:B------:R-:W-:Y:S01]  /*17850*/  MOV R22, 0x97a38d46 ;  /* 0x97a38d4600167802 */ /* 0x000fe20000000f00 */
[----:B--2---:R-:W-:Y:S02]  /*17860*/  HFMA2 R14, -RZ, RZ, -0.0016651153564453125, -0.30810546875 ;  /* 0x96d2b4eeff0e7431 */ /* 0x004fe400000001ff */
[----:B------:R-:W-:Y:S01]  /*17870*/  IMAD.MOV.U32 R21, RZ, RZ, -0xfed7eb4 ;  /* 0xf012814cff157424 */ /* 0x000fe200078e00ff */
[----:B------:R-:W-:Y:S01]  /*17880*/  MOV R12, 0x67b10c0a ;  /* 0x67b10c0a000c7802 */ /* 0x000fe20000000f00 */
[----:B------:R-:W-:-:S02]  /*17890*/  IMAD.MOV.U32 R23, RZ, RZ, -0x639942d ;  /* 0xf9c66bd3ff177424 */ /* 0x000fc400078e00ff */
[----:B---3--:R-:W-:Y:S02]  /*178a0*/  HFMA2 R32, -RZ, RZ, 505.75, 5.4299831390380859375e-05 ;  /* 0x5fe7038fff207431 */ /* 0x008fe400000001ff */
[----:B------:R-:W-:Y:S01]  /*178b0*/  IMAD.MOV.U32 R13, RZ, RZ, -0x18f06ca9 ;  /* 0xe70f9357ff0d7424 */ /* 0x000fe200078e00ff */
[----:B------:R-:W-:Y:S01]  /*178c0*/  MOV R34, 0x7aebbf6d ;  /* 0x7aebbf6d00227802 */ /* 0x000fe20000000f00 */
[----:B------:R-:W-:Y:S01]  /*178d0*/  IMAD.MOV.U32 R15, RZ, RZ, -0x6e61e465 ;  /* 0x919e1b9bff0f7424 */ /* 0x000fe200078e00ff */
[----:B------:R2:W-:Y:S01]  /*178e0*/  STL.128 [R1+0xa00], R24 ;  /* 0x000a001801007387 */ /* 0x0005e20000100c00 */
[----:B0-----:R-:W-:Y:S02]  /*178f0*/  HFMA2 R18, -RZ, RZ, 14.8203125, 206.875 ;  /* 0x4b695a77ff127431 */ /* 0x001fe400000001ff */
[----:B------:R-:W-:Y:S01]  /*17900*/  IMAD.MOV.U32 R33, RZ, RZ, -0x636aea6e ;  /* 0x9c951592ff217424 */ /* 0x000fe200078e00ff */
[----:B------:R-:W-:Y:S01]  /*17910*/  MOV R16, 0xc54f80c0 ;  /* 0xc54f80c000107802 */ /* 0x000fe20000000f00 */
[----:B------:R-:W-:-:S02]  /*17920*/  IMAD.MOV.U32 R35, RZ, RZ, 0x59da9552 ;  /* 0x59da9552ff237424 */ /* 0x000fc400078e00ff */
[----:B-1----:R-:W-:Y:S02]  /*17930*/  HFMA2 R10, -RZ, RZ, -366.75, -6756 ;  /* 0xddbbee99ff0a7431 */ /* 0x002fe400000001ff */
[----:B------:R-:W-:Y:S01]  /*17940*/  IMAD.MOV.U32 R17, RZ, RZ, 0x20a261dc ;  /* 0x20a261dcff117424 */ /* 0x000fe200078e00ff */
[----:B------:R-:W-:Y:S01]  /*17950*/  MOV R8, 0x198557f1 ;  /* 0x198557f100087802 */ /* 0x000fe20000000f00 */
[----:B------:R-:W-:Y:S01]  /*17960*/  IMAD.MOV.U32 R19, RZ, RZ, 0x1a161c12 ;  /* 0x1a161c12ff137424 */ /* 0x000fe200078e00ff */
[----:B------:R0:W-:Y:S01]  /*17970*/  STL.128 [R1+0xa10], R28 ;  /* 0x000a101c01007387 */ /* 0x0001e20000100c00 */
[----:B------:R-:W-:Y:S02]  /*17980*/  IMAD.MOV.U32 R9, RZ, RZ, 0x74caf75 ;  /* 0x074caf75ff097424 */ /* 0x000fe400078e00ff */
[----:B------:R-:W-:Y:S01]  /*17990*/  IMAD.MOV.U32 R11, RZ, RZ, 0x60fda37f ;  /* 0x60fda37fff0b7424 */ /* 0x000fe200078e00ff */
[----:B------:R1:W-:Y:S01]  /*179a0*/  STL.128 [R1+0xa50], R20 ;  /* 0x000a501401007387 */ /* 0x0003e20000100c00 */
[----:B--2---:R-:W-:-:S03]  /*179b0*/  HFMA2 R24, -RZ, RZ, 12.1875, 1007.5 ;  /* 0x4a1863dfff187431 */ /* 0x004fc600000001ff */
[----:B------:R2:W-:Y:S01]  /*179c0*/  STL.128 [R1+0xbc0], R12 ;  /* 0x000bc00c01007387 */ /* 0x0005e20000100c00 */
[----:B------:R-:W-:Y:S01]  /*179d0*/  IMAD.MOV.U32 R25, RZ, RZ, 0x3182e51a ;  /* 0x3182e51aff197424 */ /* 0x000fe200078e00ff */
[----:B------:R-:W-:Y:S01]  /*179e0*/  MOV R26, 0x33609751 ;  /* 0x33609751001a7802 */ /* 0x000fe20000000f00 */
[----:B------:R-:W-:Y:S01]  /*179f0*/  IMAD.MOV.U32 R27, RZ, RZ, 0x7f456253 ;  /* 0x7f456253ff1b7424 */ /* 0x000fe200078e00ff */
[----:B------:R3:W-:Y:S01]  /*17a00*/  STL.128 [R1+0xa60], R32 ;  /* 0x000a602001007387 */ /* 0x0007e20000100c00 */
[----:B0-----:R-:W-:-:S03]  /*17a10*/  HFMA2 R28, -RZ, RZ, 32256, -0.16845703125 ;  /* 0x77e0b164ff1c7431 */ /* 0x001fc600000001ff */
[----:B------:R0:W-:Y:S01]  /*17a20*/  STL.128 [R1+0xbd0], R16 ;  /* 0x000bd01001007387 */ /* 0x0001e20000100c00 */
[----:B------:R-:W-:Y:S01]  /*17a30*/  IMAD.MOV.U32 R29, RZ, RZ, -0x517b4495 ;  /* 0xae84bb6bff1d7424 */ /* 0x000fe200078e00ff */
[----:B------:R-:W-:Y:S01]  /*17a40*/  MOV R30, 0xa01cfe81 ;  /* 0xa01cfe81001e7802 */ /* 0x000fe20000000f00 */
[----:B-1----:R-:W-:Y:S01]  /*17a50*/  HFMA2 R20, -RZ, RZ, -0.00012123584747314453125, 0.1298828125 ;  /* 0x87f23028ff147431 */ /* 0x002fe200000001ff */
[----:B------:R1:W-:Y:S01]  /*17a60*/  STL.128 [R1+0xc00], R8 ;  /* 0x000c000801007387 */ /* 0x0003e20000100c00 */
[----:B------:R-:W-:Y:S01]  /*17a70*/  IMAD.MOV.U32 R31, RZ, RZ, 0x2b94f908 ;  /* 0x2b94f908ff1f7424 */ /* 0x000fe200078e00ff */
[----:B------:R-:W-:Y:S01]  /*17a80*/  MOV R22, 0x6aba0203 ;  /* 0x6aba020300167802 */ /* 0x000fe20000000f00 */
[----:B--2---:R-:W-:Y:S02]  /*17a90*/  HFMA2 R14, -RZ, RZ, 0.97119140625, 4.3984375 ;  /* 0x3bc54466ff0e7431 */ /* 0x004fe400000001ff */
[----:B------:R-:W-:Y:S01]  /*17aa0*/  IMAD.MOV.U32 R21, RZ, RZ, -0x5a4ddc41 ;  /* 0xa5b223bfff157424 */ /* 0x000fe200078e00ff */
[----:B------:R-:W-:Y:S01]  /*17ab0*/  MOV R12, 0x269ff701 ;  /* 0x269ff701000c7802 */ /* 0x000fe20000000f00 */
[----:B------:R-:W-:-:S02]  /*17ac0*/  IMAD.MOV.U32 R23, RZ, RZ, -0x7da312ea ;  /* 0x825ced16ff177424 */ /* 0x000fc400078e00ff */
[----:B---3--:R-:W-:Y:S02]  /*17ad0*/  HFMA2 R32, -RZ, RZ, 0.004070281982421875, -0.00020778179168701171875 ;  /* 0x1c2b8acfff207431 */ /* 0x008fe400000001ff */
[----:B------:R-:W-:Y:S01]  /*17ae0*/  IMAD.MOV.U32 R13, RZ, RZ, -0xa43a38e ;  /* 0xf5bc5c72ff0d7424 */ /* 0x000fe200078e00ff */
[----:B------:R-:W-:Y:S01]  /*17af0*/  MOV R34, 0xf2f0f307 ;  /* 0xf2f0f30700227802 */ /* 0x000fe20000000f00 */
[----:B------:R-:W-:Y:S01]  /*17b00*/  IMAD.MOV.U32 R15, RZ, RZ, 0x7e345bfb ;  /* 0x7e345bfbff0f7424 */ /* 0x000fe200078e00ff */
[----:B------:R2:W-:Y:S01]  /*17b10*/  STL.128 [R1+0xaa0], R24 ;  /* 0x000aa01801007387 */ /* 0x0005e20000100c00 */
[----:B0-----:R-:W-:Y:S01]  /*17b20*/  MOV R16, 0x29768b43 ;  /* 0x29768b4300107802 */ /* 0x001fe20000000f00 */
[----:B------:R-:W-:Y:S01]  /*17b30*/  IMAD.MOV.U32 R17, RZ, RZ, -0x392334dd ;  /* 0xc6dccb23ff117424 */ /* 0x000fe200078e00ff */
[----:B------:R-:W-:Y:S01]  /*17b40*/  MOV R18, 0xfc68b6ed ;  /* 0xfc68b6ed00127802 */ /* 0x000fe20000000f00 */
[----:B------:R-:W-:Y:S02]  /*17b50*/  IMAD.MOV.U32 R19, RZ, RZ, -0xe9c471c ;  /* 0xf163b8e4ff137424 */ /* 0x000fe400078e00ff */
[----:B-1----:R-:W-:-:S02]  /*17b60*/  HFMA2 R8, -RZ, RZ, 0.11395263671875, 0.00548553466796875 ;  /* 0x2f4b1d9eff087431 */ /* 0x002fc400000001ff */
[----:B------:R-:W-:Y:S01]  /*17b70*/  IMAD.MOV.U32 R33, RZ, RZ, -0x4b6d5887 ;  /* 0xb492a779ff217424 */ /* 0x000fe200078e00ff */
[----:B------:R-:W-:Y:S01]  /*17b80*/  MOV R10, 0x52ec0d86 ;  /* 0x52ec0d86000a7802 */ /* 0x000fe20000000f00 */
[----:B------:R-:W-:Y:S01]  /*17b90*/  IMAD.MOV.U32 R35, RZ, RZ, -0x1d5eb197 ;  /* 0xe2a14e69ff237424 */ /* 0x000fe200078e00ff */
[----:B------:R0:W-:Y:S01]  /*17ba0*/  STL.128 [R1+0xab0], R28 ;  /* 0x000ab01c01007387 */ /* 0x0001e20000100c00 */
[----:B------:R-:W-:Y:S02]  /*17bb0*/  IMAD.MOV.U32 R9, RZ, RZ, 0x30f3dcb2 ;  /* 0x30f3dcb2ff097424 */ /* 0x000fe400078e00ff */
[----:B------:R-:W-:Y:S01]  /*17bc0*/  IMAD.MOV.U32 R11, RZ, RZ, -0x1c2f883f ;  /* 0xe3d077c1ff0b7424 */ /* 0x000fe200078e00ff */
[----:B------:R1:W-:Y:S01]  /*17bd0*/  STL.128 [R1+0xaf0], R20 ;  /* 0x000af01401007387 */ /* 0x0003e20000100c00 */
[----:B--2---:R-:W-:-:S03]  /*17be0*/  HFMA2 R24, -RZ, RZ, -0.00021278858184814453125, 1.5322265625 ;  /* 0x8af93e21ff187431 */ /* 0x004fc600000001ff */
[----:B------:R2:W-:Y:S01]  /*17bf0*/  STL.128 [R1+0xc10], R12 ;  /* 0x000c100c01007387 */ /* 0x0005e20000100c00 */
[----:B------:R-:W-:Y:S01]  /*17c00*/  IMAD.MOV.U32 R25, RZ, RZ, 0x63d96dd ;  /* 0x063d96ddff197424 */ /* 0x000fe200078e00ff */
[----:B------:R-:W-:Y:S01]  /*17c10*/  MOV R26, 0x5aedd3e ;  /* 0x05aedd3e001a7802 */ /* 0x000fe20000000f00 */
[----:B------:R-:W-:Y:S01]  /*17c20*/  IMAD.MOV.U32 R27, RZ, RZ, -0x42b9b21a ;  /* 0xbd464de6ff1b7424 */ /* 0x000fe200078e00ff */
[----:B------:R3:W-:Y:S04]  /*17c30*/  STL.128 [R1+0xc20], R16 ;  /* 0x000c201001007387 */ /* 0x0007e80000100c00 */
[----:B------:R4:W-:Y:S01]  /*17c40*/  STL.128 [R1+0xb00], R32 ;  /* 0x000b002001007387 */ /* 0x0009e20000100c00 */
[----:B0-----:R-:W-:Y:S02]  /*17c50*/  HFMA2 R28, -RZ, RZ, -0.0003483295440673828125, -0.0006504058837890625 ;  /* 0x8db59154ff1c7431 */ /* 0x001fe400000001ff */
[----:B------:R-:W-:Y:S01]  /*17c60*/  IMAD.MOV.U32 R29, RZ, RZ, 0x5d0571c4 ;  /* 0x5d0571c4ff1d7424 */ /* 0x000fe200078e00ff */
[----:B------:R-:W-:Y:S01]  /*17c70*/  MOV R30, 0xd46f0406 ;  /* 0xd46f0406001e7802 */ /* 0x000fe20000000f00 */
[----:B-1----:R-:W-:Y:S01]  /*17c80*/  HFMA2 R20, -RZ, RZ, -9.9360942840576171875e-05, 0.0001678466796875 ;  /* 0x86830980ff147431 */ /* 0x002fe200000001ff */
[----:B------:R0:W-:Y:S01]  /*17c90*/  STL.128 [R1+0xc50], R8 ;  /* 0x000c500801007387 */ /* 0x0001e20000100c00 */
[----:B------:R-:W-:Y:S01]  /*17ca0*/  IMAD.MOV.U32 R31, RZ, RZ, 0x15ff6050 ;  /* 0x15ff6050ff1f7424 */ /* 0x000fe200078e00ff */
[----:B------:R-:W-:Y:S01]  /*17cb0*/  MOV R22, 0x70ac1e11 ;  /* 0x70ac1e1100167802 */ /* 0x000fe20000000f00 */
[----:B--2---:R-:W-:-:S02]  /*17cc0*/  HFMA2 R12, -RZ, RZ, 0.001567840576171875, 0.060150146484375 ;  /* 0x166c2bb3ff0c7431 */ /* 0x004fc400000001ff */
[----:B------:R-:W-:Y:S01]  /*17cd0*/  IMAD.MOV.U32 R21, RZ, RZ, -0x12b7cdd5 ;  /* 0xed48322bff157424 */ /* 0x000fe200078e00ff */
[----:B------:R-:W-:Y:S01]  /*17ce0*/  MOV R14, 0x48fa1194 ;  /* 0x48fa1194000e7802 */ /* 0x000fe20000000f00 */
[----:B------:R-:W-:Y:S02]  /*17cf0*/  IMAD.MOV.U32 R23, RZ, RZ, 0x724e6c5a ;  /* 0x724e6c5aff177424 */ /* 0x000fe400078e00ff */
[----:B---3--:R-:W-:Y:S02]  /*17d00*/  HFMA2 R16, -RZ, RZ, -0.00029087066650390625, -0.0389404296875 ;  /* 0x8cc4a8fcff107431 */ /* 0x008fe400000001ff */
[----:B------:R-:W-:Y:S01]  /*17d10*/  IMAD.MOV.U32 R13, RZ, RZ, -0x46665690 ;  /* 0xb999a970ff0d7424 */ /* 0x000fe200078e00ff */
[----:B------:R-:W-:Y:S01]  /*17d20*/  MOV R18, 0x2cd8567d ;  /* 0x2cd8567d00127802 */ /* 0x000fe20000000f00 */
[----:B------:R-:W-:Y:S02]  /*17d30*/  IMAD.MOV.U32 R15, RZ, RZ, 0x642247e9 ;  /* 0x642247e9ff0f7424 */ /* 0x000fe400078e00ff */
[----:B----4-:R-:W-:-:S02]  /*17d40*/  HFMA2 R34, -RZ, RZ, -81.875, 1.419921875 ;  /* 0xd51e3daeff227431 */ /* 0x010fc400000001ff */
[----:B------:R-:W-:Y:S01]  /*17d50*/  IMAD.MOV.U32 R17, RZ, RZ, 0x3f1aa0f0 ;  /* 0x3f1aa0f0ff117424 */ /* 0x000fe200078e00ff */
[----:B------:R-:W-:Y:S01]  /*17d60*/  MOV R32, 0xfffbfd0e ;  /* 0xfffbfd0e00207802 */ /* 0x000fe20000000f00 */
[----:B------:R-:W-:Y:S01]  /*17d70*/  IMAD.MOV.U32 R19, RZ, RZ, -0x6f10ddcd ;  /* 0x90ef2233ff137424 */ /* 0x000fe200078e00ff */
[----:B------:R1:W-:Y:S01]  /*17d80*/  STL.128 [R1+0xb40], R24 ;  /* 0x000b401801007387 */ /* 0x0003e20000100c00 */
[----:B0-----:R-:W-:Y:S02]  /*17d90*/  HFMA2 R8, -RZ, RZ, -0.0057525634765625, 0.0660400390625 ;  /* 0x9de42c3aff087431 */ /* 0x001fe400000001ff */
[----:B------:R-:W-:Y:S01]  /*17da0*/  IMAD.MOV.U32 R33, RZ, RZ, 0x38560f85 ;  /* 0x38560f85ff217424 */ /* 0x000fe200078e00ff */
[----:B------:R-:W-:Y:S01]  /*17db0*/  MOV R10, 0xcc9b6a5f ;  /* 0xcc9b6a5f000a7802 */ /* 0x000fe20000000f00 */
[----:B------:R-:W-:Y:S01]  /*17dc0*/  IMAD.MOV.U32 R35, RZ, RZ, 0x3927362d ;  /* 0x3927362dff237424 */ /* 0x000fe200078e00ff */
[----:B------:R0:W-:Y:S01]  /*17dd0*/  STL.128 [R1+0xb50], R28 ;  /* 0x000b501c01007387 */ /* 0x0001e20000100c00 */
[----:B------:R-:W-:-:S02]  /*17de0*/  IMAD.MOV.U32 R9, RZ, RZ, -0x6df2af88 ;  /* 0x920d5078ff097424 */ /* 0x000fc400078e00ff */
[----:B------:R-:W-:Y:S01]  /*17df0*/  IMAD.MOV.U32 R11, RZ, RZ, 0x4662547e ;  /* 0x4662547eff0b7424 */ /* 0x000fe200078e00ff */
[----:B------:R2:W-:Y:S04]  /*17e00*/  STL.128 [R1+0xb90], R20 ;  /* 0x000b901401007387 */ /* 0x0005e80000100c00 */
[----:B------:R3:W-:Y:S01]  /*17e10*/  STL.128 [R1+0xc60], R12 ;  /* 0x000c600c01007387 */ /* 0x0007e20000100c00 */
[----:B-1----:R-:W-:-:S03]  /*17e20*/  HFMA2 R26, -RZ, RZ, -545.5, 1.033203125 ;  /* 0xe0433c22ff1a7431 */ /* 0x002fc600000001ff */
[----:B------:R1:W-:Y:S01]  /*17e30*/  STL.128 [R1+0xc70], R16 ;  /* 0x000c701001007387 */ /* 0x0003e20000100c00 */
[----:B------:R-:W-:Y:S01]  /*17e40*/  MOV R24, 0xba0ae293 ;  /* 0xba0ae29300187802 */ /* 0x000fe20000000f00 */
[----:B------:R-:W-:Y:S02]  /*17e50*/  IMAD.MOV.U32 R25, RZ, RZ, 0x2ae5c0a0 ;  /* 0x2ae5c0a0ff197424 */ /* 0x000fe400078e00ff */
[----:B------:R4:W-:Y:S01]  /*17e60*/  STL.128 [R1+0xba0], R32 ;  /* 0x000ba02001007387 */ /* 0x0009e20000100c00 */
[----:B0-----:R-:W-:Y:S02]  /*17e70*/  HFMA2 R30, -RZ, RZ, -0.036895751953125, 0.0892333984375 ;  /* 0xa8b92db6ff1e7431 */ /* 0x001fe400000001ff */
[----:B------:R-:W-:Y:S01]  /*17e80*/  IMAD.MOV.U32 R27, RZ, RZ, 0x171d121b ;  /* 0x171d121bff1b7424 */ /* 0x000fe200078e00ff */
[----:B------:R-:W-:Y:S01]  /*17e90*/  MOV R28, 0xd0b0e09 ;  /* 0x0d0b0e09001c7802 */ /* 0x000fe20000000f00 */
[----:B--2---:R-:W-:Y:S01]  /*17ea0*/  HFMA2 R20, -RZ, RZ, -306.5, -115.0625 ;  /* 0xdccad731ff147431 */ /* 0x004fe200000001ff */
[----:B------:R0:W-:Y:S01]  /*17eb0*/  STL.128 [R1+0xca0], R8 ;  /* 0x000ca00801007387 */ /* 0x0001e20000100c00 */
[----:B------:R-:W-:Y:S01]  /*17ec0*/  IMAD.MOV.U32 R29, RZ, RZ, -0x38520d75 ;  /* 0xc7adf28bff1d7424 */ /* 0x000fe200078e00ff */
[----:B------:R-:W-:Y:S01]  /*17ed0*/  MOV R22, 0x22401397 ;  /* 0x2240139700167802 */ /* 0x000fe20000000f00 */
[----:B---3--:R-:W-:-:S02]  /*17ee0*/  HFMA2 R12, -RZ, RZ, 0.00094699859619140625, -26832 ;  /* 0x13c2f68dff0c7431 */ /* 0x008fc400000001ff */
[----:B------:R-:W-:Y:S01]  /*17ef0*/  IMAD.MOV.U32 R31, RZ, RZ, -0x5637ebe2 ;  /* 0xa9c8141eff1f7424 */ /* 0x000fe200078e00ff */
[----:B------:R-:W-:Y:S01]  /*17f00*/  MOV R14, 0xf75e2e39 ;  /* 0xf75e2e39000e7802 */ /* 0x000fe20000000f00 */
[----:B------:R-:W-:Y:S02]  /*17f10*/  IMAD.MOV.U32 R21, RZ, RZ, -0x7aefbd9d ;  /* 0x85104263ff157424 */ /* 0x000fe400078e00ff */
[----:B-1----:R-:W-:Y:S02]  /*17f20*/  HFMA2 R16, -RZ, RZ, -1.132488250732421875e-05, -0.007190704345703125 ;  /* 0x80be9f5dff107431 */ /* 0x002fe400000001ff */
[----:B------:R-:W-:Y:S01]  /*17f30*/  IMAD.MOV.U32 R23, RZ, RZ, 0x112084c6 ;  /* 0x112084c6ff177424 */ /* 0x000fe200078e00ff */
[----:B------:R-:W-:Y:S01]  /*17f40*/  MOV R18, 0x2da96fd5 ;  /* 0x2da96fd500127802 */ /* 0x000fe20000000f00 */
[----:B------:R-:W-:Y:S02]  /*17f50*/  IMAD.MOV.U32 R13, RZ, RZ, -0x47176f28 ;  /* 0xb8e890d8ff0d7424 */ /* 0x000fe400078e00ff */
[----:B----4-:R-:W-:-:S02]  /*17f60*/  HFMA2 R32, -RZ, RZ, 0.0175323486328125, -8.070468902587890625e-05 ;  /* 0x247d854aff207431 */ /* 0x010fc400000001ff */
[----:B------:R-:W-:Y:S01]  /*17f70*/  IMAD.MOV.U32 R15, RZ, RZ, -0x500a7d3d ;  /* 0xaff582c3ff0f7424 */ /* 0x000fe200078e00ff */
[----:B------:R-:W-:Y:S01]  /*17f80*/  MOV R34, 0x3211aef9 ;  /* 0x3211aef900227802 */ /* 0x000fe20000000f00 */
[----:B------:R-:W-:Y:S01]  /*17f90*/  IMAD.MOV.U32 R17, RZ, RZ, -0x6c839630 ;  /* 0x937c69d0ff117424 */ /* 0x000fe200078e00ff */
[----:B------:R1:W-:Y:S01]  /*17fa0*/  STL.128 [R1+0xbe0], R24 ;  /* 0x000be01801007387 */ /* 0x0003e20000100c00 */
[----:B------:R-:W-:Y:S02]  /*17fb0*/  IMAD.MOV.U32 R19, RZ, RZ, 0x12b3cf25 ;  /* 0x12b3cf25ff137424 */ /* 0x000fe400078e00ff */
[----:B0-----:R-:W-:Y:S02]  /*17fc0*/  HFMA2 R8, -RZ, RZ, 6548, -1685 ;  /* 0x6e65e695ff087431 */ /* 0x001fe400000001ff */
[----:B------:R-:W-:Y:S01]  /*17fd0*/  IMAD.MOV.U32 R33, RZ, RZ, 0x3df8d2bb ;  /* 0x3df8d2bbff217424 */ /* 0x000fe200078e00ff */
[----:B------:R-:W-:Y:S01]  /*17fe0*/  MOV R10, 0xcf0821bc ;  /* 0xcf0821bc000a7802 */ /* 0x000fe20000000f00 */
[----:B------:R-:W-:Y:S01]  /*17ff0*/  IMAD.MOV.U32 R35, RZ, RZ, -0x5e9238d7 ;  /* 0xa16dc729ff237424 */ /* 0x000fe200078e00ff */
[----:B------:R0:W-:Y:S01]  /*18000*/  STL.128 [R1+0xbf0], R28 ;  /* 0x000bf01c01007387 */ /* 0x0001e20000100c00 */
[----:B------:R-:W-:-:S02]  /*18010*/  IMAD.MOV.U32 R9, RZ, RZ, -0x19815501 ;  /* 0xe67eaaffff097424 */ /* 0x000fc400078e00ff */
[----:B------:R-:W-:Y:S01]  /*18020*/  IMAD.MOV.U32 R11, RZ, RZ, -0x171910eb ;  /* 0xe8e6ef15ff0b7424 */ /* 0x000fe200078e00ff */
[----:B------:R2:W-:Y:S04]  /*18030*/  STL.128 [R1+0xc30], R20 ;  /* 0x000c301401007387 */ /* 0x0005e80000100c00 */
[----:B------:R3:W-:Y:S01]  /*18040*/  STL.128 [R1+0xcb0], R12 ;  /* 0x000cb00c01007387 */ /* 0x0007e20000100c00 */
[----:B-1----:R-:W-:Y:S02]  /*18050*/  HFMA2 R24, -RZ, RZ, 27.109375, -0.00011116266250610351562 ;  /* 0x4ec78749ff187431 */ /* 0x002fe400000001ff */
[----:B------:R-:W-:Y:S01]  /*18060*/  IMAD.MOV.U32 R25, RZ, RZ, -0x2e3e26c8 ;  /* 0xd1c1d938ff197424 */ /* 0x000fe200078e00ff */
[----:B------:R1:W-:Y:S01]  /*18070*/  STL.128 [R1+0xcc0], R16 ;  /* 0x000cc01001007387 */ /* 0x0003e20000100c00 */
[----:B------:R-:W-:Y:S01]  /*18080*/  MOV R26, 0xa2fe8cca ;  /* 0xa2fe8cca001a7802 */ /* 0x000fe20000000f00 */
[----:B------:R-:W-:-:S02]  /*18090*/  IMAD.MOV.U32 R27, RZ, RZ, 0xb3698d4 ;  /* 0x0b3698d4ff1b7424 */ /* 0x000fc400078e00ff */
[----:B------:R4:W-:Y:S01]  /*180a0*/  STL.128 [R1+0xc40], R32 ;  /* 0x000c402001007387 */ /* 0x0009e20000100c00 */
[----:B0-----:R-:W-:Y:S02]  /*180b0*/  HFMA2 R28, -RZ, RZ, -2.7596950531005859375e-05, -0.0271759033203125 ;  /* 0x81cfa6f5ff1c7431 */ /* 0x001fe400000001ff */
[----:B------:R-:W-:Y:S01]  /*180c0*/  IMAD.MOV.U32 R29, RZ, RZ, -0x21d75a86 ;  /* 0xde28a57aff1d7424 */ /* 0x000fe200078e00ff */
[----:B------:R-:W-:Y:S01]  /*180d0*/  MOV R30, 0x8e26dab7 ;  /* 0x8e26dab7001e7802 */ /* 0x000fe20000000f00 */
[----:B--2---:R-:W-:Y:S01]  /*180e0*/  HFMA2 R20, -RZ, RZ, -0.0025539398193359375, -9.34375 ;  /* 0x993bc8acff147431 */ /* 0x004fe200000001ff */
[----:B------:R0:W-:Y:S01]  /*180f0*/  STL.128 [R1+0xcf0], R8 ;  /* 0x000cf00801007387 */ /* 0x0001e20000100c00 */
[----:B------:R-:W-:Y:S01]  /*18100*/  IMAD.MOV.U32 R31, RZ, RZ, -0x405bc053 ;  /* 0xbfa43fadff1f7424 */ /* 0x000fe200078e00ff */
[----:B------:R-:W-:Y:S01]  /*18110*/  MOV R22, 0x636ee89c ;  /* 0x636ee89c00167802 */ /* 0x000fe20000000f00 */
[----:B---3--:R-:W-:Y:S02]  /*18120*/  HFMA2 R12, -RZ, RZ, -0.0038318634033203125, -0.86279296875 ;  /* 0x9bd9bae7ff0c7431 */ /* 0x008fe400000001ff */
[----:B------:R-:W-:Y:S01]  /*18130*/  IMAD.MOV.U32 R21, RZ, RZ, 0x7da71018 ;  /* 0x7da71018ff157424 */ /* 0x000fe200078e00ff */
[----:B------:R-:W-:Y:S01]  /*18140*/  MOV R14, 0x9d4ea9f ;  /* 0x09d4ea9f000e7802 */ /* 0x000fe20000000f00 */
[----:B------:R-:W-:-:S02]  /*18150*/  IMAD.MOV.U32 R23, RZ, RZ, -0x448424c5 ;  /* 0xbb7bdb3bff177424 */ /* 0x000fc400078e00ff */
[----:B-1----:R-:W-:Y:S02]  /*18160*/  HFMA2 R16, -RZ, RZ, -0.2088623046875, 0.17626953125 ;  /* 0xb2af31a4ff107431 */ /* 0x002fe400000001ff */
[----:B------:R-:W-:Y:S01]  /*18170*/  IMAD.MOV.U32 R13, RZ, RZ, 0x36ce4a6f ;  /* 0x36ce4a6fff0d7424 */ /* 0x000fe200078e00ff */
[----:B------:R-:W-:Y:S01]  /*18180*/  MOV R18, 0x9430c6a5 ;  /* 0x9430c6a500127802 */ /* 0x000fe20000000f00 */
[----:B------:R-:W-:Y:S02]  /*18190*/  IMAD.MOV.U32 R15, RZ, RZ, 0x7cd629b0 ;  /* 0x7cd629b0ff0f7424 */ /* 0x000fe400078e00ff */
[----:B----4-:R-:W-:Y:S02]  /*181a0*/  HFMA2 R32, -RZ, RZ, 33056, -20.59375 ;  /* 0x7809cd26ff207431 */ /* 0x010fe400000001ff */
[----:B------:R-:W-:Y:S01]  /*181b0*/  IMAD.MOV.U32 R17, RZ, RZ, 0x23312a3f ;  /* 0x23312a3fff117424 */ /* 0x000fe200078e00ff */
[----:B------:R-:W-:Y:S01]  /*181c0*/  MOV R34, 0xb701ec9a ;  /* 0xb701ec9a00227802 */ /* 0x000fe20000000f00 */
[----:B------:R-:W-:Y:S01]  /*181d0*/  IMAD.MOV.U32 R19, RZ, RZ, 0x66c035a2 ;  /* 0x66c035a2ff137424 */ /* 0x000fe200078e00ff */
[----:B------:R1:W-:Y:S01]  /*181e0*/  STL.128 [R1+0xc80], R24 ;  /* 0x000c801801007387 */ /* 0x0003e20000100c00 */
[----:B0-----:R-:W-:-:S02]  /*181f0*/  HFMA2 R8, -RZ, RZ, -104.8125, 25808 ;  /* 0xd68d764dff087431 */ /* 0x001fc400000001ff */
[----:B------:R-:W-:Y:S01]  /*18200*/  IMAD.MOV.U32 R33, RZ, RZ, 0x18f46e59 ;  /* 0x18f46e59ff217424 */ /* 0x000fe200078e00ff */
[----:B------:R-:W-:Y:S01]  /*18210*/  MOV R10, 0x4d54ccaa ;  /* 0x4d54ccaa000a7802 */ /* 0x000fe20000000f00 */
[----:B------:R-:W-:Y:S01]  /*18220*/  IMAD.MOV.U32 R35, RZ, RZ, -0x65577cb1 ;  /* 0x9aa8834fff237424 */ /* 0x000fe200078e00ff */
[----:B------:R0:W-:Y:S01]  /*18230*/  STL.128 [R1+0xc90], R28 ;  /* 0x000c901c01007387 */ /* 0x0001e20000100c00 */
[----:B------:R-:W-:Y:S02]  /*18240*/  IMAD.MOV.U32 R9, RZ, RZ, -0x4fb2bc11 ;  /* 0xb04d43efff097424 */ /* 0x000fe400078e00ff */
[----:B------:R-:W-:Y:S01]  /*18250*/  IMAD.MOV.U32 R11, RZ, RZ, 0x4dfe496 ;  /* 0x04dfe496ff0b7424 */ /* 0x000fe200078e00ff */
[----:B------:R2:W-:Y:S04]  /*18260*/  STL.128 [R1+0xcd0], R20 ;  /* 0x000cd01401007387 */ /* 0x0005e80000100c00 */
[----:B------:R3:W-:Y:S01]  /*18270*/  STL.128 [R1+0xd00], R12 ;  /* 0x000d000c01007387 */ /* 0x0007e20000100c00 */
[----:B-1----:R-:W-:-:S03]  /*18280*/  HFMA2 R24, -RZ, RZ, -1.0537109375, 17632 ;  /* 0xbc37744eff187431 */ /* 0x002fc600000001ff */
[----:B------:R1:W-:Y:S01]  /*18290*/  STL.128 [R1+0xd10], R16 ;  /* 0x000d101001007387 */ /* 0x0003e20000100c00 */
[----:B------:R-:W-:Y:S01]  /*182a0*/  IMAD.MOV.U32 R25, RZ, RZ, -0x3559037e ;  /* 0xcaa6fc82ff197424 */ /* 0x000fe200078e00ff */
[----:B------:R-:W-:Y:S01]  /*182b0*/  MOV R26, 0xd0b0e090 ;  /* 0xd0b0e090001a7802 */ /* 0x000fe20000000f00 */
[----:B------:R-:W-:Y:S01]  /*182c0*/  IMAD.MOV.U32 R27, RZ, RZ, -0x27eacc59 ;  /* 0xd81533a7ff1b7424 */ /* 0x000fe200078e00ff */
[----:B------:R4:W-:Y:S01]  /*182d0*/  STL.128 [R1+0xce0], R32 ;  /* 0x000ce02001007387 */ /* 0x0009e20000100c00 */
[----:B0-----:R-:W-:Y:S02]  /*182e0*/  HFMA2 R28, -RZ, RZ, -0.002094268798828125, -10272 ;  /* 0x984af104ff1c7431 */ /* 0x001fe400000001ff */
[----:B------:R-:W-:Y:S01]  /*182f0*/  IMAD.MOV.U32 R29, RZ, RZ, -0x2508be14 ;  /* 0xdaf741ecff1d7424 */ /* 0x000fe200078e00ff */
[----:B------:R-:W-:Y:S01]  /*18300*/  MOV R30, 0x500e7fcd ;  /* 0x500e7fcd001e7802 */ /* 0x000fe20000000f00 */
[----:B--2---:R-:W-:Y:S01]  /*18310*/  HFMA2 R20, -RZ, RZ, 0.00522613525390625, -0.2313232421875 ;  /* 0x1d5ab367ff147431 */ /* 0x004fe200000001ff */
[----:B------:R0:W-:Y:S01]  /*18320*/  STL.128 [R1+0xd40], R8 ;  /* 0x000d400801007387 */ /* 0x0001e20000100c00 */
[----:B------:R-:W-:Y:S01]  /*18330*/  IMAD.MOV.U32 R31, RZ, RZ, -0x9d0e86f ;  /* 0xf62f1791ff1f7424 */ /* 0x000fe200078e00ff */
[----:B------:R-:W-:Y:S01]  /*18340*/  MOV R22, 0x5633e910 ;  /* 0x5633e91000167802 */ /* 0x000fe20000000f00 */
[----:B---3--:R-:W-:-:S02]  /*18350*/  HFMA2 R12, -RZ, RZ, -0.367919921875, -0.006656646728515625 ;  /* 0xb5e39ed1ff0c7431 */ /* 0x008fc400000001ff */
[----:B------:R-:W-:Y:S01]  /*18360*/  IMAD.MOV.U32 R13, RZ, RZ, -0x77e4b396 ;  /* 0x881b4c6aff0d7424 */ /* 0x000fe200078e00ff */
[----:B------:R-:W-:Y:S01]  /*18370*/  MOV R14, 0x1fb8c12c ;  /* 0x1fb8c12c000e7802 */ /* 0x000fe20000000f00 */
[----:B------:R-:W-:Y:S02]  /*18380*/  IMAD.MOV.U32 R15, RZ, RZ, 0x517f4665 ;  /* 0x517f4665ff0f7424 */ /* 0x000fe400078e00ff */
[----:B-1----:R-:W-:Y:S02]  /*18390*/  HFMA2 R16, -RZ, RZ, -3080, -0.00524139404296875 ;  /* 0xea049d5eff107431 */ /* 0x002fe400000001ff */
[----:B------:R-:W-:Y:S01]  /*183a0*/  IMAD.MOV.U32 R17, RZ, RZ, 0x355d018c ;  /* 0x355d018cff117424 */ /* 0x000fe200078e00ff */
[----:B------:R-:W-:Y:S01]  /*183b0*/  MOV R18, 0x7473fa87 ;  /* 0x7473fa8700127802 */ /* 0x000fe20000000f00 */
[----:B------:R-:W-:Y:S02]  /*183c0*/  IMAD.MOV.U32 R19, RZ, RZ, 0x412efb0b ;  /* 0x412efb0bff137424 */ /* 0x000fe400078e00ff */
[----:B----4-:R-:W-:-:S02]  /*183d0*/  HFMA2 R32, -RZ, RZ, 710, -0.0033397674560546875 ;  /* 0x618c9ad7ff207431 */ /* 0x010fc400000001ff */
[----:B------:R-:W-:Y:S01]  /*183e0*/  IMAD.MOV.U32 R21, RZ, RZ, -0x2dad6d25 ;  /* 0xd25292dbff157424 */ /* 0x000fe200078e00ff */
[----:B------:R-:W-:Y:S01]  /*183f0*/  MOV R34, 0x148e59f8 ;  /* 0x148e59f800227802 */ /* 0x000fe20000000f00 */
[----:B------:R-:W-:Y:S01]  /*18400*/  IMAD.MOV.U32 R23, RZ, RZ, 0x47136dd6 ;  /* 0x47136dd6ff177424 */ /* 0x000fe200078e00ff */
[----:B------:R1:W-:Y:S01]  /*18410*/  STL.128 [R1+0xd20], R24 ;  /* 0x000d201801007387 */ /* 0x0003e20000100c00 */
[----:B0-----:R-:W-:Y:S02]  /*18420*/  HFMA2 R8, -RZ, RZ, 0.030975341796875, -26.640625 ;  /* 0x27eecea9ff087431 */ /* 0x001fe400000001ff */
[----:B------:R-:W-:Y:S01]  /*18430*/  IMAD.MOV.U32 R33, RZ, RZ, 0xc7a37a1 ;  /* 0x0c7a37a1ff217424 */ /* 0x000fe200078e00ff */
[----:B------:R-:W-:Y:S01]  /*18440*/  MOV R10, 0xe5ede11c ;  /* 0xe5ede11c000a7802 */ /* 0x000fe20000000f00 */
[----:B------:R-:W-:Y:S01]  /*18450*/  IMAD.MOV.U32 R35, RZ, RZ, 0x3c89eb13 ;  /* 0x3c89eb13ff237424 */ /* 0x000fe200078e00ff */
[----:B------:R0:W-:Y:S01]  /*18460*/  STL.128 [R1+0xd30], R28 ;  /* 0x000d301c01007387 */ /* 0x0001e20000100c00 */
[----:B------:R-:W-:-:S02]  /*18470*/  IMAD.MOV.U32 R9, RZ, RZ, -0x36ca489f ;  /* 0xc935b761ff097424 */ /* 0x000fc400078e00ff */
[----:B------:R-:W-:Y:S01]  /*18480*/  IMAD.MOV.U32 R11, RZ, RZ, -0x4ec385b9 ;  /* 0xb13c7a47ff0b7424 */ /* 0x000fe200078e00ff */
[----:B------:R2:W-:Y:S04]  /*18490*/  STL.128 [R1+0xd50], R12 ;  /* 0x000d500c01007387 */ /* 0x0005e80000100c00 */
[----:B------:R3:W-:Y:S01]  /*184a0*/  STL.128 [R1+0xd60], R16 ;  /* 0x000d601001007387 */ /* 0x0007e20000100c00 */
[----:B-1----:R-:W-:-:S03]  /*184b0*/  HFMA2 R24, -RZ, RZ, 2.1994113922119140625e-05, 0.70703125 ;  /* 0x017139a8ff187431 */ /* 0x002fc600000001ff */
[----:B------:R1:W-:Y:S01]  /*184c0*/  STL.128 [R1+0xd70], R20 ;  /* 0x000d701401007387 */ /* 0x0003e20000100c00 */
[----:B------:R-:W-:Y:S01]  /*184d0*/  IMAD.MOV.U32 R25, RZ, RZ, -0x4c21f7f4 ;  /* 0xb3de080cff197424 */ /* 0x000fe200078e00ff */
[----:B------:R-:W-:Y:S01]  /*184e0*/  MOV R26, 0xe49cd8b4 ;  /* 0xe49cd8b4001a7802 */ /* 0x000fe20000000f00 */
[----:B------:R-:W-:Y:S01]  /*184f0*/  IMAD.MOV.U32 R27, RZ, RZ, -0x3e6f9baa ;  /* 0xc1906456ff1b7424 */ /* 0x000fe200078e00ff */
[----:B------:R4:W-:Y:S01]  /*18500*/  STL.128 [R1+0xd80], R32 ;  /* 0x000d802001007387 */ /* 0x0009e20000100c00 */
[----:B0-----:R-:W-:Y:S02]  /*18510*/  HFMA2 R28, -RZ, RZ, -6.6816806793212890625e-05, 63840 ;  /* 0x84617bcbff1c7431 */ /* 0x001fe400000001ff */
[----:B------:R-:W-:Y:S01]  /*18520*/  IMAD.MOV.U32 R29, RZ, RZ, -0x498f2ace ;  /* 0xb670d532ff1d7424 */ /* 0x000fe200078e00ff */
[----:B------:R-:W-:Y:S01]  /*18530*/  MOV R30, 0x5c74486c ;  /* 0x5c74486c001e7802 */ /* 0x000fe20000000f00 */
[----:B------:R0:W-:Y:S01]  /*18540*/  STL.128 [R1+0xd90], R8 ;  /* 0x000d900801007387 */ /* 0x0001e20000100c00 */
[----:B--2---:R-:W-:-:S02]  /*18550*/  HFMA2 R12, -RZ, RZ, -470.25, -0.00470733642578125 ;  /* 0xdf599cd2ff0c7431 */ /* 0x004fc400000001ff */
[----:B------:R-:W-:Y:S01]  /*18560*/  IMAD.MOV.U32 R13, RZ, RZ, 0x733f55f2 ;  /* 0x733f55f2ff0d7424 */ /* 0x000fe200078e00ff */
[----:B------:R-:W-:Y:S01]  /*18570*/  MOV R14, 0xce791814 ;  /* 0xce791814000e7802 */ /* 0x000fe20000000f00 */
[----:B---3--:R-:W-:Y:S02]  /*18580*/  HFMA2 R16, -RZ, RZ, -23.65625, 63.71875 ;  /* 0xcdea53f7ff107431 */ /* 0x008fe400000001ff */
[----:B------:R-:W-:Y:S01]  /*18590*/  IMAD.MOV.U32 R15, RZ, RZ, 0x37bf73c7 ;  /* 0x37bf73c7ff0f7424 */ /* 0x000fe200078e00ff */
[----:B------:R-:W-:Y:S01]  /*185a0*/  MOV R18, 0x6f14df3d ;  /* 0x6f14df3d00127802 */ /* 0x000fe20000000f00 */
[----:B------:R-:W-:Y:S02]  /*185b0*/  IMAD.MOV.U32 R17, RZ, RZ, -0x55a4a003 ;  /* 0xaa5b5ffdff117424 */ /* 0x000fe400078e00ff */
[----:B-1----:R-:W-:Y:S02]  /*185c0*/  HFMA2 R20, -RZ, RZ, -15368, -13.3671875 ;  /* 0xf381caafff147431 */ /* 0x002fe400000001ff */
[----:B------:R-:W-:Y:S01]  /*185d0*/  IMAD.MOV.U32 R19, RZ, RZ, -0x247987bc ;  /* 0xdb867844ff137424 */ /* 0x000fe200078e00ff */
[----:B------:R1:W-:Y:S01]  /*185e0*/  STL.128 [R1+0xda0], R12 ;  /* 0x000da00c01007387 */ /* 0x0003e20000100c00 */
[----:B------:R-:W-:-:S02]  /*185f0*/  IMAD.MOV.U32 R21, RZ, RZ, -0x3bc14698 ;  /* 0xc43eb968ff157424 */ /* 0x000fc400078e00ff */
[----:B----4-:R-:W-:Y:S01]  /*18600*/  HFMA2 R32, -RZ, RZ, -19056, 34.53125 ;  /* 0xf4a75051ff207431 */ /* 0x010fe200000001ff */
[----:B------:R-:W-:Y:S01]  /*18610*/  MOV R22, 0x342c3824 ;  /* 0x342c382400167802 */ /* 0x000fe20000000f00 */
[----:B------:R2:W-:Y:S01]  /*18620*/  STL.128 [R1+0xdb0], R16 ;  /* 0x000db01001007387 */ /* 0x0005e20000100c00 */
[----:B------:R-:W-:Y:S02]  /*18630*/  IMAD.MOV.U32 R23, RZ, RZ, 0x405fc2a3 ;  /* 0x405fc2a3ff177424 */ /* 0x000fe400078e00ff */
[----:B0-----:R-:W-:Y:S02]  /*18640*/  HFMA2 R8, -RZ, RZ, -3.72265625, 0.00149250030517578125 ;  /* 0xc372161dff087431 */ /* 0x001fe400000001ff */
[----:B------:R-:W-:Y:S01]  /*18650*/  IMAD.MOV.U32 R9, RZ, RZ, 0x250cbce2 ;  /* 0x250cbce2ff097424 */ /* 0x000fe200078e00ff */
[----:B------:R-:W-:Y:S01]  /*18660*/  MOV R10, 0x498b283c ;  /* 0x498b283c000a7802 */ /* 0x000fe20000000f00 */
[----:B------:R-:W-:Y:S01]  /*18670*/  IMAD.MOV.U32 R11, RZ, RZ, -0x6abe00f3 ;  /* 0x9541ff0dff0b7424 */ /* 0x000fe200078e00ff */
[----:B------:R-:W-:Y:S01]  /*18680*/  MOV R34, 0x17a4c31a ;  /* 0x17a4c31a00227802 */ /* 0x000fe20000000f00 */
[----:B------:R-:W-:Y:S01]  /*18690*/  IMAD.MOV.U32 R33, RZ, RZ, 0x4165537e ;  /* 0x4165537eff217424 */ /* 0x000fe200078e00ff */
[----:B------:R0:W-:Y:S01]  /*186a0*/  STL.128 [R1+0xdc0], R20 ;  /* 0x000dc01401007387 */ /* 0x0001e20000100c00 */
[----:B------:R-:W-:-:S02]  /*186b0*/  IMAD.MOV.U32 R35, RZ, RZ, 0x275e963a ;  /* 0x275e963aff237424 */ /* 0x000fc400078e00ff */
[----:B------:R-:W-:Y:S01]  /*186c0*/  IMAD.MOV.U32 R31, RZ, RZ, 0x5742d0b8 ;  /* 0x5742d0b8ff1f7424 */ /* 0x000fe200078e00ff */
[----:B------:R3:W-:Y:S01]  /*186d0*/  STL.128 [R1+0xdd0], R8 ;  /* 0x000dd00801007387 */ /* 0x0007e20000100c00 */
[----:B-1----:R-:W-:Y:S02]  /*186e0*/  HFMA2 R12, -RZ, RZ, -0.057952880859375, -14.4609375 ;  /* 0xab6bcb3bff0c7431 */ /* 0x002fe400000001ff */
[----:B------:R-:W-:Y:S01]  /*186f0*/  IMAD.MOV.U32 R13, RZ, RZ, -0x62ba0ee1 ;  /* 0x9d45f11fff0d7424 */ /* 0x000fe200078e00ff */
[----:B------:R-:W-:Y:S01]  /*18700*/  MOV R14, 0xfa58abac ;  /* 0xfa58abac000e7802 */ /* 0x000fe20000000f00 */
[----:B--2---:R-:W-:Y:S02]  /*18710*/  HFMA2 R18, -RZ, RZ, 0.3291015625, -2.26497650146484375e-06 ;  /* 0x35448026ff127431 */ /* 0x004fe400000001ff */
[----:B------:R-:W-:Y:S01]  /*18720*/  IMAD.MOV.U32 R15, RZ, RZ, -0x1cfc6cb5 ;  /* 0xe303934bff0f7424 */ /* 0x000fe200078e00ff */
[----:B------:R-:W-:Y:S01]  /*18730*/  MOV R16, 0xe5d7fc4f ;  /* 0xe5d7fc4f00107802 */ /* 0x000fe20000000f00 */
[----:B------:R-:W-:Y:S01]  /*18740*/  IMAD.MOV.U32 R17, RZ, RZ, 0x2acbd7c5 ;  /* 0x2acbd7c5ff117424 */ /* 0x000fe200078e00ff */
[----:B------:R1:W-:Y:S01]  /*18750*/  STL.128 [R1+0xde0], R24 ;  /* 0x000de01801007387 */ /* 0x0003e20000100c00 */
[----:B------:R-:W-:-:S03]  /*18760*/  IMAD.MOV.U32 R19, RZ, RZ, 0x62a38fb5 ;  /* 0x62a38fb5ff137424 */ /* 0x000fc600078e00ff */
[----:B------:R2:W-:Y:S01]  /*18770*/  STL.128 [R1+0xe10], R12 ;  /* 0x000e100c01007387 */ /* 0x0005e20000100c00 */
[----:B0-----:R-:W-:Y:S01]  /*18780*/  HFMA2 R22, -RZ, RZ, -3100, -0.0020847320556640625 ;  /* 0xea0e9845ff167431 */ /* 0x001fe200000001ff */
[----:B------:R-:W-:Y:S01]  /*18790*/  MOV R20, 0xb15a49de ;  /* 0xb15a49de00147802 */ /* 0x000fe20000000f00 */
[----:B------:R-:W-:Y:S02]  /*187a0*/  IMAD.MOV.U32 R21, RZ, RZ, -0x45e498db ;  /* 0xba1b6725ff157424 */ /* 0x000fe400078e00ff */
[----:B---3--:R-:W-:Y:S02]  /*187b0*/  HFMA2 R8, -RZ, RZ, 0.155517578125, 82 ;  /* 0x30fa5520ff087431 */ /* 0x008fe400000001ff */
[----:B------:R-:W-:Y:S01]  /*187c0*/  IMAD.MOV.U32 R9, RZ, RZ, 0x766df6ad ;  /* 0x766df6adff097424 */ /* 0x000fe200078e00ff */
[----:B------:R-:W-:Y:S01]  /*187d0*/  MOV R10, 0xcc769188 ;  /* 0xcc769188000a7802 */ /* 0x000fe20000000f00 */
[----:B------:R-:W-:Y:S01]  /*187e0*/  IMAD.MOV.U32 R11, RZ, RZ, 0x24c25f5 ;  /* 0x024c25f5ff0b7424 */ /* 0x000fe200078e00ff */
[----:B------:R0:W-:Y:S01]  /*187f0*/  STL.128 [R1+0xe30], R16 ;  /* 0x000e301001007387 */ /* 0x0001e20000100c00 */
[----:B------:R-:W-:-:S03]  /*18800*/  IMAD.MOV.U32 R23, RZ, RZ, -0x13f1ea3 ;  /* 0xfec0e15dff177424 */ /* 0x000fc600078e00ff */
[----:B------:R3:W-:Y:S01]  /*18810*/  STL.128 [R1+0xe20], R8 ;  /* 0x000e200801007387 */ /* 0x0007e20000100c00 */
[----:B-1----:R-:W-:Y:S01]  /*18820*/  HFMA2 R26, -RZ, RZ, 6.58984375, -0.01474761962890625 ;  /* 0x4697a38dff1a7431 */ /* 0x002fe200000001ff */
[----:B------:R-:W-:Y:S01]  /*18830*/  MOV R24, 0x2f7502c3 ;  /* 0x2f7502c300187802 */ /* 0x000fe20000000f00 */
[----:B------:R-:W-:Y:S02]  /*18840*/  IMAD.MOV.U32 R25, RZ, RZ, 0x4cf01281 ;  /* 0x4cf01281ff197424 */ /* 0x000fe400078e00ff */
[----:B--2---:R-:W-:Y:S01]  /*18850*/  HFMA2 R14, -RZ, RZ, 5608, -3966 ;  /* 0x6d7aebbfff0e7431 */ /* 0x004fe200000001ff */
[----:B------:R-:W-:Y:S01]  /*18860*/  MOV R12, 0x8f5fe703 ;  /* 0x8f5fe703000c7802 */ /* 0x000fe20000000f00 */
[----:B------:R-:W-:Y:S01]  /*18870*/  IMAD.MOV.U32 R13, RZ, RZ, -0x6d636aeb ;  /* 0x929c9515ff0d7424 */ /* 0x000fe200078e00ff */
[----:B------:R1:W-:Y:S01]  /*18880*/  STL.128 [R1+0xe00], R32 ;  /* 0x000e002001007387 */ /* 0x0003e20000100c00 */
[----:B------:R-:W-:Y:S02]  /*18890*/  IMAD.MOV.U32 R15, RZ, RZ, 0x5259da95 ;  /* 0x5259da95ff0f7424 */ /* 0x000fe400078e00ff */
[----:B------:R-:W-:Y:S01]  /*188a0*/  IMAD.MOV.U32 R27, RZ, RZ, -0x2c063995 ;  /* 0xd3f9c66bff1b7424 */ /* 0x000fe200078e00ff */
[----:B------:R2:W-:Y:S01]  /*188b0*/  STL.128 [R1+0xdf0], R28 ;  /* 0x000df01c01007387 */ /* 0x0005e20000100c00 */
[----:B0-----:R-:W-:Y:S01]  /*188c0*/  HFMA2 R18, -RZ, RZ, 135.75, 3890 ;  /* 0x583e6b99ff127431 */ /* 0x001fe200000001ff */
[----:B------:R-:W-:Y:S01]  /*188d0*/  MOV R16, 0xc2896a75 ;  /* 0xc2896a7500107802 */ /* 0x000fe20000000f00 */
[----:B------:R-:W-:Y:S01]  /*188e0*/  IMAD.MOV.U32 R17, RZ, RZ, -0x7186870c ;  /* 0x8e7978f4ff117424 */ /* 0x000fe200078e00ff */
[----:B------:R0:W-:Y:S01]  /*188f0*/  STL.128 [R1+0xe60], R12 ;  /* 0x000e600c01007387 */ /* 0x0001e20000100c00 */
[----:B---3--:R-:W-:Y:S01]  /*18900*/  HFMA2 R10, -RZ, RZ, -564.5, 0.041290283203125 ;  /* 0xe0692949ff0a7431 */ /* 0x008fe200000001ff */
[----:B------:R-:W-:Y:S01]  /*18910*/  MOV R8, 0xbe832dd4 ;  /* 0xbe832dd400087802 */ /* 0x000fe20000000f00 */
[----:B------:R-:W-:Y:S01]  /*18920*/  IMAD.MOV.U32 R9, RZ, RZ, 0x7421d358 ;  /* 0x7421d358ff097424 */ /* 0x000fe200078e00ff */
[----:B------:R3:W-:Y:S01]  /*18930*/  STL.128 [R1+0xe40], R20 ;  /* 0x000e401401007387 */ /* 0x0007e20000100c00 */
[----:B------:R-:W-:-:S02]  /*18940*/  IMAD.MOV.U32 R11, RZ, RZ, -0x3637bb72 ;  /* 0xc9c8448eff0b7424 */ /* 0x000fc400078e00ff */
[----:B------:R-:W-:Y:S02]  /*18950*/  IMAD.MOV.U32 R19, RZ, RZ, -0x468e22d9 ;  /* 0xb971dd27ff137424 */ /* 0x000fe400078e00ff */
[----:B-1----:R-:W-:Y:S01]  /*18960*/  HFMA2 R34, -RZ, RZ, 41.59375, 587.5 ;  /* 0x51336097ff227431 */ /* 0x002fe200000001ff */
[----:B------:R-:W-:Y:S01]  /*18970*/  MOV R32, 0xdf4a1863 ;  /* 0xdf4a186300207802 */ /* 0x000fe20000000f00 */
[----:B------:R1:W-:Y:S01]  /*18980*/  STL.128 [R1+0xe70], R8 ;  /* 0x000e700801007387 */ /* 0x0003e20000100c00 */
[----:B------:R-:W-:Y:S02]  /*18990*/  IMAD.MOV.U32 R33, RZ, RZ, 0x1a3182e5 ;  /* 0x1a3182e5ff217424 */ /* 0x000fe400078e00ff */
[----:B--2---:R-:W-:Y:S02]  /*189a0*/  HFMA2 R30, -RZ, RZ, 0.009124755859375, 1737 ;  /* 0x20ac66c9ff1e7431 */ /* 0x004fe400000001ff */
[----:B------:R-:W-:Y:S01]  /*189b0*/  IMAD.MOV.U32 R35, RZ, RZ, 0x537f4562 ;  /* 0x537f4562ff237424 */ /* 0x000fe200078e00ff */
[----:B------:R2:W-:Y:S01]  /*189c0*/  STL.128 [R1+0xe80], R16 ;  /* 0x000e801001007387 */ /* 0x0005e20000100c00 */
[----:B------:R-:W-:Y:S01]  /*189d0*/  MOV R28, 0xe14fb6be ;  /* 0xe14fb6be001c7802 */ /* 0x000fe20000000f00 */
[----:B0-----:R-:W-:Y:S01]  /*189e0*/  HFMA2 R14, -RZ, RZ, -2.47955322265625e-05, 0.00487518310546875 ;  /* 0x81a01cfeff0e7431 */ /* 0x001fe200000001ff */
[----:B------:R-:W-:Y:S01]  /*189f0*/  MOV R12, 0x6477e0b1 ;  /* 0x6477e0b1000c7802 */ /* 0x000fe20000000f00 */
[----:B------:R-:W-:Y:S01]  /*18a00*/  IMAD.MOV.U32 R13, RZ, RZ, 0x6bae84bb ;  /* 0x6bae84bbff0d7424 */ /* 0x000fe200078e00ff */
[----:B------:R0:W-:Y:S01]  /*18a10*/  STL.128 [R1+0xe50], R24 ;  /* 0x000e501801007387 */ /* 0x0001e20000100c00 */
[----:B------:R-:W-:-:S02]  /*18a20*/  IMAD.MOV.U32 R15, RZ, RZ, 0x82b94f9 ;  /* 0x082b94f9ff0f7424 */ /* 0x000fc400078e00ff */
[----:B---3--:R-:W-:Y:S02]  /*18a30*/  HFMA2 R22, -RZ, RZ, -5.48046875, -0.003185272216796875 ;  /* 0xc57b9a86ff167431 */ /* 0x008fe400000001ff */
[----:B------:R-:W-:Y:S01]  /*18a40*/  IMAD.MOV.U32 R29, RZ, RZ, -0x7752e810 ;  /* 0x88ad17f0ff1d7424 */ /* 0x000fe200078e00ff */
[----:B------:R3:W-:Y:S01]  /*18a50*/  STL.128 [R1+0xea0], R32 ;  /* 0x000ea02001007387 */ /* 0x0007e20000100c00 */
[----:B------:R-:W-:Y:S01]  /*18a60*/  IMAD.MOV.U32 R31, RZ, RZ, -0x31c54b83 ;  /* 0xce3ab47dff1f7424 */ /* 0x000fe200078e00ff */
[----:B------:R-:W-:Y:S01]  /*18a70*/  MOV R20, 0xeb2807b2 ;  /* 0xeb2807b200147802 */ /* 0x000fe20000000f00 */
[----:B-1----:R-:W-:Y:S01]  /*18a80*/  HFMA2 R10, -RZ, RZ, -411, -0.0001156330108642578125 ;  /* 0xde6c8794ff0a7431 */ /* 0x002fe200000001ff */
[----:B------:R-:W-:Y:S01]  /*18a90*/  MOV R8, 0x48685870 ;  /* 0x4868587000087802 */ /* 0x000fe20000000f00 */
[----:B------:R-:W-:Y:S01]  /*18aa0*/  IMAD.MOV.U32 R9, RZ, RZ, 0x45fd198f ;  /* 0x45fd198fff097424 */ /* 0x000fe200078e00ff */
[----:B------:R1:W-:Y:S01]  /*18ab0*/  STL.128 [R1+0xeb0], R12 ;  /* 0x000eb00c01007387 */ /* 0x0003e20000100c00 */
[----:B--2---:R-:W-:-:S02]  /*18ac0*/  HFMA2 R18, -RZ, RZ, 0.007381439208984375, 126.1875 ;  /* 0x1f8f57e3ff127431 */ /* 0x004fc400000001ff */
[----:B------:R-:W-:Y:S01]  /*18ad0*/  IMAD.MOV.U32 R11, RZ, RZ, 0x7bf8b752 ;  /* 0x7bf8b752ff0b7424 */ /* 0x000fe200078e00ff */
[----:B------:R-:W-:Y:S01]  /*18ae0*/  MOV R16, 0x73d323ab ;  /* 0x73d323ab00107802 */ /* 0x000fe20000000f00 */
[----:B------:R-:W-:Y:S01]  /*18af0*/  IMAD.MOV.U32 R17, RZ, RZ, 0x4b02e272 ;  /* 0x4b02e272ff117424 */ /* 0x000fe200078e00ff */
[----:B------:R2:W-:Y:S01]  /*18b00*/  STL.128 [R1+0xe90], R28 ;  /* 0x000e901c01007387 */ /* 0x0005e20000100c00 */
[----:B------:R-:W-:Y:S02]  /*18b10*/  IMAD.MOV.U32 R19, RZ, RZ, 0x55ab2a66 ;  /* 0x55ab2a66ff137424 */ /* 0x000fe400078e00ff */
[----:B0-----:R-:W-:Y:S02]  /*18b20*/  HFMA2 R26, -RZ, RZ, 5.209445953369140625e-05, -0.7509765625 ;  /* 0x036aba02ff1a7431 */ /* 0x001fe400000001ff */
[----:B------:R-:W-:Y:S01]  /*18b30*/  IMAD.MOV.U32 R21, RZ, RZ, -0x4a3dfcd1 ;  /* 0xb5c2032fff157424 */ /* 0x000fe200078e00ff */
[----:B------:R0:W-:Y:S01]  /*18b40*/  STL.128 [R1+0xec0], R8 ;  /* 0x000ec00801007387 */ /* 0x0001e20000100c00 */
[----:B---3--:R-:W-:-:S02]  /*18b50*/  HFMA2 R34, -RZ, RZ, 1.5048828125, -0.10723876953125 ;  /* 0x3e05aeddff227431 */ /* 0x008fc400000001ff */
[----:B------:R-:W-:Y:S01]  /*18b60*/  IMAD.MOV.U32 R23, RZ, RZ, 0x3708a5d3 ;  /* 0x3708a5d3ff177424 */ /* 0x000fe200078e00ff */
[----:B------:R-:W-:Y:S01]  /*18b70*/  MOV R24, 0x2887f230 ;  /* 0x2887f23000187802 */ /* 0x000fe20000000f00 */
[----:B------:R3:W-:Y:S01]  /*18b80*/  STL.128 [R1+0xed0], R16 ;  /* 0x000ed01001007387 */ /* 0x0007e20000100c00 */
[----:B------:R-:W-:Y:S01]  /*18b90*/  IMAD.MOV.U32 R25, RZ, RZ, -0x405a4ddd ;  /* 0xbfa5b223ff197424 */ /* 0x000fe200078e00ff */
[----:B------:R-:W-:Y:S01]  /*18ba0*/  MOV R32, 0x218af93e ;  /* 0x218af93e00207802 */ /* 0x000fe20000000f00 */
[----:B-1----:R-:W-:Y:S01]  /*18bb0*/  HFMA2 R14, -RZ, RZ, 0.00012123584747314453125, -10136 ;  /* 0x07f2f0f3ff0e7431 */ /* 0x002fe200000001ff */
[----:B------:R-:W-:Y:S01]  /*18bc0*/  MOV R12, 0xcf1c2b8a ;  /* 0xcf1c2b8a000c7802 */ /* 0x000fe20000000f00 */
[----:B------:R-:W-:Y:S01]  /*18bd0*/  IMAD.MOV.U32 R13, RZ, RZ, 0x79b492a7 ;  /* 0x79b492a7ff0d7424 */ /* 0x000fe200078e00ff */
[----:B------:R1:W-:Y:S01]  /*18be0*/  STL.128 [R1+0xee0], R20 ;  /* 0x000ee01401007387 */ /* 0x0003e20000100c00 */
[----:B------:R-:W-:Y:S02]  /*18bf0*/  IMAD.MOV.U32 R15, RZ, RZ, 0x69e2a14e ;  /* 0x69e2a14eff0f7424 */ /* 0x000fe400078e00ff */
[----:B--2---:R-:W-:-:S02]  /*18c00*/  HFMA2 R30, -RZ, RZ, 11512, 9.715557098388671875e-05 ;  /* 0x719f065eff1e7431 */ /* 0x004fc400000001ff */
[----:B------:R-:W-:Y:S01]  /*18c10*/  IMAD.MOV.U32 R27, RZ, RZ, 0x16825ced ;  /* 0x16825cedff1b7424 */ /* 0x000fe200078e00ff */
[----:B------:R-:W-:Y:S01]  /*18c20*/  MOV R28, 0x83ec390b ;  /* 0x83ec390b001c7802 */ /* 0x000fe20000000f00 */
[----:B------:R-:W-:Y:S02]  /*18c30*/  IMAD.MOV.U32 R33, RZ, RZ, -0x22f9c26a ;  /* 0xdd063d96ff217424 */ /* 0x000fe400078e00ff */
[----:B0-----:R-:W-:Y:S01]  /*18c40*/  HFMA2 R10, -RZ, RZ, 0.27392578125, 0.007633209228515625 ;  /* 0x34621fd1ff0a7431 */ /* 0x001fe200000001ff */
[----:B------:R-:W-:Y:S01]  /*18c50*/  MOV R8, 0xdaf4cd65 ;  /* 0xdaf4cd6500087802 */ /* 0x000fe20000000f00 */
[----:B------:R-:W-:Y:S01]  /*18c60*/  IMAD.MOV.U32 R9, RZ, RZ, 0x5bed506 ;  /* 0x05bed506ff097424 */ /* 0x000fe200078e00ff */
[----:B------:R0:W-:Y:S01]  /*18c70*/  STL.128 [R1+0xf00], R12 ;  /* 0x000f000c01007387 */ /* 0x0001e20000100c00 */
[----:B---3--:R-:W-:Y:S02]  /*18c80*/  HFMA2 R18, -RZ, RZ, -0.00020992755889892578125, 0.1881103515625 ;  /* 0x8ae13205ff127431 */ /* 0x008fe400000001ff */
[----:B------:R-:W-:Y:S01]  /*18c90*/  IMAD.MOV.U32 R11, RZ, RZ, -0x5901753c ;  /* 0xa6fe8ac4ff0b7424 */ /* 0x000fe200078e00ff */
[----:B------:R-:W-:Y:S01]  /*18ca0*/  MOV R16, 0x2e539d34 ;  /* 0x2e539d3400107802 */ /* 0x000fe20000000f00 */
[----:B------:R-:W-:Y:S01]  /*18cb0*/  IMAD.MOV.U32 R17, RZ, RZ, -0xcaa5f5e ;  /* 0xf355a0a2ff117424 */ /* 0x000fe200078e00ff */
[----:B------:R2:W-:Y:S01]  /*18cc0*/  STL.128 [R1+0xef0], R24 ;  /* 0x000ef01801007387 */ /* 0x0005e20000100c00 */
[----:B------:R-:W-:-:S02]  /*18cd0*/  IMAD.MOV.U32 R19, RZ, RZ, -0x9148a5c ;  /* 0xf6eb75a4ff137424 */ /* 0x000fc400078e00ff */
[----:B-1----:R-:W-:Y:S02]  /*18ce0*/  HFMA2 R22, -RZ, RZ, -6.282329559326171875e-05, -11.9375 ;  /* 0x841ec9f8ff167431 */ /* 0x002fe400000001ff */
[----:B------:R-:W-:Y:S01]  /*18cf0*/  IMAD.MOV.U32 R35, RZ, RZ, -0x1942b9b3 ;  /* 0xe6bd464dff237424 */ /* 0x000fe200078e00ff */
[----:B------:R1:W-:Y:S01]  /*18d00*/  STL.128 [R1+0xf10], R8 ;  /* 0x000f100801007387 */ /* 0x0003e20000100c00 */
[----:B------:R-:W-:Y:S01]  /*18d10*/  IMAD.MOV.U32 R29, RZ, RZ, 0x60efaa40 ;  /* 0x60efaa40ff1d7424 */ /* 0x000fe200078e00ff */
[----:B------:R-:W-:Y:S01]  /*18d20*/  MOV R20, 0x7c0a47a1 ;  /* 0x7c0a47a100147802 */ /* 0x000fe20000000f00 */
[----:B------:R-:W-:Y:S01]  /*18d30*/  IMAD.MOV.U32 R31, RZ, RZ, 0x6e1051bd ;  /* 0x6e1051bdff1f7424 */ /* 0x000fe200078e00ff */
[----:B------:R3:W-:Y:S01]  /*18d40*/  STL.128 [R1+0xf20], R16 ;  /* 0x000f201001007387 */ /* 0x0007e20000100c00 */
[----:B------:R-:W-:Y:S02]  /*18d50*/  IMAD.MOV.U32 R21, RZ, RZ, 0x420fe97c ;  /* 0x420fe97cff157424 */ /* 0x000fe400078e00ff */
[----:B0-----:R-:W-:Y:S01]  /*18d60*/  HFMA2 R14, -RZ, RZ, 0.0001041889190673828125, 7184 ;  /* 0x06d46f04ff0e7431 */ /* 0x001fe200000001ff */
[----:B------:R-:W-:Y:S01]  /*18d70*/  MOV R12, 0x548db591 ;  /* 0x548db591000c7802 */ /* 0x000fe20000000f00 */
[----:B------:R-:W-:Y:S01]  /*18d80*/  IMAD.MOV.U32 R13, RZ, RZ, -0x3ba2fa8f ;  /* 0xc45d0571ff0d7424 */ /* 0x000fe200078e00ff */
[----:B------:R0:W-:Y:S01]  /*18d90*/  STL.128 [R1+0xf40], R32 ;  /* 0x000f402001007387 */ /* 0x0001e20000100c00 */
[----:B------:R-:W-:-:S02]  /*18da0*/  IMAD.MOV.U32 R15, RZ, RZ, 0x5015ff60 ;  /* 0x5015ff60ff0f7424 */ /* 0x000fc400078e00ff */
[----:B--2---:R-:W-:Y:S02]  /*18db0*/  HFMA2 R26, -RZ, RZ, 0.00066375732421875, -0.0643310546875 ;  /* 0x1170ac1eff1a7431 */ /* 0x004fe400000001ff */
[----:B------:R-:W-:Y:S01]  /*18dc0*/  IMAD.MOV.U32 R23, RZ, RZ, RZ ;  /* 0x000000ffff177224 */ /* 0x000fe200078e00ff */
[----:B------:R2:W-:Y:S01]  /*18dd0*/  STL.128 [R1+0xf30], R28 ;  /* 0x000f301c01007387 */ /* 0x0005e20000100c00 */
[----:B------:R-:W-:Y:S01]  /*18de0*/  MOV R24, 0x80868309 ;  /* 0x8086830900187802 */ /* 0x000fe20000000f00 */
[----:B-1----:R-:W-:Y:S01]  /*18df0*/  HFMA2 R10, -RZ, RZ, 2.130859375, -18.140625 ;  /* 0x4043cc89ff0a7431 */ /* 0x002fe200000001ff */
[----:B------:R-:W-:Y:S01]  /*18e00*/  MOV R8, 0x98fb2419 ;  /* 0x98fb241900087802 */ /* 0x000fe20000000f00 */
[----:B------:R-:W-:Y:S01]  /*18e10*/  IMAD.MOV.U32 R9, RZ, RZ, -0x4216682a ;  /* 0xbde997d6ff097424 */ /* 0x000fe200078e00ff */
[----:B------:R1:W-:Y:S01]  /*18e20*/  STL.128 [R1+0xf50], R12 ;  /* 0x000f500c01007387 */ /* 0x0003e20000100c00 */
[----:B---3--:R-:W-:Y:S02]  /*18e30*/  HFMA2 R18, -RZ, RZ, 0.0026149749755859375, 0.61279296875 ;  /* 0x195b38e7ff127431 */ /* 0x008fe400000001ff */
[----:B------:R-:W-:Y:S01]  /*18e40*/  IMAD.MOV.U32 R11, RZ, RZ, -0x26618899 ;  /* 0xd99e7767ff0b7424 */ /* 0x000fe200078e00ff */
[----:B------:R-:W-:Y:S01]  /*18e50*/  MOV R16, 0xe842bdb0 ;  /* 0xe842bdb000107802 */ /* 0x000fe20000000f00 */
[----:B------:R-:W-:Y:S01]  /*18e60*/  IMAD.MOV.U32 R17, RZ, RZ, -0x767477f9 ;  /* 0x898b8807ff117424 */ /* 0x000fe200078e00ff */
[----:B------:R3:W-:Y:S01]  /*18e70*/  STL.128 [R1+0xf80], R20 ;  /* 0x000f801401007387 */ /* 0x0007e20000100c00 */
[----:B------:R-:W-:-:S02]  /*18e80*/  IMAD.MOV.U32 R19, RZ, RZ, -0x37112487 ;  /* 0xc8eedb79ff137424 */ /* 0x000fc400078e00ff */
[----:B0-----:R-:W-:Y:S02]  /*18e90*/  HFMA2 R34, -RZ, RZ, 0.013427734375, 3.6171875 ;  /* 0x22e0433cff227431 */ /* 0x001fe400000001ff */
[----:B------:R-:W-:Y:S01]  /*18ea0*/  IMAD.MOV.U32 R25, RZ, RZ, 0x2bed4832 ;  /* 0x2bed4832ff197424 */ /* 0x000fe200078e00ff */
[----:B------:R0:W-:Y:S01]  /*18eb0*/  STL.128 [R1+0xf60], R8 ;  /* 0x000f600801007387 */ /* 0x0001e20000100c00 */
[----:B------:R-:W-:Y:S02]  /*18ec0*/  IMAD.MOV.U32 R27, RZ, RZ, 0x5a724e6c ;  /* 0x5a724e6cff1b7424 */ /* 0x000fe400078e00ff */
[----:B--2---:R-:W-:Y:S01]  /*18ed0*/  HFMA2 R30, -RZ, RZ, 29872, 2740 ;  /* 0x774b695aff1e7431 */ /* 0x004fe200000001ff */
[----:B------:R-:W-:Y:S01]  /*18ee0*/  MOV R32, 0x93ba0ae2 ;  /* 0x93ba0ae200207802 */ /* 0x000fe20000000f00 */
[----:B------:R2:W-:Y:S01]  /*18ef0*/  STL.128 [R1+0xf70], R16 ;  /* 0x000f701001007387 */ /* 0x0005e20000100c00 */
[----:B------:R-:W-:Y:S01]  /*18f00*/  IMAD.MOV.U32 R33, RZ, RZ, -0x5fd51a40 ;  /* 0xa02ae5c0ff217424 */ /* 0x000fe200078e00ff */
[----:B------:R-:W-:Y:S01]  /*18f10*/  MOV R28, 0xc0c54f80 ;  /* 0xc0c54f80001c7802 */ /* 0x000fe20000000f00 */
[----:B-1----:R-:W-:Y:S01]  /*18f20*/  HFMA2 R14, -RZ, RZ, -0.10675048828125, 0.006092071533203125 ;  /* 0xaed51e3dff0e7431 */ /* 0x002fe200000001ff */
[----:B------:R-:W-:Y:S01]  /*18f30*/  MOV R12, 0xefffbfd ;  /* 0x0efffbfd000c7802 */ /* 0x000fe20000000f00 */
[----:B------:R-:W-:Y:S01]  /*18f40*/  IMAD.MOV.U32 R13, RZ, RZ, -0x7ac7a9f1 ;  /* 0x8538560fff0d7424 */ /* 0x000fe200078e00ff */
[----:B------:R1:W-:Y:S01]  /*18f50*/  STL.128 [R1+0xf90], R24 ;  /* 0x000f901801007387 */ /* 0x0003e20000100c00 */
[----:B------:R-:W-:-:S02]  /*18f60*/  IMAD.MOV.U32 R15, RZ, RZ, 0x2d392736 ;  /* 0x2d392736ff0f7424 */ /* 0x000fc400078e00ff */
[----:B---3--:R-:W-:Y:S02]  /*18f70*/  HFMA2 R22, -RZ, RZ, -6128, 2412 ;  /* 0xedfc68b6ff167431 */ /* 0x008fe400000001ff */
[----:B------:R-:W-:Y:S01]  /*18f80*/  IMAD.MOV.U32 R35, RZ, RZ, 0x1b171d12 ;  /* 0x1b171d12ff237424 */ /* 0x000fe200078e00ff */
[----:B------:R-:W-:Y:S01]  /*18f90*/  MOV R20, 0x4329768b ;  /* 0x4329768b00147802 */ /* 0x000fe20000000f00 */
[----:B------:R-:W-:Y:S02]  /*18fa0*/  IMAD.MOV.U32 R29, RZ, RZ, -0x23df5d9f ;  /* 0xdc20a261ff1d7424 */ /* 0x000fe400078e00ff */
[----:B0-----:R-:W-:Y:S01]  /*18fb0*/  HFMA2 R10, -RZ, RZ, 234.5, -44.84375 ;  /* 0x5b54d19bff0a7431 */ /* 0x001fe200000001ff */
[----:B------:R-:W-:Y:S01]  /*18fc0*/  MOV R8, 0xfd9640a ;  /* 0x0fd9640a00087802 */ /* 0x000fe20000000f00 */
[----:B------:R-:W-:Y:S01]  /*18fd0*/  IMAD.MOV.U32 R9, RZ, RZ, 0x5ca62168 ;  /* 0x5ca62168ff097424 */ /* 0x000fe200078e00ff */
[----:B------:R0:W-:Y:S01]  /*18fe0*/  STL.128 [R1+0xfa0], R12 ;  /* 0x000fa00c01007387 */ /* 0x0001e20000100c00 */
[----:B--2---:R-:W-:-:S02]  /*18ff0*/  HFMA2 R18, -RZ, RZ, -6744, -53.625 ;  /* 0xee96d2b4ff127431 */ /* 0x004fc400000001ff */
[----:B------:R-:W-:Y:S01]  /*19000*/  IMAD.MOV.U32 R11, RZ, RZ, 0x362e3a24 ;  /* 0x362e3a24ff0b7424 */ /* 0x000fe200078e00ff */
[----:B------:R-:W-:Y:S01]  /*19010*/  MOV R16, 0xa67b10c ;  /* 0x0a67b10c00107802 */ /* 0x000fe20000000f00 */
[----:B------:R-:W-:Y:S01]  /*19020*/  IMAD.MOV.U32 R17, RZ, RZ, 0x57e70f93 ;  /* 0x57e70f93ff117424 */ /* 0x000fe200078e00ff */
[----:B------:R2:W-:Y:S01]  /*19030*/  STL.128 [R1+0xfe0], R32 ;  /* 0x000fe02001007387 */ /* 0x0005e20000100c00 */
[----:B------:R-:W-:Y:S02]  /*19040*/  IMAD.MOV.U32 R19, RZ, RZ, -0x646e61e5 ;  /* 0x9b919e1bff137424 */ /* 0x000fe400078e00ff */
[----:B-1----:R-:W-:Y:S02]  /*19050*/  HFMA2 R26, -RZ, RZ, -0.0017414093017578125, 2.037109375 ;  /* 0x97224013ff1a7431 */ /* 0x002fe400000001ff */
[----:B------:R-:W-:Y:S01]  /*19060*/  IMAD.MOV.U32 R31, RZ, RZ, 0x121a161c ;  /* 0x121a161cff1f7424 */ /* 0x000fe200078e00ff */
[----:B------:R1:W-:Y:S01]  /*19070*/  STL.128 [R1+0xfb0], R8 ;  /* 0x000fb00801007387 */ /* 0x0003e20000100c00 */
[----:B------:R-:W-:Y:S01]  /*19080*/  IMAD.MOV.U32 R21, RZ, RZ, 0x23c6dccb ;  /* 0x23c6dccbff157424 */ /* 0x000fe200078e00ff */
[----:B------:R-:W-:Y:S01]  /*19090*/  MOV R24, 0x31dccad7 ;  /* 0x31dccad700187802 */ /* 0x000fe20000000f00 */
[----:B------:R-:W-:Y:S01]  /*190a0*/  IMAD.MOV.U32 R23, RZ, RZ, -0x1b0e9c48 ;  /* 0xe4f163b8ff177424 */ /* 0x000fe200078e00ff */
[----:B------:R3:W-:Y:S01]  /*190b0*/  STL.128 [R1+0xfc0], R16 ;  /* 0x000fc01001007387 */ /* 0x0007e20000100c00 */
[----:B------:R-:W-:-:S02]  /*190c0*/  IMAD.MOV.U32 R25, RZ, RZ, 0x63851042 ;  /* 0x63851042ff197424 */ /* 0x000fc400078e00ff */
[----:B0-----:R-:W-:Y:S01]  /*190d0*/  HFMA2 R14, -RZ, RZ, -0.416015625, -0.64697265625 ;  /* 0xb6a8b92dff0e7431 */ /* 0x001fe200000001ff */
[----:B------:R-:W-:Y:S01]  /*190e0*/  MOV R12, 0x90d0b0e ;  /* 0x090d0b0e000c7802 */ /* 0x000fe20000000f00 */
[----:B------:R-:W-:Y:S01]  /*190f0*/  IMAD.MOV.U32 R13, RZ, RZ, -0x7438520e ;  /* 0x8bc7adf2ff0d7424 */ /* 0x000fe200078e00ff */
[----:B------:R0:W-:Y:S01]  /*19100*/  STL.128 [R1+0xfd0], R28 ;  /* 0x000fd01c01007387 */ /* 0x0001e20000100c00 */
[----:B------:R-:W-:Y:S02]  /*19110*/  IMAD.MOV.U32 R15, RZ, RZ, 0x1ea9c814 ;  /* 0x1ea9c814ff0f7424 */ /* 0x000fe400078e00ff */
[----:B--2---:R-:W-:Y:S02]  /*19120*/  HFMA2 R32, -RZ, RZ, 10.609375, -7.52734375 ;  /* 0x494ec787ff207431 */ /* 0x004fe400000001ff */
[----:B------:R-:W-:Y:S01]  /*19130*/  IMAD.MOV.U32 R27, RZ, RZ, -0x39eedf7c ;  /* 0xc6112084ff1b7424 */ /* 0x000fe200078e00ff */
[----:B------:R-:W-:Y:S01]  /*19140*/  MOV R34, 0xcaa2fe8c ;  /* 0xcaa2fe8c00227802 */ /* 0x000fe20000000f00 */
[----:B------:R-:W-:-:S02]  /*19150*/  IMAD.MOV.U32 R33, RZ, RZ, 0x38d1c1d9 ;  /* 0x38d1c1d9ff217424 */ /* 0x000fc400078e00ff */
[----:B-1----:R-:W-:Y:S01]  /*19160*/  HFMA2 R10, -RZ, RZ, -0.0028629302978515625, -0.9912109375 ;  /* 0x99ddbbeeff0a7431 */ /* 0x002fe200000001ff */
[----:B------:R-:W-:Y:S01]  /*19170*/  MOV R8, 0xf1198557 ;  /* 0xf119855700087802 */ /* 0x000fe20000000f00 */
[----:B------:R-:W-:Y:S01]  /*19180*/  IMAD.MOV.U32 R9, RZ, RZ, 0x75074caf ;  /* 0x75074cafff097424 */ /* 0x000fe200078e00ff */
[----:B------:R1:W-:Y:S01]  /*19190*/  STL.128 [R1+0xff0], R12 ;  /* 0x000ff00c01007387 */ /* 0x0003e20000100c00 */
[----:B---3--:R-:W-:Y:S02]  /*191a0*/  HFMA2 R18, -RZ, RZ, 1595, -5.265625 ;  /* 0x663bc544ff127431 */ /* 0x008fe400000001ff */
        /* <DEDUP_REMOVED lines=8> */
[----:B------:R-:W-:Y:S01]  /*19230*/  MOV R30, 0x7d2cd856 ;  /* 0x7d2cd856001e7802 */ /* 0x000fe20000000f00 */
[----:B------:R-:W-:-:S02]  /*19240*/  IMAD.MOV.U32 R31, RZ, RZ, 0x3390ef22 ;  /* 0x3390ef22ff1f7424 */ /* 0x000fc400078e00ff */
[----:B------:R3:W-:Y:S01]  /*19250*/  STL.128 [R1+0x1010], R16 ;  /* 0x0010101001007387 */ /* 0x0007e20000100c00 */
[----:B------:R-:W-:Y:S02]  /*19260*/  IMAD.MOV.U32 R35, RZ, RZ, -0x2bf4c968 ;  /* 0xd40b3698ff237424 */ /* 0x000fe400078e00ff */
[----:B-1----:R-:W-:Y:S01]  /*19270*/  HFMA2 R14, -RZ, RZ, -42560, 0.00069332122802734375 ;  /* 0xf93211aeff0e7431 */ /* 0x002fe200000001ff */
[----:B------:R-:W-:Y:S01]  /*19280*/  MOV R12, 0x4a247d85 ;  /* 0x4a247d85000c7802 */ /* 0x000fe20000000f00 */
[----:B------:R-:W-:Y:S01]  /*19290*/  IMAD.MOV.U32 R13, RZ, RZ, -0x44c2072e ;  /* 0xbb3df8d2ff0d7424 */ /* 0x000fe200078e00ff */
[----:B------:R1:W-:Y:S01]  /*192a0*/  STL.128 [R1+0x1030], R24 ;  /* 0x0010301801007387 */ /* 0x0003e20000100c00 */
[----:B------:R-:W-:Y:S02]  /*192b0*/  IMAD.MOV.U32 R15, RZ, RZ, 0x29a16dc7 ;  /* 0x29a16dc7ff0f7424 */ /* 0x000fe400078e00ff */
[----:B--2---:R-:W-:Y:S02]  /*192c0*/  HFMA2 R20, -RZ, RZ, 352, -1.6552734375 ;  /* 0x5d80be9fff147431 */ /* 0x004fe400000001ff */
[----:B------:R-:W-:Y:S01]  /*192d0*/  IMAD.MOV.U32 R21, RZ, RZ, -0x2f6c8397 ;  /* 0xd0937c69ff157424 */ /* 0x000fe200078e00ff */
[----:B------:R2:W-:Y:S01]  /*192e0*/  STL.128 [R1+0x1070], R28 ;  /* 0x0010701c01007387 */ /* 0x0005e20000100c00 */
[----:B------:R-:W-:Y:S01]  /*192f0*/  MOV R22, 0xd52da96f ;  /* 0xd52da96f00167802 */ /* 0x000fe20000000f00 */
[----:B0-----:R-:W-:Y:S01]  /*19300*/  HFMA2 R10, -RZ, RZ, -9.644031524658203125e-05, -4148 ;  /* 0x8652ec0dff0a7431 */ /* 0x001fe200000001ff */
[----:B------:R-:W-:Y:S01]  /*19310*/  MOV R8, 0x9e2f4b1d ;  /* 0x9e2f4b1d00087802 */ /* 0x000fe20000000f00 */
[----:B------:R-:W-:Y:S01]  /*19320*/  IMAD.MOV.U32 R9, RZ, RZ, -0x4dcf0c24 ;  /* 0xb230f3dcff097424 */ /* 0x000fe200078e00ff */
[----:B------:R0:W-:Y:S01]  /*19330*/  STL.128 [R1+0x1040], R12 ;  /* 0x0010400c01007387 */ /* 0x0001e20000100c00 */
[----:B---3--:R-:W-:-:S02]  /*19340*/  HFMA2 R18, -RZ, RZ, -0.00104522705078125, -49696 ;  /* 0x9448fa11ff127431 */ /* 0x008fc400000001ff */
[----:B------:R-:W-:Y:S01]  /*19350*/  IMAD.MOV.U32 R11, RZ, RZ, -0x3e1c2f89 ;  /* 0xc1e3d077ff0b7424 */ /* 0x000fe200078e00ff */
[----:B------:R-:W-:Y:S01]  /*19360*/  MOV R16, 0xb3166c2b ;  /* 0xb3166c2b00107802 */ /* 0x000fe20000000f00 */
[----:B------:R-:W-:Y:S01]  /*19370*/  IMAD.MOV.U32 R17, RZ, RZ, 0x70b999a9 ;  /* 0x70b999a9ff117424 */ /* 0x000fe200078e00ff */
[----:B------:R3:W-:Y:S01]  /*19380*/  STL.128 [R1+0x1080], R32 ;  /* 0x0010802001007387 */ /* 0x0007e20000100c00 */
[----:B------:R-:W-:Y:S02]  /*19390*/  IMAD.MOV.U32 R19, RZ, RZ, -0x169bddb9 ;  /* 0xe9642247ff137424 */ /* 0x000fe400078e00ff */
[----:B-1----:R-:W-:Y:S02]  /*193a0*/  HFMA2 R24, -RZ, RZ, -0.07183837890625, 0.97265625 ;  /* 0xac993bc8ff187431 */ /* 0x002fe400000001ff */
[----:B------:R-:W-:Y:S01]  /*193b0*/  IMAD.MOV.U32 R23, RZ, RZ, 0x2512b3cf ;  /* 0x2512b3cfff177424 */ /* 0x000fe200078e00ff */
[----:B------:R1:W-:Y:S01]  /*193c0*/  STL.128 [R1+0x1050], R8 ;  /* 0x0010500801007387 */ /* 0x0003e20000100c00 */
[----:B------:R-:W-:-:S02]  /*193d0*/  IMAD.MOV.U32 R25, RZ, RZ, 0x187da710 ;  /* 0x187da710ff197424 */ /* 0x000fc400078e00ff */
[----:B--2---:R-:W-:Y:S01]  /*193e0*/  HFMA2 R28, -RZ, RZ, -0.018341064453125, -0.11236572265625 ;  /* 0xa4b2af31ff1c7431 */ /* 0x004fe200000001ff */
[----:B------:R-:W-:Y:S01]  /*193f0*/  MOV R26, 0x9c636ee8 ;  /* 0x9c636ee8001a7802 */ /* 0x000fe20000000f00 */
[----:B------:R2:W-:Y:S01]  /*19400*/  STL.128 [R1+0x1060], R16 ;  /* 0x0010601001007387 */ /* 0x0005e20000100c00 */
[----:B------:R-:W-:Y:S01]  /*19410*/  IMAD.MOV.U32 R27, RZ, RZ, 0x3bbb7bdb ;  /* 0x3bbb7bdbff1b7424 */ /* 0x000fe200078e00ff */
[----:B------:R-:W-:Y:S01]  /*19420*/  MOV R30, 0xa59430c6 ;  /* 0xa59430c6001e7802 */ /* 0x000fe20000000f00 */
[----:B0-----:R-:W-:Y:S02]  /*19430*/  HFMA2 R12, -RZ, RZ, -22544, -30.59375 ;  /* 0xf581cfa6ff0c7431 */ /* 0x001fe400000001ff */
[----:B------:R-:W-:Y:S01]  /*19440*/  IMAD.MOV.U32 R13, RZ, RZ, 0x7ade28a5 ;  /* 0x7ade28a5ff0d7424 */ /* 0x000fe200078e00ff */
[----:B------:R-:W-:Y:S01]  /*19450*/  MOV R14, 0xb78e26da ;  /* 0xb78e26da000e7802 */ /* 0x000fe20000000f00 */
[----:B------:R-:W-:Y:S01]  /*19460*/  IMAD.MOV.U32 R15, RZ, RZ, -0x52405bc1 ;  /* 0xadbfa43fff0f7424 */ /* 0x000fe200078e00ff */
[----:B------:R0:W-:Y:S01]  /*19470*/  STL.128 [R1+0x10c0], R20 ;  /* 0x0010c01401007387 */ /* 0x0001e20000100c00 */
[----:B---3--:R-:W-:-:S02]  /*19480*/  HFMA2 R32, -RZ, RZ, 26.9375, 0.4658203125 ;  /* 0x4ebc3774ff207431 */ /* 0x008fc400000001ff */
[----:B------:R-:W-:Y:S01]  /*19490*/  IMAD.MOV.U32 R29, RZ, RZ, 0x3f23312a ;  /* 0x3f23312aff1d7424 */ /* 0x000fe200078e00ff */
[----:B------:R-:W-:Y:S01]  /*194a0*/  MOV R34, 0x90d0b0e0 ;  /* 0x90d0b0e000227802 */ /* 0x000fe20000000f00 */
[----:B------:R3:W-:Y:S01]  /*194b0*/  STL.128 [R1+0x1090], R12 ;  /* 0x0010900c01007387 */ /* 0x0007e20000100c00 */
[----:B-1----:R-:W-:Y:S02]  /*194c0*/  HFMA2 R8, -RZ, RZ, 0.82666015625, -1068 ;  /* 0x3a9de42cff087431 */ /* 0x002fe400000001ff */
[----:B------:R-:W-:Y:S01]  /*194d0*/  IMAD.MOV.U32 R9, RZ, RZ, 0x78920d50 ;  /* 0x78920d50ff097424 */ /* 0x000fe200078e00ff */
[----:B------:R-:W-:Y:S01]  /*194e0*/  MOV R10, 0x5fcc9b6a ;  /* 0x5fcc9b6a000a7802 */ /* 0x000fe20000000f00 */
[----:B------:R-:W-:Y:S02]  /*194f0*/  IMAD.MOV.U32 R11, RZ, RZ, 0x7e466254 ;  /* 0x7e466254ff0b7424 */ /* 0x000fe400078e00ff */
[----:B--2---:R-:W-:Y:S02]  /*19500*/  HFMA2 R16, -RZ, RZ, -0.0003097057342529296875, -3.48046875 ;  /* 0x8d13c2f6ff107431 */ /* 0x004fe400000001ff */
[----:B------:R-:W-:Y:S01]  /*19510*/  IMAD.MOV.U32 R17, RZ, RZ, -0x27471770 ;  /* 0xd8b8e890ff117424 */ /* 0x000fe200078e00ff */
[----:B------:R-:W-:Y:S01]  /*19520*/  MOV R18, 0x39f75e2e ;  /* 0x39f75e2e00127802 */ /* 0x000fe20000000f00 */
[----:B------:R-:W-:Y:S01]  /*19530*/  IMAD.MOV.U32 R19, RZ, RZ, -0x3c500a7e ;  /* 0xc3aff582ff137424 */ /* 0x000fe200078e00ff */
[----:B------:R1:W-:Y:S01]  /*19540*/  STL.128 [R1+0x10a0], R8 ;  /* 0x0010a00801007387 */ /* 0x0003e20000100c00 */
[----:B------:R-:W-:-:S02]  /*19550*/  IMAD.MOV.U32 R31, RZ, RZ, -0x5d993fcb ;  /* 0xa266c035ff1f7424 */ /* 0x000fc400078e00ff */
[----:B------:R-:W-:Y:S01]  /*19560*/  IMAD.MOV.U32 R33, RZ, RZ, -0x7d355904 ;  /* 0x82caa6fcff217424 */ /* 0x000fe200078e00ff */
[----:B------:R2:W-:Y:S01]  /*19570*/  STL.128 [R1+0x10b0], R16 ;  /* 0x0010b01001007387 */ /* 0x0005e20000100c00 */
[----:B------:R-:W-:Y:S02]  /*19580*/  IMAD.MOV.U32 R35, RZ, RZ, -0x5827eacd ;  /* 0xa7d81533ff237424 */ /* 0x000fe400078e00ff */
[----:B0-----:R-:W-:Y:S02]  /*19590*/  HFMA2 R20, -RZ, RZ, 442.5, 7.0393085479736328125e-05 ;  /* 0x5eea049dff147431 */ /* 0x001fe400000001ff */
[----:B---3--:R-:W-:Y:S02]  /*195a0*/  IMAD.MOV.U32 R13, RZ, RZ, 0x5918f46e ;  /* 0x5918f46eff0d7424 */ /* 0x008fe400078e00ff */
[----:B------:R-:W-:Y:S01]  /*195b0*/  HFMA2 R12, -RZ, RZ, 0.0252685546875, 0.00017702579498291015625 ;  /* 0x267809cdff0c7431 */ /* 0x000fe200000001ff */
[----:B------:R-:W-:Y:S01]  /*195c0*/  MOV R14, 0x9ab701ec ;  /* 0x9ab701ec000e7802 */ /* 0x000fe20000000f00 */
[----:B------:R-:W-:Y:S01]  /*195d0*/  IMAD.MOV.U32 R15, RZ, RZ, 0x4f9aa883 ;  /* 0x4f9aa883ff0f7424 */ /* 0x000fe200078e00ff */
[----:B------:R0:W-:Y:S01]  /*195e0*/  STL.128 [R1+0x10d0], R24 ;  /* 0x0010d01801007387 */ /* 0x0001e20000100c00 */
[----:B------:R-:W-:Y:S01]  /*195f0*/  IMAD.MOV.U32 R21, RZ, RZ, -0x73caa2ff ;  /* 0x8c355d01ff157424 */ /* 0x000fe200078e00ff */
[----:B------:R-:W-:Y:S01]  /*19600*/  MOV R22, 0x877473fa ;  /* 0x877473fa00167802 */ /* 0x000fe20000000f00 */
[----:B------:R-:W-:Y:S01]  /*19610*/  IMAD.MOV.U32 R23, RZ, RZ, 0xb412efb ;  /* 0x0b412efbff177424 */ /* 0x000fe200078e00ff */
[----:B------:R3:W-:Y:S01]  /*19620*/  STL.128 [R1+0x10e0], R12 ;  /* 0x0010e00c01007387 */ /* 0x0007e20000100c00 */
[----:B-1----:R-:W-:-:S02]  /*19630*/  HFMA2 R8, -RZ, RZ, -0.0013256072998046875, 1510 ;  /* 0x956e65e6ff087431 */ /* 0x002fc400000001ff */
[----:B------:R-:W-:Y:S01]  /*19640*/  IMAD.MOV.U32 R9, RZ, RZ, -0x198156 ;  /* 0xffe67eaaff097424 */ /* 0x000fe200078e00ff */
[----:B------:R-:W-:Y:S01]  /*19650*/  MOV R10, 0xbccf0821 ;  /* 0xbccf0821000a7802 */ /* 0x000fe20000000f00 */
[----:B------:R-:W-:Y:S02]  /*19660*/  IMAD.MOV.U32 R11, RZ, RZ, 0x15e8e6ef ;  /* 0x15e8e6efff0b7424 */ /* 0x000fe400078e00ff */
[----:B--2---:R-:W-:Y:S02]  /*19670*/  HFMA2 R16, -RZ, RZ, -1947, -183.25 ;  /* 0xe79bd9baff107431 */ /* 0x004fe400000001ff */
[----:B------:R-:W-:Y:S01]  /*19680*/  IMAD.MOV.U32 R17, RZ, RZ, 0x6f36ce4a ;  /* 0x6f36ce4aff117424 */ /* 0x000fe200078e00ff */
[----:B------:R-:W-:Y:S01]  /*19690*/  MOV R18, 0x9f09d4ea ;  /* 0x9f09d4ea00127802 */ /* 0x000fe20000000f00 */
[----:B------:R-:W-:Y:S01]  /*196a0*/  IMAD.MOV.U32 R19, RZ, RZ, -0x4f8329d7 ;  /* 0xb07cd629ff137424 */ /* 0x000fe200078e00ff */
[----:B------:R1:W-:Y:S01]  /*196b0*/  STL.128 [R1+0x10f0], R8 ;  /* 0x0010f00801007387 */ /* 0x0003e20000100c00 */
[----:B0-----:R-:W-:-:S03]  /*196c0*/  HFMA2 R24, -RZ, RZ, 1821, 214.375 ;  /* 0x671d5ab3ff187431 */ /* 0x001fc600000001ff */
[----:B------:R0:W-:Y:S01]  /*196d0*/  STL.128 [R1+0x1100], R16 ;  /* 0x0011001001007387 */ /* 0x0001e20000100c00 */
[----:B------:R-:W-:Y:S01]  /*196e0*/  IMAD.MOV.U32 R25, RZ, RZ, -0x242dad6e ;  /* 0xdbd25292ff197424 */ /* 0x000fe200078e00ff */
[----:B------:R-:W-:Y:S01]  /*196f0*/  MOV R26, 0x105633e9 ;  /* 0x105633e9001a7802 */ /* 0x000fe20000000f00 */
[----:B---3--:R-:W-:Y:S02]  /*19700*/  HFMA2 R12, -RZ, RZ, 7.0095062255859375e-05, 13.8828125 ;  /* 0x04984af1ff0c7431 */ /* 0x008fe400000001ff */
[----:B------:R-:W-:Y:S01]  /*19710*/  IMAD.MOV.U32 R13, RZ, RZ, -0x132508bf ;  /* 0xecdaf741ff0d7424 */ /* 0x000fe200078e00ff */
[----:B------:R-:W-:Y:S01]  /*19720*/  MOV R14, 0xcd500e7f ;  /* 0xcd500e7f000e7802 */ /* 0x000fe20000000f00 */
[----:B------:R-:W-:Y:S01]  /*19730*/  IMAD.MOV.U32 R15, RZ, RZ, -0x6e09d0e9 ;  /* 0x91f62f17ff0f7424 */ /* 0x000fe200078e00ff */
[----:B------:R2:W-:Y:S01]  /*19740*/  STL.128 [R1+0x1110], R28 ;  /* 0x0011101c01007387 */ /* 0x0005e20000100c00 */
[----:B------:R-:W-:-:S03]  /*19750*/  IMAD.MOV.U32 R27, RZ, RZ, -0x29b8ec93 ;  /* 0xd647136dff1b7424 */ /* 0x000fc600078e00ff */
[----:B------:R3:W-:Y:S01]  /*19760*/  STL.128 [R1+0x1130], R12 ;  /* 0x0011300c01007387 */ /* 0x0007e20000100c00 */
[----:B-1----:R-:W-:Y:S02]  /*19770*/  HFMA2 R8, -RZ, RZ, 23.34375, -0.000333309173583984375 ;  /* 0x4dd68d76ff087431 */ /* 0x002fe400000001ff */
[----:B------:R-:W-:Y:S01]  /*19780*/  IMAD.MOV.U32 R9, RZ, RZ, -0x104fb2bd ;  /* 0xefb04d43ff097424 */ /* 0x000fe200078e00ff */
[----:B------:R-:W-:Y:S01]  /*19790*/  MOV R10, 0xaa4d54cc ;  /* 0xaa4d54cc000a7802 */ /* 0x000fe20000000f00 */
[----:B------:R-:W-:Y:S02]  /*197a0*/  IMAD.MOV.U32 R11, RZ, RZ, -0x69fb201c ;  /* 0x9604dfe4ff0b7424 */ /* 0x000fe400078e00ff */
[----:B0-----:R-:W-:Y:S02]  /*197b0*/  HFMA2 R16, -RZ, RZ, -45.65625, -975 ;  /* 0xd1b5e39eff107431 */ /* 0x001fe400000001ff */
[----:B------:R-:W-:Y:S01]  /*197c0*/  IMAD.MOV.U32 R17, RZ, RZ, 0x6a881b4c ;  /* 0x6a881b4cff117424 */ /* 0x000fe200078e00ff */
[----:B------:R-:W-:Y:S01]  /*197d0*/  MOV R18, 0x2c1fb8c1 ;  /* 0x2c1fb8c100127802 */ /* 0x000fe20000000f00 */
[----:B------:R-:W-:Y:S01]  /*197e0*/  IMAD.MOV.U32 R19, RZ, RZ, 0x65517f46 ;  /* 0x65517f46ff137424 */ /* 0x000fe200078e00ff */
[----:B------:R0:W-:Y:S01]  /*197f0*/  STL.128 [R1+0x1140], R8 ;  /* 0x0011400801007387 */ /* 0x0001e20000100c00 */
[----:B--2---:R-:W-:-:S03]  /*19800*/  HFMA2 R28, -RZ, RZ, -31952, -3238 ;  /* 0xf7cdea53ff1c7431 */ /* 0x004fc600000001ff */
[----:B------:R1:W-:Y:S01]  /*19810*/  STL.128 [R1+0x1150], R16 ;  /* 0x0011501001007387 */ /* 0x0003e20000100c00 */
[----:B------:R-:W-:Y:S01]  /*19820*/  IMAD.MOV.U32 R29, RZ, RZ, -0x255a4a1 ;  /* 0xfdaa5b5fff1d7424 */ /* 0x000fe200078e00ff */
[----:B------:R-:W-:Y:S01]  /*19830*/  MOV R30, 0x3d6f14df ;  /* 0x3d6f14df001e7802 */ /* 0x000fe20000000f00 */
[----:B---3--:R-:W-:Y:S02]  /*19840*/  HFMA2 R12, -RZ, RZ, -118.0625, -0.000280857086181640625 ;  /* 0xd7618c9aff0c7431 */ /* 0x008fe400000001ff */
[----:B------:R-:W-:Y:S01]  /*19850*/  IMAD.MOV.U32 R13, RZ, RZ, -0x5ef385c9 ;  /* 0xa10c7a37ff0d7424 */ /* 0x000fe200078e00ff */
[----:B------:R-:W-:Y:S01]  /*19860*/  MOV R14, 0xf8148e59 ;  /* 0xf8148e59000e7802 */ /* 0x000fe20000000f00 */
[----:B------:R-:W-:Y:S01]  /*19870*/  IMAD.MOV.U32 R15, RZ, RZ, 0x133c89eb ;  /* 0x133c89ebff0f7424 */ /* 0x000fe200078e00ff */
[----:B------:R2:W-:Y:S01]  /*19880*/  STL.128 [R1+0x1120], R32 ;  /* 0x0011202001007387 */ /* 0x0005e20000100c00 */
[----:B------:R-:W-:-:S03]  /*19890*/  IMAD.MOV.U32 R31, RZ, RZ, 0x44db8678 ;  /* 0x44db8678ff1f7424 */ /* 0x000fc600078e00ff */
[----:B------:R3:W-:Y:S01]  /*198a0*/  STL.128 [R1+0x1180], R12 ;  /* 0x0011800c01007387 */ /* 0x0007e20000100c00 */
[----:B0-----:R-:W-:Y:S02]  /*198b0*/  HFMA2 R8, -RZ, RZ, -0.040252685546875, -6968 ;  /* 0xa927eeceff087431 */ /* 0x001fe400000001ff */
[----:B------:R-:W-:Y:S01]  /*198c0*/  IMAD.MOV.U32 R9, RZ, RZ, 0x61c935b7 ;  /* 0x61c935b7ff097424 */ /* 0x000fe200078e00ff */
[----:B------:R-:W-:Y:S01]  /*198d0*/  MOV R10, 0x1ce5ede1 ;  /* 0x1ce5ede1000a7802 */ /* 0x000fe20000000f00 */
[----:B------:R-:W-:Y:S02]  /*198e0*/  IMAD.MOV.U32 R11, RZ, RZ, 0x47b13c7a ;  /* 0x47b13c7aff0b7424 */ /* 0x000fe400078e00ff */
[----:B-1----:R-:W-:Y:S02]  /*198f0*/  HFMA2 R16, -RZ, RZ, -54.96875, 179.5 ;  /* 0xd2df599cff107431 */ /* 0x002fe400000001ff */
[----:B------:R-:W-:Y:S01]  /*19900*/  IMAD.MOV.U32 R17, RZ, RZ, -0xd8cc0ab ;  /* 0xf2733f55ff117424 */ /* 0x000fe200078e00ff */
[----:B------:R-:W-:Y:S01]  /*19910*/  MOV R18, 0x14ce7918 ;  /* 0x14ce791800127802 */ /* 0x000fe20000000f00 */
[----:B------:R-:W-:Y:S01]  /*19920*/  IMAD.MOV.U32 R19, RZ, RZ, -0x38c8408d ;  /* 0xc737bf73ff137424 */ /* 0x000fe200078e00ff */
[----:B------:R0:W-:Y:S01]  /*19930*/  STL.128 [R1+0x1190], R8 ;  /* 0x0011900801007387 */ /* 0x0001e20000100c00 */
[----:B--2---:R-:W-:-:S03]  /*19940*/  HFMA2 R32, -RZ, RZ, -0.12420654296875, -2.729892730712890625e-05 ;  /* 0xaff381caff207431 */ /* 0x004fc600000001ff */
[----:B------:R1:W-:Y:S01]  /*19950*/  STL.128 [R1+0x11a0], R16 ;  /* 0x0011a01001007387 */ /* 0x0003e20000100c00 */
[----:B------:R-:W-:Y:S01]  /*19960*/  IMAD.MOV.U32 R33, RZ, RZ, 0x68c43eb9 ;  /* 0x68c43eb9ff217424 */ /* 0x000fe200078e00ff */
[----:B------:R-:W-:Y:S01]  /*19970*/  MOV R34, 0x24342c38 ;  /* 0x24342c3800227802 */ /* 0x000fe20000000f00 */
[----:B---3--:R-:W-:Y:S02]  /*19980*/  HFMA2 R12, -RZ, RZ, -0.031280517578125, 10696 ;  /* 0xa8017139ff0c7431 */ /* 0x008fe400000001ff */
[----:B------:R-:W-:Y:S01]  /*19990*/  IMAD.MOV.U32 R35, RZ, RZ, -0x5cbfa03e ;  /* 0xa3405fc2ff237424 */ /* 0x000fe200078e00ff */
[----:B------:R-:W-:Y:S01]  /*199a0*/  MOV R14, 0xb4e49cd8 ;  /* 0xb4e49cd8000e7802 */ /* 0x000fe20000000f00 */
[----:B------:R-:W-:Y:S01]  /*199b0*/  IMAD.MOV.U32 R13, RZ, RZ, 0xcb3de08 ;  /* 0x0cb3de08ff0d7424 */ /* 0x000fe200078e00ff */
[----:B------:R2:W-:Y:S01]  /*199c0*/  STL.128 [R1+0x1160], R20 ;  /* 0x0011601401007387 */ /* 0x0005e20000100c00 */
[----:B------:R-:W-:-:S03]  /*199d0*/  IMAD.MOV.U32 R15, RZ, RZ, 0x56c19064 ;  /* 0x56c19064ff0f7424 */ /* 0x000fc600078e00ff */
[----:B------:R2:W-:Y:S01]  /*199e0*/  STL.128 [R1+0x1170], R24 ;  /* 0x0011701801007387 */ /* 0x0005e20000100c00 */
[----:B0-----:R-:W-:Y:S02]  /*199f0*/  HFMA2 R8, -RZ, RZ, 0.005626678466796875, 12464 ;  /* 0x1dc37216ff087431 */ /* 0x001fe400000001ff */
[----:B------:R-:W-:Y:S01]  /*19a00*/  IMAD.MOV.U32 R9, RZ, RZ, -0x1ddaf344 ;  /* 0xe2250cbcff097424 */ /* 0x000fe200078e00ff */
[----:B------:R-:W-:Y:S01]  /*19a10*/  MOV R10, 0x3c498b28 ;  /* 0x3c498b28000a7802 */ /* 0x000fe20000000f00 */
[----:B------:R-:W-:Y:S02]  /*19a20*/  IMAD.MOV.U32 R11, RZ, RZ, 0xd9541ff ;  /* 0x0d9541ffff0b7424 */ /* 0x000fe400078e00ff */
[----:B-1----:R-:W-:Y:S02]  /*19a30*/  HFMA2 R16, -RZ, RZ, -15.03125, 701.5 ;  /* 0xcb84617bff107431 */ /* 0x002fe400000001ff */
[----:B------:R-:W-:Y:S01]  /*19a40*/  IMAD.MOV.U32 R17, RZ, RZ, 0x32b670d5 ;  /* 0x32b670d5ff117424 */ /* 0x000fe200078e00ff */
[----:B------:R-:W-:Y:S01]  /*19a50*/  MOV R18, 0x6c5c7448 ;  /* 0x6c5c744800127802 */ /* 0x000fe20000000f00 */
[----:B------:R-:W-:Y:S01]  /*19a60*/  IMAD.MOV.U32 R19, RZ, RZ, -0x47a8bd30 ;  /* 0xb85742d0ff137424 */ /* 0x000fe200078e00ff */
[----:B------:R2:W-:Y:S04]  /*19a70*/  STL.128 [R1+0x11b0], R28 ;  /* 0x0011b01c01007387 */ /* 0x0005e80000100c00 */
[----:B------:R2:W-:Y:S04]  /*19a80*/  STL.128 [R1+0x11c0], R32 ;  /* 0x0011c02001007387 */ /* 0x0005e80000100c00 */
[----:B------:R2:W-:Y:S04]  /*19a90*/  STL.128 [R1+0x11d0], R8 ;  /* 0x0011d00801007387 */ /* 0x0005e80000100c00 */
[----:B------:R2:W-:Y:S04]  /*19aa0*/  STL.128 [R1+0x11e0], R12 ;  /* 0x0011e00c01007387 */ /* 0x0005e80000100c00 */
[----:B------:R2:W-:Y:S02]  /*19ab0*/  STL.128 [R1+0x11f0], R16 ;  /* 0x0011f01001007387 */ /* 0x0005e40000100c00 */
.L_x_36:
[----:B------:R-:W-:Y:S01]  /*19ac0*/  IMAD.IADD R6, R1, 0x1, R0 ;  /* 0x0000000101067824 */ /* 0x000fe200078e0200 */
[----:B------:R-:W-:-:S05]  /*19ad0*/  LEA R49, R0, R1, 0x2 ;  /* 0x0000000100317211 */ /* 0x000fca00078e10ff */
[----:B------:R-:W3:Y:S04]  /*19ae0*/  LDL.64 R6, [R6] ;  /* 0x0000000006067983 */ /* 0x000ee80000100a00 */
[----:B--2---:R-:W2:Y:S04]  /*19af0*/  LDL.128 R8, [R49+0x200] ;  /* 0x0002000031087983 */ /* 0x004ea80000100c00 */
        /* <DEDUP_REMOVED lines=11> */
[C---:B---3--:R-:W-:Y:S02]  /*19bb0*/  PRMT R47, R6.reuse, 0x7770, RZ ;  /* 0x00007770062f7816 */ /* 0x048fe400000000ff */
[C---:B------:R-:W-:Y:S02]  /*19bc0*/  PRMT R45, R6.reuse, 0x7771, RZ ;  /* 0x00007771062d7816 */ /* 0x040fe400000000ff */
[C---:B0-----:R-:W-:Y:S01]  /*19bd0*/  PRMT R49, R6.reuse, 0x7772, RZ ;  /* 0x0000777206317816 */ /* 0x041fe200000000ff */
[----:B------:R0:W-:Y:S04]  /*19be0*/  STS.U8 [R0+UR9], R47 ;  /* 0x0000002f00007988 */ /* 0x0001e80008000009 */
[----:B--2---:R-:W-:Y:S04]  /*19bf0*/  STS [R44], R8 ;  /* 0x000000082c007388 */ /* 0x004fe80000000800 */
[----:B----4-:R-:W-:Y:S01]  /*19c00*/  STS [R46], R12 ;  /* 0x0000000c2e007388 */ /* 0x010fe20000000800 */
[----:B0-----:R-:W-:-:S03]  /*19c10*/  PRMT R47, R6, 0x7773, RZ ;  /* 0x00007773062f7816 */ /* 0x001fc600000000ff */
[----:B-----5:R-:W-:Y:S04]  /*19c20*/  STS [R48], R16 ;  /* 0x0000001030007388 */ /* 0x020fe80000000800 */
[----:B------:R-:W-:Y:S04]  /*19c30*/  STS [R50], R20 ;  /* 0x0000001432007388 */ /* 0x000fe80000000800 */
[----:B------:R0:W-:Y:S04]  /*19c40*/  STS.U8 [R0+UR9+0x1], R45 ;  /* 0x0000012d00007988 */ /* 0x0001e80008000009 */
[----:B------:R1:W-:Y:S04]  /*19c50*/  STS [R44+0x4], R9 ;  /* 0x000004092c007388 */ /* 0x0003e80000000800 */
[----:B------:R2:W-:Y:S01]  /*19c60*/  STS [R46+0x4], R13 ;  /* 0x0000040d2e007388 */ /* 0x0005e20000000800 */
[----:B0-----:R-:W-:-:S03]  /*19c70*/  PRMT R45, R7, 0x7770, RZ ;  /* 0x00007770072d7816 */ /* 0x001fc600000000ff */
[----:B------:R-:W-:Y:S01]  /*19c80*/  STS [R48+0x4], R17 ;  /* 0x0000041130007388 */ /* 0x000fe20000000800 */
[----:B-1----:R-:W-:-:S03]  /*19c90*/  PRMT R9, R7, 0x7773, RZ ;  /* 0x0000777307097816 */ /* 0x002fc600000000ff */
[----:B------:R-:W-:Y:S01]  /*19ca0*/  STS [R50+0x4], R21 ;  /* 0x0000041532007388 */ /* 0x000fe20000000800 */
[----:B--2---:R-:W-:-:S03]  /*19cb0*/  PRMT R13, R7, 0x7771, RZ ;  /* 0x00007771070d7816 */ /* 0x004fc600000000ff */
[----:B------:R-:W-:Y:S01]  /*19cc0*/  STS.U8 [R0+UR9+0x2], R49 ;  /* 0x0000023100007988 */ /* 0x000fe20008000009 */
[----:B------:R-:W-:-:S03]  /*19cd0*/  PRMT R7, R7, 0x7772, RZ ;  /* 0x0000777207077816 */ /* 0x000fc600000000ff */
        /* <DEDUP_REMOVED lines=32> */
.L_x_35:
[----:B------:R-:W-:Y:S05]  /*19ee0*/  WARPSYNC.ALL ;  /* 0x0000000000007948 */ /* 0x000fea0003800000 */
[----:B------:R-:W-:Y:S06]  /*19ef0*/  BAR.SYNC.DEFER_BLOCKING 0x0 ;  /* 0x0000000000007b1d */ /* 0x000fec0000010000 */
[----:B------:R-:W2:Y:S04]  /*19f00*/  LDG.E R0, desc[UR36][R4.64+0xa0] ;  /* 0x0000a02404007981 */ /* 0x000ea8000c1e1900 */
[----:B0-----:R-:W3:Y:S04]  /*19f10*/  LDG.E R7, desc[UR36][R4.64+0xa4] ;  /* 0x0000a42404077981 */ /* 0x001ee8000c1e1900 */
[----:B------:R-:W4:Y:S04]  /*19f20*/  LDG.E R9, desc[UR36][R4.64+0xa8] ;  /* 0x0000a82404097981 */ /* 0x000f28000c1e1900 */
[----:B------:R-:W2:Y:S04]  /*19f30*/  LDG.E R25, desc[UR36][R2.64] ;  /* 0x0000002402197981 */ /* 0x000ea8000c1e1900 */
[----:B------:R-:W3:Y:S04]  /*19f40*/  LDG.E R24, desc[UR36][R2.64+0x4] ;  /* 0x0000042402187981 */ /* 0x000ee8000c1e1900 */
[----:B------:R-:W4:Y:S04]  /*19f50*/  LDG.E R6, desc[UR36][R2.64+0x8] ;  /* 0x0000082402067981 */ /* 0x000f28000c1e1900 */
[----:B------:R0:W5:Y:S04]  /*19f60*/  LDG.E R11, desc[UR36][R4.64+0xac] ;  /* 0x0000ac24040b7981 */ /* 0x000168000c1e1900 */
[----:B------:R-:W5:Y:S01]  /*19f70*/  LDG.E R8, desc[UR36][R2.64+0xc] ;  /* 0x00000c2402087981 */ /* 0x000f62000c1e1900 */
[----:B------:R-:W-:Y:S01]  /*19f80*/  BSSY.RECONVERGENT B0, `(.L_x_37) ;  /* 0x00001d8000007945 */ /* 0x000fe20003800200 */
[C---:B------:R-:W-:Y:S01]  /*19f90*/  IADD3 R29, PT, PT, R1.reuse, 0x603, RZ ;  /* 0x00000603011d7810 */ /* 0x040fe20007ffe0ff */
[----:B------:R-:W-:Y:S01]  /*19fa0*/  VIADD R28, R1, 0x208 ;  /* 0x00000208011c7836 */ /* 0x000fe20000000000 */
[----:B--2---:R-:W-:-:S02]  /*19fb0*/  LOP3.LUT R25, R0, R25, RZ, 0x3c, !PT ;  /* 0x0000001900197212 */ /* 0x004fc400078e3cff */
[----:B---3--:R-:W-:Y:S02]  /*19fc0*/  LOP3.LUT R24, R7, R24, RZ, 0x3c, !PT ;  /* 0x0000001807187212 */ /* 0x008fe400078e3cff */
[----:B----4-:R-:W-:Y:S02]  /*19fd0*/  LOP3.LUT R6, R9, R6, RZ, 0x3c, !PT ;  /* 0x0000000609067212 */ /* 0x010fe400078e3cff */
[----:B------:R-:W-:Y:S02]  /*19fe0*/  MOV R0, 0x9 ;  /* 0x0000000900007802 */ /* 0x000fe40000000f00 */
[--C-:B0-----:R-:W-:Y:S02]  /*19ff0*/  SHF.R.U32.HI R5, RZ, 0x8, R25.reuse ;  /* 0x00000008ff057819 */ /* 0x101fe40000011619 */
[----:B------:R-:W-:Y:S02]  /*1a000*/  SHF.R.U32.HI R9, RZ, 0x10, R25 ;  /* 0x00000010ff097819 */ /* 0x000fe40000011619 */
[----:B-----5:R-:W-:-:S02]  /*1a010*/  LOP3.LUT R8, R11, R8, RZ, 0x3c, !PT ;  /* 0x000000080b087212 */ /* 0x020fc400078e3cff */
[----:B------:R-:W-:Y:S02]  /*1a020*/  SHF.R.U32.HI R4, RZ, 0x18, R25 ;  /* 0x00000018ff047819 */ /* 0x000fe40000011619 */
[--C-:B------:R-:W-:Y:S02]  /*1a030*/  SHF.R.U32.HI R16, RZ, 0x8, R24.reuse ;  /* 0x00000008ff107819 */ /* 0x100fe40000011618 */
[--C-:B------:R-:W-:Y:S02]  /*1a040*/  SHF.R.U32.HI R20, RZ, 0x10, R24.reuse ;  /* 0x00000010ff147819 */ /* 0x100fe40000011618 */
[----:B------:R-:W-:Y:S02]  /*1a050*/  SHF.R.U32.HI R15, RZ, 0x18, R24 ;  /* 0x00000018ff0f7819 */ /* 0x000fe40000011618 */
[--C-:B------:R-:W-:Y:S02]  /*1a060*/  SHF.R.U32.HI R21, RZ, 0x8, R6.reuse ;  /* 0x00000008ff157819 */ /* 0x100fe40000011606 */
[----:B------:R-:W-:-:S02]  /*1a070*/  SHF.R.U32.HI R17, RZ, 0x10, R6 ;  /* 0x00000010ff117819 */ /* 0x000fc40000011606 */
[----:B------:R-:W-:-:S07]  /*1a080*/  SHF.R.U32.HI R14, RZ, 0x18, R6 ;  /* 0x00000018ff0e7819 */ /* 0x000fce0000011606 */
.L_x_59:
[----:B------:R-:W0:Y:S01]  /*1a090*/  LDC.64 R18, c[0x0][0x3a8] ;  /* 0x0000ea00ff127b82 */ /* 0x000e220000000a00 */
[----:B------:R-:W-:-:S04]  /*1a0a0*/  IMAD.SHL.U32 R7, R0, 0x4, RZ ;  /* 0x0000000400077824 */ /* 0x000fc800078e00ff */
[----:B0-----:R-:W-:-:S05]  /*1a0b0*/  IMAD.WIDE.U32 R18, R7, 0x4, R18 ;  /* 0x0000000407127825 */ /* 0x001fca00078e0012 */
        /* <DEDUP_REMOVED lines=21> */
[----:B0-----:R-:W-:Y:S01]  /*1a210*/  IMAD.SHL.U32 R18, R5, 0x4, RZ ;  /* 0x0000000405127824 */ /* 0x001fe200078e00ff */
[----:B------:R-:W-:Y:S01]  /*1a220*/  SHF.R.U32.HI R5, RZ, 0xe, R8 ;  /* 0x0000000eff057819 */ /* 0x000fe20000011608 */
[----:B------:R-:W-:Y:S01]  /*1a230*/  IMAD.SHL.U32 R19, R16, 0x4, RZ ;  /* 0x0000000410137824 */ /* 0x000fe200078e00ff */
[----:B------:R-:W-:Y:S01]  /*1a240*/  SHF.L.U32 R21, R21, 0x2, RZ ;  /* 0x0000000215157819 */ /* 0x000fe200000006ff */
[----:B------:R-:W-:Y:S01]  /*1a250*/  IMAD.SHL.U32 R16, R8, 0x4, RZ ;  /* 0x0000000408107824 */ /* 0x000fe200078e00ff */
[----:B------:R-:W-:Y:S01]  /*1a260*/  SHF.L.U32 R9, R9, 0x2, RZ ;  /* 0x0000000209097819 */ /* 0x000fe200000006ff */
[----:B------:R-:W-:Y:S01]  /*1a270*/  UIADD3 UR4, UPT, UPT, UR4, 0xd00, URZ ;  /* 0x00000d0004047890 */ /* 0x000fe2000fffe0ff */
[----:B------:R-:W-:-:S02]  /*1a280*/  SHF.L.U32 R20, R20, 0x2, RZ ;  /* 0x0000000214147819 */ /* 0x000fc400000006ff */
[----:B------:R-:W-:Y:S01]  /*1a290*/  SHF.L.U32 R17, R17, 0x2, RZ ;  /* 0x0000000211117819 */ /* 0x000fe200000006ff */
[----:B-1----:R-:W-:Y:S02]  /*1a2a0*/  ULEA UR5, UR6, UR5, 0x18 ;  /* 0x0000000506057291 */ /* 0x002fe4000f8ec0ff */
[----:B------:R-:W-:Y:S02]  /*1a2b0*/  ULEA UR7, UR6, UR7, 0x18 ;  /* 0x0000000706077291 */ /* 0x000fe4000f8ec0ff */
[----:B------:R-:W-:Y:S01]  /*1a2c0*/  ULEA UR8, UR6, UR8, 0x18 ;  /* 0x0000000806087291 */ /* 0x000fe2000f8ec0ff */
[----:B------:R-:W-:Y:S02]  /*1a2d0*/  SHF.L.U32 R25, R25, 0x2, RZ ;  /* 0x0000000219197819 */ /* 0x000fe400000006ff */
[----:B------:R-:W-:Y:S01]  /*1a2e0*/  LEA R47, R4, UR5, 0x2 ;  /* 0x00000005042f7c11 */ /* 0x000fe2000f8e10ff */
[----:B------:R-:W-:Y:S01]  /*1a2f0*/  ULEA UR4, UR6, UR4, 0x18 ;  /* 0x0000000406047291 */ /* 0x000fe2000f8ec0ff */
[----:B------:R-:W-:-:S02]  /*1a300*/  LOP3.LUT R21, R21, 0x3fc, RZ, 0xc0, !PT ;  /* 0x000003fc15157812 */ /* 0x000fc400078ec0ff */
[----:B------:R-:W-:Y:S02]  /*1a310*/  LOP3.LUT R5, R5, 0x3fc, RZ, 0xc0, !PT ;  /* 0x000003fc05057812 */ /* 0x000fe400078ec0ff */
[----:B------:R-:W-:Y:S01]  /*1a320*/  LEA R46, R15, UR5, 0x2 ;  /* 0x000000050f2e7c11 */ /* 0x000fe2000f8e10ff */
[----:B------:R-:W-:Y:S01]  /*1a330*/  LDS R47, [R47] ;  /* 0x000000002f2f7984 */ /* 0x000fe20000000800 */
[----:B------:R-:W-:Y:S02]  /*1a340*/  LEA R45, R14, UR5, 0x2 ;  /* 0x000000050e2d7c11 */ /* 0x000fe4000f8e10ff */
[----:B------:R-:W-:Y:S02]  /*1a350*/  LOP3.LUT R9, R9, 0x3fc, RZ, 0xc0, !PT ;  /* 0x000003fc09097812 */ /* 0x000fe400078ec0ff */
[----:B------:R-:W-:Y:S01]  /*1a360*/  LOP3.LUT R20, R20, 0x3fc, RZ, 0xc0, !PT ;  /* 0x000003fc14147812 */ /* 0x000fe200078ec0ff */
[----:B------:R-:W-:Y:S01]  /*1a370*/  LDS R46, [R46] ;  /* 0x000000002e2e7984 */ /* 0x000fe20000000800 */
[----:B------:R-:W-:-:S02]  /*1a380*/  LOP3.LUT R18, R18, 0x3fc, RZ, 0xc0, !PT ;  /* 0x000003fc12127812 */ /* 0x000fc400078ec0ff */
[----:B------:R-:W-:Y:S01]  /*1a390*/  LOP3.LUT R17, R17, 0x3fc, RZ, 0xc0, !PT ;  /* 0x000003fc11117812 */ /* 0x000fe200078ec0ff */
[----:B------:R-:W-:Y:S01]  /*1a3a0*/  LDS R37, [R9+UR7] ;  /* 0x0000000709257984 */ /* 0x000fe20008000800 */
[----:B------:R-:W-:Y:S02]  /*1a3b0*/  LOP3.LUT R19, R19, 0x3fc, RZ, 0xc0, !PT ;  /* 0x000003fc13137812 */ /* 0x000fe400078ec0ff */
[----:B------:R-:W-:Y:S01]  /*1a3c0*/  LOP3.LUT R16, R16, 0x3fc, RZ, 0xc0, !PT ;  /* 0x000003fc10107812 */ /* 0x000fe200078ec0ff */
[----:B------:R0:W-:Y:S04]  /*1a3d0*/  LDS R39, [R20+UR7] ;  /* 0x0000000714277984 */ /* 0x0001e80008000800 */
[----:B------:R1:W-:Y:S04]  /*1a3e0*/  LDS R44, [R18+UR8] ;  /* 0x00000008122c7984 */ /* 0x0003e80008000800 */
[----:B------:R-:W-:Y:S01]  /*1a3f0*/  LDS R45, [R45] ;  /* 0x000000002d2d7984 */ /* 0x000fe20000000800 */
[----:B0-----:R-:W-:Y:S01]  /*1a400*/  HFMA2 R20, -RZ, RZ, 0, 6.55651092529296875e-07 ;  /* 0x0000000bff147431 */ /* 0x001fe200000001ff */
[----:B------:R-:W-:Y:S01]  /*1a410*/  MOV R14, 0xb ;  /* 0x0000000b000e7802 */ /* 0x000fe20000000f00 */
[----:B------:R-:W-:Y:S01]  /*1a420*/  IMAD.MOV.U32 R15, RZ, RZ, 0xd ;  /* 0x0000000dff0f7424 */ /* 0x000fe200078e00ff */
[----:B-1----:R-:W-:Y:S01]  /*1a430*/  MOV R18, 0xe ;  /* 0x0000000e00127802 */ /* 0x002fe20000000f00 */
[----:B------:R-:W-:Y:S01]  /*1a440*/  IMAD.MOV.U32 R9, RZ, RZ, 0xb ;  /* 0x0000000bff097424 */ /* 0x000fe200078e00ff */
[----:B--2---:R-:W-:-:S02]  /*1a450*/  PRMT R22, R12, 0x3340, R11 ;  /* 0x000033400c167816 */ /* 0x004fc4000000000b */
[----:B---3--:R-:W-:Y:S02]  /*1a460*/  PRMT R12, R26, 0x3340, R13 ;  /* 0x000033401a0c7816 */ /* 0x008fe4000000000d */
[----:B----4-:R-:W-:Y:S01]  /*1a470*/  PRMT R26, R36, 0x3340, R33 ;  /* 0x00003340241a7816 */ /* 0x010fe20000000021 */
[----:B------:R-:W-:Y:S01]  /*1a480*/  IMAD.SHL.U32 R33, R6, 0x4, RZ ;  /* 0x0000000406217824 */ /* 0x000fe200078e00ff */
[--C-:B------:R-:W-:Y:S02]  /*1a490*/  SHF.R.U32.HI R6, RZ, 0x6, R8.reuse ;  /* 0x00000006ff067819 */ /* 0x100fe40000011608 */
[----:B------:R-:W-:Y:S02]  /*1a4a0*/  SHF.R.U32.HI R8, RZ, 0x16, R8 ;  /* 0x00000016ff087819 */ /* 0x000fe40000011608 */
[----:B-----5:R-:W-:Y:S01]  /*1a4b0*/  PRMT R11, R32, 0x3340, R27 ;  /* 0x00003340200b7816 */ /* 0x020fe2000000001b */
[----:B------:R-:W-:Y:S01]  /*1a4c0*/  IMAD.SHL.U32 R32, R24, 0x4, RZ ;  /* 0x0000000418207824 */ /* 0x000fe200078e00ff */
[----:B------:R-:W-:Y:S01]  /*1a4d0*/  LOP3.LUT R36, R8, 0x3fc, RZ, 0xc0, !PT ;  /* 0x000003fc08247812 */ /* 0x000fe200078ec0ff */
[----:B------:R-:W-:Y:S01]  /*1a4e0*/  LDS R24, [R5+UR7] ;  /* 0x0000000705187984 */ /* 0x000fe20008000800 */
[----:B------:R-:W-:-:S02]  /*1a4f0*/  LOP3.LUT R6, R6, 0x3fc, RZ, 0xc0, !PT ;  /* 0x000003fc06067812 */ /* 0x000fc400078ec0ff */
[----:B------:R-:W-:Y:S02]  /*1a500*/  LOP3.LUT R32, R32, 0x3fc, RZ, 0xc0, !PT ;  /* 0x000003fc20207812 */ /* 0x000fe400078ec0ff */
[----:B------:R-:W-:Y:S01]  /*1a510*/  PRMT R13, R30, 0x3340, R23 ;  /* 0x000033401e0d7816 */ /* 0x000fe20000000017 */
[----:B------:R-:W-:Y:S01]  /*1a520*/  LDS R36, [R36+UR5] ;  /* 0x0000000524247984 */ /* 0x000fe20008000800 */
[----:B------:R-:W-:Y:S02]  /*1a530*/  LOP3.LUT R33, R33, 0x3fc, RZ, 0xc0, !PT ;  /* 0x000003fc21217812 */ /* 0x000fe400078ec0ff */
[----:B------:R-:W-:Y:S01]  /*1a540*/  LOP3.LUT R30, R25, 0x3fc, RZ, 0xc0, !PT ;  /* 0x000003fc191e7812 */ /* 0x000fe200078ec0ff */
[----:B------:R-:W-:Y:S01]  /*1a550*/  LDS R32, [R32+UR4] ;  /* 0x0000000420207984 */ /* 0x000fe20008000800 */
[----:B------:R-:W-:-:S03]  /*1a560*/  PRMT R7, R10, 0x3340, R7 ;  /* 0x000033400a077816 */ /* 0x000fc60000000007 */
[----:B------:R-:W0:Y:S04]  /*1a570*/  LDS R25, [R21+UR8] ;  /* 0x0000000815197984 */ /* 0x000e280008000800 */
[----:B------:R-:W-:Y:S01]  /*1a580*/  LDS R33, [R33+UR4] ;  /* 0x0000000421217984 */ /* 0x000fe20008000800 */
[----:B------:R-:W-:-:S03]  /*1a590*/  PRMT R10, R34, 0x3340, R31 ;  /* 0x00003340220a7816 */ /* 0x000fc6000000001f */
[----:B------:R-:W-:Y:S04]  /*1a5a0*/  LDS R30, [R30+UR4] ;  /* 0x000000041e1e7984 */ /* 0x000fe80008000800 */
[----:B------:R-:W-:Y:S01]  /*1a5b0*/  LDS R34, [R19+UR8] ;  /* 0x0000000813227984 */ /* 0x000fe20008000800 */
[----:B------:R-:W-:-:S03]  /*1a5c0*/  PRMT R27, R38, 0x3340, R35 ;  /* 0x00003340261b7816 */ /* 0x000fc60000000023 */
[----:B------:R1:W-:Y:S04]  /*1a5d0*/  LDS R31, [R16+UR4] ;  /* 0x00000004101f7984 */ /* 0x0003e80008000800 */
[----:B------:R2:W3:Y:S04]  /*1a5e0*/  LDS R38, [R6+UR8] ;  /* 0x0000000806267984 */ /* 0x0004e80008000800 */
[----:B------:R4:W5:Y:S01]  /*1a5f0*/  LDS R35, [R17+UR7] ;  /* 0x0000000711237984 */ /* 0x0009620008000800 */
[----:B-1----:R-:W-:Y:S01]  /*1a600*/  HFMA2 R16, -RZ, RZ, 0, 7.74860382080078125e-07 ;  /* 0x0000000dff107431 */ /* 0x002fe200000001ff */
[----:B------:R-:W-:-:S02]  /*1a610*/  PRMT R7, R22, 0x5410, R7 ;  /* 0x0000541016077816 */ /* 0x000fc40000000007 */
[----:B--2---:R-:W-:Y:S01]  /*1a620*/  PRMT R6, R13, 0x5410, R12 ;  /* 0x000054100d067816 */ /* 0x004fe2000000000c */
[----:B------:R-:W-:Y:S01]  /*1a630*/  HFMA2 R12, -RZ, RZ, 0, 5.36441802978515625e-07 ;  /* 0x00000009ff0c7431 */ /* 0x000fe200000001ff */
[----:B------:R-:W-:Y:S01]  /*1a640*/  PRMT R5, R10, 0x5410, R11 ;  /* 0x000054100a057816 */ /* 0x000fe2000000000b */
[----:B------:R-:W-:Y:S01]  /*1a650*/  IMAD.MOV.U32 R13, RZ, RZ, 0xe ;  /* 0x0000000eff0d7424 */ /* 0x000fe200078e00ff */
[----:B------:R-:W-:Y:S01]  /*1a660*/  MOV R22, 0x9 ;  /* 0x0000000900167802 */ /* 0x000fe20000000f00 */
[----:B----4-:R-:W-:Y:S01]  /*1a670*/  IMAD.MOV.U32 R17, RZ, RZ, 0x9 ;  /* 0x00000009ff117424 */ /* 0x010fe200078e00ff */
[----:B------:R-:W-:Y:S01]  /*1a680*/  PRMT R4, R27, 0x5410, R26 ;  /* 0x000054101b047816 */ /* 0x000fe2000000001a */
[----:B------:R-:W-:Y:S02]  /*1a690*/  IMAD.MOV.U32 R19, RZ, RZ, 0xb ;  /* 0x0000000bff137424 */ /* 0x000fe400078e00ff */
[----:B------:R-:W-:Y:S02]  /*1a6a0*/  IMAD.MOV.U32 R21, RZ, RZ, 0xd ;  /* 0x0000000dff157424 */ /* 0x000fe400078e00ff */
[----:B------:R-:W-:Y:S01]  /*1a6b0*/  IMAD.MOV.U32 R23, RZ, RZ, 0xe ;  /* 0x0000000eff177424 */ /* 0x000fe200078e00ff */
[----:B------:R-:W-:Y:S04]  /*1a6c0*/  STL.128 [R1+0x210], R12 ;  /* 0x0002100c01007387 */ /* 0x000fe80000100c00 */
[----:B------:R-:W-:Y:S04]  /*1a6d0*/  STL.128 [R1+0x220], R16 ;  /* 0x0002201001007387 */ /* 0x000fe80000100c00 */
[----:B------:R-:W-:Y:S04]  /*1a6e0*/  STL.128 [R1+0x230], R20 ;  /* 0x0002301401007387 */ /* 0x000fe80000100c00 */
[----:B------:R-:W-:Y:S01]  /*1a6f0*/  STL.128 [R1], R4 ;  /* 0x0000000401007387 */ /* 0x000fe20000100c00 */
[----:B------:R-:W-:Y:S01]  /*1a700*/  HFMA2 R8, -RZ, RZ, 0, 8.3446502685546875e-07 ;  /* 0x0000000eff087431 */ /* 0x000fe200000001ff */
[----:B------:R-:W-:Y:S01]  /*1a710*/  MOV R10, 0xd ;  /* 0x0000000d000a7802 */ /* 0x000fe20000000f00 */
[----:B------:R-:W-:Y:S01]  /*1a720*/  IMAD.MOV.U32 R11, RZ, RZ, 0x9 ;  /* 0x00000009ff0b7424 */ /* 0x000fe200078e00ff */
[----:B0-----:R-:W-:-:S02]  /*1a730*/  LOP3.LUT R25, R25, R24, R47, 0x96, !PT ;  /* 0x0000001819197212 */ /* 0x001fc400078e962f */
[----:B------:R-:W-:Y:S02]  /*1a740*/  LOP3.LUT R26, R44, R39, R45, 0x96, !PT ;  /* 0x000000272c1a7212 */ /* 0x000fe400078e962d */
[----:B---3--:R-:W-:Y:S01]  /*1a750*/  LOP3.LUT R24, R38, R37, R46, 0x96, !PT ;  /* 0x0000002526187212 */ /* 0x008fe200078e962e */
[----:B------:R0:W-:Y:S01]  /*1a760*/  STL.128 [R1+0x200], R8 ;  /* 0x0002000801007387 */ /* 0x0001e20000100c00 */
[----:B-----5:R-:W-:Y:S02]  /*1a770*/  LOP3.LUT R27, R34, R35, R36, 0x96, !PT ;  /* 0x00000023221b7212 */ /* 0x020fe400078e9624 */
[----:B------:R-:W-:Y:S02]  /*1a780*/  LOP3.LUT R25, R25, R32, RZ, 0x3c, !PT ;  /* 0x0000002019197212 */ /* 0x000fe400078e3cff */
[----:B------:R-:W-:Y:S01]  /*1a790*/  LOP3.LUT R24, R24, R33, RZ, 0x3c, !PT ;  /* 0x0000002118187212 */ /* 0x000fe200078e3cff */
[----:B0-----:R-:W-:Y:S01]  /*1a7a0*/  HFMA2 R10, -RZ, RZ, 0, 0 ;  /* 0x00000000ff0a7431 */ /* 0x001fe200000001ff */
[----:B------:R-:W-:-:S02]  /*1a7b0*/  LOP3.LUT R9, R26, R31, RZ, 0x3c, !PT ;  /* 0x0000001f1a097212 */ /* 0x000fc400078e3cff */
[----:B------:R-:W-:-:S07]  /*1a7c0*/  LOP3.LUT R8, R27, R30, RZ, 0x3c, !PT ;  /* 0x0000001e1b087212 */ /* 0x000fce00078e3cff */
.L_x_58:
[----:B------:R-:W-:-:S06]  /*1a7d0*/  IMAD.U32 R4, R10, 0x4, R1 ;  /* 0x000000040a047824 */ /* 0x000fcc00078e0001 */
[----:B------:R-:W2:Y:S02]  /*1a7e0*/  LDL R4, [R4] ;  /* 0x0000000004047983 */ /* 0x000ea40000100800 */
[C---:B--2---:R-:W-:Y:S02]  /*1a7f0*/  PRMT R6, R4.reuse, 0x7771, RZ ;  /* 0x0000777104067816 */ /* 0x044fe400000000ff */
[----:B------:R-:W-:Y:S02]  /*1a800*/  PRMT R7, R4, 0x7770, RZ ;  /* 0x0000777004077816 */ /* 0x000fe400000000ff */
[----:B------:R-:W-:Y:S01]  /*1a810*/  SHF.R.U32.HI R45, RZ, 0x5, R6 ;  /* 0x00000005ff2d7819 */ /* 0x000fe20000011606 */
[C---:B------:R-:W-:Y:S01]  /*1a820*/  IMAD.SHL.U32 R5, R6.reuse, 0x2, RZ ;  /* 0x0000000206057824 */ /* 0x040fe200078e00ff */
[C---:B------:R-:W-:Y:S01]  /*1a830*/  SHF.L.U32 R11, R7.reuse, 0x1, RZ ;  /* 0x00000001070b7819 */ /* 0x040fe200000006ff */
[----:B------:R-:W-:Y:S01]  /*1a840*/  IMAD.SHL.U32 R14, R6, 0x8, RZ ;  /* 0x00000008060e7824 */ /* 0x000fe200078e00ff */
[----:B------:R-:W-:Y:S01]  /*1a850*/  SHF.L.U32 R12, R7, 0x3, RZ ;  /* 0x00000003070c7819 */ /* 0x000fe200000006ff */
[----:B------:R-:W-:Y:S01]  /*1a860*/  IMAD.SHL.U32 R22, R45, 0x10, RZ ;  /* 0x000000102d167824 */ /* 0x000fe200078e00ff */
[----:B------:R-:W-:-:S02]  /*1a870*/  LOP3.LUT R13, R11, 0x1fe, RZ, 0xc0, !PT ;  /* 0x000001fe0b0d7812 */ /* 0x000fc400078ec0ff */
[----:B------:R-:W-:Y:S02]  /*1a880*/  LOP3.LUT R11, R5, 0x1fe, RZ, 0xc0, !PT ;  /* 0x000001fe050b7812 */ /* 0x000fe400078ec0ff */
[----:B------:R-:W-:Y:S02]  /*1a890*/  PRMT R5, R4, 0x7773, RZ ;  /* 0x0000777304057816 */ /* 0x000fe400000000ff */
[----:B------:R-:W-:Y:S02]  /*1a8a0*/  LOP3.LUT R14, R11, 0x7f8, R14, 0x78, !PT ;  /* 0x000007f80b0e7812 */ /* 0x000fe400078e780e */
[--C-:B------:R-:W-:Y:S01]  /*1a8b0*/  SHF.R.U32.HI R48, RZ, 0x5, R7.reuse ;  /* 0x00000005ff307819 */ /* 0x100fe20000011607 */
[----:B------:R-:W-:Y:S01]  /*1a8c0*/  IMAD.SHL.U32 R11, R5, 0x2, RZ ;  /* 0x00000002050b7824 */ /* 0x000fe200078e00ff */
[----:B------:R-:W-:Y:S02]  /*1a8d0*/  LOP3.LUT R17, R13, 0x7f8, R12, 0x78, !PT ;  /* 0x000007f80d117812 */ /* 0x000fe400078e780c */
[----:B------:R-:W-:Y:S01]  /*1a8e0*/  SHF.R.U32.HI R12, RZ, 0x7, R7 ;  /* 0x00000007ff0c7819 */ /* 0x000fe20000011607 */
[C---:B------:R-:W-:Y:S01]  /*1a8f0*/  IMAD.SHL.U32 R34, R48.reuse, 0x2, RZ ;  /* 0x0000000230227824 */ /* 0x040fe200078e00ff */
[----:B------:R-:W-:Y:S01]  /*1a900*/  LOP3.LUT R16, R11, 0x1fe, RZ, 0xc0, !PT ;  /* 0x000001fe0b107812 */ /* 0x000fe200078ec0ff */
[C---:B------:R-:W-:Y:S01]  /*1a910*/  IMAD.SHL.U32 R23, R48.reuse, 0x8, RZ ;  /* 0x0000000830177824 */ /* 0x040fe200078e00ff */
[----:B------:R-:W-:Y:S01]  /*1a920*/  LOP3.LUT R11, R48, R7, RZ, 0x3c, !PT ;  /* 0x00000007300b7212 */ /* 0x000fe200078e3cff */
[C---:B------:R-:W-:Y:S01]  /*1a930*/  IMAD.SHL.U32 R18, R12.reuse, 0x8, RZ ;  /* 0x000000080c127824 */ /* 0x040fe200078e00ff */
[----:B------:R-:W-:Y:S01]  /*1a940*/  SHF.L.U32 R33, R7, 0x2, RZ ;  /* 0x0000000207217819 */ /* 0x000fe200000006ff */
[----:B------:R-:W-:Y:S01]  /*1a950*/  IMAD.SHL.U32 R13, R12, 0x2, RZ ;  /* 0x000000020c0d7824 */ /* 0x000fe200078e00ff */
[----:B------:R-:W-:Y:S01]  /*1a960*/  SHF.L.U32 R27, R48, 0x4, RZ ;  /* 0x00000004301b7819 */ /* 0x000fe200000006ff */
[----:B------:R-:W-:Y:S01]  /*1a970*/  IMAD.SHL.U32 R36, R11, 0x8, RZ ;  /* 0x000000080b247824 */ /* 0x000fe200078e00ff */
[----:B------:R-:W-:-:S02]  /*1a980*/  LOP3.LUT R33, R33, 0x3fc, RZ, 0xc0, !PT ;  /* 0x000003fc21217812 */ /* 0x000fc400078ec0ff */
[----:B------:R-:W-:Y:S02]  /*1a990*/  SHF.L.U32 R11, R11, 0x1, RZ ;  /* 0x000000010b0b7819 */ /* 0x000fe400000006ff */
[C---:B------:R-:W-:Y:S02]  /*1a9a0*/  LOP3.LUT R19, R12.reuse, R7, RZ, 0x3c, !PT ;  /* 0x000000070c137212 */ /* 0x040fe400078e3cff */
[----:B------:R-:W-:Y:S02]  /*1a9b0*/  SHF.L.U32 R15, R5, 0x3, RZ ;  /* 0x00000003050f7819 */ /* 0x000fe400000006ff */
[----:B------:R-:W-:Y:S01]  /*1a9c0*/  SHF.L.U32 R32, R12, 0x4, RZ ;  /* 0x000000040c207819 */ /* 0x000fe200000006ff */
[----:B------:R-:W-:Y:S01]  /*1a9d0*/  IMAD.SHL.U32 R19, R19, 0x2, RZ ;  /* 0x0000000213137824 */ /* 0x000fe200078e00ff */
[----:B------:R-:W-:Y:S02]  /*1a9e0*/  LOP3.LUT R47, R27, R11, R36, 0x96, !PT ;  /* 0x0000000b1b2f7212 */ /* 0x000fe400078e9624 */
[----:B------:R-:W-:-:S02]  /*1a9f0*/  LOP3.LUT R17, R18, R17, R33, 0x96, !PT ;  /* 0x0000001112117212 */ /* 0x000fc400078e9621 */
[----:B------:R-:W-:Y:S02]  /*1aa00*/  LOP3.LUT R15, R16, 0x7f8, R15, 0x78, !PT ;  /* 0x000007f8100f7812 */ /* 0x000fe400078e780f */
[----:B------:R-:W-:Y:S02]  /*1aa10*/  LOP3.LUT R47, R13, R47, R18, 0x96, !PT ;  /* 0x0000002f0d2f7212 */ /* 0x000fe400078e9612 */
[----:B------:R-:W-:Y:S02]  /*1aa20*/  LOP3.LUT R26, R32, R17, R13, 0x96, !PT ;  /* 0x00000011201a7212 */ /* 0x000fe400078e960d */
[----:B------:R-:W-:Y:S02]  /*1aa30*/  LOP3.LUT R16, R45, R6, RZ, 0x3c, !PT ;  /* 0x000000062d107212 */ /* 0x000fe400078e3cff */
[----:B------:R-:W-:Y:S02]  /*1aa40*/  SHF.R.U32.HI R13, RZ, 0x7, R6 ;  /* 0x00000007ff0d7819 */ /* 0x000fe40000011606 */
[----:B------:R-:W-:-:S02]  /*1aa50*/  SHF.L.U32 R31, R6, 0x2, RZ ;  /* 0x00000002061f7819 */ /* 0x000fc400000006ff */
[----:B------:R-:W-:Y:S01]  /*1aa60*/  LOP3.LUT R11, R32, R19, R18, 0x96, !PT ;  /* 0x00000013200b7212 */ /* 0x000fe200078e9612 */
[C---:B------:R-:W-:Y:S01]  /*1aa70*/  IMAD.SHL.U32 R18, R16.reuse, 0x2, RZ ;  /* 0x0000000210127824 */ /* 0x040fe200078e00ff */
[C---:B------:R-:W-:Y:S01]  /*1aa80*/  LOP3.LUT R19, R13.reuse, R6, RZ, 0x3c, !PT ;  /* 0x000000060d137212 */ /* 0x040fe200078e3cff */
[----:B------:R-:W-:Y:S01]  /*1aa90*/  IMAD.SHL.U32 R21, R13, 0x10, RZ ;  /* 0x000000100d157824 */ /* 0x000fe200078e00ff */
[----:B------:R-:W-:Y:S02]  /*1aaa0*/  SHF.L.U32 R17, R16, 0x3, RZ ;  /* 0x0000000310117819 */ /* 0x000fe400000006ff */
[----:B------:R-:W-:Y:S02]  /*1aab0*/  LOP3.LUT R31, R31, 0x3fc, RZ, 0xc0, !PT ;  /* 0x000003fc1f1f7812 */ /* 0x000fe400078ec0ff */
[----:B------:R-:W-:Y:S02]  /*1aac0*/  SHF.L.U32 R44, R13, 0x3, RZ ;  /* 0x000000030d2c7819 */ /* 0x000fe400000006ff */
[----:B------:R-:W-:-:S02]  /*1aad0*/  SHF.L.U32 R20, R19, 0x1, RZ ;  /* 0x0000000113147819 */ /* 0x000fc400000006ff */
[----:B------:R-:W-:Y:S02]  /*1aae0*/  SHF.L.U32 R16, R13, 0x1, RZ ;  /* 0x000000010d107819 */ /* 0x000fe400000006ff */
[----:B------:R-:W-:Y:S02]  /*1aaf0*/  LOP3.LUT R19, R22, R18, R17, 0x96, !PT ;  /* 0x0000001216137212 */ /* 0x000fe400078e9611 */
[----:B------:R-:W-:Y:S02]  /*1ab00*/  LOP3.LUT R18, R44, R14, R31, 0x96, !PT ;  /* 0x0000000e2c127212 */ /* 0x000fe400078e961f */
[C-C-:B------:R-:W-:Y:S02]  /*1ab10*/  LOP3.LUT R14, R21.reuse, R20, R44.reuse, 0x96, !PT ;  /* 0x00000014150e7212 */ /* 0x140fe400078e962c */
[----:B------:R-:W-:Y:S02]  /*1ab20*/  LOP3.LUT R44, R16, R19, R44, 0x96, !PT ;  /* 0x00000013102c7212 */ /* 0x000fe400078e962c */
[----:B------:R-:W-:Y:S01]  /*1ab30*/  LOP3.LUT R19, R21, R18, R16, 0x96, !PT ;  /* 0x0000001215137212 */ /* 0x000fe200078e9610 */
[----:B------:R-:W-:Y:S01]  /*1ab40*/  IMAD.SHL.U32 R18, R45, 0x8, RZ ;  /* 0x000000082d127824 */ /* 0x000fe200078e00ff */
[----:B------:R-:W-:-:S02]  /*1ab50*/  LOP3.LUT R36, R27, R36, R34, 0x96, !PT ;  /* 0x000000241b247212 */ /* 0x000fc400078e9622 */
[----:B------:R-:W-:Y:S02]  /*1ab60*/  SHF.L.U32 R35, R45, 0x1, RZ ;  /* 0x000000012d237819 */ /* 0x000fe400000006ff */
[----:B------:R-:W-:Y:S02]  /*1ab70*/  SHF.R.U32.HI R16, RZ, 0x7, R5 ;  /* 0x00000007ff107819 */ /* 0x000fe40000011605 */
[----:B------:R-:W-:Y:S02]  /*1ab80*/  LOP3.LUT R34, R34, R26, R23, 0x96, !PT ;  /* 0x0000001a22227212 */ /* 0x000fe400078e9617 */
[----:B------:R-:W-:Y:S01]  /*1ab90*/  SHF.L.U32 R26, R5, 0x2, RZ ;  /* 0x00000002051a7819 */ /* 0x000fe200000006ff */
[----:B------:R-:W-:Y:S01]  /*1aba0*/  IMAD.SHL.U32 R20, R16, 0x10, RZ ;  /* 0x0000001010147824 */ /* 0x000fe200078e00ff */
[----:B------:R-:W-:Y:S01]  /*1abb0*/  LOP3.LUT R46, R22, R17, R35, 0x96, !PT ;  /* 0x00000011162e7212 */ /* 0x000fe200078e9623 */
[----:B------:R-:W-:Y:S01]  /*1abc0*/  IMAD.SHL.U32 R17, R16, 0x8, RZ ;  /* 0x0000000810117824 */ /* 0x000fe200078e00ff */
[----:B------:R-:W-:-:S02]  /*1abd0*/  LOP3.LUT R35, R35, R19, R18, 0x96, !PT ;  /* 0x0000001323237212 */ /* 0x000fc400078e9612 */
[----:B------:R-:W-:Y:S02]  /*1abe0*/  LOP3.LUT R26, R26, 0x3fc, RZ, 0xc0, !PT ;  /* 0x000003fc1a1a7812 */ /* 0x000fe400078ec0ff */
[----:B------:R-:W-:Y:S02]  /*1abf0*/  SHF.R.U32.HI R18, RZ, 0x5, R5 ;  /* 0x00000005ff127819 */ /* 0x000fe40000011605 */
[----:B------:R-:W-:Y:S02]  /*1ac00*/  SHF.L.U32 R19, R16, 0x1, RZ ;  /* 0x0000000110137819 */ /* 0x000fe400000006ff */
[----:B------:R-:W-:Y:S02]  /*1ac10*/  LOP3.LUT R15, R17, R15, R26, 0x96, !PT ;  /* 0x0000000f110f7212 */ /* 0x000fe400078e961a */
[----:B------:R-:W-:Y:S02]  /*1ac20*/  LOP3.LUT R23, R18, R5, RZ, 0x3c, !PT ;  /* 0x0000000512177212 */ /* 0x000fe400078e3cff */
[----:B------:R-:W-:Y:S01]  /*1ac30*/  LOP3.LUT R30, R20, R15, R19, 0x96, !PT ;  /* 0x0000000f141e7212 */ /* 0x000fe200078e9613 */
[C---:B------:R-:W-:Y:S01]  /*1ac40*/  IMAD.SHL.U32 R15, R18.reuse, 0x8, RZ ;  /* 0x00000008120f7824 */ /* 0x040fe200078e00ff */
[----:B------:R-:W-:Y:S01]  /*1ac50*/  SHF.L.U32 R38, R18, 0x1, RZ ;  /* 0x0000000112267819 */ /* 0x000fe200000006ff */
[C---:B------:R-:W-:Y:S01]  /*1ac60*/  IMAD.SHL.U32 R50, R23.reuse, 0x8, RZ ;  /* 0x0000000817327824 */ /* 0x040fe200078e00ff */
[----:B------:R-:W-:-:S02]  /*1ac70*/  SHF.L.U32 R37, R23, 0x1, RZ ;  /* 0x0000000117257819 */ /* 0x000fc400000006ff */
[----:B------:R-:W-:Y:S02]  /*1ac80*/  SHF.L.U32 R23, R18, 0x4, RZ ;  /* 0x0000000412177819 */ /* 0x000fe400000006ff */
[----:B------:R-:W-:Y:S02]  /*1ac90*/  LOP3.LUT R30, R38, R30, R15, 0x96, !PT ;  /* 0x0000001e261e7212 */ /* 0x000fe400078e960f */
[C---:B------:R-:W-:Y:S02]  /*1aca0*/  LOP3.LUT R15, R23.reuse, R50, R38, 0x96, !PT ;  /* 0x00000032170f7212 */ /* 0x040fe400078e9626 */
[----:B------:R-:W-:Y:S02]  /*1acb0*/  LOP3.LUT R50, R23, R37, R50, 0x96, !PT ;  /* 0x0000002517327212 */ /* 0x000fe400078e9632 */
[----:B------:R-:W-:Y:S02]  /*1acc0*/  LOP3.LUT R37, R16, R5, RZ, 0x3c, !PT ;  /* 0x0000000510257212 */ /* 0x000fe400078e3cff */
[----:B------:R-:W-:-:S02]  /*1acd0*/  SHF.R.U32.HI R49, RZ, 0x6, R7 ;  /* 0x00000006ff317819 */ /* 0x000fc40000011607 */
[--C-:B------:R-:W-:Y:S01]  /*1ace0*/  LOP3.LUT R19, R19, R50, R17.reuse, 0x96, !PT ;  /* 0x0000003213137212 */ /* 0x100fe200078e9611 */
[----:B------:R-:W-:Y:S01]  /*1acf0*/  IMAD.SHL.U32 R37, R37, 0x2, RZ ;  /* 0x0000000225257824 */ /* 0x000fe200078e00ff */
[----:B------:R-:W-:Y:S02]  /*1ad00*/  SHF.R.U32.HI R38, RZ, 0x6, R6 ;  /* 0x00000006ff267819 */ /* 0x000fe40000011606 */
[C---:B------:R-:W-:Y:S02]  /*1ad10*/  SHF.L.U32 R39, R49.reuse, 0x4, RZ ;  /* 0x0000000431277819 */ /* 0x040fe400000006ff */
[----:B------:R-:W-:Y:S02]  /*1ad20*/  LOP3.LUT R17, R20, R37, R17, 0x96, !PT ;  /* 0x0000002514117212 */ /* 0x000fe400078e9611 */
[----:B------:R-:W-:Y:S02]  /*1ad30*/  SHF.L.U32 R37, R49, 0x3, RZ ;  /* 0x0000000331257819 */ /* 0x000fe400000006ff */
[----:B------:R-:W-:-:S02]  /*1ad40*/  LOP3.LUT R47, R7, R47, R32, 0x96, !PT ;  /* 0x0000002f072f7212 */ /* 0x000fc400078e9620 */
[C---:B------:R-:W-:Y:S01]  /*1ad50*/  LOP3.LUT R27, R37.reuse, R34, R27, 0x96, !PT ;  /* 0x00000022251b7212 */ /* 0x040fe200078e961b */
[----:B------:R-:W-:Y:S01]  /*1ad60*/  IMAD.SHL.U32 R34, R38, 0x8, RZ ;  /* 0x0000000826227824 */ /* 0x000fe200078e00ff */
[----:B------:R-:W-:Y:S02]  /*1ad70*/  LOP3.LUT R33, R37, R36, R33, 0x96, !PT ;  /* 0x0000002425217212 */ /* 0x000fe400078e9621 */
[----:B------:R-:W-:Y:S02]  /*1ad80*/  PRMT R4, R4, 0x7772, RZ ;  /* 0x0000777204047816 */ /* 0x000fe400000000ff */
[C---:B------:R-:W-:Y:S02]  /*1ad90*/  LOP3.LUT R22, R34.reuse, R35, R22, 0x96, !PT ;  /* 0x0000002322167212 */ /* 0x040fe400078e9616 */
[----:B------:R-:W-:Y:S02]  /*1ada0*/  SHF.R.U32.HI R35, RZ, 0x6, R5 ;  /* 0x00000006ff237819 */ /* 0x000fe40000011605 */
[----:B------:R-:W-:-:S02]  /*1adb0*/  LOP3.LUT R31, R34, R46, R31, 0x96, !PT ;  /* 0x0000002e221f7212 */ /* 0x000fc400078e961f */
[----:B------:R-:W-:Y:S02]  /*1adc0*/  SHF.L.U32 R37, R35, 0x3, RZ ;  /* 0x0000000323257819 */ /* 0x000fe400000006ff */
[----:B------:R-:W-:Y:S01]  /*1add0*/  LOP3.LUT R44, R6, R44, R21, 0x96, !PT ;  /* 0x0000002c062c7212 */ /* 0x000fe200078e9615 */
[----:B------:R-:W-:Y:S01]  /*1ade0*/  IMAD.SHL.U32 R21, R4, 0x2, RZ ;  /* 0x0000000204157824 */ /* 0x000fe200078e00ff */
[----:B------:R-:W-:Y:S01]  /*1adf0*/  LOP3.LUT R34, R37, R30, R23, 0x96, !PT ;  /* 0x0000001e25227212 */ /* 0x000fe200078e9617 */
[----:B------:R-:W-:Y:S01]  /*1ae00*/  IMAD.SHL.U32 R30, R49, 0x2, RZ ;  /* 0x00000002311e7824 */ /* 0x000fe200078e00ff */
[----:B------:R-:W-:Y:S02]  /*1ae10*/  LOP3.LUT R32, R37, R15, R26, 0x96, !PT ;  /* 0x0000000f25207212 */ /* 0x000fe400078e961a */
[----:B------:R-:W-:Y:S02]  /*1ae20*/  LOP3.LUT R19, R5, R19, R20, 0x96, !PT ;  /* 0x0000001305137212 */ /* 0x000fe400078e9614 */
[----:B------:R-:W-:-:S02]  /*1ae30*/  LOP3.LUT R23, R39, R33, R30, 0x96, !PT ;  /* 0x0000002127177212 */ /* 0x000fc400078e961e */
[----:B------:R-:W-:Y:S01]  /*1ae40*/  LOP3.LUT R26, R39, R27, R30, 0x96, !PT ;  /* 0x0000001b271a7212 */ /* 0x000fe200078e961e */
[C---:B------:R-:W-:Y:S01]  /*1ae50*/  IMAD.SHL.U32 R30, R38.reuse, 0x2, RZ ;  /* 0x00000002261e7824 */ /* 0x040fe200078e00ff */
[----:B------:R-:W-:Y:S02]  /*1ae60*/  SHF.L.U32 R33, R38, 0x4, RZ ;  /* 0x0000000426217819 */ /* 0x000fe400000006ff */
[----:B------:R-:W-:Y:S02]  /*1ae70*/  LOP3.LUT R20, R48, R23, R49, 0x96, !PT ;  /* 0x0000001730147212 */ /* 0x000fe400078e9631 */
[C-C-:B------:R-:W-:Y:S02]  /*1ae80*/  LOP3.LUT R27, R33.reuse, R31, R30.reuse, 0x96, !PT ;  /* 0x0000001f211b7212 */ /* 0x140fe400078e961e */
[----:B------:R-:W-:Y:S02]  /*1ae90*/  LOP3.LUT R31, R33, R22, R30, 0x96, !PT ;  /* 0x00000016211f7212 */ /* 0x000fe400078e961e */
[----:B------:R-:W-:Y:S01]  /*1aea0*/  LOP3.LUT R33, R21, 0x1fe, RZ, 0xc0, !PT ;  /* 0x000001fe15217812 */ /* 0x000fe200078ec0ff */
[C---:B------:R-:W-:Y:S01]  /*1aeb0*/  IMAD.SHL.U32 R21, R35.reuse, 0x2, RZ ;  /* 0x0000000223157824 */ /* 0x040fe200078e00ff */
[----:B------:R-:W-:-:S02]  /*1aec0*/  SHF.L.U32 R22, R35, 0x4, RZ ;  /* 0x0000000423167819 */ /* 0x000fc400000006ff */
[----:B------:R-:W-:Y:S02]  /*1aed0*/  SHF.L.U32 R30, R4, 0x3, RZ ;  /* 0x00000003041e7819 */ /* 0x000fe400000006ff */
[C-C-:B------:R-:W-:Y:S02]  /*1aee0*/  LOP3.LUT R32, R22.reuse, R32, R21.reuse, 0x96, !PT ;  /* 0x0000002016207212 */ /* 0x140fe400078e9615 */
[----:B------:R-:W-:Y:S01]  /*1aef0*/  LOP3.LUT R34, R22, R34, R21, 0x96, !PT ;  /* 0x0000002216227212 */ /* 0x000fe200078e9615 */
[----:B------:R-:W-:Y:S01]  /*1af00*/  IMAD.SHL.U32 R22, R4, 0x4, RZ ;  /* 0x0000000404167824 */ /* 0x000fe200078e00ff */
[----:B------:R-:W-:Y:S02]  /*1af10*/  SHF.R.U32.HI R21, RZ, 0x7, R4 ;  /* 0x00000007ff157819 */ /* 0x000fe40000011604 */
[----:B------:R-:W-:Y:S02]  /*1af20*/  LOP3.LUT R30, R33, 0x7f8, R30, 0x78, !PT ;  /* 0x000007f8211e7812 */ /* 0x000fe400078e781e */
[----:B------:R-:W-:-:S02]  /*1af30*/  LOP3.LUT R22, R22, 0x3fc, RZ, 0xc0, !PT ;  /* 0x000003fc16167812 */ /* 0x000fc400078ec0ff */
[----:B------:R-:W-:Y:S02]  /*1af40*/  SHF.L.U32 R23, R21, 0x3, RZ ;  /* 0x0000000315177819 */ /* 0x000fe400000006ff */
[----:B------:R-:W-:Y:S01]  /*1af50*/  LOP3.LUT R49, R49, R26, R12, 0x96, !PT ;  /* 0x0000001a31317212 */ /* 0x000fe200078e960c */
[----:B------:R-:W-:Y:S01]  /*1af60*/  IMAD.SHL.U32 R26, R21, 0x2, RZ ;  /* 0x00000002151a7824 */ /* 0x000fe200078e00ff */
[----:B------:R-:W-:Y:S02]  /*1af70*/  LOP3.LUT R27, R45, R27, R38, 0x96, !PT ;  /* 0x0000001b2d1b7212 */ /* 0x000fe400078e9626 */
[----:B------:R-:W-:Y:S02]  /*1af80*/  LOP3.LUT R38, R38, R31, R13, 0x96, !PT ;  /* 0x0000001f26267212 */ /* 0x000fe400078e960d */
[----:B------:R-:W-:Y:S02]  /*1af90*/  SHF.R.U32.HI R33, RZ, 0x5, R4 ;  /* 0x00000005ff217819 */ /* 0x000fe40000011604 */
[----:B------:R-:W-:-:S02]  /*1afa0*/  SHF.L.U32 R31, R21, 0x4, RZ ;  /* 0x00000004151f7819 */ /* 0x000fc400000006ff */
[----:B------:R-:W-:Y:S02]  /*1afb0*/  LOP3.LUT R37, R23, R30, R22, 0x96, !PT ;  /* 0x0000001e17257212 */ /* 0x000fe400078e9616 */
[----:B------:R-:W-:Y:S02]  /*1afc0*/  LOP3.LUT R30, R18, R32, R35, 0x96, !PT ;  /* 0x00000020121e7212 */ /* 0x000fe400078e9623 */
[----:B------:R-:W-:Y:S01]  /*1afd0*/  LOP3.LUT R35, R35, R34, R16, 0x96, !PT ;  /* 0x0000002223237212 */ /* 0x000fe200078e9610 */
[----:B------:R-:W-:Y:S01]  /*1afe0*/  IMAD.SHL.U32 R34, R33, 0x2, RZ ;  /* 0x0000000221227824 */ /* 0x000fe200078e00ff */
[----:B------:R-:W-:Y:S02]  /*1aff0*/  LOP3.LUT R32, R31, R37, R26, 0x96, !PT ;  /* 0x000000251f207212 */ /* 0x000fe400078e961a */
[----:B------:R-:W-:Y:S02]  /*1b000*/  SHF.L.U32 R37, R33, 0x3, RZ ;  /* 0x0000000321257819 */ /* 0x000fe400000006ff */
[----:B------:R-:W-:-:S02]  /*1b010*/  LOP3.LUT R46, R45, R46, R6, 0x96, !PT ;  /* 0x0000002e2d2e7212 */ /* 0x000fc400078e9606 */
[----:B------:R-:W-:Y:S02]  /*1b020*/  LOP3.LUT R32, R34, R32, R37, 0x96, !PT ;  /* 0x0000002022207212 */ /* 0x000fe400078e9625 */
[----:B------:R-:W-:Y:S02]  /*1b030*/  LOP3.LUT R37, R33, R4, RZ, 0x3c, !PT ;  /* 0x0000000421257212 */ /* 0x000fe400078e3cff */
[----:B------:R-:W-:Y:S02]  /*1b040*/  LOP3.LUT R44, R45, R44, R13, 0x96, !PT ;  /* 0x0000002c2d2c7212 */ /* 0x000fe400078e960d */
[C---:B------:R-:W-:Y:S01]  /*1b050*/  SHF.L.U32 R51, R37.reuse, 0x1, RZ ;  /* 0x0000000125337819 */ /* 0x040fe200000006ff */
[----:B------:R-:W-:Y:S01]  /*1b060*/  IMAD.SHL.U32 R50, R37, 0x8, RZ ;  /* 0x0000000825327824 */ /* 0x000fe200078e00ff */
[----:B------:R-:W-:Y:S01]  /*1b070*/  LOP3.LUT R38, R38, R45, RZ, 0x3c, !PT ;  /* 0x0000002d26267212 */ /* 0x000fe200078e3cff */
[----:B------:R-:W-:Y:S01]  /*1b080*/  IMAD.SHL.U32 R37, R33, 0x10, RZ ;  /* 0x0000001021257824 */ /* 0x000fe200078e00ff */
[----:B------:R-:W-:-:S02]  /*1b090*/  LOP3.LUT R15, R18, R15, R5, 0x96, !PT ;  /* 0x0000000f120f7212 */ /* 0x000fc400078e9605 */
[----:B------:R-:W-:Y:S02]  /*1b0a0*/  LOP3.LUT R19, R18, R19, R16, 0x96, !PT ;  /* 0x0000001312137212 */ /* 0x000fe400078e9610 */
[C---:B------:R-:W-:Y:S02]  /*1b0b0*/  LOP3.LUT R39, R37.reuse, R50, R34, 0x96, !PT ;  /* 0x0000003225277212 */ /* 0x040fe400078e9622 */
[----:B------:R-:W-:Y:S02]  /*1b0c0*/  LOP3.LUT R34, R37, R51, R50, 0x96, !PT ;  /* 0x0000003325227212 */ /* 0x000fe400078e9632 */
[----:B------:R-:W-:Y:S02]  /*1b0d0*/  SHF.R.U32.HI R50, RZ, 0x6, R4 ;  /* 0x00000006ff327819 */ /* 0x000fe40000011604 */
[----:B------:R-:W-:Y:S02]  /*1b0e0*/  LOP3.LUT R35, R35, R18, RZ, 0x3c, !PT ;  /* 0x0000001223237212 */ /* 0x000fe400078e3cff */
[----:B------:R-:W-:-:S02]  /*1b0f0*/  SHF.L.U32 R45, R50, 0x3, RZ ;  /* 0x00000003322d7819 */ /* 0x000fc400000006ff */
[----:B------:R-:W-:Y:S02]  /*1b100*/  LOP3.LUT R47, R48, R47, R12, 0x96, !PT ;  /* 0x0000002f302f7212 */ /* 0x000fe400078e960c */
[C---:B------:R-:W-:Y:S01]  /*1b110*/  LOP3.LUT R32, R45.reuse, R32, R37, 0x96, !PT ;  /* 0x000000202d207212 */ /* 0x040fe200078e9625 */
[C---:B------:R-:W-:Y:S01]  /*1b120*/  IMAD.SHL.U32 R37, R50.reuse, 0x2, RZ ;  /* 0x0000000232257824 */ /* 0x040fe200078e00ff */
[-C--:B------:R-:W-:Y:S02]  /*1b130*/  LOP3.LUT R45, R45, R39.reuse, R22, 0x96, !PT ;  /* 0x000000272d2d7212 */ /* 0x080fe400078e9616 */
[----:B------:R-:W-:Y:S02]  /*1b140*/  SHF.L.U32 R22, R50, 0x4, RZ ;  /* 0x0000000432167819 */ /* 0x000fe400000006ff */
[----:B------:R-:W-:Y:S02]  /*1b150*/  LOP3.LUT R39, R33, R39, R4, 0x96, !PT ;  /* 0x0000002721277212 */ /* 0x000fe400078e9604 */
[----:B------:R-:W-:-:S02]  /*1b160*/  LOP3.LUT R18, R22, R45, R37, 0x96, !PT ;  /* 0x0000002d16127212 */ /* 0x000fc400078e9625 */
[----:B------:R-:W-:Y:S02]  /*1b170*/  LOP3.LUT R22, R22, R32, R37, 0x96, !PT ;  /* 0x0000002016167212 */ /* 0x000fe400078e9625 */
[----:B------:R-:W-:Y:S02]  /*1b180*/  LOP3.LUT R32, R21, R4, RZ, 0x3c, !PT ;  /* 0x0000000415207212 */ /* 0x000fe400078e3cff */
[----:B------:R-:W-:Y:S02]  /*1b190*/  LOP3.LUT R37, R26, R34, R23, 0x96, !PT ;  /* 0x000000221a257212 */ /* 0x000fe400078e9617 */
[----:B------:R-:W-:Y:S01]  /*1b1a0*/  LOP3.LUT R26, R13, R14, R6, 0x96, !PT ;  /* 0x0000000e0d1a7212 */ /* 0x000fe200078e9606 */
[----:B------:R-:W-:Y:S01]  /*1b1b0*/  IMAD.SHL.U32 R32, R32, 0x2, RZ ;  /* 0x0000000220207824 */ /* 0x000fe200078e00ff */
[----:B------:R-:W-:Y:S02]  /*1b1c0*/  LOP3.LUT R14, R14, R13, RZ, 0xfc, !PT ;  /* 0x0000000d0e0e7212 */ /* 0x000fe400078efcff */
[----:B------:R-:W-:-:S02]  /*1b1d0*/  LOP3.LUT R22, R50, R22, R21, 0x96, !PT ;  /* 0x0000001632167212 */ /* 0x000fc400078e9615 */
[----:B------:R-:W-:Y:S02]  /*1b1e0*/  LOP3.LUT R34, R31, R32, R23, 0x96, !PT ;  /* 0x000000201f227212 */ /* 0x000fe400078e9617 */
[----:B------:R-:W-:Y:S02]  /*1b1f0*/  LOP3.LUT R32, R12, R11, R7, 0x96, !PT ;  /* 0x0000000b0c207212 */ /* 0x000fe400078e9607 */
[----:B------:R-:W-:Y:S02]  /*1b200*/  LOP3.LUT R23, R16, R17, R5, 0x96, !PT ;  /* 0x0000001110177212 */ /* 0x000fe400078e9605 */
[----:B------:R-:W-:Y:S02]  /*1b210*/  LOP3.LUT R11, R11, R12, RZ, 0xfc, !PT ;  /* 0x0000000c0b0b7212 */ /* 0x000fe400078efcff */
[----:B------:R-:W-:Y:S01]  /*1b220*/  LOP3.LUT R16, R17, R16, RZ, 0xfc, !PT ;  /* 0x0000001011107212 */ /* 0x000fe200078efcff */
[----:B------:R-:W-:Y:S01]  /*1b230*/  IMAD R17, R10, 0x4, R29 ;  /* 0x000000040a117824 */ /* 0x000fe200078e021d */
[----:B------:R-:W-:-:S02]  /*1b240*/  LOP3.LUT R12, R4, R37, R31, 0x96, !PT ;  /* 0x00000025040c7212 */ /* 0x000fc400078e961f */
[----:B------:R-:W-:Y:S02]  /*1b250*/  LOP3.LUT R13, R33, R18, R50, 0x96, !PT ;  /* 0x00000012210d7212 */ /* 0x000fe400078e9632 */
[----:B------:R-:W-:Y:S02]  /*1b260*/  IADD3 R10, PT, PT, R10, 0x1, RZ ;  /* 0x000000010a0a7810 */ /* 0x000fe40007ffe0ff */
[----:B------:R-:W-:Y:S02]  /*1b270*/  LOP3.LUT R37, R21, R34, R4, 0x96, !PT ;  /* 0x0000002215257212 */ /* 0x000fe400078e9604 */
[----:B------:R-:W-:Y:S02]  /*1b280*/  LOP3.LUT R18, R34, R21, RZ, 0xfc, !PT ;  /* 0x0000001522127212 */ /* 0x000fe400078efcff */
[----:B------:R-:W-:Y:S02]  /*1b290*/  LOP3.LUT R21, R33, R12, R21, 0x96, !PT ;  /* 0x0000000c21157212 */ /* 0x000fe400078e9615 */
[----:B------:R-:W-:-:S02]  /*1b2a0*/  LOP3.LUT R36, R48, R36, R7, 0x96, !PT ;  /* 0x0000002430247212 */ /* 0x000fc400078e9607 */
[----:B------:R-:W-:Y:S01]  /*1b2b0*/  LOP3.LUT R33, R22, R33, RZ, 0x3c, !PT ;  /* 0x0000002116217212 */ /* 0x000fe200078e3cff */
[----:B------:R-:W-:Y:S01]  /*1b2c0*/  IMAD.MOV.U32 R22, RZ, RZ, RZ ;  /* 0x000000ffff167224 */ /* 0x000fe200078e00ff */
[----:B------:R-:W-:Y:S02]  /*1b2d0*/  LOP3.LUT R48, R49, R48, RZ, 0x3c, !PT ;  /* 0x0000003031307212 */ /* 0x000fe400078e3cff */
[----:B------:R-:W-:Y:S02]  /*1b2e0*/  ISETP.NE.AND P0, PT, R10, 0x4, PT ;  /* 0x000000040a00780c */ /* 0x000fe40003f05270 */
[----:B------:R-:W-:Y:S02]  /*1b2f0*/  MOV R31, R28 ;  /* 0x0000001c001f7202 */ /* 0x000fe40000000f00 */
[----:B------:R-:W-:Y:S02]  /*1b300*/  LOP3.LUT R20, R7, R20, RZ, 0x3c, !PT ;  /* 0x0000001407147212 */ /* 0x000fe400078e3cff */
[----:B------:R-:W-:-:S02]  /*1b310*/  LOP3.LUT R27, R6, R27, RZ, 0x3c, !PT ;  /* 0x0000001b061b7212 */ /* 0x000fc400078e3cff */
[----:B------:R-:W-:Y:S02]  /*1b320*/  LOP3.LUT R30, R5, R30, RZ, 0x3c, !PT ;  /* 0x0000001e051e7212 */ /* 0x000fe400078e3cff */
[----:B------:R-:W-:-:S07]  /*1b330*/  LOP3.LUT R34, R4, R13, RZ, 0x3c, !PT ;  /* 0x0000000d04227212 */ /* 0x000fce00078e3cff */
.L_x_57:
[----:B------:R-:W2:Y:S01]  /*1b340*/  LDL.64 R12, [R31+-0x8] ;  /* 0xfffff8001f0c7983 */ /* 0x000ea20000100a00 */
[----:B------:R-:W-:Y:S01]  /*1b350*/  VIADD R22, R22, 0x10 ;  /* 0x0000001016167836 */ /* 0x000fe20000000000 */
[----:B------:R-:W-:Y:S04]  /*1b360*/  BSSY.RECONVERGENT B1, `(.L_x_38) ;  /* 0x000001f000017945 */ /* 0x000fe80003800200 */
[----:B------:R-:W-:Y:S02]  /*1b370*/  ISETP.NE.AND P1, PT, R22, 0x40, PT ;  /* 0x000000401600780c */ /* 0x000fe40003f25270 */
        /* <DEDUP_REMOVED lines=13> */
.L_x_39:
        /* <DEDUP_REMOVED lines=10> */
.L_x_41:
[----:B------:R-:W-:Y:S02]  /*1b4f0*/  ISETP.NE.AND P2, PT, R12, 0xd, PT ;  /* 0x0000000d0c00780c */ /* 0x000fe40003f45270 */
[----:B------:R-:W-:-:S11]  /*1b500*/  PRMT R45, R30, 0x7610, R45 ;  /* 0x000076101e2d7816 */ /* 0x000fd6000000002d */
[----:B------:R-:W-:Y:S05]  /*1b510*/  @!P2 BRA `(.L_x_40) ;  /* 0x00000000000ca947 */ /* 0x000fea0003800000 */
[----:B------:R-:W-:Y:S02]  /*1b520*/  ISETP.NE.AND P2, PT, R12, 0xe, PT ;  /* 0x0000000e0c00780c */ /* 0x000fe40003f45270 */
[----:B------:R-:W-:-:S11]  /*1b530*/  PRMT R45, RZ, 0x7610, R45 ;  /* 0x00007610ff2d7816 */ /* 0x000fd6000000002d */
[----:B------:R-:W-:-:S07]  /*1b540*/  @!P2 PRMT R45, R35, 0x7610, R45 ;  /* 0x00007610232da816 */ /* 0x000fce000000002d */
.L_x_40:
[----:B------:R-:W-:Y:S05]  /*1b550*/  BSYNC.RECONVERGENT B1 ;  /* 0x0000000000017941 */ /* 0x000fea0003800200 */
.L_x_38:
        /* <DEDUP_REMOVED lines=13> */
.L_x_44:
[----:B------:R-:W-:Y:S01]  /*1b630*/  PRMT R50, R4, 0x7610, R50 ;  /* 0x0000761004327816 */ /* 0x000fe20000000032 */
[----:B------:R-:W-:Y:S06]  /*1b640*/  BRA `(.L_x_45) ;  /* 0x0000000000407947 */ /* 0x000fec0003800000 */
.L_x_43:
        /* <DEDUP_REMOVED lines=10> */
.L_x_46:
[----:B------:R-:W-:Y:S02]  /*1b6f0*/  ISETP.NE.AND P2, PT, R13, 0xd, PT ;  /* 0x0000000d0d00780c */ /* 0x000fe40003f45270 */
[----:B------:R-:W-:-:S11]  /*1b700*/  PRMT R50, R34, 0x7610, R50 ;  /* 0x0000761022327816 */ /* 0x000fd60000000032 */
[----:B------:R-:W-:Y:S05]  /*1b710*/  @!P2 BRA `(.L_x_45) ;  /* 0x00000000000ca947 */ /* 0x000fea0003800000 */
[----:B------:R-:W-:Y:S02]  /*1b720*/  ISETP.NE.AND P2, PT, R13, 0xe, PT ;  /* 0x0000000e0d00780c */ /* 0x000fe40003f45270 */
[----:B------:R-:W-:-:S11]  /*1b730*/  PRMT R50, RZ, 0x7610, R50 ;  /* 0x00007610ff327816 */ /* 0x000fd60000000032 */
[----:B------:R-:W-:-:S07]  /*1b740*/  @!P2 PRMT R50, R33, 0x7610, R50 ;  /* 0x000076102132a816 */ /* 0x000fce0000000032 */
.L_x_45:
[----:B------:R-:W-:Y:S05]  /*1b750*/  BSYNC.RECONVERGENT B1 ;  /* 0x0000000000017941 */ /* 0x000fea0003800200 */
.L_x_42:
[----:B------:R-:W2:Y:S01]  /*1b760*/  LDL.64 R12, [R31] ;  /* 0x000000001f0c7983 */ /* 0x000ea20000100a00 */
        /* <DEDUP_REMOVED lines=14> */
.L_x_49:
[----:B------:R-:W-:Y:S01]  /*1b850*/  PRMT R45, R6, 0x7610, R45 ;  /* 0x00007610062d7816 */ /* 0x000fe2000000002d */
[----:B------:R-:W-:Y:S06]  /*1b860*/  BRA `(.L_x_50) ;  /* 0x0000000000407947 */ /* 0x000fec0003800000 */
.L_x_48:
        /* <DEDUP_REMOVED lines=10> */
.L_x_51:
[----:B------:R-:W-:Y:S02]  /*1b910*/  ISETP.NE.AND P2, PT, R12, 0xd, PT ;  /* 0x0000000d0c00780c */ /* 0x000fe40003f45270 */
[----:B------:R-:W-:-:S11]  /*1b920*/  PRMT R45, R27, 0x7610, R45 ;  /* 0x000076101b2d7816 */ /* 0x000fd6000000002d */
[----:B------:R-:W-:Y:S05]  /*1b930*/  @!P2 BRA `(.L_x_50) ;  /* 0x00000000000ca947 */ /* 0x000fea0003800000 */
[----:B------:R-:W-:Y:S02]  /*1b940*/  ISETP.NE.AND P2, PT, R12, 0xe, PT ;  /* 0x0000000e0c00780c */ /* 0x000fe40003f45270 */
[----:B------:R-:W-:-:S11]  /*1b950*/  PRMT R45, RZ, 0x7610, R45 ;  /* 0x00007610ff2d7816 */ /* 0x000fd6000000002d */
[----:B------:R-:W-:-:S07]  /*1b960*/  @!P2 PRMT R45, R38, 0x7610, R45 ;  /* 0x00007610262da816 */ /* 0x000fce000000002d */
.L_x_50:
[----:B------:R-:W-:Y:S05]  /*1b970*/  BSYNC.RECONVERGENT B1 ;  /* 0x0000000000017941 */ /* 0x000fea0003800200 */
.L_x_47:
        /* <DEDUP_REMOVED lines=14> */
.L_x_54:
[----:B------:R-:W-:Y:S01]  /*1ba60*/  PRMT R12, R7, 0x7610, R12 ;  /* 0x00007610070c7816 */ /* 0x000fe2000000000c */
[----:B------:R-:W-:Y:S06]  /*1ba70*/  BRA `(.L_x_55) ;  /* 0x0000000000407947 */ /* 0x000fec0003800000 */
.L_x_53:
        /* <DEDUP_REMOVED lines=10> */
.L_x_56:
[----:B------:R-:W-:Y:S02]  /*1bb20*/  ISETP.NE.AND P2, PT, R13, 0xd, PT ;  /* 0x0000000d0d00780c */ /* 0x000fe40003f45270 */
[----:B------:R-:W-:-:S11]  /*1bb30*/  PRMT R12, R20, 0x7610, R12 ;  /* 0x00007610140c7816 */ /* 0x000fd6000000000c */
[----:B------:R-:W-:Y:S05]  /*1bb40*/  @!P2 BRA `(.L_x_55) ;  /* 0x00000000000ca947 */ /* 0x000fea0003800000 */
[----:B------:R-:W-:Y:S02]  /*1bb50*/  ISETP.NE.AND P2, PT, R13, 0xe, PT ;  /* 0x0000000e0d00780c */ /* 0x000fe40003f45270 */
[----:B------:R-:W-:-:S11]  /*1bb60*/  PRMT R12, RZ, 0x7610, R12 ;  /* 0x00007610ff0c7816 */ /* 0x000fd6000000000c */
[----:B------:R-:W-:-:S07]  /*1bb70*/  @!P2 PRMT R12, R48, 0x7610, R12 ;  /* 0x00007610300ca816 */ /* 0x000fce000000000c */
.L_x_55:
[----:B------:R-:W-:Y:S05]  /*1bb80*/  BSYNC.RECONVERGENT B1 ;  /* 0x0000000000017941 */ /* 0x000fea0003800200 */
.L_x_52:
[----:B------:R-:W-:Y:S02]  /*1bb90*/  LOP3.LUT R12, R12, R45, RZ, 0x3c, !PT ;  /* 0x0000002d0c0c7212 */ /* 0x000fe400078e3cff */
[----:B------:R-:W-:-:S03]  /*1bba0*/  IADD3 R31, PT, PT, R31, 0x10, RZ ;  /* 0x000000101f1f7810 */ /* 0x000fc60007ffe0ff */
[----:B------:R0:W-:Y:S02]  /*1bbb0*/  STL.U8 [R17], R12 ;  /* 0x0000000c11007387 */ /* 0x0001e40000100000 */
[----:B0-----:R-:W-:Y:S01]  /*1bbc0*/  VIADD R17, R17, 0xffffffff ;  /* 0xffffffff11117836 */ /* 0x001fe20000000000 */
[----:B------:R-:W-:Y:S06]  /*1bbd0*/  @P1 BRA `(.L_x_57) ;  /* 0xfffffff400d81947 */ /* 0x000fec000383ffff */
[----:B------:R-:W-:Y:S05]  /*1bbe0*/  @P0 BRA `(.L_x_58) ;  /* 0xffffffe800f80947 */ /* 0x000fea000383ffff */
[----:B------:R-:W2:Y:S01]  /*1bbf0*/  LDL.128 R4, [R1+0x600] ;  /* 0x0006000001047983 */ /* 0x000ea20000100c00 */
[C---:B------:R-:W-:Y:S02]  /*1bc00*/  ISETP.GT.U32.AND P0, PT, R0.reuse, 0x1, PT ;  /* 0x000000010000780c */ /* 0x040fe40003f04070 */
[----:B------:R-:W-:Y:S02]  /*1bc10*/  IADD3 R0, PT, PT, R0, -0x1, RZ ;  /* 0xffffffff00007810 */ /* 0x000fe40007ffe0ff */
[----:B--2---:R-:W-:Y:S02]  /*1bc20*/  LOP3.LUT R25, R4, R25, RZ, 0x3c, !PT ;  /* 0x0000001904197212 */ /* 0x004fe400078e3cff */
[----:B------:R-:W-:Y:S02]  /*1bc30*/  LOP3.LUT R24, R5, R24, RZ, 0x3c, !PT ;  /* 0x0000001805187212 */ /* 0x000fe400078e3cff */
[----:B------:R-:W-:Y:S02]  /*1bc40*/  LOP3.LUT R6, R6, R9, RZ, 0x3c, !PT ;  /* 0x0000000906067212 */ /* 0x000fe400078e3cff */
[----:B------:R-:W-:-:S02]  /*1bc50*/  LOP3.LUT R8, R7, R8, RZ, 0x3c, !PT ;  /* 0x0000000807087212 */ /* 0x000fc400078e3cff */
[--C-:B------:R-:W-:Y:S02]  /*1bc60*/  SHF.R.U32.HI R5, RZ, 0x8, R25.reuse ;  /* 0x00000008ff057819 */ /* 0x100fe40000011619 */
[--C-:B------:R-:W-:Y:S02]  /*1bc70*/  SHF.R.U32.HI R9, RZ, 0x10, R25.reuse ;  /* 0x00000010ff097819 */ /* 0x100fe40000011619 */
[----:B------:R-:W-:Y:S02]  /*1bc80*/  SHF.R.U32.HI R4, RZ, 0x18, R25 ;  /* 0x00000018ff047819 */ /* 0x000fe40000011619 */
[--C-:B------:R-:W-:Y:S02]  /*1bc90*/  SHF.R.U32.HI R16, RZ, 0x8, R24.reuse ;  /* 0x00000008ff107819 */ /* 0x100fe40000011618 */
[--C-:B------:R-:W-:Y:S02]  /*1bca0*/  SHF.R.U32.HI R20, RZ, 0x10, R24.reuse ;  /* 0x00000010ff147819 */ /* 0x100fe40000011618 */
[----:B------:R-:W-:-:S02]  /*1bcb0*/  SHF.R.U32.HI R15, RZ, 0x18, R24 ;  /* 0x00000018ff0f7819 */ /* 0x000fc40000011618 */
[--C-:B------:R-:W-:Y:S02]  /*1bcc0*/  SHF.R.U32.HI R21, RZ, 0x8, R6.reuse ;  /* 0x00000008ff157819 */ /* 0x100fe40000011606 */
[--C-:B------:R-:W-:Y:S02]  /*1bcd0*/  SHF.R.U32.HI R17, RZ, 0x10, R6.reuse ;  /* 0x00000010ff117819 */ /* 0x100fe40000011606 */
[----:B------:R-:W-:Y:S01]  /*1bce0*/  SHF.R.U32.HI R14, RZ, 0x18, R6 ;  /* 0x00000018ff0e7819 */ /* 0x000fe20000011606 */
[----:B------:R-:W-:Y:S06]  /*1bcf0*/  @P0 BRA `(.L_x_59) ;  /* 0xffffffe000e40947 */ /* 0x000fec000383ffff */
[----:B------:R-:W-:Y:S05]  /*1bd00*/  BSYNC.RECONVERGENT B0 ;  /* 0x0000000000007941 */ /* 0x000fea0003800200 */
.L_x_37:
        /* <DEDUP_REMOVED lines=13> */
[----:B0-----:R-:W-:-:S02]  /*1bde0*/  SHF.R.U32.HI R13, RZ, 0x8, R8 ;  /* 0x00000008ff0d7819 */ /* 0x001fc40000011608 */
        /* <DEDUP_REMOVED lines=10> */
[----:B------:R-:W-:Y:S04]  /*1be90*/  LDS.U8 R19, [R4+UR4] ;  /* 0x0000000404137984 */ /* 0x000fe80008000000 */
[----:B------:R-:W0:Y:S04]  /*1bea0*/  LDS.U8 R18, [R18+UR4] ;  /* 0x0000000412127984 */ /* 0x000e280008000000 */
[----:B------:R-:W1:Y:S04]  /*1beb0*/  LDS.U8 R23, [R14+UR4] ;  /* 0x000000040e177984 */ /* 0x000e680008000000 */
[----:B------:R-:W-:Y:S04]  /*1bec0*/  LDS.U8 R25, [R25+UR4] ;  /* 0x0000000419197984 */ /* 0x000fe80008000000 */
[----:B------:R-:W-:Y:S04]  /*1bed0*/  LDS.U8 R9, [R9+UR4] ;  /* 0x0000000409097984 */ /* 0x000fe80008000000 */
[----:B------:R-:W1:Y:S04]  /*1bee0*/  LDS.U8 R22, [R15+UR4] ;  /* 0x000000040f167984 */ /* 0x000e680008000000 */
[----:B------:R-:W1:Y:S04]  /*1bef0*/  LDS.U8 R16, [R16+UR4] ;  /* 0x0000000410107984 */ /* 0x000e680008000000 */
[----:B------:R-:W1:Y:S04]  /*1bf00*/  LDS.U8 R5, [R5+UR4] ;  /* 0x0000000405057984 */ /* 0x000e680008000000 */
[----:B------:R-:W1:Y:S04]  /*1bf10*/  LDS.U8 R21, [R21+UR4] ;  /* 0x0000000415157984 */ /* 0x000e680008000000 */
[----:B------:R-:W1:Y:S04]  /*1bf20*/  LDS.U8 R13, [R13+UR4] ;  /* 0x000000040d0d7984 */ /* 0x000e680008000000 */
[----:B------:R-:W1:Y:S04]  /*1bf30*/  LDS.U8 R17, [R17+UR4] ;  /* 0x0000000411117984 */ /* 0x000e680008000000 */
[----:B------:R-:W1:Y:S01]  /*1bf40*/  LDS.U8 R24, [R24+UR4] ;  /* 0x0000000418187984 */ /* 0x000e620008000000 */
[----:B0-----:R-:W-:-:S03]  /*1bf50*/  IMAD R18, R19, 0x100, R18 ;  /* 0x0000010013127824 */ /* 0x001fc600078e0212 */
[----:B------:R-:W0:Y:S01]  /*1bf60*/  LDS.U8 R12, [R12+UR4] ;  /* 0x000000040c0c7984 */ /* 0x000e220008000000 */
[----:B-1----:R-:W-:-:S03]  /*1bf70*/  IMAD R20, R23, 0x100, R20 ;  /* 0x0000010017147824 */ /* 0x002fc600078e0214 */
[----:B------:R-:W1:Y:S04]  /*1bf80*/  LDS.U8 R6, [R6+UR4] ;  /* 0x0000000406067984 */ /* 0x000e680008000000 */
[----:B------:R-:W1:Y:S01]  /*1bf90*/  LDS.U8 R8, [R8] ;  /* 0x0000000008087984 */ /* 0x000e620000000000 */
[----:B------:R-:W-:Y:S02]  /*1bfa0*/  LEA R22, R22, R9, 0x8 ;  /* 0x0000000916167211 */ /* 0x000fe400078e40ff */
[----:B------:R-:W-:Y:S01]  /*1bfb0*/  LEA R16, R16, R25, 0x8 ;  /* 0x0000001910107211 */ /* 0x000fe200078e40ff */
[----:B------:R-:W-:Y:S02]  /*1bfc0*/  IMAD R5, R20, 0x100, R5 ;  /* 0x0000010014057824 */ /* 0x000fe400078e0205 */
[----:B------:R-:W-:Y:S01]  /*1bfd0*/  IMAD R21, R18, 0x100, R21 ;  /* 0x0000010012157824 */ /* 0x000fe200078e0215 */
[----:B------:R-:W-:-:S02]  /*1bfe0*/  LEA R13, R22, R13, 0x8 ;  /* 0x0000000d160d7211 */ /* 0x000fc400078e40ff */
[----:B------:R-:W-:Y:S01]  /*1bff0*/  LEA R17, R17, R16, 0x10 ;  /* 0x0000001011117211 */ /* 0x000fe200078e80ff */
[----:B------:R-:W-:Y:S02]  /*1c000*/  IMAD.U32 R24, R21, 0x100, R24 ;  /* 0x0000010015187824 */ /* 0x000fe400078e0018 */
[----:B0-----:R-:W-:Y:S01]  /*1c010*/  IMAD.U32 R12, R5, 0x100, R12 ;  /* 0x00000100050c7824 */ /* 0x001fe200078e000c */
[----:B-1----:R-:W-:Y:S02]  /*1c020*/  LEA R6, R13, R6, 0x8 ;  /* 0x000000060d067211 */ /* 0x002fe400078e40ff */
[----:B------:R-:W-:Y:S02]  /*1c030*/  LEA R8, R8, R17, 0x18 ;  /* 0x0000001108087211 */ /* 0x000fe400078ec0ff */
        /* <DEDUP_REMOVED lines=9> */
.L_x_33:
[----:B------:R-:W-:Y:S01]  /*1c0d0*/  MOV R0, 0x0 ;  /* 0x0000000000007802 */ /* 0x000fe20000000f00 */
[----:B------:R-:W-:Y:S02]  /*1c0e0*/  HFMA2 R5, -RZ, RZ, 0, 0 ;  /* 0x00000000ff057431 */ /* 0x000fe400000001ff */
[----:B------:R-:W-:Y:S01]  /*1c0f0*/  IMAD.MOV.U32 R4, RZ, RZ, 0x10 ;  /* 0x00000010ff047424 */ /* 0x000fe200078e00ff */
[----:B------:R1:W2:Y:S06]  /*1c100*/  LDC.64 R6, c[0x4][R0] ;  /* 0x0100000000067b82 */ /* 0x0002ac0000000a00 */
[----:B------:R-:W-:-:S07]  /*1c110*/  LEPC R20, `(.L_x_60) ;  /* 0x000000001014794e */ /* 0x000fce0000000000 */
[----:B012---:R-:W-:Y:S05]  /*1c120*/  CALL.ABS.NOINC R6 ;  /* 0x0000000006007343 */ /* 0x007fea0003c00000 */
.L_x_60:
[----:B------:R-:W0:Y:S01]  /*1c130*/  LDCU.64 UR4, c[0x0][0x388] ;  /* 0x00007100ff0477ac */ /* 0x000e220008000a00 */
[----:B------:R-:W-:Y:S01]  /*1c140*/  IMAD.MOV.U32 R6, RZ, RZ, 0x1 ;  /* 0x00000001ff067424 */ /* 0x000fe200078e00ff */
[----:B------:R-:W-:Y:S01]  /*1c150*/  MOV R7, 0x0 ;  /* 0x0000000000077802 */ /* 0x000fe20000000f00 */
[----:B------:R-:W-:Y:S01]  /*1c160*/  IMAD.MOV.U32 R48, RZ, RZ, R4 ;  /* 0x000000ffff307224 */ /* 0x000fe200078e0004 */
[----:B------:R-:W-:-:S05]  /*1c170*/  MOV R49, R5 ;  /* 0x0000000500317202 */ /* 0x000fca0000000f00 */
[----:B------:R1:W-:Y:S04]  /*1c180*/  ST.E.64 desc[UR36][R48.64+-0x8], R6 ;  /* 0xfffff80630007985 */ /* 0x0003e8000c101b24 */
[----:B------:R-:W-:Y:S04]  /*1c190*/  ST.E.64 desc[UR36][R48.64], RZ ;  /* 0x000000ff30007985 */ /* 0x000fe8000c101b24 */
[----:B------:R-:W-:Y:S01]  /*1c1a0*/  ST.E.64 desc[UR36][R48.64+0x8], RZ ;  /* 0x000008ff30007985 */ /* 0x000fe2000c101b24 */
[----:B0-----:R-:W-:-:S04]  /*1c1b0*/  LEA R8, P0, R16, UR4, 0x4 ;  /* 0x0000000410087c11 */ /* 0x001fc8000f8020ff */
[----:B------:R-:W-:-:S05]  /*1c1c0*/  LEA.HI.X R9, R16, UR5, R17, 0x4, P0 ;  /* 0x0000000510097c11 */ /* 0x000fca00080f2411 */
[----:B------:R-:W2:Y:S01]  /*1c1d0*/  LDG.E R27, desc[UR36][R8.64] ;  /* 0x00000024081b7981 */ /* 0x000ea2000c1e1900 */
[----:B------:R-:W-:-:S05]  /*1c1e0*/  VIADD R0, R25, 0x1 ;  /* 0x0000000119007836 */ /* 0x000fca0000000000 */
[----:B--2---:R-:W-:-:S05]  /*1c1f0*/  IADD3 R27, PT, PT, R0, R27, RZ ;  /* 0x0000001b001b7210 */ /* 0x004fca0007ffe0ff */
[----:B------:R-:W-:Y:S04]  /*1c200*/  ST.E desc[UR36][R48.64], R27 ;  /* 0x0000001b30007985 */ /* 0x000fe8000c101924 */
[----:B------:R-:W2:Y:S02]  /*1c210*/  LDG.E R3, desc[UR36][R8.64+0x4] ;  /* 0x0000042408037981 */ /* 0x000ea4000c1e1900 */
[----:B--2---:R-:W-:-:S05]  /*1c220*/  IMAD.IADD R26, R0, 0x1, R3 ;  /* 0x00000001001a7824 */ /* 0x004fca00078e0203 */
[----:B------:R-:W-:Y:S04]  /*1c230*/  ST.E desc[UR36][R48.64+0x4], R26 ;  /* 0x0000041a30007985 */ /* 0x000fe8000c101924 */
[----:B------:R-:W2:Y:S02]  /*1c240*/  LDG.E R3, desc[UR36][R8.64+0x8] ;  /* 0x0000082408037981 */ /* 0x000ea4000c1e1900 */
[----:B--2---:R-:W-:-:S05]  /*1c250*/  IADD3 R3, PT, PT, R0, R3, RZ ;  /* 0x0000000300037210 */ /* 0x004fca0007ffe0ff */
[----:B------:R-:W-:Y:S04]  /*1c260*/  ST.E desc[UR36][R48.64+0x8], R3 ;  /* 0x0000080330007985 */ /* 0x000fe8000c101924 */
[----:B------:R0:W2:Y:S01]  /*1c270*/  LDG.E R5, desc[UR36][R8.64+0xc] ;  /* 0x00000c2408057981 */ /* 0x0000a2000c1e1900 */
[----:B------:R-:W-:Y:S02]  /*1c280*/  HFMA2 R13, -RZ, RZ, -5.43359375, 4068 ;  /* 0xc56f6bf2ff0d7431 */ /* 0x000fe400000001ff */
[----:B------:R-:W-:Y:S02]  /*1c290*/  IMAD.MOV.U32 R12, RZ, RZ, 0x7b777c63 ;  /* 0x7b777c63ff0c7424 */ /* 0x000fe400078e00ff */
[----:B------:R-:W-:Y:S01]  /*1c2a0*/  HFMA2 R16, -RZ, RZ, 0.00301361083984375, -4.6312808990478515625e-05 ;  /* 0x1a2c8309ff107431 */ /* 0x000fe200000001ff */
[----:B------:R-:W-:Y:S01]  /*1c2b0*/  MOV R14, 0x2b670130 ;  /* 0x2b670130000e7802 */ /* 0x000fe20000000f00 */
[----:B------:R-:W-:Y:S01]  /*1c2c0*/  IMAD.MOV.U32 R15, RZ, RZ, 0x76abd7fe ;  /* 0x76abd7feff0f7424 */ /* 0x000fe200078e00ff */
[----:B------:R-:W-:Y:S01]  /*1c2d0*/  MOV R18, 0xb3d63b52 ;  /* 0xb3d63b5200127802 */ /* 0x000fe20000000f00 */
[----:B------:R-:W-:Y:S01]  /*1c2e0*/  IMAD.MOV.U32 R17, RZ, RZ, -0x5fa591e5 ;  /* 0xa05a6e1bff117424 */ /* 0x000fe200078e00ff */
[----:B------:R-:W-:Y:S01]  /*1c2f0*/  MOV R10, 0x3d7ea7c4 ;  /* 0x3d7ea7c4000a7802 */ /* 0x000fe20000000f00 */
[----:B------:R-:W-:-:S02]  /*1c300*/  IMAD.MOV.U32 R19, RZ, RZ, -0x7bd01cd7 ;  /* 0x842fe329ff137424 */ /* 0x000fc400078e00ff */
[----:B0-----:R-:W-:Y:S02]  /*1c310*/  HFMA2 R8, -RZ, RZ, -4172, 0.0002930164337158203125 ;  /* 0xec130ccdff087431 */ /* 0x001fe400000001ff */
[----:B------:R-:W-:Y:S02]  /*1c320*/  IMAD.MOV.U32 R9, RZ, RZ, 0x1744975f ;  /* 0x1744975fff097424 */ /* 0x000fe400078e00ff */
[----:B------:R-:W-:Y:S02]  /*1c330*/  HFMA2 R20, -RZ, RZ, -5120, -42.59375 ;  /* 0xed00d153ff147431 */ /* 0x000fe400000001ff */
[----:B------:R-:W-:Y:S02]  /*1c340*/  IMAD.MOV.U32 R11, RZ, RZ, 0x73195d64 ;  /* 0x73195d64ff0b7424 */ /* 0x000fe400078e00ff */
[----:B------:R-:W-:Y:S02]  /*1c350*/  HFMA2 R28, -RZ, RZ, -62784, -8000 ;  /* 0xfbaaefd0ff1c7431 */ /* 0x000fe400000001ff */
[----:B------:R-:W-:-:S02]  /*1c360*/  IMAD.MOV.U32 R21, RZ, RZ, 0x5bb1fc20 ;  /* 0x5bb1fc20ff157424 */ /* 0x000fc400078e00ff */
[----:B------:R-:W-:Y:S01]  /*1c370*/  HFMA2 R4, -RZ, RZ, -0.0004425048828125, -0.01428985595703125 ;  /* 0x8f40a351ff047431 */ /* 0x000fe200000001ff */
[----:B------:R-:W-:Y:S01]  /*1c380*/  MOV R22, 0x39becb6a ;  /* 0x39becb6a00167802 */ /* 0x000fe20000000f00 */
[----:B------:R-:W-:Y:S01]  /*1c390*/  IMAD.MOV.U32 R23, RZ, RZ, -0x30a7b3b6 ;  /* 0xcf584c4aff177424 */ /* 0x000fe200078e00ff */
[----:B------:R-:W-:Y:S01]  /*1c3a0*/  MOV R30, 0x7f02f945 ;  /* 0x7f02f945001e7802 */ /* 0x000fe20000000f00 */
[----:B------:R-:W-:Y:S01]  /*1c3b0*/  IMAD.MOV.U32 R29, RZ, RZ, -0x7accb2bd ;  /* 0x85334d43ff1d7424 */ /* 0x000fe200078e00ff */
[----:B-1----:R-:W-:Y:S01]  /*1c3c0*/  MOV R6, 0x21dab6bc ;  /* 0x21dab6bc00067802 */ /* 0x002fe20000000f00 */
[----:B------:R-:W-:Y:S02]  /*1c3d0*/  IMAD.MOV.U32 R31, RZ, RZ, -0x5760c3b0 ;  /* 0xa89f3c50ff1f7424 */ /* 0x000fe400078e00ff */
[----:B------:R-:W-:Y:S02]  /*1c3e0*/  HFMA2 R34, -RZ, RZ, -0.1192626953125, -74.8125 ;  /* 0xafa2d4adff227431 */ /* 0x000fe400000001ff */
[----:B------:R-:W-:-:S02]  /*1c3f0*/  IMAD.MOV.U32 R7, RZ, RZ, -0x2d0c00f0 ;  /* 0xd2f3ff10ff077424 */ /* 0x000fc400078e00ff */
[----:B------:R-:W-:Y:S01]  /*1c400*/  HFMA2 R38, -RZ, RZ, -12072, -0.02032470703125 ;  /* 0xf1e5a534ff267431 */ /* 0x000fe200000001ff */
[----:B------:R-:W-:Y:S01]  /*1c410*/  MOV R32, 0x7dc982ca ;  /* 0x7dc982ca00207802 */ /* 0x000fe20000000f00 */
[----:B------:R-:W-:Y:S01]  /*1c420*/  IMAD.MOV.U32 R33, RZ, RZ, -0xfb8a606 ;  /* 0xf04759faff217424 */ /* 0x000fe200078e00ff */
[----:B------:R-:W-:Y:S01]  /*1c430*/  MOV R36, 0x2693fdb7 ;  /* 0x2693fdb700247802 */ /* 0x000fe20000000f00 */
[----:B------:R-:W-:Y:S02]  /*1c440*/  IMAD.MOV.U32 R35, RZ, RZ, -0x3f8d5b64 ;  /* 0xc072a49cff237424 */ /* 0x000fe400078e00ff */
[----:B------:R-:W-:Y:S02]  /*1c450*/  HFMA2 R40, -RZ, RZ, -0.00010019540786743164062, 0.0018367767333984375 ;  /* 0x86911786ff287431 */ /* 0x000fe400000001ff */
[----:B------:R-:W-:Y:S02]  /*1c460*/  IMAD.MOV.U32 R37, RZ, RZ, -0x3308c0ca ;  /* 0xccf73f36ff257424 */ /* 0x000fe400078e00ff */
[----:B------:R-:W-:-:S02]  /*1c470*/  HFMA2 R44, -RZ, RZ, -668, -188.125 ;  /* 0xe138d9e1ff2c7431 */ /* 0x000fc400000001ff */
[----:B------:R-:W-:Y:S01]  /*1c480*/  IMAD.MOV.U32 R39, RZ, RZ, 0x1531d871 ;  /* 0x1531d871ff277424 */ /* 0x000fe200078e00ff */
[----:B------:R-:W-:Y:S01]  /*1c490*/  MOV R42, 0x1d273a1d ;  /* 0x1d273a1d002a7802 */ /* 0x000fe20000000f00 */
[----:B------:R-:W-:Y:S01]  /*1c4a0*/  IMAD.MOV.U32 R41, RZ, RZ, -0x3ea7663f ;  /* 0xc15899c1ff297424 */ /* 0x000fe200078e00ff */
[----:B------:R-:W-:Y:S01]  /*1c4b0*/  MOV R46, 0x98b32b98 ;  /* 0x98b32b98002e7802 */ /* 0x000fe20000000f00 */
[----:B------:R-:W-:Y:S01]  /*1c4c0*/  IMAD.MOV.U32 R43, RZ, RZ, -0x6146d862 ;  /* 0x9eb9279eff2b7424 */ /* 0x000fe200078e00ff */
[----:B------:R-:W-:Y:S01]  /*1c4d0*/  BSSY.RECONVERGENT B0, `(.L_x_61) ;  /* 0x000055d000007945 */ /* 0x000fe20003800200 */
[----:B------:R-:W-:Y:S01]  /*1c4e0*/  IMAD.MOV.U32 R45, RZ, RZ, -0x7ec1408 ;  /* 0xf813ebf8ff2d7424 */ /* 0x000fe200078e00ff */
[C---:B------:R-:W-:Y:S01]  /*1c4f0*/  IADD3 R50, PT, PT, R1.reuse, 0x1e10, RZ ;  /* 0x00001e1001327810 */ /* 0x040fe20007ffe0ff */
[----:B------:R-:W-:Y:S01]  /*1c500*/  IMAD.MOV.U32 R47, RZ, RZ, 0x11332211 ;  /* 0x11332211ff2f7424 */ /* 0x000fe200078e00ff */
[----:B------:R-:W-:Y:S02]  /*1c510*/  IADD3 R51, PT, PT, R1, 0x1a20, RZ ;  /* 0x00001a2001337810 */ /* 0x000fe40007ffe0ff */
[----:B------:R-:W-:Y:S01]  /*1c520*/  CS2R R52, SRZ ;  /* 0x0000000000347805 */ /* 0x000fe2000001ff00 */
[----:B--2---:R-:W-:-:S02]  /*1c530*/  IMAD.IADD R0, R0, 0x1, R5 ;  /* 0x0000000100007824 */ /* 0x004fc400078e0205 */
[----:B------:R-:W-:-:S03]  /*1c540*/  IMAD.MOV.U32 R5, RZ, RZ, -0xac7626e ;  /* 0xf5389d92ff057424 */ /* 0x000fc600078e00ff */
[----:B------:R-:W-:Y:S04]  /*1c550*/  ST.E desc[UR36][R48.64+0xc], R0 ;  /* 0x00000c0030007985 */ /* 0x000fe8000c101924 */
[----:B------:R0:W-:Y:S04]  /*1c560*/  STL.128 [R2], R12 ;  /* 0x0000000c02007387 */ /* 0x0001e80000100c00 */
[----:B------:R1:W-:Y:S04]  /*1c570*/  STL.128 [R2+0x40], R16 ;  /* 0x0000401002007387 */ /* 0x0003e80000100c00 */
[----:B------:R2:W-:Y:S04]  /*1c580*/  STL.128 [R2+0x80], R8 ;  /* 0x0000800802007387 */ /* 0x0005e80000100c00 */
[----:B------:R3:W-:Y:S01]  /*1c590*/  STL.128 [R2+0x50], R20 ;  /* 0x0000501402007387 */ /* 0x0007e20000100c00 */
[----:B0-----:R-:W-:-:S02]  /*1c5a0*/  HFMA2 R12, -RZ, RZ, -275.75, -2.09808349609375e-05 ;  /* 0xdc4f8160ff0c7431 */ /* 0x001fc400000001ff */
[----:B------:R-:W-:Y:S01]  /*1c5b0*/  IMAD.MOV.U32 R13, RZ, RZ, -0x776fd5de ;  /* 0x88902a22ff0d7424 */ /* 0x000fe200078e00ff */
[----:B------:R-:W-:Y:S01]  /*1c5c0*/  MOV R14, 0x14b8ee46 ;  /* 0x14b8ee46000e7802 */ /* 0x000fe20000000f00 */
[----:B------:R-:W-:Y:S02]  /*1c5d0*/  IMAD.MOV.U32 R15, RZ, RZ, -0x24f4a122 ;  /* 0xdb0b5edeff0f7424 */ /* 0x000fe400078e00ff */
[----:B-1----:R-:W-:Y:S02]  /*1c5e0*/  HFMA2 R16, -RZ, RZ, 0.0001900196075439453125, 0.21484375 ;  /* 0x0a3a32e0ff107431 */ /* 0x002fe400000001ff */
[----:B------:R-:W-:Y:S01]  /*1c5f0*/  IMAD.MOV.U32 R17, RZ, RZ, 0x5c240649 ;  /* 0x5c240649ff117424 */ /* 0x000fe200078e00ff */
[----:B------:R-:W-:Y:S01]  /*1c600*/  MOV R18, 0x62acd3c2 ;  /* 0x62acd3c200127802 */ /* 0x000fe20000000f00 */
[----:B------:R-:W-:Y:S02]  /*1c610*/  IMAD.MOV.U32 R19, RZ, RZ, 0x79e49591 ;  /* 0x79e49591ff137424 */ /* 0x000fe400078e00ff */
[----:B--2---:R-:W-:-:S02]  /*1c620*/  HFMA2 R11, -RZ, RZ, -0.005970001220703125, -2.76171875 ;  /* 0x9e1dc186ff0b7431 */ /* 0x004fc400000001ff */
[----:B------:R-:W-:Y:S01]  /*1c630*/  IMAD.MOV.U32 R8, RZ, RZ, 0x66b53e70 ;  /* 0x66b53e70ff087424 */ /* 0x000fe200078e00ff */
[----:B------:R-:W-:Y:S01]  /*1c640*/  MOV R9, 0xef60348 ;  /* 0x0ef6034800097802 */ /* 0x000fe20000000f00 */
[----:B------:R-:W-:Y:S01]  /*1c650*/  IMAD.MOV.U32 R10, RZ, RZ, -0x46a8ca9f ;  /* 0xb9573561ff0a7424 */ /* 0x000fe200078e00ff */
[----:B------:R0:W-:Y:S01]  /*1c660*/  STL.128 [R2+0x60], R28 ;  /* 0x0000601c02007387 */ /* 0x0001e20000100c00 */
[----:B---3--:R-:W-:Y:S02]  /*1c670*/  HFMA2 R20, -RZ, RZ, 5340, -9.8046875 ;  /* 0x6d37c8e7ff147431 */ /* 0x008fe400000001ff */
[----:B------:R-:W-:Y:S01]  /*1c680*/  IMAD.MOV.U32 R21, RZ, RZ, -0x56b12a73 ;  /* 0xa94ed58dff157424 */ /* 0x000fe200078e00ff */
[----:B------:R-:W-:Y:S01]  /*1c690*/  MOV R22, 0xeaf4566c ;  /* 0xeaf4566c00167802 */ /* 0x000fe20000000f00 */
[----:B------:R1:W-:Y:S01]  /*1c6a0*/  STL.128 [R2+0x70], R4 ;  /* 0x0000700402007387 */ /* 0x0003e20000100c00 */
[----:B------:R-:W-:-:S03]  /*1c6b0*/  IMAD.MOV.U32 R23, RZ, RZ, 0x8ae7a65 ;  /* 0x08ae7a65ff177424 */ /* 0x000fc600078e00ff */
[----:B------:R2:W-:Y:S04]  /*1c6c0*/  STL.128 [R2+0x90], R12 ;  /* 0x0000900c02007387 */ /* 0x0005e80000100c00 */
[----:B------:R3:W-:Y:S01]  /*1c6d0*/  STL.128 [R2+0xa0], R16 ;  /* 0x0000a01002007387 */ /* 0x0007e20000100c00 */
[----:B0-----:R-:W-:-:S03]  /*1c6e0*/  HFMA2 R31, -RZ, RZ, 23328, 0.0309295654296875 ;  /* 0x75b227ebff1f7431 */ /* 0x001fc600000001ff */
[----:B------:R0:W-:Y:S01]  /*1c6f0*/  STL.128 [R2+0xd0], R8 ;  /* 0x0000d00802007387 */ /* 0x0001e20000100c00 */
[----:B------:R-:W-:Y:S01]  /*1c700*/  IMAD.MOV.U32 R28, RZ, RZ, -0x3cdc38fc ;  /* 0xc323c704ff1c7424 */ /* 0x000fe200078e00ff */
[----:B------:R-:W-:Y:S01]  /*1c710*/  MOV R29, 0x9a059618 ;  /* 0x9a059618001d7802 */ /* 0x000fe20000000f00 */
[----:B-1----:R-:W-:Y:S02]  /*1c720*/  HFMA2 R7, -RZ, RZ, -0.00019967555999755859375, -1.3232421875 ;  /* 0x8a8bbd4bff077431 */ /* 0x002fe400000001ff */
[----:B------:R-:W-:Y:S01]  /*1c730*/  IMAD.MOV.U32 R4, RZ, RZ, 0x2e2578ba ;  /* 0x2e2578baff047424 */ /* 0x000fe200078e00ff */
[----:B------:R-:W-:Y:S01]  /*1c740*/  MOV R5, 0xc6b4a61c ;  /* 0xc6b4a61c00057802 */ /* 0x000fe20000000f00 */
[----:B------:R-:W-:Y:S02]  /*1c750*/  IMAD.MOV.U32 R6, RZ, RZ, 0x1f74dde8 ;  /* 0x1f74dde8ff067424 */ /* 0x000fe400078e00ff */
[----:B--2---:R-:W-:Y:S02]  /*1c760*/  HFMA2 R15, -RZ, RZ, -458, 92.875 ;  /* 0xdf2855ceff0f7431 */ /* 0x004fe400000001ff */
[----:B------:R-:W-:Y:S01]  /*1c770*/  IMAD.MOV.U32 R12, RZ, RZ, 0x1198f8e1 ;  /* 0x1198f8e1ff0c7424 */ /* 0x000fe200078e00ff */
[----:B------:R-:W-:Y:S01]  /*1c780*/  MOV R13, 0x948ed969 ;  /* 0x948ed969000d7802 */ /* 0x000fe20000000f00 */
[----:B------:R-:W-:-:S02]  /*1c790*/  IMAD.MOV.U32 R14, RZ, RZ, -0x1678e165 ;  /* 0xe9871e9bff0e7424 */ /* 0x000fc400078e00ff */
[----:B---3--:R-:W-:Y:S02]  /*1c7a0*/  HFMA2 R19, -RZ, RZ, 0.00164318084716796875, 75 ;  /* 0x16bb54b0ff137431 */ /* 0x008fe400000001ff */
[----:B------:R-:W-:Y:S01]  /*1c7b0*/  IMAD.MOV.U32 R16, RZ, RZ, 0xd89a18c ;  /* 0x0d89a18cff107424 */ /* 0x000fe200078e00ff */
[----:B------:R-:W-:Y:S01]  /*1c7c0*/  MOV R17, 0x6842e6bf ;  /* 0x6842e6bf00117802 */ /* 0x000fe20000000f00 */
[----:B------:R-:W-:Y:S01]  /*1c7d0*/  IMAD.MOV.U32 R18, RZ, RZ, 0xf2d9941 ;  /* 0x0f2d9941ff127424 */ /* 0x000fe200078e00ff */
[----:B------:R1:W-:Y:S01]  /*1c7e0*/  STL.128 [R2+0xb0], R20 ;  /* 0x0000b01402007387 */ /* 0x0003e20000100c00 */
[----:B0-----:R-:W-:Y:S02]  /*1c7f0*/  HFMA2 R10, -RZ, RZ, -411.75, 7876 ;  /* 0xde6f6fb1ff0a7431 */ /* 0x001fe400000001ff */
[----:B------:R-:W-:Y:S01]  /*1c800*/  IMAD.MOV.U32 R30, RZ, RZ, -0x1d7fedf9 ;  /* 0xe2801207ff1e7424 */ /* 0x000fe200078e00ff */
[----:B------:R-:W-:Y:S01]  /*1c810*/  MOV R8, 0xfff2f20d ;  /* 0xfff2f20d00087802 */ /* 0x000fe20000000f00 */
[----:B------:R-:W-:Y:S01]  /*1c820*/  IMAD.MOV.U32 R9, RZ, RZ, -0x29949443 ;  /* 0xd66b6bbdff097424 */ /* 0x000fe200078e00ff */
[----:B------:R0:W-:Y:S01]  /*1c830*/  STL.128 [R2+0xc0], R4 ;  /* 0x0000c00402007387 */ /* 0x0001e20000100c00 */
[----:B------:R-:W-:-:S03]  /*1c840*/  IMAD.MOV.U32 R11, RZ, RZ, -0x6e3a3aac ;  /* 0x91c5c554ff0b7424 */ /* 0x000fc600078e00ff */
[----:B------:R2:W-:Y:S04]  /*1c850*/  STL.128 [R2+0xe0], R12 ;  /* 0x0000e00c02007387 */ /* 0x0005e80000100c00 */
[----:B------:R3:W-:Y:S01]  /*1c860*/  STL.128 [R2+0xf0], R16 ;  /* 0x0000f01002007387 */ /* 0x0007e20000100c00 */
[----:B-1----:R-:W-:-:S03]  /*1c870*/  HFMA2 R22, -RZ, RZ, -1138, 13488 ;  /* 0xe4727296ff167431 */ /* 0x002fc600000001ff */
[----:B------:R1:W-:Y:S01]  /*1c880*/  STL.128 [R2+0x30], R28 ;  /* 0x0000301c02007387 */ /* 0x0003e20000100c00 */
[----:B------:R-:W-:Y:S01]  /*1c890*/  MOV R20, 0x239c9cbf ;  /* 0x239c9cbf00147802 */ /* 0x000fe20000000f00 */
[----:B------:R-:W-:Y:S02]  /*1c8a0*/  IMAD.MOV.U32 R21, RZ, RZ, 0x53a4a4f7 ;  /* 0x53a4a4f7ff157424 */ /* 0x000fe400078e00ff */
[----:B------:R-:W-:Y:S01]  /*1c8b0*/  STL.128 [R2+0x10], R32 ;  /* 0x0000102002007387 */ /* 0x000fe20000100c00 */
[----:B0-----:R-:W-:Y:S01]  /*1c8c0*/  HFMA2 R6, -RZ, RZ, -6620, 31120 ;  /* 0xee777799ff067431 */ /* 0x001fe200000001ff */
[----:B------:R-:W-:Y:S01]  /*1c8d0*/  MOV R4, 0xc66363a5 ;  /* 0xc66363a500047802 */ /* 0x000fe20000000f00 */
[----:B------:R-:W-:Y:S01]  /*1c8e0*/  IMAD.MOV.U32 R5, RZ, RZ, -0x783837c ;  /* 0xf87c7c84ff057424 */ /* 0x000fe200078e00ff */
[----:B------:R-:W-:Y:S01]  /*1c8f0*/  STL.128 [R2+0x20], R36 ;  /* 0x0000202402007387 */ /* 0x000fe20000100c00 */
[----:B------:R-:W-:Y:S02]  /*1c900*/  IMAD.MOV.U32 R7, RZ, RZ, -0x9848473 ;  /* 0xf67b7b8dff077424 */ /* 0x000fe400078e00ff */
[----:B--2---:R-:W-:Y:S01]  /*1c910*/  HFMA2 R14, -RZ, RZ, -25.609375, 1961 ;  /* 0xce6767a9ff0e7431 */ /* 0x004fe200000001ff */
[----:B------:R-:W-:Y:S01]  /*1c920*/  MOV R12, 0x60303050 ;  /* 0x60303050000c7802 */ /* 0x000fe20000000f00 */
[----:B------:R0:W-:Y:S01]  /*1c930*/  STL.128 [R1+0x610], R8 ;  /* 0x0006100801007387 */ /* 0x0001e20000100c00 */
[----:B------:R-:W-:-:S02]  /*1c940*/  IMAD.MOV.U32 R13, RZ, RZ, 0x2010103 ;  /* 0x02010103ff0d7424 */ /* 0x000fc400078e00ff */
[----:B---3--:R-:W-:Y:S02]  /*1c950*/  HFMA2 R18, -RZ, RZ, 488.5, -0.01364898681640625 ;  /* 0x5fa2a2fdff127431 */ /* 0x008fe400000001ff */
[----:B------:R-:W-:Y:S01]  /*1c960*/  IMAD.MOV.U32 R15, RZ, RZ, 0x562b2b7d ;  /* 0x562b2b7dff0f7424 */ /* 0x000fe200078e00ff */
[----:B------:R2:W-:Y:S01]  /*1c970*/  STL.128 [R1+0x600], R4 ;  /* 0x0006000401007387 */ /* 0x0005e20000100c00 */
[----:B------:R-:W-:Y:S01]  /*1c980*/  MOV R16, 0x41adadec ;  /* 0x41adadec00107802 */ /* 0x000fe20000000f00 */
[----:B------:R-:W-:Y:S02]  /*1c990*/  IMAD.MOV.U32 R17, RZ, RZ, -0x4c2b2b99 ;  /* 0xb3d4d467ff117424 */ /* 0x000fe400078e00ff */
[----:B------:R-:W-:Y:S01]  /*1c9a0*/  IMAD.MOV.U32 R19, RZ, RZ, 0x45afafea ;  /* 0x45afafeaff137424 */ /* 0x000fe200078e00ff */
[----:B------:R3:W-:Y:S01]  /*1c9b0*/  STL.128 [R1+0x620], R12 ;  /* 0x0006200c01007387 */ /* 0x0007e20000100c00 */
[----:B------:R-:W-:Y:S02]  /*1c9c0*/  IMAD.MOV.U32 R23, RZ, RZ, -0x643f3fa5 ;  /* 0x9bc0c05bff177424 */ /* 0x000fe400078e00ff */
[----:B-1----:R-:W-:Y:S01]  /*1c9d0*/  VIADD R31, R1, 0x1e20 ;  /* 0x00001e20011f7836 */ /* 0x002fe20000000000 */
[----:B------:R1:W-:Y:S01]  /*1c9e0*/  STL.128 [R1+0x660], R16 ;  /* 0x0006601001007387 */ /* 0x0003e20000100c00 */
[----:B0-----:R-:W-:Y:S01]  /*1c9f0*/  HFMA2 R10, -RZ, RZ, -0.00017654895782470703125, -10.5 ;  /* 0x89c9c940ff0a7431 */ /* 0x001fe200000001ff */
[----:B------:R-:W-:Y:S01]  /*1ca00*/  MOV R8, 0x8fcaca45 ;  /* 0x8fcaca4500087802 */ /* 0x000fe20000000f00 */
[----:B------:R-:W-:Y:S01]  /*1ca10*/  IMAD.MOV.U32 R9, RZ, RZ, 0x1f82829d ;  /* 0x1f82829dff097424 */ /* 0x000fe200078e00ff */
[----:B------:R0:W-:Y:S01]  /*1ca20*/  STL.128 [R1+0x670], R20 ;  /* 0x0006701401007387 */ /* 0x0001e20000100c00 */
[----:B------:R-:W-:-:S02]  /*1ca30*/  IMAD.MOV.U32 R11, RZ, RZ, -0x5828279 ;  /* 0xfa7d7d87ff0b7424 */ /* 0x000fc400078e00ff */
[----:B--2---:R-:W-:Y:S01]  /*1ca40*/  HFMA2 R6, -RZ, RZ, 22.671875, -0.06170654296875 ;  /* 0x4dababe6ff067431 */ /* 0x004fe200000001ff */
[----:B------:R-:W-:Y:S01]  /*1ca50*/  MOV R4, 0xe7fefe19 ;  /* 0xe7fefe1900047802 */ /* 0x000fe20000000f00 */
[----:B------:R-:W-:Y:S01]  /*1ca60*/  IMAD.MOV.U32 R5, RZ, RZ, -0x4a28289e ;  /* 0xb5d7d762ff057424 */ /* 0x000fe200078e00ff */
[----:B------:R-:W-:Y:S01]  /*1ca70*/  STL.128 [R1+0x1970], R40 ;  /* 0x0019702801007387 */ /* 0x000fe20000100c00 */
[----:B------:R-:W-:Y:S02]  /*1ca80*/  IMAD.MOV.U32 R7, RZ, RZ, -0x13898966 ;  /* 0xec76769aff077424 */ /* 0x000fe400078e00ff */
[----:B---3--:R-:W-:Y:S01]  /*1ca90*/  HFMA2 R14, -RZ, RZ, -0.0003831386566162109375, 7.78515625 ;  /* 0x8e4747c9ff0e7431 */ /* 0x008fe200000001ff */
[----:B------:R-:W-:Y:S01]  /*1caa0*/  MOV R12, 0xeffafa15 ;  /* 0xeffafa15000c7802 */ /* 0x000fe20000000f00 */
[----:B------:R2:W-:Y:S01]  /*1cab0*/  STL.128 [R1+0x640], R8 ;  /* 0x0006400801007387 */ /* 0x0005e20000100c00 */
[----:B------:R-:W-:Y:S02]  /*1cac0*/  IMAD.MOV.U32 R13, RZ, RZ, -0x4da6a615 ;  /* 0xb25959ebff0d7424 */ /* 0x000fe400078e00ff */
[----:B-1----:R-:W-:-:S02]  /*1cad0*/  HFMA2 R18, -RZ, RZ, 792.5, 0.1663818359375 ;  /* 0x62313153ff127431 */ /* 0x002fc400000001ff */
[----:B------:R-:W-:Y:S01]  /*1cae0*/  IMAD.MOV.U32 R15, RZ, RZ, -0x40f0ff5 ;  /* 0xfbf0f00bff0f7424 */ /* 0x000fe200078e00ff */
[----:B------:R1:W-:Y:S01]  /*1caf0*/  STL.128 [R1+0x630], R4 ;  /* 0x0006300401007387 */ /* 0x0003e20000100c00 */
[----:B------:R-:W-:Y:S01]  /*1cb00*/  MOV R16, 0xe2717193 ;  /* 0xe271719300107802 */ /* 0x000fe20000000f00 */
[----:B------:R-:W-:Y:S02]  /*1cb10*/  IMAD.MOV.U32 R17, RZ, RZ, -0x5427278d ;  /* 0xabd8d873ff117424 */ /* 0x000fe400078e00ff */
[----:B0-----:R-:W-:Y:S02]  /*1cb20*/  HFMA2 R22, -RZ, RZ, 6.13671875, 0.01444244384765625 ;  /* 0x46232365ff167431 */ /* 0x001fe400000001ff */
[----:B------:R-:W-:Y:S01]  /*1cb30*/  IMAD.MOV.U32 R19, RZ, RZ, 0x2a15153f ;  /* 0x2a15153fff137424 */ /* 0x000fe200078e00ff */
[----:B------:R-:W-:Y:S01]  /*1cb40*/  MOV R20, 0x804040c ;  /* 0x0804040c00147802 */ /* 0x000fe20000000f00 */
[----:B------:R-:W-:Y:S01]  /*1cb50*/  IMAD.MOV.U32 R21, RZ, RZ, -0x6a3838ae ;  /* 0x95c7c752ff157424 */ /* 0x000fe200078e00ff */
[----:B------:R0:W-:Y:S01]  /*1cb60*/  STL.128 [R1+0x650], R12 ;  /* 0x0006500c01007387 */ /* 0x0001e20000100c00 */
[----:B------:R-:W-:-:S03]  /*1cb70*/  IMAD.MOV.U32 R23, RZ, RZ, -0x623c3ca2 ;  /* 0x9dc3c35eff177424 */ /* 0x000fc600078e00ff */
[----:B------:R3:W-:Y:S01]  /*1cb80*/  STL.128 [R1+0x6b0], R16 ;  /* 0x0006b01001007387 */ /* 0x0007e20000100c00 */
[----:B--2---:R-:W-:Y:S01]  /*1cb90*/  HFMA2 R10, -RZ, RZ, -24432, -28704 ;  /* 0xf5f7f702ff0a7431 */ /* 0x004fe200000001ff */
[----:B------:R-:W-:Y:S01]  /*1cba0*/  MOV R8, 0x6c36365a ;  /* 0x6c36365a00087802 */ /* 0x000fe20000000f00 */
[----:B------:R-:W-:Y:S01]  /*1cbb0*/  IMAD.MOV.U32 R9, RZ, RZ, 0x7e3f3f41 ;  /* 0x7e3f3f41ff097424 */ /* 0x000fe200078e00ff */
[----:B------:R2:W-:Y:S01]  /*1cbc0*/  STL.128 [R1+0x6c0], R20 ;  /* 0x0006c01401007387 */ /* 0x0005e20000100c00 */
[----:B------:R-:W-:Y:S02]  /*1cbd0*/  IMAD.MOV.U32 R11, RZ, RZ, -0x7c3333b1 ;  /* 0x83cccc4fff0b7424 */ /* 0x000fe400078e00ff */
[----:B-1----:R-:W-:Y:S01]  /*1cbe0*/  HFMA2 R6, -RZ, RZ, 1.3935546875, -0.00093746185302734375 ;  /* 0x3d9393aeff067431 */ /* 0x002fe200000001ff */
[----:B------:R-:W-:Y:S01]  /*1cbf0*/  MOV R4, 0x75b7b7c2 ;  /* 0x75b7b7c200047802 */ /* 0x000fe20000000f00 */
[----:B------:R-:W-:Y:S01]  /*1cc00*/  IMAD.MOV.U32 R5, RZ, RZ, -0x1e0202e4 ;  /* 0xe1fdfd1cff057424 */ /* 0x000fe200078e00ff */
[----:B------:R1:W-:Y:S01]  /*1cc10*/  STL.128 [R1+0x690], R8 ;  /* 0x0006900801007387 */ /* 0x0003e20000100c00 */
[----:B------:R-:W-:-:S02]  /*1cc20*/  IMAD.MOV.U32 R7, RZ, RZ, 0x4c26266a ;  /* 0x4c26266aff077424 */ /* 0x000fc400078e00ff */
[----:B0-----:R-:W-:Y:S01]  /*1cc30*/  HFMA2 R14, -RZ, RZ, -47.15625, -1332 ;  /* 0xd1e5e534ff0e7431 */ /* 0x001fe200000001ff */
[----:B------:R-:W-:Y:S01]  /*1cc40*/  MOV R12, 0x6834345c ;  /* 0x6834345c000c7802 */ /* 0x000fe20000000f00 */
[----:B------:R-:W-:Y:S02]  /*1cc50*/  IMAD.MOV.U32 R13, RZ, RZ, 0x51a5a5f4 ;  /* 0x51a5a5f4ff0d7424 */ /* 0x000fe400078e00ff */
[----:B------:R-:W-:Y:S02]  /*1cc60*/  IMAD.MOV.U32 R15, RZ, RZ, -0x60e0ef8 ;  /* 0xf9f1f108ff0f7424 */ /* 0x000fe400078e00ff */
[----:B---3--:R-:W-:Y:S01]  /*1cc70*/  HFMA2 R16, -RZ, RZ, 0.000736713409423828125, 0.00015580654144287109375 ;  /* 0x1209091bff107431 */ /* 0x008fe200000001ff */
[----:B------:R0:W-:Y:S01]  /*1cc80*/  STL.128 [R1+0x680], R4 ;  /* 0x0006800401007387 */ /* 0x0001e20000100c00 */
[----:B------:R-:W-:Y:S02]  /*1cc90*/  IMAD.MOV.U32 R17, RZ, RZ, 0x1d83839e ;  /* 0x1d83839eff117424 */ /* 0x000fe400078e00ff */
[----:B--2---:R-:W-:Y:S01]  /*1cca0*/  HFMA2 R20, -RZ, RZ, 0.381591796875, 0.0035037994384765625 ;  /* 0x361b1b2dff147431 */ /* 0x004fe200000001ff */
[----:B------:R-:W-:Y:S01]  /*1ccb0*/  MOV R18, 0x582c2c74 ;  /* 0x582c2c7400127802 */ /* 0x000fe20000000f00 */
[----:B------:R-:W-:Y:S01]  /*1ccc0*/  IMAD.MOV.U32 R19, RZ, RZ, 0x341a1a2e ;  /* 0x341a1a2eff137424 */ /* 0x000fe200078e00ff */
[----:B------:R-:W-:Y:S01]  /*1ccd0*/  MOV R22, 0xb45a5aee ;  /* 0xb45a5aee00167802 */ /* 0x000fe20000000f00 */
[----:B------:R-:W-:Y:S01]  /*1cce0*/  IMAD.MOV.U32 R21, RZ, RZ, -0x2391914e ;  /* 0xdc6e6eb2ff157424 */ /* 0x000fe200078e00ff */
[----:B------:R2:W-:Y:S01]  /*1ccf0*/  STL.128 [R1+0x6a0], R12 ;  /* 0x0006a00c01007387 */ /* 0x0005e20000100c00 */
[----:B-1----:R-:W-:Y:S01]  /*1cd00*/  HFMA2 R10, -RZ, RZ, 0.003662109375, -9.238719940185546875e-06 ;  /* 0x1b80809bff0a7431 */ /* 0x002fe200000001ff */
[----:B------:R-:W-:Y:S01]  /*1cd10*/  MOV R8, 0xe070709 ;  /* 0x0e07070900087802 */ /* 0x000fe20000000f00 */
[----:B------:R-:W-:Y:S01]  /*1cd20*/  IMAD.MOV.U32 R9, RZ, RZ, 0x24121236 ;  /* 0x24121236ff097424 */ /* 0x000fe200078e00ff */
[----:B------:R1:W-:Y:S01]  /*1cd30*/  STL.128 [R1+0x700], R16 ;  /* 0x0007001001007387 */ /* 0x0003e20000100c00 */
[----:B------:R-:W-:-:S02]  /*1cd40*/  IMAD.MOV.U32 R11, RZ, RZ, -0x201d1dc3 ;  /* 0xdfe2e23dff0b7424 */ /* 0x000fc400078e00ff */
[----:B------:R-:W-:Y:S02]  /*1cd50*/  IMAD.MOV.U32 R23, RZ, RZ, 0x5ba0a0fb ;  /* 0x5ba0a0fbff177424 */ /* 0x000fe400078e00ff */
[----:B0-----:R-:W-:Y:S01]  /*1cd60*/  HFMA2 R6, -RZ, RZ, 0.00018370151519775390625, 7.7188014984130859375e-05 ;  /* 0x0a05050fff067431 */ /* 0x001fe200000001ff */
[----:B------:R0:W-:Y:S01]  /*1cd70*/  STL.128 [R1+0x6e0], R8 ;  /* 0x0006e00801007387 */ /* 0x0001e20000100c00 */
[----:B------:R-:W-:Y:S01]  /*1cd80*/  MOV R4, 0x30181828 ;  /* 0x3018182800047802 */ /* 0x000fe20000000f00 */
[----:B------:R-:W-:Y:S02]  /*1cd90*/  IMAD.MOV.U32 R5, RZ, RZ, 0x379696a1 ;  /* 0x379696a1ff057424 */ /* 0x000fe400078e00ff */
[----:B------:R-:W-:Y:S01]  /*1cda0*/  IMAD.MOV.U32 R7, RZ, RZ, 0x2f9a9ab5 ;  /* 0x2f9a9ab5ff077424 */ /* 0x000fe200078e00ff */
[----:B------:R3:W-:Y:S01]  /*1cdb0*/  STL.128 [R1+0x710], R20 ;  /* 0x0007101401007387 */ /* 0x0007e20000100c00 */
[----:B--2---:R-:W-:Y:S01]  /*1cdc0*/  MOV R12, 0xcdebeb26 ;  /* 0xcdebeb26000c7802 */ /* 0x004fe20000000f00 */
[----:B------:R-:W-:Y:S01]  /*1cdd0*/  IMAD.MOV.U32 R13, RZ, RZ, 0x4e272769 ;  /* 0x4e272769ff0d7424 */ /* 0x000fe200078e00ff */
[----:B------:R-:W-:Y:S01]  /*1cde0*/  MOV R14, 0x7fb2b2cd ;  /* 0x7fb2b2cd000e7802 */ /* 0x000fe20000000f00 */
[----:B------:R-:W-:-:S02]  /*1cdf0*/  IMAD.MOV.U32 R15, RZ, RZ, -0x158a8a61 ;  /* 0xea75759fff0f7424 */ /* 0x000fc400078e00ff */
[----:B-1----:R-:W-:Y:S01]  /*1ce00*/  HFMA2 R16, -RZ, RZ, 2.0625, 0.008544921875 ;  /* 0x40202060ff107431 */ /* 0x002fe200000001ff */
[----:B------:R1:W-:Y:S01]  /*1ce10*/  STL.128 [R1+0x6d0], R4 ;  /* 0x0006d00401007387 */ /* 0x0003e20000100c00 */
[----:B------:R-:W-:Y:S01]  /*1ce20*/  IMAD.MOV.U32 R17, RZ, RZ, -0x1c0303e1 ;  /* 0xe3fcfc1fff117424 */ /* 0x000fe200078e00ff */
[----:B------:R-:W-:Y:S01]  /*1ce30*/  MOV R18, 0x79b1b1c8 ;  /* 0x79b1b1c800127802 */ /* 0x000fe20000000f00 */
[----:B------:R-:W-:Y:S01]  /*1ce40*/  IMAD.MOV.U32 R19, RZ, RZ, -0x49a4a413 ;  /* 0xb65b5bedff137424 */ /* 0x000fe200078e00ff */
[----:B------:R2:W-:Y:S01]  /*1ce50*/  STL.128 [R1+0x6f0], R12 ;  /* 0x0006f00c01007387 */ /* 0x0005e20000100c00 */
[----:B0-----:R-:W-:Y:S02]  /*1ce60*/  HFMA2 R8, -RZ, RZ, 49.28125, 0.042816162109375 ;  /* 0x5229297bff087431 */ /* 0x001fe400000001ff */
[----:B------:R-:W-:Y:S01]  /*1ce70*/  IMAD.MOV.U32 R9, RZ, RZ, -0x221c1cc2 ;  /* 0xdde3e33eff097424 */ /* 0x000fe200078e00ff */
[----:B------:R-:W-:Y:S01]  /*1ce80*/  MOV R10, 0x5e2f2f71 ;  /* 0x5e2f2f71000a7802 */ /* 0x000fe20000000f00 */
[----:B------:R-:W-:Y:S01]  /*1ce90*/  IMAD.MOV.U32 R11, RZ, RZ, 0x13848497 ;  /* 0x13848497ff0b7424 */ /* 0x000fe200078e00ff */
[----:B------:R0:W-:Y:S01]  /*1cea0*/  STL.128 [R1+0x750], R16 ;  /* 0x0007501001007387 */ /* 0x0001e20000100c00 */
[----:B---3--:R-:W-:-:S02]  /*1ceb0*/  HFMA2 R20, -RZ, RZ, -70.625, 3452 ;  /* 0xd46a6abeff147431 */ /* 0x008fc400000001ff */
[----:B------:R-:W-:Y:S01]  /*1cec0*/  IMAD.MOV.U32 R21, RZ, RZ, -0x723434ba ;  /* 0x8dcbcb46ff157424 */ /* 0x000fe200078e00ff */
[----:B------:R-:W-:Y:S01]  /*1ced0*/  MOV R22, 0x67bebed9 ;  /* 0x67bebed900167802 */ /* 0x000fe20000000f00 */
[----:B------:R3:W-:Y:S01]  /*1cee0*/  STL.128 [R1+0x730], R8 ;  /* 0x0007300801007387 */ /* 0x0007e20000100c00 */
[----:B------:R-:W-:Y:S02]  /*1cef0*/  IMAD.MOV.U32 R23, RZ, RZ, 0x7239394b ;  /* 0x7239394bff177424 */ /* 0x000fe400078e00ff */
[----:B-1----:R-:W-:Y:S02]  /*1cf00*/  HFMA2 R4, -RZ, RZ, -0.016876220703125, 55.6875 ;  /* 0xa45252f6ff047431 */ /* 0x002fe400000001ff */
[----:B------:R-:W-:Y:S01]  /*1cf10*/  IMAD.MOV.U32 R5, RZ, RZ, 0x763b3b4d ;  /* 0x763b3b4dff057424 */ /* 0x000fe200078e00ff */
[----:B------:R-:W-:Y:S01]  /*1cf20*/  MOV R6, 0xb7d6d661 ;  /* 0xb7d6d66100067802 */ /* 0x000fe20000000f00 */
[----:B------:R-:W-:Y:S02]  /*1cf30*/  IMAD.MOV.U32 R7, RZ, RZ, 0x7db3b3ce ;  /* 0x7db3b3ceff077424 */ /* 0x000fe400078e00ff */
[----:B--2---:R-:W-:-:S02]  /*1cf40*/  HFMA2 R12, -RZ, RZ, -0.0247039794921875, 63.65625 ;  /* 0xa65353f5ff0c7431 */ /* 0x004fc400000001ff */
[----:B------:R-:W-:Y:S01]  /*1cf50*/  IMAD.MOV.U32 R13, RZ, RZ, -0x462e2e98 ;  /* 0xb9d1d168ff0d7424 */ /* 0x000fe200078e00ff */
[----:B------:R-:W-:Y:S01]  /*1cf60*/  MOV R15, 0xc1eded2c ;  /* 0xc1eded2c000f7802 */ /* 0x000fe20000000f00 */
[----:B------:R-:W-:Y:S01]  /*1cf70*/  IMAD.MOV.U32 R14, RZ, RZ, RZ ;  /* 0x000000ffff0e7224 */ /* 0x000fe200078e00ff */
[----:B------:R1:W-:Y:S01]  /*1cf80*/  STL.128 [R1+0x760], R20 ;  /* 0x0007601401007387 */ /* 0x0003e20000100c00 */
[----:B0-----:R-:W-:Y:S02]  /*1cf90*/  HFMA2 R16, -RZ, RZ, -0.00019133090972900390625, 5.80859375 ;  /* 0x8a4545cfff107431 */ /* 0x001fe400000001ff */
[----:B------:R-:W-:Y:S01]  /*1cfa0*/  IMAD.MOV.U32 R17, RZ, RZ, -0x160606f0 ;  /* 0xe9f9f910ff117424 */ /* 0x000fe200078e00ff */
[----:B------:R-:W-:Y:S01]  /*1cfb0*/  MOV R18, 0x4020206 ;  /* 0x0402020600127802 */ /* 0x000fe20000000f00 */
[----:B------:R0:W-:Y:S01]  /*1cfc0*/  STL.128 [R1+0x720], R4 ;  /* 0x0007200401007387 */ /* 0x0001e20000100c00 */
[----:B---3--:R-:W-:Y:S02]  /*1cfd0*/  HFMA2 R8, -RZ, RZ, -0.9765625, -35.34375 ;  /* 0xbbd0d06bff087431 */ /* 0x008fe400000001ff */
[----:B------:R-:W-:Y:S01]  /*1cfe0*/  IMAD.MOV.U32 R9, RZ, RZ, -0x3a1010d6 ;  /* 0xc5efef2aff097424 */ /* 0x000fe200078e00ff */
[----:B------:R-:W-:Y:S01]  /*1cff0*/  MOV R10, 0x4faaaae5 ;  /* 0x4faaaae5000a7802 */ /* 0x000fe20000000f00 */
[----:B------:R-:W-:Y:S01]  /*1d000*/  IMAD.MOV.U32 R11, RZ, RZ, -0x120404ea ;  /* 0xedfbfb16ff0b7424 */ /* 0x000fe200078e00ff */
[----:B------:R2:W-:Y:S01]  /*1d010*/  STL.128 [R1+0x740], R12 ;  /* 0x0007400c01007387 */ /* 0x0005e20000100c00 */
[----:B------:R-:W-:-:S03]  /*1d020*/  IMAD.MOV.U32 R19, RZ, RZ, -0x180807f ;  /* 0xfe7f7f81ff137424 */ /* 0x000fc600078e00ff */
[----:B------:R3:W-:Y:S01]  /*1d030*/  STL.128 [R1+0x780], R8 ;  /* 0x0007800801007387 */ /* 0x0007e20000100c00 */
[----:B-1----:R-:W-:Y:S02]  /*1d040*/  HFMA2 R20, -RZ, RZ, -0.0084228515625, 39.5 ;  /* 0xa05050f0ff147431 */ /* 0x002fe400000001ff */
[----:B------:R-:W-:Y:S01]  /*1d050*/  IMAD.MOV.U32 R21, RZ, RZ, 0x783c3c44 ;  /* 0x783c3c44ff157424 */ /* 0x000fe200078e00ff */
[----:B------:R-:W-:Y:S01]  /*1d060*/  MOV R22, 0x259f9fba ;  /* 0x259f9fba00167802 */ /* 0x000fe20000000f00 */
[----:B------:R-:W-:Y:S02]  /*1d070*/  IMAD.MOV.U32 R23, RZ, RZ, 0x4ba8a8e3 ;  /* 0x4ba8a8e3ff177424 */ /* 0x000fe400078e00ff */
[----:B0-----:R-:W-:Y:S02]  /*1d080*/  HFMA2 R4, -RZ, RZ, -0.0010471343994140625, 13.734375 ;  /* 0x944a4adeff047431 */ /* 0x001fe400000001ff */
[----:B------:R-:W-:Y:S01]  /*1d090*/  IMAD.MOV.U32 R5, RZ, RZ, -0x67b3b32c ;  /* 0x984c4cd4ff057424 */ /* 0x000fe200078e00ff */
[----:B------:R-:W-:Y:S01]  /*1d0a0*/  MOV R6, 0xb05858e8 ;  /* 0xb05858e800067802 */ /* 0x000fe20000000f00 */
[----:B------:R-:W-:Y:S01]  /*1d0b0*/  IMAD.MOV.U32 R7, RZ, RZ, -0x7a3030b6 ;  /* 0x85cfcf4aff077424 */ /* 0x000fe200078e00ff */
[----:B------:R0:W-:Y:S01]  /*1d0c0*/  STL.128 [R1+0x7a0], R16 ;  /* 0x0007a01001007387 */ /* 0x0001e20000100c00 */
[----:B--2---:R-:W-:-:S02]  /*1d0d0*/  HFMA2 R12, -RZ, RZ, -9.5546245574951171875e-05, 3.884765625 ;  /* 0x864343c5ff0c7431 */ /* 0x004fc400000001ff */
[----:B------:R-:W-:Y:S01]  /*1d0e0*/  IMAD.MOV.U32 R13, RZ, RZ, -0x65b2b229 ;  /* 0x9a4d4dd7ff0d7424 */ /* 0x000fe200078e00ff */
[----:B------:R-:W-:Y:S01]  /*1d0f0*/  MOV R14, 0x66333355 ;  /* 0x66333355000e7802 */ /* 0x000fe20000000f00 */
[----:B------:R-:W-:Y:S02]  /*1d100*/  IMAD.MOV.U32 R15, RZ, RZ, 0x11858594 ;  /* 0x11858594ff0f7424 */ /* 0x000fe400078e00ff */
[----:B---3--:R-:W-:Y:S02]  /*1d110*/  HFMA2 R8, -RZ, RZ, 1.892578125, -0.000814914703369140625 ;  /* 0x3f9292adff087431 */ /* 0x008fe400000001ff */
[----:B------:R-:W-:Y:S01]  /*1d120*/  IMAD.MOV.U32 R9, RZ, RZ, 0x219d9dbc ;  /* 0x219d9dbcff097424 */ /* 0x000fe200078e00ff */
[----:B------:R-:W-:Y:S01]  /*1d130*/  MOV R10, 0x70383848 ;  /* 0x70383848000a7802 */ /* 0x000fe20000000f00 */
[----:B------:R-:W-:Y:S01]  /*1d140*/  IMAD.MOV.U32 R11, RZ, RZ, -0xe0a0afc ;  /* 0xf1f5f504ff0b7424 */ /* 0x000fe200078e00ff */
[----:B------:R1:W-:Y:S04]  /*1d150*/  STL.128 [R1+0x7b0], R20 ;  /* 0x0007b01401007387 */ /* 0x0003e80000100c00 */
[----:B------:R2:W-:Y:S01]  /*1d160*/  STL.128 [R1+0x770], R4 ;  /* 0x0007700401007387 */ /* 0x0005e20000100c00 */
[----:B0-----:R-:W-:-:S03]  /*1d170*/  HFMA2 R16, -RZ, RZ, 0.0079345703125, 0.00051116943359375 ;  /* 0x20101030ff107431 */ /* 0x001fc600000001ff */
[----:B------:R0:W-:Y:S01]  /*1d180*/  STL.128 [R1+0x790], R12 ;  /* 0x0007900c01007387 */ /* 0x0001e20000100c00 */
[----:B------:R-:W-:Y:S01]  /*1d190*/  IMAD.MOV.U32 R17, RZ, RZ, -0x1a0000e6 ;  /* 0xe5ffff1aff117424 */ /* 0x000fe200078e00ff */
[----:B------:R-:W-:Y:S01]  /*1d1a0*/  MOV R18, 0xfdf3f30e ;  /* 0xfdf3f30e00127802 */ /* 0x000fe20000000f00 */
[----:B------:R-:W-:Y:S01]  /*1d1b0*/  IMAD.MOV.U32 R19, RZ, RZ, -0x402d2d93 ;  /* 0xbfd2d26dff137424 */ /* 0x000fe200078e00ff */
[----:B------:R3:W-:Y:S01]  /*1d1c0*/  STL.128 [R1+0x7d0], R8 ;  /* 0x0007d00801007387 */ /* 0x0007e20000100c00 */
[----:B-1----:R-:W-:Y:S02]  /*1d1d0*/  HFMA2 R20, -RZ, RZ, -2.7477741241455078125e-05, -21.1875 ;  /* 0x81cdcd4cff147431 */ /* 0x002fe400000001ff */
[----:B------:R-:W-:Y:S01]  /*1d1e0*/  IMAD.MOV.U32 R21, RZ, RZ, 0x180c0c14 ;  /* 0x180c0c14ff157424 */ /* 0x000fe200078e00ff */
[----:B------:R-:W-:Y:S01]  /*1d1f0*/  MOV R22, 0x26131335 ;  /* 0x2613133500167802 */ /* 0x000fe20000000f00 */
[----:B------:R-:W-:Y:S02]  /*1d200*/  IMAD.MOV.U32 R23, RZ, RZ, -0x3c1313d1 ;  /* 0xc3ecec2fff177424 */ /* 0x000fe400078e00ff */
[----:B--2---:R-:W-:-:S02]  /*1d210*/  HFMA2 R4, -RZ, RZ, -0.01233673095703125, 47.59375 ;  /* 0xa25151f3ff047431 */ /* 0x004fc400000001ff */
[----:B------:R-:W-:Y:S01]  /*1d220*/  IMAD.MOV.U32 R5, RZ, RZ, 0x5da3a3fe ;  /* 0x5da3a3feff057424 */ /* 0x000fe200078e00ff */
[----:B------:R-:W-:Y:S01]  /*1d230*/  MOV R6, 0x804040c0 ;  /* 0x804040c000067802 */ /* 0x000fe20000000f00 */
[----:B------:R-:W-:Y:S02]  /*1d240*/  IMAD.MOV.U32 R7, RZ, RZ, 0x58f8f8a ;  /* 0x058f8f8aff077424 */ /* 0x000fe400078e00ff */
[----:B0-----:R-:W-:Y:S02]  /*1d250*/  HFMA2 R12, -RZ, RZ, 990, -1.2177734375 ;  /* 0x63bcbcdfff0c7431 */ /* 0x001fe400000001ff */
[----:B------:R-:W-:Y:S01]  /*1d260*/  IMAD.MOV.U32 R13, RZ, RZ, 0x77b6b6c1 ;  /* 0x77b6b6c1ff0d7424 */ /* 0x000fe200078e00ff */
[----:B------:R-:W-:Y:S01]  /*1d270*/  MOV R14, 0xafdada75 ;  /* 0xafdada75000e7802 */ /* 0x000fe20000000f00 */
[----:B------:R-:W-:Y:S02]  /*1d280*/  IMAD.MOV.U32 R15, RZ, RZ, 0x42212163 ;  /* 0x42212163ff0f7424 */ /* 0x000fe400078e00ff */
[----:B---3--:R-:W-:-:S02]  /*1d290*/  HFMA2 R8, -RZ, RZ, -0.0009479522705078125, -4.33984375 ;  /* 0x93c4c457ff087431 */ /* 0x008fc400000001ff */
[----:B------:R-:W-:Y:S01]  /*1d2a0*/  IMAD.MOV.U32 R9, RZ, RZ, 0x55a7a7f2 ;  /* 0x55a7a7f2ff097424 */ /* 0x000fe200078e00ff */
[----:B------:R-:W-:Y:S01]  /*1d2b0*/  MOV R10, 0xfc7e7e82 ;  /* 0xfc7e7e82000a7802 */ /* 0x000fe20000000f00 */
[----:B------:R-:W-:Y:S01]  /*1d2c0*/  IMAD.MOV.U32 R11, RZ, RZ, 0x7a3d3d47 ;  /* 0x7a3d3d47ff0b7424 */ /* 0x000fe200078e00ff */
[----:B------:R0:W-:Y:S04]  /*1d2d0*/  STL.128 [R1+0x7f0], R16 ;  /* 0x0007f01001007387 */ /* 0x0001e80000100c00 */
[----:B------:R1:W-:Y:S04]  /*1d2e0*/  STL.128 [R1+0x800], R20 ;  /* 0x0008001401007387 */ /* 0x0003e80000100c00 */
[----:B------:R2:W-:Y:S04]  /*1d2f0*/  STL.128 [R1+0x7c0], R4 ;  /* 0x0007c00401007387 */ /* 0x0005e80000100c00 */
[----:B------:R3:W-:Y:S01]  /*1d300*/  STL.128 [R1+0x7e0], R12 ;  /* 0x0007e00c01007387 */ /* 0x0007e20000100c00 */
[----:B0-----:R-:W-:-:S03]  /*1d310*/  HFMA2 R16, -RZ, RZ, -2.1875, 592 ;  /* 0xc06060a0ff107431 */ /* 0x001fc600000001ff */
[----:B------:R0:W-:Y:S01]  /*1d320*/  STL.128 [R1+0x820], R8 ;  /* 0x0008200801007387 */ /* 0x0001e20000100c00 */
[----:B------:R-:W-:Y:S01]  /*1d330*/  IMAD.MOV.U32 R17, RZ, RZ, 0x19818198 ;  /* 0x19818198ff117424 */ /* 0x000fe200078e00ff */
[----:B------:R-:W-:Y:S01]  /*1d340*/  MOV R18, 0x9e4f4fd1 ;  /* 0x9e4f4fd100127802 */ /* 0x000fe20000000f00 */
[----:B-1----:R-:W-:Y:S02]  /*1d350*/  HFMA2 R20, -RZ, RZ, 4.1328125, 0.0124969482421875 ;  /* 0x44222266ff147431 */ /* 0x002fe400000001ff */
[----:B------:R-:W-:Y:S01]  /*1d360*/  IMAD.MOV.U32 R19, RZ, RZ, -0x5c232381 ;  /* 0xa3dcdc7fff137424 */ /* 0x000fe200078e00ff */
[----:B------:R-:W-:Y:S01]  /*1d370*/  MOV R22, 0x3b9090ab ;  /* 0x3b9090ab00167802 */ /* 0x000fe20000000f00 */
[----:B------:R-:W-:Y:S02]  /*1d380*/  IMAD.MOV.U32 R21, RZ, RZ, 0x542a2a7e ;  /* 0x542a2a7eff157424 */ /* 0x000fe400078e00ff */
[----:B--2---:R-:W-:Y:S02]  /*1d390*/  HFMA2 R4, -RZ, RZ, -1.5927734375, 504.25 ;  /* 0xbe5f5fe1ff047431 */ /* 0x004fe400000001ff */
[----:B------:R-:W-:Y:S01]  /*1d3a0*/  IMAD.MOV.U32 R23, RZ, RZ, 0xb888883 ;  /* 0x0b888883ff177424 */ /* 0x000fe200078e00ff */
[----:B------:R-:W-:Y:S01]  /*1d3b0*/  MOV R6, 0x884444cc ;  /* 0x884444cc00067802 */ /* 0x000fe20000000f00 */
[----:B------:R-:W-:-:S02]  /*1d3c0*/  IMAD.MOV.U32 R5, RZ, RZ, 0x359797a2 ;  /* 0x359797a2ff057424 */ /* 0x000fc400078e00ff */
[----:B---3--:R-:W-:Y:S02]  /*1d3d0*/  HFMA2 R12, -RZ, RZ, -8.78125, 1196 ;  /* 0xc86464acff0c7431 */ /* 0x008fe400000001ff */
[----:B------:R-:W-:Y:S01]  /*1d3e0*/  IMAD.MOV.U32 R7, RZ, RZ, 0x2e171739 ;  /* 0x2e171739ff077424 */ /* 0x000fe200078e00ff */
[----:B------:R-:W-:Y:S01]  /*1d3f0*/  MOV R14, 0x3219192b ;  /* 0x3219192b000e7802 */ /* 0x000fe20000000f00 */
[----:B------:R-:W-:Y:S01]  /*1d400*/  IMAD.MOV.U32 R13, RZ, RZ, -0x45a2a219 ;  /* 0xba5d5de7ff0d7424 */ /* 0x000fe200078e00ff */
[----:B------:R1:W-:Y:S01]  /*1d410*/  STL.128 [R1+0x840], R16 ;  /* 0x0008401001007387 */ /* 0x0003e20000100c00 */
[----:B0-----:R-:W-:Y:S02]  /*1d420*/  HFMA2 R8, -RZ, RZ, -0.030731201171875, -414.25 ;  /* 0xa7dede79ff087431 */ /* 0x001fe400000001ff */
[----:B------:R-:W-:Y:S01]  /*1d430*/  IMAD.MOV.U32 R15, RZ, RZ, -0x198c8c6b ;  /* 0xe6737395ff0f7424 */ /* 0x000fe200078e00ff */
[----:B------:R-:W-:Y:S01]  /*1d440*/  MOV R10, 0x160b0b1d ;  /* 0x160b0b1d000a7802 */ /* 0x000fe20000000f00 */
[----:B------:R-:W-:Y:S01]  /*1d450*/  IMAD.MOV.U32 R9, RZ, RZ, -0x43a1a11e ;  /* 0xbc5e5ee2ff097424 */ /* 0x000fe200078e00ff */
[----:B------:R0:W-:Y:S01]  /*1d460*/  STL.128 [R1+0x850], R20 ;  /* 0x0008501401007387 */ /* 0x0001e20000100c00 */
[----:B------:R-:W-:-:S03]  /*1d470*/  IMAD.MOV.U32 R11, RZ, RZ, -0x5224248a ;  /* 0xaddbdb76ff0b7424 */ /* 0x000fc600078e00ff */
[----:B------:R2:W-:Y:S04]  /*1d480*/  STL.128 [R1+0x810], R4 ;  /* 0x0008100401007387 */ /* 0x0005e80000100c00 */
[----:B------:R3:W-:Y:S01]  /*1d490*/  STL.128 [R1+0x830], R12 ;  /* 0x0008300c01007387 */ /* 0x0007e20000100c00 */
[----:B-1----:R-:W-:-:S03]  /*1d4a0*/  HFMA2 R16, -RZ, RZ, -0.000767230987548828125, 11.7109375 ;  /* 0x924949dbff107431 */ /* 0x002fc600000001ff */
[----:B------:R1:W-:Y:S01]  /*1d4b0*/  STL.128 [R1+0x870], R8 ;  /* 0x0008700801007387 */ /* 0x0003e20000100c00 */
[----:B------:R-:W-:Y:S01]  /*1d4c0*/  IMAD.MOV.U32 R17, RZ, RZ, 0xc06060a ;  /* 0x0c06060aff117424 */ /* 0x000fe200078e00ff */
[----:B------:R-:W-:Y:S01]  /*1d4d0*/  MOV R18, 0x4824246c ;  /* 0x4824246c00127802 */ /* 0x000fe20000000f00 */
[----:B------:R-:W-:Y:S02]  /*1d4e0*/  IMAD.MOV.U32 R19, RZ, RZ, -0x47a3a31c ;  /* 0xb85c5ce4ff137424 */ /* 0x000fe400078e00ff */
[----:B0-----:R-:W-:Y:S02]  /*1d4f0*/  HFMA2 R20, -RZ, RZ, -0.00757598876953125, -3.181640625 ;  /* 0x9fc2c25dff147431 */ /* 0x001fe400000001ff */
[----:B------:R-:W-:Y:S01]  /*1d500*/  IMAD.MOV.U32 R21, RZ, RZ, -0x422c2c92 ;  /* 0xbdd3d36eff157424 */ /* 0x000fe200078e00ff */
[----:B------:R-:W-:Y:S01]  /*1d510*/  MOV R22, 0x43acacef ;  /* 0x43acacef00167802 */ /* 0x000fe20000000f00 */
[----:B------:R-:W-:Y:S02]  /*1d520*/  IMAD.MOV.U32 R23, RZ, RZ, -0x3b9d9d5a ;  /* 0xc46262a6ff177424 */ /* 0x000fe400078e00ff */
[----:B--2---:R-:W-:-:S02]  /*1d530*/  HFMA2 R4, -RZ, RZ, -0.000260829925537109375, 6.7890625 ;  /* 0x8c4646caff047431 */ /* 0x004fc400000001ff */
[----:B------:R-:W-:Y:S01]  /*1d540*/  IMAD.MOV.U32 R5, RZ, RZ, -0x381111d7 ;  /* 0xc7eeee29ff057424 */ /* 0x000fe200078e00ff */
[----:B------:R-:W-:Y:S01]  /*1d550*/  MOV R6, 0x6bb8b8d3 ;  /* 0x6bb8b8d300067802 */ /* 0x000fe20000000f00 */
[----:B------:R-:W-:Y:S02]  /*1d560*/  IMAD.MOV.U32 R7, RZ, RZ, 0x2814143c ;  /* 0x2814143cff077424 */ /* 0x000fe400078e00ff */
[----:B---3--:R-:W-:Y:S02]  /*1d570*/  HFMA2 R12, -RZ, RZ, -252, -541.5 ;  /* 0xdbe0e03bff0c7431 */ /* 0x008fe400000001ff */
[----:B------:R-:W-:Y:S01]  /*1d580*/  IMAD.MOV.U32 R13, RZ, RZ, 0x64323256 ;  /* 0x64323256ff0d7424 */ /* 0x000fe200078e00ff */
[----:B------:R-:W-:Y:S01]  /*1d590*/  MOV R14, 0x743a3a4e ;  /* 0x743a3a4e000e7802 */ /* 0x000fe20000000f00 */
[----:B------:R-:W-:Y:S02]  /*1d5a0*/  IMAD.MOV.U32 R15, RZ, RZ, 0x140a0a1e ;  /* 0x140a0a1eff0f7424 */ /* 0x000fe400078e00ff */
[----:B-1----:R-:W-:-:S02]  /*1d5b0*/  HFMA2 R8, -RZ, RZ, -94.4375, -1842 ;  /* 0xd5e7e732ff087431 */ /* 0x002fc400000001ff */
[----:B------:R-:W-:Y:S01]  /*1d5c0*/  IMAD.MOV.U32 R9, RZ, RZ, -0x743737bd ;  /* 0x8bc8c843ff097424 */ /* 0x000fe200078e00ff */
[----:B------:R-:W-:Y:S01]  /*1d5d0*/  MOV R10, 0x6e373759 ;  /* 0x6e373759000a7802 */ /* 0x000fe20000000f00 */
[----:B------:R-:W-:Y:S01]  /*1d5e0*/  IMAD.MOV.U32 R11, RZ, RZ, -0x25929249 ;  /* 0xda6d6db7ff0b7424 */ /* 0x000fe200078e00ff */
[----:B------:R0:W-:Y:S04]  /*1d5f0*/  STL.128 [R1+0x890], R16 ;  /* 0x0008901001007387 */ /* 0x0001e80000100c00 */
[----:B------:R1:W-:Y:S04]  /*1d600*/  STL.128 [R1+0x8a0], R20 ;  /* 0x0008a01401007387 */ /* 0x0003e80000100c00 */
[----:B------:R2:W-:Y:S04]  /*1d610*/  STL.128 [R1+0x860], R4 ;  /* 0x0008600401007387 */ /* 0x0005e80000100c00 */
[----:B------:R3:W-:Y:S01]  /*1d620*/  STL.128 [R1+0x880], R12 ;  /* 0x0008800c01007387 */ /* 0x0007e20000100c00 */
[----:B0-----:R-:W-:-:S03]  /*1d630*/  HFMA2 R16, -RZ, RZ, -141.5, 4816 ;  /* 0xd86c6cb4ff107431 */ /* 0x001fc600000001ff */
[----:B------:R0:W-:Y:S01]  /*1d640*/  STL.128 [R1+0x8c0], R8 ;  /* 0x0008c00801007387 */ /* 0x0001e20000100c00 */
[----:B------:R-:W-:Y:S01]  /*1d650*/  IMAD.MOV.U32 R17, RZ, RZ, -0x53a9a906 ;  /* 0xac5656faff117424 */ /* 0x000fe200078e00ff */
[----:B------:R-:W-:Y:S01]  /*1d660*/  MOV R18, 0xf3f4f407 ;  /* 0xf3f4f40700127802 */ /* 0x000fe20000000f00 */
[----:B-1----:R-:W-:Y:S02]  /*1d670*/  HFMA2 R20, -RZ, RZ, -12.7890625, 1455 ;  /* 0xca6565afff147431 */ /* 0x002fe400000001ff */
[----:B------:R-:W-:Y:S01]  /*1d680*/  IMAD.MOV.U32 R19, RZ, RZ, -0x301515db ;  /* 0xcfeaea25ff137424 */ /* 0x000fe200078e00ff */
[----:B------:R-:W-:Y:S01]  /*1d690*/  MOV R22, 0x47aeaee9 ;  /* 0x47aeaee900167802 */ /* 0x000fe20000000f00 */
[----:B------:R-:W-:Y:S02]  /*1d6a0*/  IMAD.MOV.U32 R21, RZ, RZ, -0xb858572 ;  /* 0xf47a7a8eff157424 */ /* 0x000fe400078e00ff */
[----:B--2---:R-:W-:Y:S02]  /*1d6b0*/  HFMA2 R4, -RZ, RZ, 0.69580078125, -0.000690460205078125 ;  /* 0x399191a8ff047431 */ /* 0x004fe400000001ff */
[----:B------:R-:W-:Y:S01]  /*1d6c0*/  IMAD.MOV.U32 R23, RZ, RZ, 0x10080818 ;  /* 0x10080818ff177424 */ /* 0x000fe200078e00ff */
[----:B------:R-:W-:Y:S01]  /*1d6d0*/  MOV R6, 0xd3e4e437 ;  /* 0xd3e4e43700067802 */ /* 0x000fe20000000f00 */
[----:B------:R-:W-:-:S02]  /*1d6e0*/  IMAD.MOV.U32 R5, RZ, RZ, 0x319595a4 ;  /* 0x319595a4ff057424 */ /* 0x000fc400078e00ff */
[----:B---3--:R-:W-:Y:S02]  /*1d6f0*/  HFMA2 R12, -RZ, RZ, 2.3663043975830078125e-05, -0.00033855438232421875 ;  /* 0x018d8d8cff0c7431 */ /* 0x008fe400000001ff */
[----:B------:R-:W-:Y:S01]  /*1d700*/  IMAD.MOV.U32 R7, RZ, RZ, -0xd868675 ;  /* 0xf279798bff077424 */ /* 0x000fe200078e00ff */
[----:B------:R-:W-:Y:S01]  /*1d710*/  MOV R14, 0x9c4e4ed2 ;  /* 0x9c4e4ed2000e7802 */ /* 0x000fe20000000f00 */
[----:B------:R-:W-:Y:S01]  /*1d720*/  IMAD.MOV.U32 R13, RZ, RZ, -0x4e2a2a9c ;  /* 0xb1d5d564ff0d7424 */ /* 0x000fe200078e00ff */
[----:B------:R1:W-:Y:S01]  /*1d730*/  STL.128 [R1+0x8e0], R16 ;  /* 0x0008e01001007387 */ /* 0x0003e20000100c00 */
[----:B0-----:R-:W-:Y:S02]  /*1d740*/  HFMA2 R8, -RZ, RZ, 0.513671875, 0.0040435791015625 ;  /* 0x381c1c24ff087431 */ /* 0x001fe400000001ff */
[----:B------:R-:W-:Y:S01]  /*1d750*/  IMAD.MOV.U32 R15, RZ, RZ, 0x49a9a9e0 ;  /* 0x49a9a9e0ff0f7424 */ /* 0x000fe200078e00ff */
[----:B------:R-:W-:Y:S01]  /*1d760*/  MOV R10, 0x73b4b4c7 ;  /* 0x73b4b4c7000a7802 */ /* 0x000fe20000000f00 */
[----:B------:R-:W-:Y:S01]  /*1d770*/  IMAD.MOV.U32 R9, RZ, RZ, 0x57a6a6f1 ;  /* 0x57a6a6f1ff097424 */ /* 0x000fe200078e00ff */
[----:B------:R0:W-:Y:S01]  /*1d780*/  STL.128 [R1+0x8f0], R20 ;  /* 0x0008f01401007387 */ /* 0x0001e20000100c00 */
[----:B------:R-:W-:-:S03]  /*1d790*/  IMAD.MOV.U32 R11, RZ, RZ, -0x683939af ;  /* 0x97c6c651ff0b7424 */ /* 0x000fc600078e00ff */
[----:B------:R2:W-:Y:S04]  /*1d7a0*/  STL.128 [R1+0x8b0], R4 ;  /* 0x0008b00401007387 */ /* 0x0005e80000100c00 */
[----:B------:R3:W-:Y:S01]  /*1d7b0*/  STL.128 [R1+0x8d0], R12 ;  /* 0x0008d00c01007387 */ /* 0x0007e20000100c00 */
[----:B-1----:R-:W-:-:S03]  /*1d7c0*/  HFMA2 R16, -RZ, RZ, -0.00153636932373046875, 15.7265625 ;  /* 0x964b4bddff107431 */ /* 0x002fc600000001ff */
[----:B------:R1:W-:Y:S01]  /*1d7d0*/  STL.128 [R1+0x910], R8 ;  /* 0x0009100801007387 */ /* 0x0003e20000100c00 */
[----:B------:R-:W-:Y:S01]  /*1d7e0*/  IMAD.MOV.U32 R17, RZ, RZ, 0x61bdbddc ;  /* 0x61bdbddcff117424 */ /* 0x000fe200078e00ff */
[----:B------:R-:W-:Y:S01]  /*1d7f0*/  MOV R18, 0xd8b8b86 ;  /* 0x0d8b8b8600127802 */ /* 0x000fe20000000f00 */
[----:B------:R-:W-:Y:S02]  /*1d800*/  IMAD.MOV.U32 R19, RZ, RZ, 0xf8a8a85 ;  /* 0x0f8a8a85ff137424 */ /* 0x000fe400078e00ff */
[----:B0-----:R-:W-:Y:S02]  /*1d810*/  HFMA2 R20, -RZ, RZ, -568, 9344 ;  /* 0xe0707090ff147431 */ /* 0x001fe400000001ff */
[----:B------:R-:W-:Y:S01]  /*1d820*/  IMAD.MOV.U32 R21, RZ, RZ, 0x7c3e3e42 ;  /* 0x7c3e3e42ff157424 */ /* 0x000fe200078e00ff */
[----:B------:R-:W-:Y:S01]  /*1d830*/  MOV R22, 0x71b5b5c4 ;  /* 0x71b5b5c400167802 */ /* 0x000fe20000000f00 */
[----:B------:R-:W-:Y:S02]  /*1d840*/  IMAD.MOV.U32 R23, RZ, RZ, -0x33999956 ;  /* 0xcc6666aaff177424 */ /* 0x000fe400078e00ff */
[----:B--2---:R-:W-:-:S02]  /*1d850*/  HFMA2 R4, -RZ, RZ, 7912, -0.85400390625 ;  /* 0x6fbabad5ff047431 */ /* 0x004fc400000001ff */
[----:B------:R-:W-:Y:S01]  /*1d860*/  IMAD.MOV.U32 R5, RZ, RZ, -0xf878778 ;  /* 0xf0787888ff057424 */ /* 0x000fe200078e00ff */
[----:B------:R-:W-:Y:S01]  /*1d870*/  MOV R6, 0x4a25256f ;  /* 0x4a25256f00067802 */ /* 0x000fe20000000f00 */
[----:B------:R-:W-:Y:S02]  /*1d880*/  IMAD.MOV.U32 R7, RZ, RZ, 0x5c2e2e72 ;  /* 0x5c2e2e72ff077424 */ /* 0x000fe400078e00ff */
[----:B---3--:R-:W-:Y:S02]  /*1d890*/  HFMA2 R12, -RZ, RZ, -15.8125, -2118 ;  /* 0xcbe8e823ff0c7431 */ /* 0x008fe400000001ff */
[----:B------:R-:W-:Y:S01]  /*1d8a0*/  IMAD.MOV.U32 R13, RZ, RZ, -0x5e222284 ;  /* 0xa1dddd7cff0d7424 */ /* 0x000fe200078e00ff */
[----:B------:R-:W-:Y:S01]  /*1d8b0*/  MOV R14, 0xe874749c ;  /* 0xe874749c000e7802 */ /* 0x000fe20000000f00 */
[----:B------:R-:W-:Y:S02]  /*1d8c0*/  IMAD.MOV.U32 R15, RZ, RZ, 0x3e1f1f21 ;  /* 0x3e1f1f21ff0f7424 */ /* 0x000fe400078e00ff */
[----:B-1----:R-:W-:-:S02]  /*1d8d0*/  HFMA2 R8, -RZ, RZ, -3.189453125, 721.5 ;  /* 0xc26161a3ff087431 */ /* 0x002fc400000001ff */
[----:B------:R-:W-:Y:S01]  /*1d8e0*/  IMAD.MOV.U32 R9, RZ, RZ, 0x6a35355f ;  /* 0x6a35355fff097424 */ /* 0x000fe200078e00ff */
[----:B------:R-:W-:Y:S01]  /*1d8f0*/  MOV R10, 0xae5757f9 ;  /* 0xae5757f9000a7802 */ /* 0x000fe20000000f00 */
[----:B------:R-:W-:Y:S01]  /*1d900*/  IMAD.MOV.U32 R11, RZ, RZ, 0x69b9b9d0 ;  /* 0x69b9b9d0ff0b7424 */ /* 0x000fe200078e00ff */
[----:B------:R0:W-:Y:S04]  /*1d910*/  STL.128 [R1+0x930], R16 ;  /* 0x0009301001007387 */ /* 0x0001e80000100c00 */
[----:B------:R1:W-:Y:S04]  /*1d920*/  STL.128 [R1+0x940], R20 ;  /* 0x0009401401007387 */ /* 0x0003e80000100c00 */
[----:B------:R2:W-:Y:S04]  /*1d930*/  STL.128 [R1+0x900], R4 ;  /* 0x0009000401007387 */ /* 0x0005e80000100c00 */
[----:B------:R3:W-:Y:S01]  /*1d940*/  STL.128 [R1+0x920], R12 ;  /* 0x0009200c01007387 */ /* 0x0007e20000100c00 */
[----:B0-----:R-:W-:-:S03]  /*1d950*/  HFMA2 R16, -RZ, RZ, -188.125, -668 ;  /* 0xd9e1e138ff107431 */ /* 0x001fc600000001ff */
[----:B------:R0:W-:Y:S01]  /*1d960*/  STL.128 [R1+0x960], R8 ;  /* 0x0009600801007387 */ /* 0x0001e20000100c00 */
[----:B------:R-:W-:Y:S01]  /*1d970*/  IMAD.MOV.U32 R17, RZ, RZ, -0x140707ed ;  /* 0xebf8f813ff117424 */ /* 0x000fe200078e00ff */
[----:B------:R-:W-:Y:S01]  /*1d980*/  MOV R18, 0x2b9898b3 ;  /* 0x2b9898b300127802 */ /* 0x000fe20000000f00 */
[----:B-1----:R-:W-:Y:S02]  /*1d990*/  HFMA2 R20, -RZ, RZ, -51.28125, 2934 ;  /* 0xd26969bbff147431 */ /* 0x002fe400000001ff */
[----:B------:R-:W-:Y:S01]  /*1d9a0*/  IMAD.MOV.U32 R19, RZ, RZ, 0x22111133 ;  /* 0x22111133ff137424 */ /* 0x000fe200078e00ff */
[----:B------:R-:W-:Y:S01]  /*1d9b0*/  MOV R22, 0x78e8e89 ;  /* 0x078e8e8900167802 */ /* 0x000fe20000000f00 */
[----:B------:R-:W-:Y:S02]  /*1d9c0*/  IMAD.MOV.U32 R21, RZ, RZ, -0x56262690 ;  /* 0xa9d9d970ff157424 */ /* 0x000fe400078e00ff */
[----:B--2---:R-:W-:Y:S02]  /*1d9d0*/  HFMA2 R4, -RZ, RZ, -0.000522613525390625, 9.6875 ;  /* 0x904848d8ff047431 */ /* 0x004fe400000001ff */
[----:B------:R-:W-:Y:S01]  /*1d9e0*/  IMAD.MOV.U32 R23, RZ, RZ, 0x339494a7 ;  /* 0x339494a7ff177424 */ /* 0x000fe200078e00ff */
[----:B------:R-:W-:Y:S01]  /*1d9f0*/  MOV R6, 0xf7f6f601 ;  /* 0xf7f6f60100067802 */ /* 0x000fe20000000f00 */
[----:B------:R-:W-:-:S02]  /*1da00*/  IMAD.MOV.U32 R5, RZ, RZ, 0x6030305 ;  /* 0x06030305ff057424 */ /* 0x000fc400078e00ff */
[----:B---3--:R-:W-:Y:S02]  /*1da10*/  HFMA2 R12, -RZ, RZ, 0.0018367767333984375, -0.00010019540786743164062 ;  /* 0x17868691ff0c7431 */ /* 0x008fe400000001ff */
[----:B------:R-:W-:Y:S01]  /*1da20*/  IMAD.MOV.U32 R7, RZ, RZ, 0x1c0e0e12 ;  /* 0x1c0e0e12ff077424 */ /* 0x000fe200078e00ff */
[----:B------:R-:W-:Y:S01]  /*1da30*/  MOV R14, 0x3a1d1d27 ;  /* 0x3a1d1d27000e7802 */ /* 0x000fe20000000f00 */
[----:B------:R-:W-:Y:S01]  /*1da40*/  IMAD.MOV.U32 R13, RZ, RZ, -0x663e3ea8 ;  /* 0x99c1c158ff0d7424 */ /* 0x000fe200078e00ff */
[----:B------:R1:W-:Y:S01]  /*1da50*/  STL.128 [R1+0x980], R16 ;  /* 0x0009801001007387 */ /* 0x0003e20000100c00 */
[----:B0-----:R-:W-:Y:S02]  /*1da60*/  HFMA2 R8, -RZ, RZ, -0.00011909008026123046875, -25.140625 ;  /* 0x87cece49ff087431 */ /* 0x001fe400000001ff */
[----:B------:R-:W-:Y:S01]  /*1da70*/  IMAD.MOV.U32 R15, RZ, RZ, 0x279e9eb9 ;  /* 0x279e9eb9ff0f7424 */ /* 0x000fe200078e00ff */
[----:B------:R-:W-:Y:S01]  /*1da80*/  MOV R10, 0x50282878 ;  /* 0x50282878000a7802 */ /* 0x000fe20000000f00 */
[----:B------:R-:W-:Y:S01]  /*1da90*/  IMAD.MOV.U32 R9, RZ, RZ, -0x55aaaa01 ;  /* 0xaa5555ffff097424 */ /* 0x000fe200078e00ff */
[----:B------:R0:W-:Y:S01]  /*1daa0*/  STL.128 [R1+0x990], R20 ;  /* 0x0009901401007387 */ /* 0x0001e20000100c00 */
[----:B------:R-:W-:-:S03]  /*1dab0*/  IMAD.MOV.U32 R11, RZ, RZ, -0x5a202086 ;  /* 0xa5dfdf7aff0b7424 */ /* 0x000fc600078e00ff */
[----:B------:R2:W-:Y:S04]  /*1dac0*/  STL.128 [R1+0x950], R4 ;  /* 0x0009500401007387 */ /* 0x0005e80000100c00 */
[----:B------:R3:W-:Y:S01]  /*1dad0*/  STL.128 [R1+0x970], R12 ;  /* 0x0009700c01007387 */ /* 0x0007e20000100c00 */
[----:B-1----:R-:W-:-:S03]  /*1dae0*/  HFMA2 R16, -RZ, RZ, 1471, -1.962890625 ;  /* 0x65bfbfdaff107431 */ /* 0x002fc600000001ff */
[----:B------:R1:W-:Y:S01]  /*1daf0*/  STL.128 [R1+0x9b0], R8 ;  /* 0x0009b00801007387 */ /* 0x0003e20000100c00 */
[----:B------:R-:W-:Y:S01]  /*1db00*/  IMAD.MOV.U32 R17, RZ, RZ, -0x281919cf ;  /* 0xd7e6e631ff117424 */ /* 0x000fe200078e00ff */
[----:B------:R-:W-:Y:S01]  /*1db10*/  MOV R18, 0x844242c6 ;  /* 0x844242c600127802 */ /* 0x000fe20000000f00 */
[----:B------:R-:W-:Y:S02]  /*1db20*/  IMAD.MOV.U32 R19, RZ, RZ, -0x2f979748 ;  /* 0xd06868b8ff137424 */ /* 0x000fe400078e00ff */
[----:B0-----:R-:W-:Y:S02]  /*1db30*/  HFMA2 R20, -RZ, RZ, -3.4391880035400390625e-05, 2.880859375 ;  /* 0x824141c3ff147431 */ /* 0x001fe400000001ff */
[----:B------:R-:W-:Y:S01]  /*1db40*/  IMAD.MOV.U32 R21, RZ, RZ, 0x299999b0 ;  /* 0x299999b0ff157424 */ /* 0x000fe200078e00ff */
[----:B------:R-:W-:Y:S01]  /*1db50*/  MOV R22, 0x5a2d2d77 ;  /* 0x5a2d2d7700167802 */ /* 0x000fe20000000f00 */
[----:B------:R-:W-:Y:S02]  /*1db60*/  IMAD.MOV.U32 R23, RZ, RZ, 0x1e0f0f11 ;  /* 0x1e0f0f11ff177424 */ /* 0x000fe400078e00ff */
[----:B--2---:R-:W-:-:S02]  /*1db70*/  HFMA2 R4, -RZ, RZ, 0.08758544921875, -0.003765106201171875 ;  /* 0x2d9b9bb6ff047431 */ /* 0x004fc400000001ff */
[----:B------:R-:W-:Y:S01]  /*1db80*/  IMAD.MOV.U32 R5, RZ, RZ, 0x3c1e1e22 ;  /* 0x3c1e1e22ff057424 */ /* 0x000fe200078e00ff */
[----:B------:R-:W-:Y:S01]  /*1db90*/  MOV R6, 0x15878792 ;  /* 0x1587879200067802 */ /* 0x000fe20000000f00 */
[----:B------:R-:W-:Y:S02]  /*1dba0*/  IMAD.MOV.U32 R7, RZ, RZ, -0x361616e0 ;  /* 0xc9e9e920ff077424 */ /* 0x000fe400078e00ff */
[----:B---3--:R-:W-:Y:S02]  /*1dbb0*/  HFMA2 R12, -RZ, RZ, 5.41210174560546875e-05, -0.0002782344818115234375 ;  /* 0x038c8c8fff0c7431 */ /* 0x008fe400000001ff */
[----:B------:R-:W-:Y:S01]  /*1dbc0*/  IMAD.MOV.U32 R13, RZ, RZ, 0x59a1a1f8 ;  /* 0x59a1a1f8ff0d7424 */ /* 0x000fe200078e00ff */
[----:B------:R-:W-:Y:S01]  /*1dbd0*/  MOV R14, 0x9898980 ;  /* 0x09898980000e7802 */ /* 0x000fe20000000f00 */
[----:B------:R-:W-:Y:S02]  /*1dbe0*/  IMAD.MOV.U32 R15, RZ, RZ, 0x1a0d0d17 ;  /* 0x1a0d0d17ff0f7424 */ /* 0x000fe400078e00ff */
[----:B-1----:R-:W-:-:S02]  /*1dbf0*/  HFMA2 R8, -RZ, RZ, -0.022552490234375, 945.5 ;  /* 0xa5c66363ff087431 */ /* 0x002fc400000001ff */
[----:B------:R-:W-:Y:S01]  /*1dc00*/  IMAD.MOV.U32 R9, RZ, RZ, -0x7b078384 ;  /* 0x84f87c7cff097424 */ /* 0x000fe200078e00ff */
[----:B------:R-:W-:Y:S01]  /*1dc10*/  MOV R10, 0x99ee7777 ;  /* 0x99ee7777000a7802 */ /* 0x000fe20000000f00 */
[----:B------:R-:W-:Y:S01]  /*1dc20*/  IMAD.MOV.U32 R11, RZ, RZ, -0x72098485 ;  /* 0x8df67b7bff0b7424 */ /* 0x000fe200078e00ff */
[----:B------:R0:W-:Y:S04]  /*1dc30*/  STL.128 [R1+0x9d0], R16 ;  /* 0x0009d01001007387 */ /* 0x0001e80000100c00 */
[----:B------:R1:W-:Y:S04]  /*1dc40*/  STL.128 [R1+0x9e0], R20 ;  /* 0x0009e01401007387 */ /* 0x0003e80000100c00 */
[----:B------:R2:W-:Y:S04]  /*1dc50*/  STL.128 [R1+0x9a0], R4 ;  /* 0x0009a00401007387 */ /* 0x0005e80000100c00 */
[----:B------:R3:W-:Y:S01]  /*1dc60*/  STL.128 [R1+0x9c0], R12 ;  /* 0x0009c00c01007387 */ /* 0x0007e20000100c00 */
[----:B0-----:R-:W-:-:S03]  /*1dc70*/  HFMA2 R16, -RZ, RZ, 35, 0.130859375 ;  /* 0x50603030ff107431 */ /* 0x001fc600000001ff */
[----:B------:R0:W-:Y:S01]  /*1dc80*/  STL.128 [R1+0xe00], R8 ;  /* 0x000e000801007387 */ /* 0x0001e20000100c00 */
[----:B------:R-:W-:Y:S01]  /*1dc90*/  IMAD.MOV.U32 R17, RZ, RZ, 0x3020101 ;  /* 0x03020101ff117424 */ /* 0x000fe200078e00ff */
[----:B------:R-:W-:Y:S01]  /*1dca0*/  MOV R18, 0xa9ce6767 ;  /* 0xa9ce676700127802 */ /* 0x000fe20000000f00 */
[----:B-1----:R-:W-:Y:S02]  /*1dcb0*/  HFMA2 R22, -RZ, RZ, -1613, -0.059906005859375 ;  /* 0xe64dababff167431 */ /* 0x002fe400000001ff */
[----:B------:R-:W-:Y:S01]  /*1dcc0*/  IMAD.MOV.U32 R19, RZ, RZ, 0x7d562b2b ;  /* 0x7d562b2bff137424 */ /* 0x000fe200078e00ff */
[----:B------:R-:W-:Y:S01]  /*1dcd0*/  MOV R20, 0x19e7fefe ;  /* 0x19e7fefe00147802 */ /* 0x000fe20000000f00 */
[----:B------:R-:W-:Y:S02]  /*1dce0*/  IMAD.MOV.U32 R21, RZ, RZ, 0x62b5d7d7 ;  /* 0x62b5d7d7ff157424 */ /* 0x000fe400078e00ff */
[----:B--2---:R-:W-:Y:S02]  /*1dcf0*/  HFMA2 R4, -RZ, RZ, 62976, -0.1497802734375 ;  /* 0x7bb0b0cbff047431 */ /* 0x004fe400000001ff */
[----:B------:R-:W-:Y:S01]  /*1dd00*/  IMAD.MOV.U32 R23, RZ, RZ, -0x6513898a ;  /* 0x9aec7676ff177424 */ /* 0x000fe200078e00ff */
[----:B------:R-:W-:Y:S01]  /*1dd10*/  MOV R6, 0x6dbbbbd6 ;  /* 0x6dbbbbd600067802 */ /* 0x000fe20000000f00 */
[----:B------:R-:W-:-:S02]  /*1dd20*/  IMAD.MOV.U32 R5, RZ, RZ, -0x57abab04 ;  /* 0xa85454fcff057424 */ /* 0x000fc400078e00ff */
[----:B---3--:R-:W-:Y:S02]  /*1dd30*/  HFMA2 R12, -RZ, RZ, 0.0003659725189208984375, -14224 ;  /* 0x0dfff2f2ff0c7431 */ /* 0x008fe400000001ff */
[----:B------:R-:W-:Y:S01]  /*1dd40*/  IMAD.MOV.U32 R7, RZ, RZ, 0x2c16163a ;  /* 0x2c16163aff077424 */ /* 0x000fe200078e00ff */
[----:B------:R-:W-:Y:S01]  /*1dd50*/  MOV R14, 0xb1de6f6f ;  /* 0xb1de6f6f000e7802 */ /* 0x000fe20000000f00 */
[----:B------:R-:W-:Y:S01]  /*1dd60*/  IMAD.MOV.U32 R13, RZ, RZ, -0x42299495 ;  /* 0xbdd66b6bff0d7424 */ /* 0x000fe200078e00ff */
[----:B------:R1:W-:Y:S01]  /*1dd70*/  STL.128 [R1+0xe20], R16 ;  /* 0x000e201001007387 */ /* 0x0003e20000100c00 */
[----:B0-----:R-:W-:Y:S02]  /*1dd80*/  HFMA2 R10, -RZ, RZ, -11.109375, 7.27734375 ;  /* 0xc98e4747ff0a7431 */ /* 0x001fe400000001ff */
[----:B------:R-:W-:Y:S01]  /*1dd90*/  IMAD.MOV.U32 R15, RZ, RZ, 0x5491c5c5 ;  /* 0x5491c5c5ff0f7424 */ /* 0x000fe200078e00ff */
[----:B------:R-:W-:Y:S01]  /*1dda0*/  MOV R8, 0x15effafa ;  /* 0x15effafa00087802 */ /* 0x000fe20000000f00 */
[----:B------:R-:W-:Y:S01]  /*1ddb0*/  IMAD.MOV.U32 R9, RZ, RZ, -0x144da6a7 ;  /* 0xebb25959ff097424 */ /* 0x000fe200078e00ff */
[----:B------:R0:W-:Y:S01]  /*1ddc0*/  STL.128 [R1+0xe30], R20 ;  /* 0x000e301401007387 */ /* 0x0001e20000100c00 */
[----:B------:R-:W-:-:S03]  /*1ddd0*/  IMAD.MOV.U32 R11, RZ, RZ, 0xbfbf0f0 ;  /* 0x0bfbf0f0ff0b7424 */ /* 0x000fc600078e00ff */
[----:B------:R2:W-:Y:S04]  /*1dde0*/  STL.128 [R1+0x9f0], R4 ;  /* 0x0009f00401007387 */ /* 0x0005e80000100c00 */
[----:B------:R3:W-:Y:S01]  /*1ddf0*/  STL.128 [R1+0xe10], R12 ;  /* 0x000e100c01007387 */ /* 0x0007e20000100c00 */
[----:B-1----:R-:W-:-:S03]  /*1de00*/  HFMA2 R16, -RZ, RZ, -1.7841796875, -0.0045013427734375 ;  /* 0xbf239c9cff107431 */ /* 0x002fc600000001ff */
[----:B------:R1:W-:Y:S01]  /*1de10*/  STL.128 [R1+0xe50], R8 ;  /* 0x000e500801007387 */ /* 0x0003e20000100c00 */
[----:B------:R-:W-:Y:S01]  /*1de20*/  IMAD.MOV.U32 R17, RZ, RZ, -0x8ac5b5c ;  /* 0xf753a4a4ff117424 */ /* 0x000fe200078e00ff */
[----:B------:R-:W-:Y:S01]  /*1de30*/  MOV R18, 0x96e47272 ;  /* 0x96e4727200127802 */ /* 0x000fe20000000f00 */
[----:B------:R-:W-:Y:S02]  /*1de40*/  IMAD.MOV.U32 R19, RZ, RZ, 0x5b9bc0c0 ;  /* 0x5b9bc0c0ff137424 */ /* 0x000fe400078e00ff */
[----:B0-----:R-:W-:Y:S02]  /*1de50*/  HFMA2 R20, -RZ, RZ, -3.228515625, -0.482177734375 ;  /* 0xc275b7b7ff147431 */ /* 0x001fe400000001ff */
[----:B------:R-:W-:Y:S01]  /*1de60*/  IMAD.MOV.U32 R21, RZ, RZ, 0x1ce1fdfd ;  /* 0x1ce1fdfdff157424 */ /* 0x000fe200078e00ff */
[----:B------:R-:W-:Y:S01]  /*1de70*/  MOV R22, 0xae3d9393 ;  /* 0xae3d939300167802 */ /* 0x000fe20000000f00 */
[----:B------:R-:W-:Y:S02]  /*1de80*/  IMAD.MOV.U32 R23, RZ, RZ, 0x6a4c2626 ;  /* 0x6a4c2626ff177424 */ /* 0x000fe400078e00ff */
[----:B--2---:R-:W-:Y:S01]  /*1de90*/  HFMA2 R6, -RZ, RZ, 2.267578125, -11.5703125 ;  /* 0x4089c9c9ff067431 */ /* 0x004fe200000001ff */
[----:B------:R-:W-:Y:S01]  /*1dea0*/  MOV R4, 0x458fcaca ;  /* 0x458fcaca00047802 */ /* 0x000fe20000000f00 */
[----:B------:R-:W-:Y:S01]  /*1deb0*/  IMAD.MOV.U32 R5, RZ, RZ, -0x62e07d7e ;  /* 0x9d1f8282ff057424 */ /* 0x000fe200078e00ff */
[----:B------:R0:W-:Y:S01]  /*1dec0*/  STL.128 [R1+0xe70], R16 ;  /* 0x000e701001007387 */ /* 0x0001e20000100c00 */
[----:B---3--:R-:W-:Y:S01]  /*1ded0*/  MOV R12, 0xec41adad ;  /* 0xec41adad000c7802 */ /* 0x008fe20000000f00 */
[----:B------:R-:W-:Y:S01]  /*1dee0*/  IMAD.MOV.U32 R13, RZ, RZ, 0x67b3d4d4 ;  /* 0x67b3d4d4ff0d7424 */ /* 0x000fe200078e00ff */
[----:B------:R-:W-:Y:S01]  /*1def0*/  MOV R14, 0xfd5fa2a2 ;  /* 0xfd5fa2a2000e7802 */ /* 0x000fe20000000f00 */
[----:B------:R-:W-:-:S02]  /*1df00*/  IMAD.MOV.U32 R15, RZ, RZ, -0x15ba5051 ;  /* 0xea45afafff0f7424 */ /* 0x000fc400078e00ff */
[----:B-1----:R-:W-:Y:S02]  /*1df10*/  HFMA2 R8, -RZ, RZ, 282, 0.2626953125 ;  /* 0x5c683434ff087431 */ /* 0x002fe400000001ff */
[----:B------:R-:W-:Y:S01]  /*1df20*/  IMAD.MOV.U32 R7, RZ, RZ, -0x78058283 ;  /* 0x87fa7d7dff077424 */ /* 0x000fe200078e00ff */
[----:B------:R-:W-:Y:S01]  /*1df30*/  MOV R10, 0x34d1e5e5 ;  /* 0x34d1e5e5000a7802 */ /* 0x000fe20000000f00 */
[----:B------:R-:W-:Y:S01]  /*1df40*/  IMAD.MOV.U32 R9, RZ, RZ, -0xbae5a5b ;  /* 0xf451a5a5ff097424 */ /* 0x000fe200078e00ff */
[----:B------:R1:W-:Y:S01]  /*1df50*/  STL.128 [R1+0xe60], R12 ;  /* 0x000e600c01007387 */ /* 0x0003e20000100c00 */
[----:B------:R-:W-:-:S03]  /*1df60*/  IMAD.MOV.U32 R11, RZ, RZ, 0x8f9f1f1 ;  /* 0x08f9f1f1ff0b7424 */ /* 0x000fc600078e00ff */
[----:B------:R2:W-:Y:S01]  /*1df70*/  STL.128 [R1+0xe80], R20 ;  /* 0x000e801401007387 */ /* 0x0005e20000100c00 */
[----:B0-----:R-:W-:-:S03]  /*1df80*/  HFMA2 R16, -RZ, RZ, 0.0002460479736328125, 6.12735748291015625e-05 ;  /* 0x0c080404ff107431 */ /* 0x001fc600000001ff */
[----:B------:R0:W-:Y:S01]  /*1df90*/  STL.128 [R1+0xe40], R4 ;  /* 0x000e400401007387 */ /* 0x0001e20000100c00 */
[----:B------:R-:W-:Y:S01]  /*1dfa0*/  IMAD.MOV.U32 R17, RZ, RZ, 0x5295c7c7 ;  /* 0x5295c7c7ff117424 */ /* 0x000fe200078e00ff */
[----:B------:R-:W-:Y:S01]  /*1dfb0*/  MOV R18, 0x65462323 ;  /* 0x6546232300127802 */ /* 0x000fe20000000f00 */
[----:B------:R-:W-:Y:S01]  /*1dfc0*/  IMAD.MOV.U32 R19, RZ, RZ, 0x5e9dc3c3 ;  /* 0x5e9dc3c3ff137424 */ /* 0x000fe200078e00ff */
[----:B------:R3:W-:Y:S01]  /*1dfd0*/  STL.128 [R1+0xea0], R8 ;  /* 0x000ea00801007387 */ /* 0x0007e20000100c00 */
[----:B-1----:R-:W-:Y:S02]  /*1dfe0*/  HFMA2 R12, -RZ, RZ, -0.00096225738525390625, 11144 ;  /* 0x93e27171ff0c7431 */ /* 0x002fe400000001ff */
[----:B------:R-:W-:Y:S01]  /*1dff0*/  IMAD.MOV.U32 R13, RZ, RZ, 0x73abd8d8 ;  /* 0x73abd8d8ff0d7424 */ /* 0x000fe200078e00ff */
[----:B------:R-:W-:Y:S01]  /*1e000*/  MOV R14, 0x53623131 ;  /* 0x53623131000e7802 */ /* 0x000fe20000000f00 */
[----:B------:R-:W-:Y:S02]  /*1e010*/  IMAD.MOV.U32 R15, RZ, RZ, 0x3f2a1515 ;  /* 0x3f2a1515ff0f7424 */ /* 0x000fe400078e00ff */
[----:B--2---:R-:W-:-:S02]  /*1e020*/  HFMA2 R20, -RZ, RZ, 0.03271484375, 0.0019989013671875 ;  /* 0x28301818ff147431 */ /* 0x004fc400000001ff */
[----:B------:R-:W-:Y:S01]  /*1e030*/  IMAD.MOV.U32 R21, RZ, RZ, -0x5ec8696a ;  /* 0xa1379696ff157424 */ /* 0x000fe200078e00ff */
[----:B------:R-:W-:Y:S01]  /*1e040*/  MOV R22, 0xf0a0505 ;  /* 0x0f0a050500167802 */ /* 0x000fe20000000f00 */
[----:B------:R-:W-:Y:S02]  /*1e050*/  IMAD.MOV.U32 R23, RZ, RZ, -0x4ad06566 ;  /* 0xb52f9a9aff177424 */ /* 0x000fe400078e00ff */
[----:B0-----:R-:W-:Y:S02]  /*1e060*/  HFMA2 R4, -RZ, RZ, 205.5, 0.38818359375 ;  /* 0x5a6c3636ff047431 */ /* 0x001fe400000001ff */
[----:B------:R-:W-:Y:S01]  /*1e070*/  IMAD.MOV.U32 R5, RZ, RZ, 0x417e3f3f ;  /* 0x417e3f3fff057424 */ /* 0x000fe200078e00ff */
[----:B------:R-:W-:Y:S01]  /*1e080*/  MOV R6, 0x2f5f7f7 ;  /* 0x02f5f7f700067802 */ /* 0x000fe20000000f00 */
[----:B------:R-:W-:Y:S02]  /*1e090*/  IMAD.MOV.U32 R7, RZ, RZ, 0x4f83cccc ;  /* 0x4f83ccccff077424 */ /* 0x000fe400078e00ff */
[----:B---3--:R-:W-:-:S02]  /*1e0a0*/  HFMA2 R8, -RZ, RZ, 0.0265655517578125, -4054 ;  /* 0x26cdebebff087431 */ /* 0x008fc400000001ff */
[----:B------:R-:W-:Y:S01]  /*1e0b0*/  IMAD.MOV.U32 R9, RZ, RZ, 0x694e2727 ;  /* 0x694e2727ff097424 */ /* 0x000fe200078e00ff */
[----:B------:R-:W-:Y:S01]  /*1e0c0*/  MOV R10, 0xcd7fb2b2 ;  /* 0xcd7fb2b2000a7802 */ /* 0x000fe20000000f00 */
[----:B------:R-:W-:Y:S01]  /*1e0d0*/  IMAD.MOV.U32 R11, RZ, RZ, -0x60158a8b ;  /* 0x9fea7575ff0b7424 */ /* 0x000fe200078e00ff */
[----:B------:R0:W-:Y:S04]  /*1e0e0*/  STL.128 [R1+0xeb0], R12 ;  /* 0x000eb00c01007387 */ /* 0x0001e80000100c00 */
[----:B------:R1:W-:Y:S04]  /*1e0f0*/  STL.128 [R1+0xec0], R16 ;  /* 0x000ec01001007387 */ /* 0x0003e80000100c00 */
[----:B------:R2:W-:Y:S04]  /*1e100*/  STL.128 [R1+0xed0], R20 ;  /* 0x000ed01401007387 */ /* 0x0005e80000100c00 */
[----:B------:R3:W-:Y:S01]  /*1e110*/  STL.128 [R1+0xe90], R4 ;  /* 0x000e900401007387 */ /* 0x0007e20000100c00 */
[----:B0-----:R-:W-:-:S03]  /*1e120*/  HFMA2 R12, -RZ, RZ, 0.003452301025390625, 0.00015366077423095703125 ;  /* 0x1b120909ff0c7431 */ /* 0x001fc600000001ff */
[----:B------:R0:W-:Y:S01]  /*1e130*/  STL.128 [R1+0xef0], R8 ;  /* 0x000ef00801007387 */ /* 0x0001e20000100c00 */
[----:B------:R-:W-:Y:S01]  /*1e140*/  IMAD.MOV.U32 R13, RZ, RZ, -0x61e27c7d ;  /* 0x9e1d8383ff0d7424 */ /* 0x000fe200078e00ff */
[----:B------:R-:W-:Y:S01]  /*1e150*/  MOV R14, 0x74582c2c ;  /* 0x74582c2c000e7802 */ /* 0x000fe20000000f00 */
[----:B-1----:R-:W-:Y:S02]  /*1e160*/  HFMA2 R16, -RZ, RZ, 0.0814208984375, 0.0034694671630859375 ;  /* 0x2d361b1bff107431 */ /* 0x002fe400000001ff */
[----:B------:R-:W-:Y:S01]  /*1e170*/  IMAD.MOV.U32 R15, RZ, RZ, 0x2e341a1a ;  /* 0x2e341a1aff0f7424 */ /* 0x000fe200078e00ff */
[----:B------:R-:W-:Y:S01]  /*1e180*/  MOV R18, 0xeeb45a5a ;  /* 0xeeb45a5a00127802 */ /* 0x000fe20000000f00 */
[----:B------:R-:W-:Y:S02]  /*1e190*/  IMAD.MOV.U32 R17, RZ, RZ, -0x4d239192 ;  /* 0xb2dc6e6eff117424 */ /* 0x000fe400078e00ff */
[----:B--2---:R-:W-:Y:S02]  /*1e1a0*/  HFMA2 R20, -RZ, RZ, -27200, 50.5625 ;  /* 0xf6a45252ff147431 */ /* 0x004fe400000001ff */
[----:B------:R-:W-:Y:S01]  /*1e1b0*/  IMAD.MOV.U32 R19, RZ, RZ, -0x4a45f60 ;  /* 0xfb5ba0a0ff137424 */ /* 0x000fe200078e00ff */
[----:B------:R-:W-:Y:S01]  /*1e1c0*/  MOV R22, 0x61b7d6d6 ;  /* 0x61b7d6d600167802 */ /* 0x000fe20000000f00 */
[----:B------:R-:W-:-:S02]  /*1e1d0*/  IMAD.MOV.U32 R21, RZ, RZ, 0x4d763b3b ;  /* 0x4d763b3bff157424 */ /* 0x000fc400078e00ff */
[----:B---3--:R-:W-:Y:S02]  /*1e1e0*/  HFMA2 R4, -RZ, RZ, 0.0001542568206787109375, 0.00010722875595092773438 ;  /* 0x090e0707ff047431 */ /* 0x008fe400000001ff */
[----:B------:R-:W-:Y:S01]  /*1e1f0*/  IMAD.MOV.U32 R23, RZ, RZ, -0x31824c4d ;  /* 0xce7db3b3ff177424 */ /* 0x000fe200078e00ff */
[----:B------:R-:W-:Y:S01]  /*1e200*/  MOV R6, 0x9b1b8080 ;  /* 0x9b1b808000067802 */ /* 0x000fe20000000f00 */
[----:B------:R-:W-:Y:S01]  /*1e210*/  IMAD.MOV.U32 R5, RZ, RZ, 0x36241212 ;  /* 0x36241212ff057424 */ /* 0x000fe200078e00ff */
[----:B------:R1:W-:Y:S01]  /*1e220*/  STL.128 [R1+0xf00], R12 ;  /* 0x000f000c01007387 */ /* 0x0003e20000100c00 */
[----:B0-----:R-:W-:Y:S02]  /*1e230*/  HFMA2 R8, -RZ, RZ, -23136, 58.59375 ;  /* 0xf5a65353ff087431 */ /* 0x001fe400000001ff */
[----:B------:R-:W-:Y:S01]  /*1e240*/  IMAD.MOV.U32 R7, RZ, RZ, 0x3ddfe2e2 ;  /* 0x3ddfe2e2ff077424 */ /* 0x000fe200078e00ff */
[----:B------:R-:W-:Y:S01]  /*1e250*/  MOV R11, 0x2cc1eded ;  /* 0x2cc1eded000b7802 */ /* 0x000fe20000000f00 */
[----:B------:R-:W-:Y:S01]  /*1e260*/  IMAD.MOV.U32 R9, RZ, RZ, 0x68b9d1d1 ;  /* 0x68b9d1d1ff097424 */ /* 0x000fe200078e00ff */
[----:B------:R0:W-:Y:S01]  /*1e270*/  STL.128 [R1+0xf10], R16 ;  /* 0x000f101001007387 */ /* 0x0001e20000100c00 */
[----:B------:R-:W-:-:S03]  /*1e280*/  IMAD.MOV.U32 R10, RZ, RZ, RZ ;  /* 0x000000ffff0a7224 */ /* 0x000fc600078e00ff */
[----:B------:R2:W-:Y:S04]  /*1e290*/  STL.128 [R1+0xf20], R20 ;  /* 0x000f201401007387 */ /* 0x0005e80000100c00 */
[----:B------:R3:W-:Y:S01]  /*1e2a0*/  STL.128 [R1+0xee0], R4 ;  /* 0x000ee00401007387 */ /* 0x0007e20000100c00 */
[----:B-1----:R-:W-:-:S03]  /*1e2b0*/  HFMA2 R12, -RZ, RZ, 544, 0.008056640625 ;  /* 0x60402020ff0c7431 */ /* 0x002fc600000001ff */
[----:B------:R1:W-:Y:S01]  /*1e2c0*/  STL.128 [R1+0xf40], R8 ;  /* 0x000f400801007387 */ /* 0x0003e20000100c00 */
[----:B------:R-:W-:Y:S01]  /*1e2d0*/  IMAD.MOV.U32 R13, RZ, RZ, 0x1fe3fcfc ;  /* 0x1fe3fcfcff0d7424 */ /* 0x000fe200078e00ff */
[----:B------:R-:W-:Y:S01]  /*1e2e0*/  MOV R14, 0xc879b1b1 ;  /* 0xc879b1b1000e7802 */ /* 0x000fe20000000f00 */
[----:B------:R-:W-:Y:S02]  /*1e2f0*/  IMAD.MOV.U32 R15, RZ, RZ, -0x1249a4a5 ;  /* 0xedb65b5bff0f7424 */ /* 0x000fe400078e00ff */
[----:B0-----:R-:W-:Y:S02]  /*1e300*/  HFMA2 R16, -RZ, RZ, -1.70703125, 3284 ;  /* 0xbed46a6aff107431 */ /* 0x001fe400000001ff */
[----:B------:R-:W-:Y:S01]  /*1e310*/  IMAD.MOV.U32 R17, RZ, RZ, 0x468dcbcb ;  /* 0x468dcbcbff117424 */ /* 0x000fe200078e00ff */
[----:B------:R-:W-:Y:S01]  /*1e320*/  MOV R18, 0xd967bebe ;  /* 0xd967bebe00127802 */ /* 0x000fe20000000f00 */
[----:B------:R-:W-:Y:S02]  /*1e330*/  IMAD.MOV.U32 R19, RZ, RZ, 0x4b723939 ;  /* 0x4b723939ff137424 */ /* 0x000fe400078e00ff */
[----:B--2---:R-:W-:-:S02]  /*1e340*/  HFMA2 R20, -RZ, RZ, -421, 12.578125 ;  /* 0xde944a4aff147431 */ /* 0x004fc400000001ff */
[----:B------:R-:W-:Y:S01]  /*1e350*/  IMAD.MOV.U32 R21, RZ, RZ, -0x2b67b3b4 ;  /* 0xd4984c4cff157424 */ /* 0x000fe200078e00ff */
[----:B------:R-:W-:Y:S01]  /*1e360*/  MOV R22, 0xe8b05858 ;  /* 0xe8b0585800167802 */ /* 0x000fe20000000f00 */
[----:B------:R-:W-:Y:S02]  /*1e370*/  IMAD.MOV.U32 R23, RZ, RZ, 0x4a85cfcf ;  /* 0x4a85cfcfff177424 */ /* 0x000fe400078e00ff */
[----:B---3--:R-:W-:Y:S02]  /*1e380*/  HFMA2 R4, -RZ, RZ, 59968, 0.040313720703125 ;  /* 0x7b522929ff047431 */ /* 0x008fe400000001ff */
[----:B------:R-:W-:Y:S01]  /*1e390*/  IMAD.MOV.U32 R5, RZ, RZ, 0x3edde3e3 ;  /* 0x3edde3e3ff057424 */ /* 0x000fe200078e00ff */
[----:B------:R-:W-:Y:S01]  /*1e3a0*/  MOV R6, 0x715e2f2f ;  /* 0x715e2f2f00067802 */ /* 0x000fe20000000f00 */
[----:B------:R-:W-:Y:S02]  /*1e3b0*/  IMAD.MOV.U32 R7, RZ, RZ, -0x68ec7b7c ;  /* 0x97138484ff077424 */ /* 0x000fe400078e00ff */
[----:B-1----:R-:W-:-:S02]  /*1e3c0*/  HFMA2 R8, -RZ, RZ, -5.5234375, 3.630859375 ;  /* 0xc5864343ff087431 */ /* 0x002fc400000001ff */
[----:B------:R-:W-:Y:S01]  /*1e3d0*/  IMAD.MOV.U32 R9, RZ, RZ, -0x2865b2b3 ;  /* 0xd79a4d4dff097424 */ /* 0x000fe200078e00ff */
[----:B------:R-:W-:Y:S01]  /*1e3e0*/  MOV R10, 0x55663333 ;  /* 0x55663333000a7802 */ /* 0x000fe20000000f00 */
[----:B------:R-:W-:Y:S01]  /*1e3f0*/  IMAD.MOV.U32 R11, RZ, RZ, -0x6bee7a7b ;  /* 0x94118585ff0b7424 */ /* 0x000fe200078e00ff */
[----:B------:R0:W-:Y:S04]  /*1e400*/  STL.128 [R1+0xf50], R12 ;  /* 0x000f500c01007387 */ /* 0x0001e80000100c00 */
[----:B------:R1:W-:Y:S04]  /*1e410*/  STL.128 [R1+0xf60], R16 ;  /* 0x000f601001007387 */ /* 0x0003e80000100c00 */
[----:B------:R2:W-:Y:S04]  /*1e420*/  STL.128 [R1+0xf70], R20 ;  /* 0x000f701401007387 */ /* 0x0005e80000100c00 */
[----:B------:R3:W-:Y:S01]  /*1e430*/  STL.128 [R1+0xf30], R4 ;  /* 0x000f300401007387 */ /* 0x0007e20000100c00 */
[----:B0-----:R-:W-:-:S03]  /*1e440*/  HFMA2 R12, -RZ, RZ, -30.15625, 5.26953125 ;  /* 0xcf8a4545ff0c7431 */ /* 0x001fc600000001ff */
[----:B------:R0:W-:Y:S01]  /*1e450*/  STL.128 [R1+0xf90], R8 ;  /* 0x000f900801007387 */ /* 0x0001e20000100c00 */
[----:B------:R-:W-:Y:S01]  /*1e460*/  IMAD.MOV.U32 R13, RZ, RZ, 0x10e9f9f9 ;  /* 0x10e9f9f9ff0d7424 */ /* 0x000fe200078e00ff */
[----:B------:R-:W-:Y:S01]  /*1e470*/  MOV R14, 0x6040202 ;  /* 0x06040202000e7802 */ /* 0x000fe20000000f00 */
[----:B-1----:R-:W-:Y:S02]  /*1e480*/  HFMA2 R16, -RZ, RZ, -9472, 34.5 ;  /* 0xf0a05050ff107431 */ /* 0x002fe400000001ff */
[----:B------:R-:W-:Y:S01]  /*1e490*/  IMAD.MOV.U32 R15, RZ, RZ, -0x7e018081 ;  /* 0x81fe7f7fff0f7424 */ /* 0x000fe200078e00ff */
[----:B------:R-:W-:Y:S01]  /*1e4a0*/  MOV R18, 0xba259f9f ;  /* 0xba259f9f00127802 */ /* 0x000fe20000000f00 */
[----:B------:R-:W-:Y:S02]  /*1e4b0*/  IMAD.MOV.U32 R17, RZ, RZ, 0x44783c3c ;  /* 0x44783c3cff117424 */ /* 0x000fe400078e00ff */
[----:B--2---:R-:W-:Y:S02]  /*1e4c0*/  HFMA2 R20, -RZ, RZ, -15632, 42.53125 ;  /* 0xf3a25151ff147431 */ /* 0x004fe400000001ff */
[----:B------:R-:W-:Y:S01]  /*1e4d0*/  IMAD.MOV.U32 R19, RZ, RZ, -0x1cb45758 ;  /* 0xe34ba8a8ff137424 */ /* 0x000fe200078e00ff */
[----:B------:R-:W-:Y:S01]  /*1e4e0*/  MOV R22, 0xc0804040 ;  /* 0xc080404000167802 */ /* 0x000fe20000000f00 */
[----:B------:R-:W-:-:S02]  /*1e4f0*/  IMAD.MOV.U32 R21, RZ, RZ, -0x1a25c5d ;  /* 0xfe5da3a3ff157424 */ /* 0x000fc400078e00ff */
[----:B---3--:R-:W-:Y:S02]  /*1e500*/  HFMA2 R4, -RZ, RZ, 3958, -38.5 ;  /* 0x6bbbd0d0ff047431 */ /* 0x008fe400000001ff */
[----:B------:R-:W-:Y:S01]  /*1e510*/  IMAD.MOV.U32 R23, RZ, RZ, -0x75fa7071 ;  /* 0x8a058f8fff177424 */ /* 0x000fe200078e00ff */
[----:B------:R-:W-:Y:S01]  /*1e520*/  MOV R6, 0xe54faaaa ;  /* 0xe54faaaa00067802 */ /* 0x000fe20000000f00 */
[----:B------:R-:W-:Y:S01]  /*1e530*/  IMAD.MOV.U32 R5, RZ, RZ, 0x2ac5efef ;  /* 0x2ac5efefff057424 */ /* 0x000fe200078e00ff */
[----:B------:R1:W-:Y:S01]  /*1e540*/  STL.128 [R1+0xfa0], R12 ;  /* 0x000fa00c01007387 */ /* 0x0003e20000100c00 */
[----:B0-----:R-:W-:Y:S02]  /*1e550*/  HFMA2 R8, -RZ, RZ, -472.75, -1.18359375 ;  /* 0xdf63bcbcff087431 */ /* 0x001fe400000001ff */
[----:B------:R-:W-:Y:S01]  /*1e560*/  IMAD.MOV.U32 R7, RZ, RZ, 0x16edfbfb ;  /* 0x16edfbfbff077424 */ /* 0x000fe200078e00ff */
[----:B------:R-:W-:Y:S01]  /*1e570*/  MOV R10, 0x75afdada ;  /* 0x75afdada000a7802 */ /* 0x000fe20000000f00 */
[----:B------:R-:W-:Y:S01]  /*1e580*/  IMAD.MOV.U32 R9, RZ, RZ, -0x3e88494a ;  /* 0xc177b6b6ff097424 */ /* 0x000fe200078e00ff */
[----:B------:R0:W-:Y:S01]  /*1e590*/  STL.128 [R1+0xfb0], R16 ;  /* 0x000fb01001007387 */ /* 0x0001e20000100c00 */
[----:B------:R-:W-:-:S03]  /*1e5a0*/  IMAD.MOV.U32 R11, RZ, RZ, 0x63422121 ;  /* 0x63422121ff0b7424 */ /* 0x000fc600078e00ff */
[----:B------:R2:W-:Y:S04]  /*1e5b0*/  STL.128 [R1+0xfc0], R20 ;  /* 0x000fc01401007387 */ /* 0x0005e80000100c00 */
[----:B------:R3:W-:Y:S01]  /*1e5c0*/  STL.128 [R1+0xf80], R4 ;  /* 0x000f800401007387 */ /* 0x0007e20000100c00 */
[----:B-1----:R-:W-:-:S03]  /*1e5d0*/  HFMA2 R12, -RZ, RZ, 0.12890625, 0.00049591064453125 ;  /* 0x30201010ff0c7431 */ /* 0x002fc600000001ff */
[----:B------:R1:W-:Y:S01]  /*1e5e0*/  STL.128 [R1+0xfe0], R8 ;  /* 0x000fe00801007387 */ /* 0x0003e20000100c00 */
[----:B------:R-:W-:Y:S01]  /*1e5f0*/  IMAD.MOV.U32 R13, RZ, RZ, 0x1ae5ffff ;  /* 0x1ae5ffffff0d7424 */ /* 0x000fe200078e00ff */
[----:B------:R-:W-:Y:S01]  /*1e600*/  MOV R14, 0xefdf3f3 ;  /* 0x0efdf3f3000e7802 */ /* 0x000fe20000000f00 */
[----:B------:R-:W-:Y:S02]  /*1e610*/  IMAD.MOV.U32 R15, RZ, RZ, 0x6dbfd2d2 ;  /* 0x6dbfd2d2ff0f7424 */ /* 0x000fe400078e00ff */
[----:B0-----:R-:W-:Y:S02]  /*1e620*/  HFMA2 R16, -RZ, RZ, 18.015625, -23.203125 ;  /* 0x4c81cdcdff107431 */ /* 0x001fe400000001ff */
[----:B------:R-:W-:Y:S01]  /*1e630*/  IMAD.MOV.U32 R17, RZ, RZ, 0x14180c0c ;  /* 0x14180c0cff117424 */ /* 0x000fe200078e00ff */
[----:B------:R-:W-:Y:S01]  /*1e640*/  MOV R18, 0x35261313 ;  /* 0x3526131300127802 */ /* 0x000fe20000000f00 */
[----:B------:R-:W-:Y:S02]  /*1e650*/  IMAD.MOV.U32 R19, RZ, RZ, 0x2fc3ecec ;  /* 0x2fc3ececff137424 */ /* 0x000fe400078e00ff */
[----:B--2---:R-:W-:-:S02]  /*1e660*/  HFMA2 R20, -RZ, RZ, -735, 471.75 ;  /* 0xe1be5f5fff147431 */ /* 0x004fc400000001ff */
[----:B------:R-:W-:Y:S01]  /*1e670*/  IMAD.MOV.U32 R21, RZ, RZ, -0x5dca6869 ;  /* 0xa2359797ff157424 */ /* 0x000fe200078e00ff */
[----:B------:R-:W-:Y:S01]  /*1e680*/  MOV R22, 0xcc884444 ;  /* 0xcc88444400167802 */ /* 0x000fe20000000f00 */
[----:B------:R-:W-:Y:S02]  /*1e690*/  IMAD.MOV.U32 R23, RZ, RZ, 0x392e1717 ;  /* 0x392e1717ff177424 */ /* 0x000fe400078e00ff */
[----:B---3--:R-:W-:Y:S02]  /*1e6a0*/  HFMA2 R4, -RZ, RZ, -0.08197021484375, -0.00080204010009765625 ;  /* 0xad3f9292ff047431 */ /* 0x008fe400000001ff */
[----:B------:R-:W-:Y:S01]  /*1e6b0*/  IMAD.MOV.U32 R5, RZ, RZ, -0x43de6263 ;  /* 0xbc219d9dff057424 */ /* 0x000fe200078e00ff */
[----:B------:R-:W-:Y:S01]  /*1e6c0*/  MOV R6, 0x48703838 ;  /* 0x4870383800067802 */ /* 0x000fe20000000f00 */
[----:B------:R-:W-:Y:S02]  /*1e6d0*/  IMAD.MOV.U32 R7, RZ, RZ, 0x4f1f5f5 ;  /* 0x04f1f5f5ff077424 */ /* 0x000fe400078e00ff */
[----:B-1----:R-:W-:-:S02]  /*1e6e0*/  HFMA2 R8, -RZ, RZ, -0.07470703125, 1124 ;  /* 0xacc86464ff087431 */ /* 0x002fc400000001ff */
[----:B------:R-:W-:Y:S01]  /*1e6f0*/  IMAD.MOV.U32 R9, RZ, RZ, -0x1845a2a3 ;  /* 0xe7ba5d5dff097424 */ /* 0x000fe200078e00ff */
[----:B------:R-:W-:Y:S01]  /*1e700*/  MOV R10, 0x2b321919 ;  /* 0x2b321919000a7802 */ /* 0x000fe20000000f00 */
[----:B------:R-:W-:Y:S01]  /*1e710*/  IMAD.MOV.U32 R11, RZ, RZ, -0x6a198c8d ;  /* 0x95e67373ff0b7424 */ /* 0x000fe200078e00ff */
[----:B------:R0:W-:Y:S04]  /*1e720*/  STL.128 [R1+0xff0], R12 ;  /* 0x000ff00c01007387 */ /* 0x0001e80000100c00 */
[----:B------:R1:W-:Y:S04]  /*1e730*/  STL.128 [R1+0x1000], R16 ;  /* 0x0010001001007387 */ /* 0x0003e80000100c00 */
[----:B------:R2:W-:Y:S04]  /*1e740*/  STL.128 [R1+0x1010], R20 ;  /* 0x0010101401007387 */ /* 0x0005e80000100c00 */
[----:B------:R3:W-:Y:S01]  /*1e750*/  STL.128 [R1+0xfd0], R4 ;  /* 0x000fd00401007387 */ /* 0x0007e20000100c00 */
[----:B0-----:R-:W-:-:S03]  /*1e760*/  HFMA2 R12, -RZ, RZ, -0.00927734375, 560 ;  /* 0xa0c06060ff0c7431 */ /* 0x001fc600000001ff */
[----:B------:R0:W-:Y:S01]  /*1e770*/  STL.128 [R1+0x1030], R8 ;  /* 0x0010300801007387 */ /* 0x0001e20000100c00 */
[----:B------:R-:W-:Y:S01]  /*1e780*/  IMAD.MOV.U32 R13, RZ, RZ, -0x67e67e7f ;  /* 0x98198181ff0d7424 */ /* 0x000fe200078e00ff */
[----:B------:R-:W-:Y:S01]  /*1e790*/  MOV R14, 0xd19e4f4f ;  /* 0xd19e4f4f000e7802 */ /* 0x000fe20000000f00 */
[----:B-1----:R-:W-:Y:S02]  /*1e7a0*/  HFMA2 R16, -RZ, RZ, 1604, 0.0119781494140625 ;  /* 0x66442222ff107431 */ /* 0x002fe400000001ff */
[----:B------:R-:W-:Y:S01]  /*1e7b0*/  IMAD.MOV.U32 R15, RZ, RZ, 0x7fa3dcdc ;  /* 0x7fa3dcdcff0f7424 */ /* 0x000fe200078e00ff */
[----:B------:R-:W-:Y:S01]  /*1e7c0*/  MOV R18, 0xab3b9090 ;  /* 0xab3b909000127802 */ /* 0x000fe20000000f00 */
[----:B------:R-:W-:Y:S02]  /*1e7d0*/  IMAD.MOV.U32 R17, RZ, RZ, 0x7e542a2a ;  /* 0x7e542a2aff117424 */ /* 0x000fe400078e00ff */
[----:B--2---:R-:W-:Y:S02]  /*1e7e0*/  HFMA2 R20, -RZ, RZ, -13.09375, 6.2734375 ;  /* 0xca8c4646ff147431 */ /* 0x004fe400000001ff */
[----:B------:R-:W-:Y:S01]  /*1e7f0*/  IMAD.MOV.U32 R19, RZ, RZ, -0x7cf47778 ;  /* 0x830b8888ff137424 */ /* 0x000fe200078e00ff */
[----:B------:R-:W-:Y:S01]  /*1e800*/  MOV R22, 0xd36bb8b8 ;  /* 0xd36bb8b800167802 */ /* 0x000fe20000000f00 */
[----:B------:R-:W-:-:S02]  /*1e810*/  IMAD.MOV.U32 R21, RZ, RZ, 0x29c7eeee ;  /* 0x29c7eeeeff157424 */ /* 0x000fc400078e00ff */
[----:B---3--:R-:W-:Y:S02]  /*1e820*/  HFMA2 R4, -RZ, RZ, 121.1875, -4.765625 ;  /* 0x5793c4c4ff047431 */ /* 0x008fe400000001ff */
[----:B------:R-:W-:Y:S01]  /*1e830*/  IMAD.MOV.U32 R23, RZ, RZ, 0x3c281414 ;  /* 0x3c281414ff177424 */ /* 0x000fe200078e00ff */
[----:B------:R-:W-:Y:S01]  /*1e840*/  MOV R6, 0x82fc7e7e ;  /* 0x82fc7e7e00067802 */ /* 0x000fe20000000f00 */
[----:B------:R-:W-:Y:S01]  /*1e850*/  IMAD.MOV.U32 R5, RZ, RZ, -0xdaa5859 ;  /* 0xf255a7a7ff057424 */ /* 0x000fe200078e00ff */
[----:B------:R1:W-:Y:S01]  /*1e860*/  STL.128 [R1+0x1040], R12 ;  /* 0x0010400c01007387 */ /* 0x0003e20000100c00 */
[----:B0-----:R-:W-:Y:S02]  /*1e870*/  HFMA2 R8, -RZ, RZ, 0.98193359375, -624 ;  /* 0x3bdbe0e0ff087431 */ /* 0x001fe400000001ff */
[----:B------:R-:W-:Y:S01]  /*1e880*/  IMAD.MOV.U32 R7, RZ, RZ, 0x477a3d3d ;  /* 0x477a3d3dff077424 */ /* 0x000fe200078e00ff */
[----:B------:R-:W-:Y:S01]  /*1e890*/  MOV R10, 0x4e743a3a ;  /* 0x4e743a3a000a7802 */ /* 0x000fe20000000f00 */
[----:B------:R-:W-:Y:S01]  /*1e8a0*/  IMAD.MOV.U32 R9, RZ, RZ, 0x56643232 ;  /* 0x56643232ff097424 */ /* 0x000fe200078e00ff */
[----:B------:R0:W-:Y:S01]  /*1e8b0*/  STL.128 [R1+0x1050], R16 ;  /* 0x0010501001007387 */ /* 0x0001e20000100c00 */
[----:B------:R-:W-:-:S03]  /*1e8c0*/  IMAD.MOV.U32 R11, RZ, RZ, 0x1e140a0a ;  /* 0x1e140a0aff0b7424 */ /* 0x000fc600078e00ff */
[----:B------:R2:W-:Y:S04]  /*1e8d0*/  STL.128 [R1+0x1060], R20 ;  /* 0x0010601401007387 */ /* 0x0005e80000100c00 */
[----:B------:R3:W-:Y:S01]  /*1e8e0*/  STL.128 [R1+0x1020], R4 ;  /* 0x0010200401007387 */ /* 0x0007e20000100c00 */
[----:B-1----:R-:W-:-:S03]  /*1e8f0*/  HFMA2 R12, -RZ, RZ, -242.25, 10.5703125 ;  /* 0xdb924949ff0c7431 */ /* 0x002fc600000001ff */
[----:B------:R1:W-:Y:S01]  /*1e900*/  STL.128 [R1+0x1080], R8 ;  /* 0x0010800801007387 */ /* 0x0003e20000100c00 */
[----:B------:R-:W-:Y:S01]  /*1e910*/  IMAD.MOV.U32 R13, RZ, RZ, 0xa0c0606 ;  /* 0x0a0c0606ff0d7424 */ /* 0x000fe200078e00ff */
[----:B------:R-:W-:Y:S01]  /*1e920*/  MOV R14, 0x6c482424 ;  /* 0x6c482424000e7802 */ /* 0x000fe20000000f00 */
[----:B------:R-:W-:Y:S02]  /*1e930*/  IMAD.MOV.U32 R15, RZ, RZ, -0x1b47a3a4 ;  /* 0xe4b85c5cff0f7424 */ /* 0x000fe400078e00ff */
[----:B0-----:R-:W-:Y:S02]  /*1e940*/  HFMA2 R16, -RZ, RZ, 359.75, -3.37890625 ;  /* 0x5d9fc2c2ff107431 */ /* 0x001fe400000001ff */
[----:B------:R-:W-:Y:S01]  /*1e950*/  IMAD.MOV.U32 R17, RZ, RZ, 0x6ebdd3d3 ;  /* 0x6ebdd3d3ff117424 */ /* 0x000fe200078e00ff */
[----:B------:R-:W-:Y:S01]  /*1e960*/  MOV R18, 0xef43acac ;  /* 0xef43acac00127802 */ /* 0x000fe20000000f00 */
[----:B------:R-:W-:Y:S02]  /*1e970*/  IMAD.MOV.U32 R19, RZ, RZ, -0x593b9d9e ;  /* 0xa6c46262ff137424 */ /* 0x000fe400078e00ff */
[----:B--2---:R-:W-:-:S02]  /*1e980*/  HFMA2 R20, -RZ, RZ, -0.032989501953125, -0.000679492950439453125 ;  /* 0xa8399191ff147431 */ /* 0x004fc400000001ff */
[----:B------:R-:W-:Y:S01]  /*1e990*/  IMAD.MOV.U32 R21, RZ, RZ, -0x5bce6a6b ;  /* 0xa4319595ff157424 */ /* 0x000fe200078e00ff */
[----:B------:R-:W-:Y:S01]  /*1e9a0*/  MOV R22, 0x37d3e4e4 ;  /* 0x37d3e4e400167802 */ /* 0x000fe20000000f00 */
[----:B------:R-:W-:Y:S02]  /*1e9b0*/  IMAD.MOV.U32 R23, RZ, RZ, -0x740d8687 ;  /* 0x8bf27979ff177424 */ /* 0x000fe400078e00ff */
[----:B---3--:R-:W-:Y:S02]  /*1e9c0*/  HFMA2 R4, -RZ, RZ, 46304, -439.5 ;  /* 0x79a7dedeff047431 */ /* 0x008fe400000001ff */
[----:B------:R-:W-:Y:S01]  /*1e9d0*/  IMAD.MOV.U32 R5, RZ, RZ, -0x1d43a1a2 ;  /* 0xe2bc5e5eff057424 */ /* 0x000fe200078e00ff */
[----:B------:R-:W-:Y:S01]  /*1e9e0*/  MOV R6, 0x1d160b0b ;  /* 0x1d160b0b00067802 */ /* 0x000fe20000000f00 */
[----:B------:R-:W-:Y:S02]  /*1e9f0*/  IMAD.MOV.U32 R7, RZ, RZ, 0x76addbdb ;  /* 0x76addbdbff077424 */ /* 0x000fe400078e00ff */
[----:B-1----:R-:W-:-:S02]  /*1ea00*/  HFMA2 R8, -RZ, RZ, -0.0002443790435791015625, -0.0003387928009033203125 ;  /* 0x8c018d8dff087431 */ /* 0x002fc400000001ff */
[----:B------:R-:W-:Y:S01]  /*1ea10*/  IMAD.MOV.U32 R9, RZ, RZ, 0x64b1d5d5 ;  /* 0x64b1d5d5ff097424 */ /* 0x000fe200078e00ff */
[----:B------:R-:W-:Y:S01]  /*1ea20*/  MOV R10, 0xd29c4e4e ;  /* 0xd29c4e4e000a7802 */ /* 0x000fe20000000f00 */
[----:B------:R-:W-:Y:S01]  /*1ea30*/  IMAD.MOV.U32 R11, RZ, RZ, -0x1fb65657 ;  /* 0xe049a9a9ff0b7424 */ /* 0x000fe200078e00ff */
[----:B------:R0:W-:Y:S04]  /*1ea40*/  STL.128 [R1+0x1090], R12 ;  /* 0x0010900c01007387 */ /* 0x0001e80000100c00 */
[----:B------:R1:W-:Y:S04]  /*1ea50*/  STL.128 [R1+0x10a0], R16 ;  /* 0x0010a01001007387 */ /* 0x0003e80000100c00 */
[----:B------:R2:W-:Y:S04]  /*1ea60*/  STL.128 [R1+0x10b0], R20 ;  /* 0x0010b01401007387 */ /* 0x0005e80000100c00 */
[----:B------:R3:W-:Y:S01]  /*1ea70*/  STL.128 [R1+0x1070], R4 ;  /* 0x0010700401007387 */ /* 0x0007e20000100c00 */
[----:B0-----:R-:W-:-:S03]  /*1ea80*/  HFMA2 R12, -RZ, RZ, -0.302734375, 4528 ;  /* 0xb4d86c6cff0c7431 */ /* 0x001fc600000001ff */
[----:B------:R0:W-:Y:S01]  /*1ea90*/  STL.128 [R1+0x10d0], R8 ;  /* 0x0010d00801007387 */ /* 0x0001e20000100c00 */
[----:B------:R-:W-:Y:S01]  /*1eaa0*/  IMAD.MOV.U32 R13, RZ, RZ, -0x553a9aa ;  /* 0xfaac5656ff0d7424 */ /* 0x000fe200078e00ff */
[----:B------:R-:W-:Y:S01]  /*1eab0*/  MOV R14, 0x7f3f4f4 ;  /* 0x07f3f4f4000e7802 */ /* 0x000fe20000000f00 */
[----:B-1----:R-:W-:Y:S02]  /*1eac0*/  HFMA2 R16, -RZ, RZ, -0.1217041015625, 1381 ;  /* 0xafca6565ff107431 */ /* 0x002fe400000001ff */
[----:B------:R-:W-:Y:S01]  /*1ead0*/  IMAD.MOV.U32 R15, RZ, RZ, 0x25cfeaea ;  /* 0x25cfeaeaff0f7424 */ /* 0x000fe200078e00ff */
[----:B------:R-:W-:Y:S01]  /*1eae0*/  MOV R18, 0xe947aeae ;  /* 0xe947aeae00127802 */ /* 0x000fe20000000f00 */
[----:B------:R-:W-:Y:S02]  /*1eaf0*/  IMAD.MOV.U32 R17, RZ, RZ, -0x710b8586 ;  /* 0x8ef47a7aff117424 */ /* 0x000fe400078e00ff */
[----:B--2---:R-:W-:Y:S02]  /*1eb00*/  HFMA2 R20, -RZ, RZ, -86.9375, -0.8408203125 ;  /* 0xd56fbabaff147431 */ /* 0x004fe400000001ff */
[----:B------:R-:W-:Y:S01]  /*1eb10*/  IMAD.MOV.U32 R19, RZ, RZ, 0x18100808 ;  /* 0x18100808ff137424 */ /* 0x000fe200078e00ff */
[----:B------:R-:W-:Y:S01]  /*1eb20*/  MOV R22, 0x6f4a2525 ;  /* 0x6f4a252500167802 */ /* 0x000fe20000000f00 */
[----:B------:R-:W-:-:S02]  /*1eb30*/  IMAD.MOV.U32 R21, RZ, RZ, -0x770f8788 ;  /* 0x88f07878ff157424 */ /* 0x000fc400078e00ff */
[----:B---3--:R-:W-:Y:S02]  /*1eb40*/  HFMA2 R4, -RZ, RZ, 0.2135009765625, -2023 ;  /* 0x32d5e7e7ff047431 */ /* 0x008fe400000001ff */
[----:B------:R-:W-:Y:S01]  /*1eb50*/  IMAD.MOV.U32 R23, RZ, RZ, 0x725c2e2e ;  /* 0x725c2e2eff177424 */ /* 0x000fe200078e00ff */
[----:B------:R-:W-:Y:S01]  /*1eb60*/  MOV R6, 0x596e3737 ;  /* 0x596e373700067802 */ /* 0x000fe20000000f00 */
[----:B------:R-:W-:Y:S01]  /*1eb70*/  IMAD.MOV.U32 R5, RZ, RZ, 0x438bc8c8 ;  /* 0x438bc8c8ff057424 */ /* 0x000fe200078e00ff */
[----:B------:R1:W-:Y:S01]  /*1eb80*/  STL.128 [R1+0x10e0], R12 ;  /* 0x0010e00c01007387 */ /* 0x0003e20000100c00 */
[----:B0-----:R-:W-:Y:S02]  /*1eb90*/  HFMA2 R8, -RZ, RZ, 0.01522064208984375, -2512 ;  /* 0x23cbe8e8ff087431 */ /* 0x001fe400000001ff */
[----:B------:R-:W-:Y:S01]  /*1eba0*/  IMAD.MOV.U32 R7, RZ, RZ, -0x48259293 ;  /* 0xb7da6d6dff077424 */ /* 0x000fe200078e00ff */
[----:B------:R-:W-:Y:S01]  /*1ebb0*/  MOV R10, 0x9ce87474 ;  /* 0x9ce87474000a7802 */ /* 0x000fe20000000f00 */
[----:B------:R-:W-:Y:S01]  /*1ebc0*/  IMAD.MOV.U32 R9, RZ, RZ, 0x7ca1dddd ;  /* 0x7ca1ddddff097424 */ /* 0x000fe200078e00ff */
[----:B------:R0:W-:Y:S01]  /*1ebd0*/  STL.128 [R1+0x10f0], R16 ;  /* 0x0010f01001007387 */ /* 0x0001e20000100c00 */
[----:B------:R-:W-:-:S03]  /*1ebe0*/  IMAD.MOV.U32 R11, RZ, RZ, 0x213e1f1f ;  /* 0x213e1f1fff0b7424 */ /* 0x000fc600078e00ff */
[----:B------:R2:W-:Y:S04]  /*1ebf0*/  STL.128 [R1+0x1100], R20 ;  /* 0x0011001401007387 */ /* 0x0005e80000100c00 */
[----:B------:R3:W-:Y:S01]  /*1ec00*/  STL.128 [R1+0x10c0], R4 ;  /* 0x0010c00401007387 */ /* 0x0007e20000100c00 */
[----:B-1----:R-:W-:-:S03]  /*1ec10*/  HFMA2 R12, -RZ, RZ, -357.5, 14.5859375 ;  /* 0xdd964b4bff0c7431 */ /* 0x002fc600000001ff */
[----:B------:R1:W-:Y:S01]  /*1ec20*/  STL.128 [R1+0x1120], R8 ;  /* 0x0011200801007387 */ /* 0x0003e20000100c00 */
[----:B------:R-:W-:Y:S01]  /*1ec30*/  IMAD.MOV.U32 R13, RZ, RZ, -0x239e4243 ;  /* 0xdc61bdbdff0d7424 */ /* 0x000fe200078e00ff */
[----:B------:R-:W-:Y:S01]  /*1ec40*/  MOV R14, 0x860d8b8b ;  /* 0x860d8b8b000e7802 */ /* 0x000fe20000000f00 */
[----:B------:R-:W-:Y:S02]  /*1ec50*/  IMAD.MOV.U32 R15, RZ, RZ, -0x7af07576 ;  /* 0x850f8a8aff0f7424 */ /* 0x000fe400078e00ff */
[----:B0-----:R-:W-:Y:S02]  /*1ec60*/  HFMA2 R16, -RZ, RZ, -0.0005950927734375, 9088 ;  /* 0x90e07070ff107431 */ /* 0x001fe400000001ff */
[----:B------:R-:W-:Y:S01]  /*1ec70*/  IMAD.MOV.U32 R17, RZ, RZ, 0x427c3e3e ;  /* 0x427c3e3eff117424 */ /* 0x000fe200078e00ff */
[----:B------:R-:W-:Y:S01]  /*1ec80*/  MOV R18, 0xc471b5b5 ;  /* 0xc471b5b500127802 */ /* 0x000fe20000000f00 */
[----:B------:R-:W-:Y:S02]  /*1ec90*/  IMAD.MOV.U32 R19, RZ, RZ, -0x5533999a ;  /* 0xaacc6666ff137424 */ /* 0x000fe400078e00ff */
[----:B--2---:R-:W-:-:S02]  /*1eca0*/  HFMA2 R20, -RZ, RZ, -146, 8.5625 ;  /* 0xd8904848ff147431 */ /* 0x004fc400000001ff */
[----:B------:R-:W-:Y:S01]  /*1ecb0*/  IMAD.MOV.U32 R21, RZ, RZ, 0x5060303 ;  /* 0x05060303ff157424 */ /* 0x000fe200078e00ff */
[----:B------:R-:W-:Y:S01]  /*1ecc0*/  MOV R22, 0x1f7f6f6 ;  /* 0x01f7f6f600167802 */ /* 0x000fe20000000f00 */
[----:B------:R-:W-:Y:S02]  /*1ecd0*/  IMAD.MOV.U32 R23, RZ, RZ, 0x121c0e0e ;  /* 0x121c0e0eff177424 */ /* 0x000fe400078e00ff */
[----:B---3--:R-:W-:Y:S02]  /*1ece0*/  HFMA2 R4, -RZ, RZ, 0.0164794921875, 0.0040130615234375 ;  /* 0x24381c1cff047431 */ /* 0x008fe400000001ff */
[----:B------:R-:W-:Y:S01]  /*1ecf0*/  IMAD.MOV.U32 R5, RZ, RZ, -0xea8595a ;  /* 0xf157a6a6ff057424 */ /* 0x000fe200078e00ff */
[----:B------:R-:W-:Y:S01]  /*1ed00*/  MOV R6, 0xc773b4b4 ;  /* 0xc773b4b400067802 */ /* 0x000fe20000000f00 */
[----:B------:R-:W-:Y:S02]  /*1ed10*/  IMAD.MOV.U32 R7, RZ, RZ, 0x5197c6c6 ;  /* 0x5197c6c6ff077424 */ /* 0x000fe400078e00ff */
[----:B-1----:R-:W-:-:S02]  /*1ed20*/  HFMA2 R8, -RZ, RZ, -0.000621318817138671875, -9.953975677490234375e-05 ;  /* 0x91178686ff087431 */ /* 0x002fc400000001ff */
[----:B------:R-:W-:Y:S01]  /*1ed30*/  IMAD.MOV.U32 R9, RZ, RZ, 0x5899c1c1 ;  /* 0x5899c1c1ff097424 */ /* 0x000fe200078e00ff */
[----:B------:R-:W-:Y:S01]  /*1ed40*/  MOV R10, 0x273a1d1d ;  /* 0x273a1d1d000a7802 */ /* 0x000fe20000000f00 */
[----:B------:R-:W-:Y:S01]  /*1ed50*/  IMAD.MOV.U32 R11, RZ, RZ, -0x46d86162 ;  /* 0xb9279e9eff0b7424 */ /* 0x000fe200078e00ff */
[----:B------:R0:W-:Y:S04]  /*1ed60*/  STL.128 [R1+0x1130], R12 ;  /* 0x0011300c01007387 */ /* 0x0001e80000100c00 */
[----:B------:R1:W-:Y:S04]  /*1ed70*/  STL.128 [R1+0x1140], R16 ;  /* 0x0011401001007387 */ /* 0x0003e80000100c00 */
[----:B------:R2:W-:Y:S04]  /*1ed80*/  STL.128 [R1+0x1150], R20 ;  /* 0x0011501401007387 */ /* 0x0005e80000100c00 */
[----:B------:R3:W-:Y:S01]  /*1ed90*/  STL.128 [R1+0x1110], R4 ;  /* 0x0011100401007387 */ /* 0x0007e20000100c00 */
[----:B0-----:R-:W-:-:S03]  /*1eda0*/  HFMA2 R12, -RZ, RZ, 0.60595703125, -752.5 ;  /* 0x38d9e1e1ff0c7431 */ /* 0x001fc600000001ff */
[----:B------:R0:W-:Y:S01]  /*1edb0*/  STL.128 [R1+0x1170], R8 ;  /* 0x0011700801007387 */ /* 0x0001e20000100c00 */
[----:B------:R-:W-:Y:S01]  /*1edc0*/  IMAD.MOV.U32 R13, RZ, RZ, 0x13ebf8f8 ;  /* 0x13ebf8f8ff0d7424 */ /* 0x000fe200078e00ff */
[----:B------:R-:W-:Y:S01]  /*1edd0*/  MOV R14, 0xb32b9898 ;  /* 0xb32b9898000e7802 */ /* 0x000fe20000000f00 */
[----:B-1----:R-:W-:Y:S02]  /*1ede0*/  HFMA2 R16, -RZ, RZ, -0.9775390625, 2770 ;  /* 0xbbd26969ff107431 */ /* 0x002fe400000001ff */
[----:B------:R-:W-:Y:S01]  /*1edf0*/  IMAD.MOV.U32 R15, RZ, RZ, 0x33221111 ;  /* 0x33221111ff0f7424 */ /* 0x000fe200078e00ff */
[----:B------:R-:W-:Y:S01]  /*1ee00*/  MOV R18, 0x89078e8e ;  /* 0x89078e8e00127802 */ /* 0x000fe20000000f00 */
[----:B------:R-:W-:Y:S02]  /*1ee10*/  IMAD.MOV.U32 R17, RZ, RZ, 0x70a9d9d9 ;  /* 0x70a9d9d9ff117424 */ /* 0x000fe400078e00ff */
[----:B--2---:R-:W-:Y:S02]  /*1ee20*/  HFMA2 R20, -RZ, RZ, -0.385986328125, -0.0037136077880859375 ;  /* 0xb62d9b9bff147431 */ /* 0x004fe400000001ff */
[----:B------:R-:W-:Y:S01]  /*1ee30*/  IMAD.MOV.U32 R19, RZ, RZ, -0x58cc6b6c ;  /* 0xa7339494ff137424 */ /* 0x000fe200078e00ff */
[----:B------:R-:W-:Y:S01]  /*1ee40*/  MOV R22, 0x92158787 ;  /* 0x9215878700167802 */ /* 0x000fe20000000f00 */
[----:B------:R-:W-:-:S02]  /*1ee50*/  IMAD.MOV.U32 R21, RZ, RZ, 0x223c1e1e ;  /* 0x223c1e1eff157424 */ /* 0x000fc400078e00ff */
[----:B---3--:R-:W-:Y:S02]  /*1ee60*/  HFMA2 R4, -RZ, RZ, -0.0151519775390625, 688.5 ;  /* 0xa3c26161ff047431 */ /* 0x008fe400000001ff */
[----:B------:R-:W-:Y:S01]  /*1ee70*/  IMAD.MOV.U32 R23, RZ, RZ, 0x20c9e9e9 ;  /* 0x20c9e9e9ff177424 */ /* 0x000fe200078e00ff */
[----:B------:R-:W-:Y:S01]  /*1ee80*/  MOV R6, 0xf9ae5757 ;  /* 0xf9ae575700067802 */ /* 0x000fe20000000f00 */
[----:B------:R-:W-:Y:S01]  /*1ee90*/  IMAD.MOV.U32 R5, RZ, RZ, 0x5f6a3535 ;  /* 0x5f6a3535ff057424 */ /* 0x000fe200078e00ff */
[----:B------:R1:W-:Y:S01]  /*1eea0*/  STL.128 [R1+0x1180], R12 ;  /* 0x0011800c01007387 */ /* 0x0003e20000100c00 */
[----:B0-----:R-:W-:Y:S02]  /*1eeb0*/  HFMA2 R8, -RZ, RZ, -0.0004279613494873046875, -0.00027751922607421875 ;  /* 0x8f038c8cff087431 */ /* 0x001fe400000001ff */
[----:B------:R-:W-:Y:S01]  /*1eec0*/  IMAD.MOV.U32 R7, RZ, RZ, -0x2f964647 ;  /* 0xd069b9b9ff077424 */ /* 0x000fe200078e00ff */
[----:B------:R-:W-:Y:S01]  /*1eed0*/  MOV R10, 0x80098989 ;  /* 0x80098989000a7802 */ /* 0x000fe20000000f00 */
[----:B------:R-:W-:Y:S01]  /*1eee0*/  IMAD.MOV.U32 R9, RZ, RZ, -0x7a65e5f ;  /* 0xf859a1a1ff097424 */ /* 0x000fe200078e00ff */
[----:B------:R0:W-:Y:S01]  /*1eef0*/  STL.128 [R1+0x1190], R16 ;  /* 0x0011901001007387 */ /* 0x0001e20000100c00 */
[----:B------:R-:W-:-:S03]  /*1ef00*/  IMAD.MOV.U32 R11, RZ, RZ, 0x171a0d0d ;  /* 0x171a0d0dff0b7424 */ /* 0x000fc600078e00ff */
[----:B------:R2:W-:Y:S04]  /*1ef10*/  STL.128 [R1+0x11a0], R20 ;  /* 0x0011a01401007387 */ /* 0x0005e80000100c00 */
[----:B------:R3:W-:Y:S01]  /*1ef20*/  STL.128 [R1+0x1160], R4 ;  /* 0x0011600401007387 */ /* 0x0007e20000100c00 */
[----:B-1----:R-:W-:-:S03]  /*1ef30*/  HFMA2 R12, -RZ, RZ, -204.625, -1.9365234375 ;  /* 0xda65bfbfff0c7431 */ /* 0x002fc600000001ff */
[----:B------:R1:W-:Y:S01]  /*1ef40*/  STL.128 [R1+0x11c0], R8 ;  /* 0x0011c00801007387 */ /* 0x0003e20000100c00 */
[----:B------:R-:W-:Y:S01]  /*1ef50*/  IMAD.MOV.U32 R13, RZ, RZ, 0x31d7e6e6 ;  /* 0x31d7e6e6ff0d7424 */ /* 0x000fe200078e00ff */
[----:B------:R-:W-:Y:S01]  /*1ef60*/  MOV R14, 0xc6844242 ;  /* 0xc6844242000e7802 */ /* 0x000fe20000000f00 */
[----:B------:R-:W-:Y:S02]  /*1ef70*/  IMAD.MOV.U32 R15, RZ, RZ, -0x472f9798 ;  /* 0xb8d06868ff0f7424 */ /* 0x000fe400078e00ff */
[----:B0-----:R-:W-:Y:S02]  /*1ef80*/  HFMA2 R16, -RZ, RZ, -3.75390625, 2.626953125 ;  /* 0xc3824141ff107431 */ /* 0x001fe400000001ff */
[----:B------:R-:W-:Y:S01]  /*1ef90*/  IMAD.MOV.U32 R17, RZ, RZ, -0x4fd66667 ;  /* 0xb0299999ff117424 */ /* 0x000fe200078e00ff */
[----:B------:R-:W-:Y:S01]  /*1efa0*/  MOV R18, 0x775a2d2d ;  /* 0x775a2d2d00127802 */ /* 0x000fe20000000f00 */
[----:B------:R-:W-:Y:S02]  /*1efb0*/  IMAD.MOV.U32 R19, RZ, RZ, 0x111e0f0f ;  /* 0x111e0f0fff137424 */ /* 0x000fe400078e00ff */
[----:B--2---:R-:W-:-:S02]  /*1efc0*/  HFMA2 R20, -RZ, RZ, -14.9609375, -0.146484375 ;  /* 0xcb7bb0b0ff147431 */ /* 0x004fc400000001ff */
[----:B------:R-:W-:Y:S01]  /*1efd0*/  IMAD.MOV.U32 R21, RZ, RZ, -0x357abac ;  /* 0xfca85454ff157424 */ /* 0x000fe200078e00ff */
[----:B------:R-:W-:Y:S01]  /*1efe0*/  MOV R22, 0xd66dbbbb ;  /* 0xd66dbbbb00167802 */ /* 0x000fe20000000f00 */
[----:B------:R-:W-:Y:S02]  /*1eff0*/  IMAD.MOV.U32 R23, RZ, RZ, 0x3a2c1616 ;  /* 0x3a2c1616ff177424 */ /* 0x000fe400078e00ff */
[----:B---3--:R-:W-:Y:S02]  /*1f000*/  HFMA2 R4, -RZ, RZ, 11.0546875, -27.21875 ;  /* 0x4987ceceff047431 */ /* 0x008fe400000001ff */
[----:B------:R-:W-:Y:S01]  /*1f010*/  IMAD.MOV.U32 R5, RZ, RZ, -0x55aaab ;  /* 0xffaa5555ff057424 */ /* 0x000fe200078e00ff */
[----:B------:R-:W-:Y:S01]  /*1f020*/  MOV R6, 0x78502828 ;  /* 0x7850282800067802 */ /* 0x000fe20000000f00 */
[----:B------:R-:W-:Y:S02]  /*1f030*/  IMAD.MOV.U32 R7, RZ, RZ, 0x7aa5dfdf ;  /* 0x7aa5dfdfff077424 */ /* 0x000fe400078e00ff */
[----:B-1----:R-:W-:Y:S01]  /*1f040*/  HFMA2 R10, -RZ, RZ, 7876, -411.75 ;  /* 0x6fb1de6fff0a7431 */ /* 0x002fe200000001ff */
[----:B------:R-:W-:Y:S01]  /*1f050*/  MOV R8, 0xf20dfff2 ;  /* 0xf20dfff200087802 */ /* 0x000fe20000000f00 */
[----:B------:R-:W-:Y:S01]  /*1f060*/  IMAD.MOV.U32 R9, RZ, RZ, 0x6bbdd66b ;  /* 0x6bbdd66bff097424 */ /* 0x000fe200078e00ff */
[----:B------:R0:W-:Y:S01]  /*1f070*/  STL.128 [R1+0x11d0], R12 ;  /* 0x0011d00c01007387 */ /* 0x0001e20000100c00 */
[----:B------:R-:W-:-:S03]  /*1f080*/  IMAD.MOV.U32 R11, RZ, RZ, -0x3aab6e3b ;  /* 0xc55491c5ff0b7424 */ /* 0x000fc600078e00ff */
[----:B------:R1:W-:Y:S04]  /*1f090*/  STL.128 [R1+0x11e0], R16 ;  /* 0x0011e01001007387 */ /* 0x0003e80000100c00 */
[----:B------:R2:W-:Y:S04]  /*1f0a0*/  STL.128 [R1+0x11f0], R20 ;  /* 0x0011f01401007387 */ /* 0x0005e80000100c00 */
[----:B------:R3:W-:Y:S01]  /*1f0b0*/  STL.128 [R1+0x11b0], R4 ;  /* 0x0011b00401007387 */ /* 0x0007e20000100c00 */
[----:B0-----:R-:W-:-:S03]  /*1f0c0*/  HFMA2 R14, -RZ, RZ, 1961, -25.609375 ;  /* 0x67a9ce67ff0e7431 */ /* 0x001fc600000001ff */
[----:B------:R0:W-:Y:S01]  /*1f0d0*/  STL.128 [R1+0x1610], R8 ;  /* 0x0016100801007387 */ /* 0x0001e20000100c00 */
[----:B------:R-:W-:Y:S01]  /*1f0e0*/  MOV R12, 0x30506030 ;  /* 0x30506030000c7802 */ /* 0x000fe20000000f00 */
[----:B------:R-:W-:Y:S02]  /*1f0f0*/  IMAD.MOV.U32 R13, RZ, RZ, 0x1030201 ;  /* 0x01030201ff0d7424 */ /* 0x000fe400078e00ff */
[----:B-1----:R-:W-:Y:S02]  /*1f100*/  HFMA2 R18, -RZ, RZ, -0.06170654296875, 22.671875 ;  /* 0xabe64dabff127431 */ /* 0x002fe400000001ff */
[----:B------:R-:W-:Y:S01]  /*1f110*/  IMAD.MOV.U32 R15, RZ, RZ, 0x2b7d562b ;  /* 0x2b7d562bff0f7424 */ /* 0x000fe200078e00ff */
[----:B------:R-:W-:Y:S01]  /*1f120*/  MOV R16, 0xfe19e7fe ;  /* 0xfe19e7fe00107802 */ /* 0x000fe20000000f00 */
[----:B------:R-:W-:Y:S02]  /*1f130*/  IMAD.MOV.U32 R17, RZ, RZ, -0x289d4a29 ;  /* 0xd762b5d7ff117424 */ /* 0x000fe400078e00ff */
[----:B--2---:R-:W-:-:S02]  /*1f140*/  HFMA2 R22, -RZ, RZ, -10.5, -0.00017654895782470703125 ;  /* 0xc94089c9ff167431 */ /* 0x004fc400000001ff */
[----:B------:R-:W-:Y:S01]  /*1f150*/  IMAD.MOV.U32 R19, RZ, RZ, 0x769aec76 ;  /* 0x769aec76ff137424 */ /* 0x000fe200078e00ff */
[----:B------:R-:W-:Y:S01]  /*1f160*/  MOV R20, 0xca458fca ;  /* 0xca458fca00147802 */ /* 0x000fe20000000f00 */
[----:B------:R-:W-:Y:S02]  /*1f170*/  IMAD.MOV.U32 R21, RZ, RZ, -0x7d62e07e ;  /* 0x829d1f82ff157424 */ /* 0x000fe400078e00ff */
[----:B---3--:R-:W-:Y:S02]  /*1f180*/  HFMA2 R4, -RZ, RZ, 978.5, -6.38671875 ;  /* 0x63a5c663ff047431 */ /* 0x008fe400000001ff */
[----:B------:R-:W-:Y:S01]  /*1f190*/  IMAD.MOV.U32 R23, RZ, RZ, 0x7d87fa7d ;  /* 0x7d87fa7dff177424 */ /* 0x000fe200078e00ff */
[----:B------:R-:W-:Y:S01]  /*1f1a0*/  MOV R6, 0x7799ee77 ;  /* 0x7799ee7700067802 */ /* 0x000fe20000000f00 */
[----:B------:R-:W-:Y:S01]  /*1f1b0*/  IMAD.MOV.U32 R5, RZ, RZ, 0x7c84f87c ;  /* 0x7c84f87cff057424 */ /* 0x000fe200078e00ff */
[----:B------:R1:W-:Y:S01]  /*1f1c0*/  STL.128 [R1+0x1620], R12 ;  /* 0x0016200c01007387 */ /* 0x0003e20000100c00 */
[----:B0-----:R-:W-:-:S02]  /*1f1d0*/  HFMA2 R10, -RZ, RZ, -0.01364898681640625, 488.5 ;  /* 0xa2fd5fa2ff0a7431 */ /* 0x001fc400000001ff */
[----:B------:R-:W-:Y:S01]  /*1f1e0*/  IMAD.MOV.U32 R7, RZ, RZ, 0x7b8df67b ;  /* 0x7b8df67bff077424 */ /* 0x000fe200078e00ff */
[----:B------:R-:W-:Y:S01]  /*1f1f0*/  MOV R8, 0xadec41ad ;  /* 0xadec41ad00087802 */ /* 0x000fe20000000f00 */
[----:B------:R-:W-:Y:S01]  /*1f200*/  IMAD.MOV.U32 R9, RZ, RZ, -0x2b984c2c ;  /* 0xd467b3d4ff097424 */ /* 0x000fe200078e00ff */
[----:B------:R0:W-:Y:S01]  /*1f210*/  STL.128 [R1+0x1630], R16 ;  /* 0x0016301001007387 */ /* 0x0001e20000100c00 */
[----:B------:R-:W-:-:S03]  /*1f220*/  IMAD.MOV.U32 R11, RZ, RZ, -0x5015ba51 ;  /* 0xafea45afff0b7424 */ /* 0x000fc600078e00ff */
[----:B------:R2:W-:Y:S04]  /*1f230*/  STL.128 [R1+0x1640], R20 ;  /* 0x0016401401007387 */ /* 0x0005e80000100c00 */
[----:B------:R3:W-:Y:S01]  /*1f240*/  STL.128 [R1+0x1600], R4 ;  /* 0x0016000401007387 */ /* 0x0007e20000100c00 */
[----:B-1----:R-:W-:-:S03]  /*1f250*/  HFMA2 R14, -RZ, RZ, 13488, -1138 ;  /* 0x7296e472ff0e7431 */ /* 0x002fc600000001ff */
[----:B------:R1:W-:Y:S01]  /*1f260*/  STL.128 [R1+0x1660], R8 ;  /* 0x0016600801007387 */ /* 0x0003e20000100c00 */
[----:B------:R-:W-:Y:S01]  /*1f270*/  MOV R12, 0x9cbf239c ;  /* 0x9cbf239c000c7802 */ /* 0x000fe20000000f00 */
[----:B------:R-:W-:Y:S02]  /*1f280*/  IMAD.MOV.U32 R13, RZ, RZ, -0x5b08ac5c ;  /* 0xa4f753a4ff0d7424 */ /* 0x000fe400078e00ff */
[----:B0-----:R-:W-:Y:S02]  /*1f290*/  HFMA2 R18, -RZ, RZ, -0.00093746185302734375, 1.3935546875 ;  /* 0x93ae3d93ff127431 */ /* 0x001fe400000001ff */
[----:B------:R-:W-:Y:S01]  /*1f2a0*/  IMAD.MOV.U32 R15, RZ, RZ, -0x3fa46440 ;  /* 0xc05b9bc0ff0f7424 */ /* 0x000fe200078e00ff */
[----:B------:R-:W-:Y:S01]  /*1f2b0*/  MOV R16, 0xb7c275b7 ;  /* 0xb7c275b700107802 */ /* 0x000fe20000000f00 */
[----:B------:R-:W-:Y:S02]  /*1f2c0*/  IMAD.MOV.U32 R17, RZ, RZ, -0x2e31e03 ;  /* 0xfd1ce1fdff117424 */ /* 0x000fe400078e00ff */
[----:B--2---:R-:W-:-:S02]  /*1f2d0*/  HFMA2 R22, -RZ, RZ, -28704, -24432 ;  /* 0xf702f5f7ff167431 */ /* 0x004fc400000001ff */
[----:B------:R-:W-:Y:S01]  /*1f2e0*/  IMAD.MOV.U32 R19, RZ, RZ, 0x266a4c26 ;  /* 0x266a4c26ff137424 */ /* 0x000fe200078e00ff */
[----:B------:R-:W-:Y:S01]  /*1f2f0*/  MOV R20, 0x365a6c36 ;  /* 0x365a6c3600147802 */ /* 0x000fe20000000f00 */
[----:B------:R-:W-:Y:S02]  /*1f300*/  IMAD.MOV.U32 R21, RZ, RZ, 0x3f417e3f ;  /* 0x3f417e3fff157424 */ /* 0x000fe400078e00ff */
[----:B---3--:R-:W-:Y:S02]  /*1f310*/  HFMA2 R6, -RZ, RZ, 7.78515625, -0.0003831386566162109375 ;  /* 0x47c98e47ff067431 */ /* 0x008fe400000001ff */
[----:B------:R-:W-:Y:S01]  /*1f320*/  IMAD.MOV.U32 R23, RZ, RZ, -0x33b07c34 ;  /* 0xcc4f83ccff177424 */ /* 0x000fe200078e00ff */
[----:B------:R-:W-:Y:S01]  /*1f330*/  MOV R4, 0xfa15effa ;  /* 0xfa15effa00047802 */ /* 0x000fe20000000f00 */
[----:B------:R-:W-:Y:S02]  /*1f340*/  IMAD.MOV.U32 R5, RZ, RZ, 0x59ebb259 ;  /* 0x59ebb259ff057424 */ /* 0x000fe400078e00ff */
[----:B-1----:R-:W-:-:S02]  /*1f350*/  HFMA2 R10, -RZ, RZ, 0.1663818359375, 792.5 ;  /* 0x31536231ff0a7431 */ /* 0x002fc400000001ff */
[----:B------:R-:W-:Y:S01]  /*1f360*/  IMAD.MOV.U32 R7, RZ, RZ, -0xff40410 ;  /* 0xf00bfbf0ff077424 */ /* 0x000fe200078e00ff */
[----:B------:R-:W-:Y:S01]  /*1f370*/  MOV R8, 0x7193e271 ;  /* 0x7193e27100087802 */ /* 0x000fe20000000f00 */
[----:B------:R-:W-:Y:S01]  /*1f380*/  IMAD.MOV.U32 R9, RZ, RZ, -0x278c5428 ;  /* 0xd873abd8ff097424 */ /* 0x000fe200078e00ff */
[----:B------:R0:W-:Y:S01]  /*1f390*/  STL.128 [R1+0x1670], R12 ;  /* 0x0016700c01007387 */ /* 0x0001e20000100c00 */
[----:B------:R-:W-:-:S03]  /*1f3a0*/  IMAD.MOV.U32 R11, RZ, RZ, 0x153f2a15 ;  /* 0x153f2a15ff0b7424 */ /* 0x000fc600078e00ff */
[----:B------:R1:W-:Y:S04]  /*1f3b0*/  STL.128 [R1+0x1680], R16 ;  /* 0x0016801001007387 */ /* 0x0003e80000100c00 */
[----:B------:R2:W-:Y:S04]  /*1f3c0*/  STL.128 [R1+0x1690], R20 ;  /* 0x0016901401007387 */ /* 0x0005e80000100c00 */
[----:B------:R3:W-:Y:S01]  /*1f3d0*/  STL.128 [R1+0x1650], R4 ;  /* 0x0016500401007387 */ /* 0x0007e20000100c00 */
[----:B0-----:R-:W-:-:S03]  /*1f3e0*/  HFMA2 R14, -RZ, RZ, 0.01444244384765625, 6.13671875 ;  /* 0x23654623ff0e7431 */ /* 0x001fc600000001ff */
[----:B------:R0:W-:Y:S01]  /*1f3f0*/  STL.128 [R1+0x16b0], R8 ;  /* 0x0016b00801007387 */ /* 0x0001e20000100c00 */
[----:B------:R-:W-:Y:S01]  /*1f400*/  MOV R12, 0x40c0804 ;  /* 0x040c0804000c7802 */ /* 0x000fe20000000f00 */
[----:B------:R-:W-:Y:S02]  /*1f410*/  IMAD.MOV.U32 R13, RZ, RZ, -0x38ad6a39 ;  /* 0xc75295c7ff0d7424 */ /* 0x000fe400078e00ff */
[----:B-1----:R-:W-:Y:S02]  /*1f420*/  HFMA2 R18, -RZ, RZ, 7.7188014984130859375e-05, 0.00018370151519775390625 ;  /* 0x050f0a05ff127431 */ /* 0x002fe400000001ff */
[----:B------:R-:W-:Y:S01]  /*1f430*/  IMAD.MOV.U32 R15, RZ, RZ, -0x3ca1623d ;  /* 0xc35e9dc3ff0f7424 */ /* 0x000fe200078e00ff */
[----:B------:R-:W-:Y:S01]  /*1f440*/  MOV R16, 0x18283018 ;  /* 0x1828301800107802 */ /* 0x000fe20000000f00 */
[----:B------:R-:W-:Y:S02]  /*1f450*/  IMAD.MOV.U32 R17, RZ, RZ, -0x695ec86a ;  /* 0x96a13796ff117424 */ /* 0x000fe400078e00ff */
[----:B--2---:R-:W-:-:S02]  /*1f460*/  HFMA2 R22, -RZ, RZ, -9.238719940185546875e-06, 0.003662109375 ;  /* 0x809b1b80ff167431 */ /* 0x004fc400000001ff */
[----:B------:R-:W-:Y:S01]  /*1f470*/  IMAD.MOV.U32 R19, RZ, RZ, -0x654ad066 ;  /* 0x9ab52f9aff137424 */ /* 0x000fe200078e00ff */
[----:B------:R-:W-:Y:S01]  /*1f480*/  MOV R20, 0x7090e07 ;  /* 0x07090e0700147802 */ /* 0x000fe20000000f00 */
[----:B------:R-:W-:Y:S02]  /*1f490*/  IMAD.MOV.U32 R21, RZ, RZ, 0x12362412 ;  /* 0x12362412ff157424 */ /* 0x000fe400078e00ff */
[----:B---3--:R-:W-:Y:S02]  /*1f4a0*/  HFMA2 R6, -RZ, RZ, -1332, -47.15625 ;  /* 0xe534d1e5ff067431 */ /* 0x008fe400000001ff */
[----:B------:R-:W-:Y:S01]  /*1f4b0*/  IMAD.MOV.U32 R23, RZ, RZ, -0x1dc2201e ;  /* 0xe23ddfe2ff177424 */ /* 0x000fe200078e00ff */
[----:B------:R-:W-:Y:S01]  /*1f4c0*/  MOV R4, 0x345c6834 ;  /* 0x345c683400047802 */ /* 0x000fe20000000f00 */
[----:B------:R-:W-:Y:S01]  /*1f4d0*/  IMAD.MOV.U32 R5, RZ, RZ, -0x5a0bae5b ;  /* 0xa5f451a5ff057424 */ /* 0x000fe200078e00ff */
[----:B------:R1:W-:Y:S01]  /*1f4e0*/  STL.128 [R1+0x16c0], R12 ;  /* 0x0016c00c01007387 */ /* 0x0003e20000100c00 */
[----:B0-----:R-:W-:-:S02]  /*1f4f0*/  HFMA2 R8, -RZ, RZ, 0.00015580654144287109375, 0.000736713409423828125 ;  /* 0x091b1209ff087431 */ /* 0x001fc400000001ff */
[----:B------:R-:W-:Y:S01]  /*1f500*/  IMAD.MOV.U32 R7, RZ, RZ, -0xef7060f ;  /* 0xf108f9f1ff077424 */ /* 0x000fe200078e00ff */
[----:B------:R-:W-:Y:S01]  /*1f510*/  MOV R10, 0x2c74582c ;  /* 0x2c74582c000a7802 */ /* 0x000fe20000000f00 */
[----:B------:R-:W-:Y:S01]  /*1f520*/  IMAD.MOV.U32 R9, RZ, RZ, -0x7c61e27d ;  /* 0x839e1d83ff097424 */ /* 0x000fe200078e00ff */
[----:B------:R0:W-:Y:S01]  /*1f530*/  STL.128 [R1+0x16d0], R16 ;  /* 0x0016d01001007387 */ /* 0x0001e20000100c00 */
[----:B------:R-:W-:-:S03]  /*1f540*/  IMAD.MOV.U32 R11, RZ, RZ, 0x1a2e341a ;  /* 0x1a2e341aff0b7424 */ /* 0x000fc600078e00ff */
[----:B------:R2:W-:Y:S04]  /*1f550*/  STL.128 [R1+0x16e0], R20 ;  /* 0x0016e01401007387 */ /* 0x0005e80000100c00 */
[----:B------:R3:W-:Y:S01]  /*1f560*/  STL.128 [R1+0x16a0], R4 ;  /* 0x0016a00401007387 */ /* 0x0007e20000100c00 */
[----:B-1----:R-:W-:-:S03]  /*1f570*/  HFMA2 R12, -RZ, RZ, 0.0035037994384765625, 0.381591796875 ;  /* 0x1b2d361bff0c7431 */ /* 0x002fc600000001ff */
[----:B------:R1:W-:Y:S01]  /*1f580*/  STL.128 [R1+0x1700], R8 ;  /* 0x0017000801007387 */ /* 0x0003e20000100c00 */
[----:B------:R-:W-:Y:S01]  /*1f590*/  IMAD.MOV.U32 R13, RZ, RZ, 0x6eb2dc6e ;  /* 0x6eb2dc6eff0d7424 */ /* 0x000fe200078e00ff */
[----:B------:R-:W-:Y:S01]  /*1f5a0*/  MOV R14, 0x5aeeb45a ;  /* 0x5aeeb45a000e7802 */ /* 0x000fe20000000f00 */
[----:B------:R-:W-:Y:S02]  /*1f5b0*/  IMAD.MOV.U32 R15, RZ, RZ, -0x5f04a460 ;  /* 0xa0fb5ba0ff0f7424 */ /* 0x000fe400078e00ff */
[----:B0-----:R-:W-:Y:S02]  /*1f5c0*/  HFMA2 R16, -RZ, RZ, 55.6875, -0.016876220703125 ;  /* 0x52f6a452ff107431 */ /* 0x001fe400000001ff */
[----:B------:R-:W-:Y:S01]  /*1f5d0*/  IMAD.MOV.U32 R17, RZ, RZ, 0x3b4d763b ;  /* 0x3b4d763bff117424 */ /* 0x000fe200078e00ff */
[----:B------:R-:W-:Y:S01]  /*1f5e0*/  MOV R18, 0xd661b7d6 ;  /* 0xd661b7d600127802 */ /* 0x000fe20000000f00 */
[----:B------:R-:W-:Y:S02]  /*1f5f0*/  IMAD.MOV.U32 R19, RZ, RZ, -0x4c31824d ;  /* 0xb3ce7db3ff137424 */ /* 0x000fe400078e00ff */
[----:B--2---:R-:W-:-:S02]  /*1f600*/  HFMA2 R20, -RZ, RZ, 0.042816162109375, 49.28125 ;  /* 0x297b5229ff147431 */ /* 0x004fc400000001ff */
[----:B------:R-:W-:Y:S01]  /*1f610*/  IMAD.MOV.U32 R21, RZ, RZ, -0x1cc1221d ;  /* 0xe33edde3ff157424 */ /* 0x000fe200078e00ff */
[----:B------:R-:W-:Y:S01]  /*1f620*/  MOV R22, 0x2f715e2f ;  /* 0x2f715e2f00167802 */ /* 0x000fe20000000f00 */
[----:B------:R-:W-:Y:S01]  /*1f630*/  IMAD.MOV.U32 R23, RZ, RZ, -0x7b68ec7c ;  /* 0x84971384ff177424 */ /* 0x000fe200078e00ff */
[----:B---3--:R-:W-:Y:S01]  /*1f640*/  MOV R4, 0xeb26cdeb ;  /* 0xeb26cdeb00047802 */ /* 0x008fe20000000f00 */
[----:B------:R-:W-:Y:S01]  /*1f650*/  IMAD.MOV.U32 R5, RZ, RZ, 0x27694e27 ;  /* 0x27694e27ff057424 */ /* 0x000fe200078e00ff */
[----:B------:R-:W-:Y:S01]  /*1f660*/  MOV R6, 0xb2cd7fb2 ;  /* 0xb2cd7fb200067802 */ /* 0x000fe20000000f00 */
[----:B------:R-:W-:Y:S02]  /*1f670*/  IMAD.MOV.U32 R7, RZ, RZ, 0x759fea75 ;  /* 0x759fea75ff077424 */ /* 0x000fe400078e00ff */
[----:B-1----:R-:W-:Y:S02]  /*1f680*/  HFMA2 R8, -RZ, RZ, 0.008544921875, 2.0625 ;  /* 0x20604020ff087431 */ /* 0x002fe400000001ff */
[----:B------:R-:W-:Y:S01]  /*1f690*/  IMAD.MOV.U32 R9, RZ, RZ, -0x3e01c04 ;  /* 0xfc1fe3fcff097424 */ /* 0x000fe200078e00ff */
[----:B------:R-:W-:Y:S01]  /*1f6a0*/  MOV R10, 0xb1c879b1 ;  /* 0xb1c879b1000a7802 */ /* 0x000fe20000000f00 */
[----:B------:R-:W-:Y:S01]  /*1f6b0*/  IMAD.MOV.U32 R11, RZ, RZ, 0x5bedb65b ;  /* 0x5bedb65bff0b7424 */ /* 0x000fe200078e00ff */
[----:B------:R0:W-:Y:S04]  /*1f6c0*/  STL.128 [R1+0x16f0], R4 ;  /* 0x0016f00401007387 */ /* 0x0001e80000100c00 */
[----:B------:R1:W-:Y:S04]  /*1f6d0*/  STL.128 [R1+0x1710], R12 ;  /* 0x0017100c01007387 */ /* 0x0003e80000100c00 */
[----:B------:R2:W-:Y:S04]  /*1f6e0*/  STL.128 [R1+0x1720], R16 ;  /* 0x0017201001007387 */ /* 0x0005e80000100c00 */
[----:B------:R3:W-:Y:S01]  /*1f6f0*/  STL.128 [R1+0x1730], R20 ;  /* 0x0017301401007387 */ /* 0x0007e20000100c00 */
[----:B0-----:R-:W-:-:S03]  /*1f700*/  HFMA2 R4, -RZ, RZ, 63.65625, -0.0247039794921875 ;  /* 0x53f5a653ff047431 */ /* 0x001fc600000001ff */
[----:B------:R0:W-:Y:S01]  /*1f710*/  STL.128 [R1+0x1750], R8 ;  /* 0x0017500801007387 */ /* 0x0001e20000100c00 */
[----:B------:R-:W-:Y:S01]  /*1f720*/  IMAD.MOV.U32 R5, RZ, RZ, -0x2e97462f ;  /* 0xd168b9d1ff057424 */ /* 0x000fe200078e00ff */
[----:B------:R-:W-:Y:S01]  /*1f730*/  MOV R7, 0xed2cc1ed ;  /* 0xed2cc1ed00077802 */ /* 0x000fe20000000f00 */
[----:B-1----:R-:W-:Y:S02]  /*1f740*/  HFMA2 R12, -RZ, RZ, 3452, -70.625 ;  /* 0x6abed46aff0c7431 */ /* 0x002fe400000001ff */
[----:B------:R-:W-:Y:S01]  /*1f750*/  IMAD.MOV.U32 R6, RZ, RZ, RZ ;  /* 0x000000ffff067224 */ /* 0x000fe200078e00ff */
[----:B------:R-:W-:Y:S01]  /*1f760*/  MOV R14, 0xbed967be ;  /* 0xbed967be000e7802 */ /* 0x000fe20000000f00 */
[----:B------:R-:W-:Y:S02]  /*1f770*/  IMAD.MOV.U32 R13, RZ, RZ, -0x34b97235 ;  /* 0xcb468dcbff0d7424 */ /* 0x000fe400078e00ff */
[----:B--2---:R-:W-:Y:S02]  /*1f780*/  HFMA2 R16, -RZ, RZ, 13.734375, -0.0010471343994140625 ;  /* 0x4ade944aff107431 */ /* 0x004fe400000001ff */
[----:B------:R-:W-:Y:S01]  /*1f790*/  IMAD.MOV.U32 R15, RZ, RZ, 0x394b7239 ;  /* 0x394b7239ff0f7424 */ /* 0x000fe200078e00ff */
[----:B------:R-:W-:Y:S01]  /*1f7a0*/  MOV R18, 0x58e8b058 ;  /* 0x58e8b05800127802 */ /* 0x000fe20000000f00 */
[----:B------:R-:W-:-:S02]  /*1f7b0*/  IMAD.MOV.U32 R17, RZ, RZ, 0x4cd4984c ;  /* 0x4cd4984cff117424 */ /* 0x000fc400078e00ff */
[----:B---3--:R-:W-:Y:S02]  /*1f7c0*/  HFMA2 R20, -RZ, RZ, -35.34375, -0.9765625 ;  /* 0xd06bbbd0ff147431 */ /* 0x008fe400000001ff */
[----:B------:R-:W-:Y:S01]  /*1f7d0*/  IMAD.MOV.U32 R19, RZ, RZ, -0x30b57a31 ;  /* 0xcf4a85cfff137424 */ /* 0x000fe200078e00ff */
[----:B------:R-:W-:Y:S01]  /*1f7e0*/  MOV R22, 0xaae54faa ;  /* 0xaae54faa00167802 */ /* 0x000fe20000000f00 */
[----:B------:R-:W-:Y:S01]  /*1f7f0*/  IMAD.MOV.U32 R21, RZ, RZ, -0x10d53a11 ;  /* 0xef2ac5efff157424 */ /* 0x000fe200078e00ff */
[----:B------:R1:W-:Y:S01]  /*1f800*/  STL.128 [R1+0x1740], R4 ;  /* 0x0017400401007387 */ /* 0x0003e20000100c00 */
[----:B------:R-:W-:Y:S02]  /*1f810*/  IMAD.MOV.U32 R23, RZ, RZ, -0x4e91205 ;  /* 0xfb16edfbff177424 */ /* 0x000fe400078e00ff */
[----:B0-----:R-:W-:Y:S02]  /*1f820*/  HFMA2 R8, -RZ, RZ, 5.80859375, -0.00019133090972900390625 ;  /* 0x45cf8a45ff087431 */ /* 0x001fe400000001ff */
[----:B------:R-:W-:Y:S01]  /*1f830*/  IMAD.MOV.U32 R9, RZ, RZ, -0x6ef1607 ;  /* 0xf910e9f9ff097424 */ /* 0x000fe200078e00ff */
[----:B------:R-:W-:Y:S01]  /*1f840*/  MOV R10, 0x2060402 ;  /* 0x02060402000a7802 */ /* 0x000fe20000000f00 */
[----:B------:R-:W-:Y:S01]  /*1f850*/  IMAD.MOV.U32 R11, RZ, RZ, 0x7f81fe7f ;  /* 0x7f81fe7fff0b7424 */ /* 0x000fe200078e00ff */
[----:B------:R0:W-:Y:S04]  /*1f860*/  STL.128 [R1+0x1760], R12 ;  /* 0x0017600c01007387 */ /* 0x0001e80000100c00 */
[----:B------:R2:W-:Y:S04]  /*1f870*/  STL.128 [R1+0x1770], R16 ;  /* 0x0017701001007387 */ /* 0x0005e80000100c00 */
[----:B------:R3:W-:Y:S01]  /*1f880*/  STL.128 [R1+0x1780], R20 ;  /* 0x0017801401007387 */ /* 0x0007e20000100c00 */
[----:B-1----:R-:W-:-:S02]  /*1f890*/  HFMA2 R4, -RZ, RZ, 3.884765625, -9.5546245574951171875e-05 ;  /* 0x43c58643ff047431 */ /* 0x002fc400000001ff */
[----:B------:R-:W-:Y:S01]  /*1f8a0*/  IMAD.MOV.U32 R5, RZ, RZ, 0x4dd79a4d ;  /* 0x4dd79a4dff057424 */ /* 0x000fe200078e00ff */
[----:B------:R1:W-:Y:S01]  /*1f8b0*/  STL.128 [R1+0x17a0], R8 ;  /* 0x0017a00801007387 */ /* 0x0003e20000100c00 */
[----:B------:R-:W-:Y:S01]  /*1f8c0*/  MOV R6, 0x33556633 ;  /* 0x3355663300067802 */ /* 0x000fe20000000f00 */
[----:B------:R-:W-:Y:S02]  /*1f8d0*/  IMAD.MOV.U32 R7, RZ, RZ, -0x7a6bee7b ;  /* 0x85941185ff077424 */ /* 0x000fe400078e00ff */
[----:B0-----:R-:W-:Y:S02]  /*1f8e0*/  HFMA2 R12, -RZ, RZ, 39.5, -0.0084228515625 ;  /* 0x50f0a050ff0c7431 */ /* 0x001fe400000001ff */
[----:B------:R-:W-:Y:S01]  /*1f8f0*/  IMAD.MOV.U32 R13, RZ, RZ, 0x3c44783c ;  /* 0x3c44783cff0d7424 */ /* 0x000fe200078e00ff */
[----:B------:R-:W-:Y:S01]  /*1f900*/  MOV R14, 0x9fba259f ;  /* 0x9fba259f000e7802 */ /* 0x000fe20000000f00 */
[----:B------:R-:W-:Y:S02]  /*1f910*/  IMAD.MOV.U32 R15, RZ, RZ, -0x571cb458 ;  /* 0xa8e34ba8ff0f7424 */ /* 0x000fe400078e00ff */
[----:B--2---:R-:W-:-:S02]  /*1f920*/  HFMA2 R16, -RZ, RZ, 47.59375, -0.01233673095703125 ;  /* 0x51f3a251ff107431 */ /* 0x004fc400000001ff */
[----:B------:R-:W-:Y:S01]  /*1f930*/  IMAD.MOV.U32 R17, RZ, RZ, -0x5c01a25d ;  /* 0xa3fe5da3ff117424 */ /* 0x000fe200078e00ff */
[----:B------:R-:W-:Y:S01]  /*1f940*/  MOV R18, 0x40c08040 ;  /* 0x40c0804000127802 */ /* 0x000fe20000000f00 */
[----:B------:R-:W-:Y:S02]  /*1f950*/  IMAD.MOV.U32 R19, RZ, RZ, -0x7075fa71 ;  /* 0x8f8a058fff137424 */ /* 0x000fe400078e00ff */
[----:B---3--:R-:W-:Y:S02]  /*1f960*/  HFMA2 R20, -RZ, RZ, -0.000814914703369140625, 1.892578125 ;  /* 0x92ad3f92ff147431 */ /* 0x008fe400000001ff */
[----:B------:R-:W-:Y:S01]  /*1f970*/  IMAD.MOV.U32 R21, RZ, RZ, -0x6243de63 ;  /* 0x9dbc219dff157424 */ /* 0x000fe200078e00ff */
[----:B------:R-:W-:Y:S01]  /*1f980*/  MOV R22, 0x38487038 ;  /* 0x3848703800167802 */ /* 0x000fe20000000f00 */
[----:B------:R-:W-:Y:S02]  /*1f990*/  IMAD.MOV.U32 R23, RZ, RZ, -0xafb0e0b ;  /* 0xf504f1f5ff177424 */ /* 0x000fe400078e00ff */
[----:B-1----:R-:W-:-:S02]  /*1f9a0*/  HFMA2 R8, -RZ, RZ, 0.00051116943359375, 0.0079345703125 ;  /* 0x10302010ff087431 */ /* 0x002fc400000001ff */
[----:B------:R-:W-:Y:S01]  /*1f9b0*/  IMAD.MOV.U32 R9, RZ, RZ, -0xe51a01 ;  /* 0xff1ae5ffff097424 */ /* 0x000fe200078e00ff */
[----:B------:R-:W-:Y:S01]  /*1f9c0*/  MOV R10, 0xf30efdf3 ;  /* 0xf30efdf3000a7802 */ /* 0x000fe20000000f00 */
[----:B------:R-:W-:Y:S01]  /*1f9d0*/  IMAD.MOV.U32 R11, RZ, RZ, -0x2d92402e ;  /* 0xd26dbfd2ff0b7424 */ /* 0x000fe200078e00ff */
[----:B------:R0:W-:Y:S04]  /*1f9e0*/  STL.128 [R1+0x1790], R4 ;  /* 0x0017900401007387 */ /* 0x0001e80000100c00 */
[----:B------:R1:W-:Y:S04]  /*1f9f0*/  STL.128 [R1+0x17b0], R12 ;  /* 0x0017b00c01007387 */ /* 0x0003e80000100c00 */
[----:B------:R2:W-:Y:S04]  /*1fa00*/  STL.128 [R1+0x17c0], R16 ;  /* 0x0017c01001007387 */ /* 0x0005e80000100c00 */
[----:B------:R3:W-:Y:S01]  /*1fa10*/  STL.128 [R1+0x17d0], R20 ;  /* 0x0017d01401007387 */ /* 0x0007e20000100c00 */
[----:B0-----:R-:W-:-:S03]  /*1fa20*/  HFMA2 R4, -RZ, RZ, -1.2177734375, 990 ;  /* 0xbcdf63bcff047431 */ /* 0x001fc600000001ff */
[----:B------:R0:W-:Y:S01]  /*1fa30*/  STL.128 [R1+0x17f0], R8 ;  /* 0x0017f00801007387 */ /* 0x0001e20000100c00 */
[----:B------:R-:W-:Y:S01]  /*1fa40*/  IMAD.MOV.U32 R5, RZ, RZ, -0x493e884a ;  /* 0xb6c177b6ff057424 */ /* 0x000fe200078e00ff */
[----:B------:R-:W-:Y:S01]  /*1fa50*/  MOV R6, 0xda75afda ;  /* 0xda75afda00067802 */ /* 0x000fe20000000f00 */
[----:B-1----:R-:W-:Y:S02]  /*1fa60*/  HFMA2 R12, -RZ, RZ, -21.1875, -2.7477741241455078125e-05 ;  /* 0xcd4c81cdff0c7431 */ /* 0x002fe400000001ff */
[----:B------:R-:W-:Y:S01]  /*1fa70*/  IMAD.MOV.U32 R7, RZ, RZ, 0x21634221 ;  /* 0x21634221ff077424 */ /* 0x000fe200078e00ff */
[----:B------:R-:W-:Y:S01]  /*1fa80*/  MOV R14, 0x13352613 ;  /* 0x13352613000e7802 */ /* 0x000fe20000000f00 */
[----:B------:R-:W-:Y:S02]  /*1fa90*/  IMAD.MOV.U32 R13, RZ, RZ, 0xc14180c ;  /* 0x0c14180cff0d7424 */ /* 0x000fe400078e00ff */
[----:B--2---:R-:W-:Y:S02]  /*1faa0*/  HFMA2 R16, -RZ, RZ, 504.25, -1.5927734375 ;  /* 0x5fe1be5fff107431 */ /* 0x004fe400000001ff */
[----:B------:R-:W-:Y:S01]  /*1fab0*/  IMAD.MOV.U32 R15, RZ, RZ, -0x13d03c14 ;  /* 0xec2fc3ecff0f7424 */ /* 0x000fe200078e00ff */
[----:B------:R-:W-:Y:S01]  /*1fac0*/  MOV R18, 0x44cc8844 ;  /* 0x44cc884400127802 */ /* 0x000fe20000000f00 */
[----:B------:R-:W-:-:S02]  /*1fad0*/  IMAD.MOV.U32 R17, RZ, RZ, -0x685dca69 ;  /* 0x97a23597ff117424 */ /* 0x000fc400078e00ff */
[----:B---3--:R-:W-:Y:S02]  /*1fae0*/  HFMA2 R20, -RZ, RZ, -4.33984375, -0.0009479522705078125 ;  /* 0xc45793c4ff147431 */ /* 0x008fe400000001ff */
[----:B------:R-:W-:Y:S01]  /*1faf0*/  IMAD.MOV.U32 R19, RZ, RZ, 0x17392e17 ;  /* 0x17392e17ff137424 */ /* 0x000fe200078e00ff */
[----:B------:R-:W-:Y:S01]  /*1fb00*/  MOV R22, 0x7e82fc7e ;  /* 0x7e82fc7e00167802 */ /* 0x000fe20000000f00 */
[----:B------:R-:W-:Y:S01]  /*1fb10*/  IMAD.MOV.U32 R21, RZ, RZ, -0x580daa59 ;  /* 0xa7f255a7ff157424 */ /* 0x000fe200078e00ff */
[----:B------:R1:W-:Y:S01]  /*1fb20*/  STL.128 [R1+0x17e0], R4 ;  /* 0x0017e00401007387 */ /* 0x0003e20000100c00 */
[----:B------:R-:W-:Y:S02]  /*1fb30*/  IMAD.MOV.U32 R23, RZ, RZ, 0x3d477a3d ;  /* 0x3d477a3dff177424 */ /* 0x000fe400078e00ff */
[----:B0-----:R-:W-:Y:S02]  /*1fb40*/  HFMA2 R8, -RZ, RZ, 592, -2.1875 ;  /* 0x60a0c060ff087431 */ /* 0x001fe400000001ff */
[----:B------:R-:W-:Y:S01]  /*1fb50*/  IMAD.MOV.U32 R9, RZ, RZ, -0x7e67e67f ;  /* 0x81981981ff097424 */ /* 0x000fe200078e00ff */
[----:B------:R-:W-:Y:S01]  /*1fb60*/  MOV R10, 0x4fd19e4f ;  /* 0x4fd19e4f000a7802 */ /* 0x000fe20000000f00 */
[----:B------:R-:W-:Y:S01]  /*1fb70*/  IMAD.MOV.U32 R11, RZ, RZ, -0x23805c24 ;  /* 0xdc7fa3dcff0b7424 */ /* 0x000fe200078e00ff */
[----:B------:R0:W-:Y:S04]  /*1fb80*/  STL.128 [R1+0x1800], R12 ;  /* 0x0018000c01007387 */ /* 0x0001e80000100c00 */
[----:B------:R2:W-:Y:S04]  /*1fb90*/  STL.128 [R1+0x1810], R16 ;  /* 0x0018101001007387 */ /* 0x0005e80000100c00 */
[----:B------:R3:W-:Y:S01]  /*1fba0*/  STL.128 [R1+0x1820], R20 ;  /* 0x0018201401007387 */ /* 0x0007e20000100c00 */
[----:B-1----:R-:W-:-:S02]  /*1fbb0*/  HFMA2 R4, -RZ, RZ, 1196, -8.78125 ;  /* 0x64acc864ff047431 */ /* 0x002fc400000001ff */
[----:B------:R-:W-:Y:S01]  /*1fbc0*/  IMAD.MOV.U32 R5, RZ, RZ, 0x5de7ba5d ;  /* 0x5de7ba5dff057424 */ /* 0x000fe200078e00ff */
[----:B------:R1:W-:Y:S01]  /*1fbd0*/  STL.128 [R1+0x1840], R8 ;  /* 0x0018400801007387 */ /* 0x0003e20000100c00 */
[----:B------:R-:W-:Y:S01]  /*1fbe0*/  MOV R6, 0x192b3219 ;  /* 0x192b321900067802 */ /* 0x000fe20000000f00 */
[----:B------:R-:W-:Y:S02]  /*1fbf0*/  IMAD.MOV.U32 R7, RZ, RZ, 0x7395e673 ;  /* 0x7395e673ff077424 */ /* 0x000fe400078e00ff */
[----:B0-----:R-:W-:Y:S02]  /*1fc00*/  HFMA2 R12, -RZ, RZ, 0.0124969482421875, 4.1328125 ;  /* 0x22664422ff0c7431 */ /* 0x001fe400000001ff */
[----:B------:R-:W-:Y:S01]  /*1fc10*/  IMAD.MOV.U32 R13, RZ, RZ, 0x2a7e542a ;  /* 0x2a7e542aff0d7424 */ /* 0x000fe200078e00ff */
[----:B------:R-:W-:Y:S01]  /*1fc20*/  MOV R14, 0x90ab3b90 ;  /* 0x90ab3b90000e7802 */ /* 0x000fe20000000f00 */
[----:B------:R-:W-:Y:S02]  /*1fc30*/  IMAD.MOV.U32 R15, RZ, RZ, -0x777cf478 ;  /* 0x88830b88ff0f7424 */ /* 0x000fe400078e00ff */
[----:B--2---:R-:W-:-:S02]  /*1fc40*/  HFMA2 R16, -RZ, RZ, 6.7890625, -0.000260829925537109375 ;  /* 0x46ca8c46ff107431 */ /* 0x004fc400000001ff */
[----:B------:R-:W-:Y:S01]  /*1fc50*/  IMAD.MOV.U32 R17, RZ, RZ, -0x11d63812 ;  /* 0xee29c7eeff117424 */ /* 0x000fe200078e00ff */
[----:B------:R-:W-:Y:S01]  /*1fc60*/  MOV R18, 0xb8d36bb8 ;  /* 0xb8d36bb800127802 */ /* 0x000fe20000000f00 */
[----:B------:R-:W-:Y:S02]  /*1fc70*/  IMAD.MOV.U32 R19, RZ, RZ, 0x143c2814 ;  /* 0x143c2814ff137424 */ /* 0x000fe400078e00ff */
[----:B---3--:R-:W-:Y:S02]  /*1fc80*/  HFMA2 R20, -RZ, RZ, -414.25, -0.030731201171875 ;  /* 0xde79a7deff147431 */ /* 0x008fe400000001ff */
[----:B------:R-:W-:Y:S01]  /*1fc90*/  IMAD.MOV.U32 R21, RZ, RZ, 0x5ee2bc5e ;  /* 0x5ee2bc5eff157424 */ /* 0x000fe200078e00ff */
[----:B------:R-:W-:Y:S01]  /*1fca0*/  MOV R22, 0xb1d160b ;  /* 0x0b1d160b00167802 */ /* 0x000fe20000000f00 */
[----:B------:R-:W-:Y:S02]  /*1fcb0*/  IMAD.MOV.U32 R23, RZ, RZ, -0x24895225 ;  /* 0xdb76addbff177424 */ /* 0x000fe400078e00ff */
[----:B-1----:R-:W-:-:S02]  /*1fcc0*/  HFMA2 R8, -RZ, RZ, 11.7109375, -0.000767230987548828125 ;  /* 0x49db9249ff087431 */ /* 0x002fc400000001ff */
[----:B------:R-:W-:Y:S01]  /*1fcd0*/  IMAD.MOV.U32 R9, RZ, RZ, 0x60a0c06 ;  /* 0x060a0c06ff097424 */ /* 0x000fe200078e00ff */
[----:B------:R-:W-:Y:S01]  /*1fce0*/  MOV R10, 0x246c4824 ;  /* 0x246c4824000a7802 */ /* 0x000fe20000000f00 */
[----:B------:R-:W-:Y:S01]  /*1fcf0*/  IMAD.MOV.U32 R11, RZ, RZ, 0x5ce4b85c ;  /* 0x5ce4b85cff0b7424 */ /* 0x000fe200078e00ff */
[----:B------:R0:W-:Y:S04]  /*1fd00*/  STL.128 [R1+0x1830], R4 ;  /* 0x0018300401007387 */ /* 0x0001e80000100c00 */
[----:B------:R1:W-:Y:S04]  /*1fd10*/  STL.128 [R1+0x1850], R12 ;  /* 0x0018500c01007387 */ /* 0x0003e80000100c00 */
[----:B------:R2:W-:Y:S04]  /*1fd20*/  STL.128 [R1+0x1860], R16 ;  /* 0x0018601001007387 */ /* 0x0005e80000100c00 */
[----:B------:R3:W-:Y:S01]  /*1fd30*/  STL.128 [R1+0x1870], R20 ;  /* 0x0018701401007387 */ /* 0x0007e20000100c00 */
[----:B0-----:R-:W-:-:S03]  /*1fd40*/  HFMA2 R4, -RZ, RZ, -541.5, -252 ;  /* 0xe03bdbe0ff047431 */ /* 0x001fc600000001ff */
[----:B------:R0:W-:Y:S01]  /*1fd50*/  STL.128 [R1+0x1890], R8 ;  /* 0x0018900801007387 */ /* 0x0001e20000100c00 */
[----:B------:R-:W-:Y:S01]  /*1fd60*/  IMAD.MOV.U32 R5, RZ, RZ, 0x32566432 ;  /* 0x32566432ff057424 */ /* 0x000fe200078e00ff */
[----:B------:R-:W-:Y:S01]  /*1fd70*/  MOV R6, 0x3a4e743a ;  /* 0x3a4e743a00067802 */ /* 0x000fe20000000f00 */
[----:B-1----:R-:W-:Y:S02]  /*1fd80*/  HFMA2 R12, -RZ, RZ, -3.181640625, -0.00757598876953125 ;  /* 0xc25d9fc2ff0c7431 */ /* 0x002fe400000001ff */
[----:B------:R-:W-:Y:S01]  /*1fd90*/  IMAD.MOV.U32 R7, RZ, RZ, 0xa1e140a ;  /* 0x0a1e140aff077424 */ /* 0x000fe200078e00ff */
[----:B------:R-:W-:Y:S01]  /*1fda0*/  MOV R14, 0xacef43ac ;  /* 0xacef43ac000e7802 */ /* 0x000fe20000000f00 */
[----:B------:R-:W-:Y:S02]  /*1fdb0*/  IMAD.MOV.U32 R13, RZ, RZ, -0x2c91422d ;  /* 0xd36ebdd3ff0d7424 */ /* 0x000fe400078e00ff */
[----:B--2---:R-:W-:Y:S02]  /*1fdc0*/  HFMA2 R16, -RZ, RZ, -0.000690460205078125, 0.69580078125 ;  /* 0x91a83991ff107431 */ /* 0x004fe400000001ff */
[----:B------:R-:W-:Y:S01]  /*1fdd0*/  IMAD.MOV.U32 R15, RZ, RZ, 0x62a6c462 ;  /* 0x62a6c462ff0f7424 */ /* 0x000fe200078e00ff */
[----:B------:R-:W-:Y:S01]  /*1fde0*/  MOV R18, 0xe437d3e4 ;  /* 0xe437d3e400127802 */ /* 0x000fe20000000f00 */
[----:B------:R-:W-:-:S02]  /*1fdf0*/  IMAD.MOV.U32 R17, RZ, RZ, -0x6a5bce6b ;  /* 0x95a43195ff117424 */ /* 0x000fc400078e00ff */
[----:B---3--:R-:W-:Y:S02]  /*1fe00*/  HFMA2 R20, -RZ, RZ, -1842, -94.4375 ;  /* 0xe732d5e7ff147431 */ /* 0x008fe400000001ff */
[----:B------:R-:W-:Y:S01]  /*1fe10*/  IMAD.MOV.U32 R19, RZ, RZ, 0x798bf279 ;  /* 0x798bf279ff137424 */ /* 0x000fe200078e00ff */
[----:B------:R-:W-:Y:S01]  /*1fe20*/  MOV R22, 0x37596e37 ;  /* 0x37596e3700167802 */ /* 0x000fe20000000f00 */
[----:B------:R-:W-:Y:S01]  /*1fe30*/  IMAD.MOV.U32 R21, RZ, RZ, -0x37bc7438 ;  /* 0xc8438bc8ff157424 */ /* 0x000fe200078e00ff */
[----:B------:R1:W-:Y:S01]  /*1fe40*/  STL.128 [R1+0x1880], R4 ;  /* 0x0018800401007387 */ /* 0x0003e20000100c00 */
[----:B------:R-:W-:Y:S02]  /*1fe50*/  IMAD.MOV.U32 R23, RZ, RZ, 0x6db7da6d ;  /* 0x6db7da6dff177424 */ /* 0x000fe400078e00ff */
[----:B0-----:R-:W-:Y:S02]  /*1fe60*/  HFMA2 R8, -RZ, RZ, 4816, -141.5 ;  /* 0x6cb4d86cff087431 */ /* 0x001fe400000001ff */
[----:B------:R-:W-:Y:S01]  /*1fe70*/  IMAD.MOV.U32 R9, RZ, RZ, 0x56faac56 ;  /* 0x56faac56ff097424 */ /* 0x000fe200078e00ff */
[----:B------:R-:W-:Y:S01]  /*1fe80*/  MOV R10, 0xf407f3f4 ;  /* 0xf407f3f4000a7802 */ /* 0x000fe20000000f00 */
[----:B------:R-:W-:Y:S01]  /*1fe90*/  IMAD.MOV.U32 R11, RZ, RZ, -0x15da3016 ;  /* 0xea25cfeaff0b7424 */ /* 0x000fe200078e00ff */
[----:B------:R0:W-:Y:S04]  /*1fea0*/  STL.128 [R1+0x18a0], R12 ;  /* 0x0018a00c01007387 */ /* 0x0001e80000100c00 */
[----:B------:R2:W-:Y:S04]  /*1feb0*/  STL.128 [R1+0x18b0], R16 ;  /* 0x0018b01001007387 */ /* 0x0005e80000100c00 */
[----:B------:R3:W-:Y:S01]  /*1fec0*/  STL.128 [R1+0x18c0], R20 ;  /* 0x0018c01401007387 */ /* 0x0007e20000100c00 */
[----:B-1----:R-:W-:-:S02]  /*1fed0*/  HFMA2 R4, -RZ, RZ, -0.00033855438232421875, 2.3663043975830078125e-05 ;  /* 0x8d8c018dff047431 */ /* 0x002fc400000001ff */
[----:B------:R-:W-:Y:S01]  /*1fee0*/  IMAD.MOV.U32 R5, RZ, RZ, -0x2a9b4e2b ;  /* 0xd564b1d5ff057424 */ /* 0x000fe200078e00ff */
[----:B------:R1:W-:Y:S01]  /*1fef0*/  STL.128 [R1+0x18e0], R8 ;  /* 0x0018e00801007387 */ /* 0x0003e20000100c00 */
[----:B------:R-:W-:Y:S01]  /*1ff00*/  MOV R6, 0x4ed29c4e ;  /* 0x4ed29c4e00067802 */ /* 0x000fe20000000f00 */
[----:B------:R-:W-:Y:S02]  /*1ff10*/  IMAD.MOV.U32 R7, RZ, RZ, -0x561fb657 ;  /* 0xa9e049a9ff077424 */ /* 0x000fe400078e00ff */
[----:B0-----:R-:W-:Y:S02]  /*1ff20*/  HFMA2 R12, -RZ, RZ, 1455, -12.7890625 ;  /* 0x65afca65ff0c7431 */ /* 0x001fe400000001ff */
[----:B------:R-:W-:Y:S01]  /*1ff30*/  IMAD.MOV.U32 R13, RZ, RZ, 0x7a8ef47a ;  /* 0x7a8ef47aff0d7424 */ /* 0x000fe200078e00ff */
[----:B------:R-:W-:Y:S01]  /*1ff40*/  MOV R14, 0xaee947ae ;  /* 0xaee947ae000e7802 */ /* 0x000fe20000000f00 */
[----:B------:R-:W-:Y:S02]  /*1ff50*/  IMAD.MOV.U32 R15, RZ, RZ, 0x8181008 ;  /* 0x08181008ff0f7424 */ /* 0x000fe400078e00ff */
[----:B--2---:R-:W-:-:S02]  /*1ff60*/  HFMA2 R16, -RZ, RZ, -0.85400390625, 7912 ;  /* 0xbad56fbaff107431 */ /* 0x004fc400000001ff */
[----:B------:R-:W-:Y:S01]  /*1ff70*/  IMAD.MOV.U32 R17, RZ, RZ, 0x7888f078 ;  /* 0x7888f078ff117424 */ /* 0x000fe200078e00ff */
[----:B------:R-:W-:Y:S01]  /*1ff80*/  MOV R18, 0x256f4a25 ;  /* 0x256f4a2500127802 */ /* 0x000fe20000000f00 */
[----:B------:R-:W-:Y:S02]  /*1ff90*/  IMAD.MOV.U32 R19, RZ, RZ, 0x2e725c2e ;  /* 0x2e725c2eff137424 */ /* 0x000fe400078e00ff */
[----:B---3--:R-:W-:Y:S02]  /*1ffa0*/  HFMA2 R20, -RZ, RZ, 0.0040435791015625, 0.513671875 ;  /* 0x1c24381cff147431 */ /* 0x008fe400000001ff */
[----:B------:R-:W-:Y:S01]  /*1ffb0*/  IMAD.MOV.U32 R21, RZ, RZ, -0x590ea85a ;  /* 0xa6f157a6ff157424 */ /* 0x000fe200078e00ff */
[----:B------:R-:W-:Y:S01]  /*1ffc0*/  MOV R22, 0xb4c773b4 ;  /* 0xb4c773b400167802 */ /* 0x000fe20000000f00 */
[----:B------:R-:W-:Y:S02]  /*1ffd0*/  IMAD.MOV.U32 R23, RZ, RZ, -0x39ae683a ;  /* 0xc65197c6ff177424 */ /* 0x000fe400078e00ff */
[----:B-1----:R-:W-:-:S02]  /*1ffe0*/  HFMA2 R8, -RZ, RZ, 15.7265625, -0.00153636932373046875 ;  /* 0x4bdd964bff087431 */ /* 0x002fc400000001ff */
[----:B------:R-:W-:Y:S01]  /*1fff0*/  IMAD.MOV.U32 R9, RZ, RZ, -0x42239e43 ;  /* 0xbddc61bdff097424 */ /* 0x000fe200078e00ff */
[----:B------:R-:W-:Y:S01]  /*20000*/  MOV R10, 0x8b860d8b ;  /* 0x8b860d8b000a7802 */ /* 0x000fe20000000f00 */
[----:B------:R-:W-:Y:S01]  /*20010*/  IMAD.MOV.U32 R11, RZ, RZ, -0x757af076 ;  /* 0x8a850f8aff0b7424 */ /* 0x000fe200078e00ff */
[----:B------:R0:W-:Y:S04]  /*20020*/  STL.128 [R1+0x18d0], R4 ;  /* 0x0018d00401007387 */ /* 0x0001e80000100c00 */
[----:B------:R1:W-:Y:S04]  /*20030*/  STL.128 [R1+0x18f0], R12 ;  /* 0x0018f00c01007387 */ /* 0x0003e80000100c00 */
[----:B------:R2:W-:Y:S04]  /*20040*/  STL.128 [R1+0x1900], R16 ;  /* 0x0019001001007387 */ /* 0x0005e80000100c00 */
[----:B------:R3:W-:Y:S01]  /*20050*/  STL.128 [R1+0x1910], R20 ;  /* 0x0019101401007387 */ /* 0x0007e20000100c00 */
[----:B0-----:R-:W-:-:S03]  /*20060*/  HFMA2 R4, -RZ, RZ, -2118, -15.8125 ;  /* 0xe823cbe8ff047431 */ /* 0x001fc600000001ff */
[----:B------:R0:W-:Y:S01]  /*20070*/  STL.128 [R1+0x1930], R8 ;  /* 0x0019300801007387 */ /* 0x0001e20000100c00 */
[----:B------:R-:W-:Y:S01]  /*20080*/  IMAD.MOV.U32 R5, RZ, RZ, -0x22835e23 ;  /* 0xdd7ca1ddff057424 */ /* 0x000fe200078e00ff */
[----:B------:R-:W-:Y:S01]  /*20090*/  MOV R6, 0x749ce874 ;  /* 0x749ce87400067802 */ /* 0x000fe20000000f00 */
[----:B-1----:R-:W-:Y:S02]  /*200a0*/  HFMA2 R12, -RZ, RZ, 9344, -568 ;  /* 0x7090e070ff0c7431 */ /* 0x002fe400000001ff */
[----:B------:R-:W-:Y:S01]  /*200b0*/  IMAD.MOV.U32 R7, RZ, RZ, 0x1f213e1f ;  /* 0x1f213e1fff077424 */ /* 0x000fe200078e00ff */
[----:B------:R-:W-:Y:S01]  /*200c0*/  MOV R14, 0xb5c471b5 ;  /* 0xb5c471b5000e7802 */ /* 0x000fe20000000f00 */
[----:B------:R-:W-:Y:S02]  /*200d0*/  IMAD.MOV.U32 R13, RZ, RZ, 0x3e427c3e ;  /* 0x3e427c3eff0d7424 */ /* 0x000fe400078e00ff */
[----:B--2---:R-:W-:Y:S02]  /*200e0*/  HFMA2 R16, -RZ, RZ, 9.6875, -0.000522613525390625 ;  /* 0x48d89048ff107431 */ /* 0x004fe400000001ff */
[----:B------:R-:W-:Y:S01]  /*200f0*/  IMAD.MOV.U32 R15, RZ, RZ, 0x66aacc66 ;  /* 0x66aacc66ff0f7424 */ /* 0x000fe200078e00ff */
[----:B------:R-:W-:Y:S01]  /*20100*/  MOV R18, 0xf601f7f6 ;  /* 0xf601f7f600127802 */ /* 0x000fe20000000f00 */
[----:B------:R-:W-:-:S02]  /*20110*/  IMAD.MOV.U32 R17, RZ, RZ, 0x3050603 ;  /* 0x03050603ff117424 */ /* 0x000fc400078e00ff */
[----:B---3--:R-:W-:Y:S02]  /*20120*/  HFMA2 R20, -RZ, RZ, 721.5, -3.189453125 ;  /* 0x61a3c261ff147431 */ /* 0x008fe400000001ff */
[----:B------:R-:W-:Y:S01]  /*20130*/  IMAD.MOV.U32 R19, RZ, RZ, 0xe121c0e ;  /* 0x0e121c0eff137424 */ /* 0x000fe200078e00ff */
[----:B------:R-:W-:Y:S01]  /*20140*/  MOV R22, 0x57f9ae57 ;  /* 0x57f9ae5700167802 */ /* 0x000fe20000000f00 */
[----:B------:R-:W-:Y:S01]  /*20150*/  IMAD.MOV.U32 R21, RZ, RZ, 0x355f6a35 ;  /* 0x355f6a35ff157424 */ /* 0x000fe200078e00ff */
[----:B------:R1:W-:Y:S01]  /*20160*/  STL.128 [R1+0x1920], R4 ;  /* 0x0019200401007387 */ /* 0x0003e20000100c00 */
[----:B------:R-:W-:Y:S02]  /*20170*/  IMAD.MOV.U32 R23, RZ, RZ, -0x462f9647 ;  /* 0xb9d069b9ff177424 */ /* 0x000fe400078e00ff */
[----:B0-----:R-:W-:Y:S02]  /*20180*/  HFMA2 R8, -RZ, RZ, 2934, -51.28125 ;  /* 0x69bbd269ff087431 */ /* 0x001fe400000001ff */
[----:B------:R-:W-:Y:S01]  /*20190*/  IMAD.MOV.U32 R9, RZ, RZ, -0x268f5627 ;  /* 0xd970a9d9ff097424 */ /* 0x000fe200078e00ff */
[----:B------:R-:W-:Y:S01]  /*201a0*/  MOV R10, 0x8e89078e ;  /* 0x8e89078e000a7802 */ /* 0x000fe20000000f00 */
[----:B------:R-:W-:Y:S01]  /*201b0*/  IMAD.MOV.U32 R11, RZ, RZ, -0x6b58cc6c ;  /* 0x94a73394ff0b7424 */ /* 0x000fe200078e00ff */
[----:B------:R0:W-:Y:S04]  /*201c0*/  STL.128 [R1+0x1940], R12 ;  /* 0x0019400c01007387 */ /* 0x0001e80000100c00 */
[----:B------:R2:W-:Y:S04]  /*201d0*/  STL.128 [R1+0x1950], R16 ;  /* 0x0019501001007387 */ /* 0x0005e80000100c00 */
[----:B------:R3:W-:Y:S01]  /*201e0*/  STL.128 [R1+0x1960], R20 ;  /* 0x0019601401007387 */ /* 0x0007e20000100c00 */
[----:B-1----:R-:W-:-:S02]  /*201f0*/  HFMA2 R4, -RZ, RZ, -0.003765106201171875, 0.08758544921875 ;  /* 0x9bb62d9bff047431 */ /* 0x002fc400000001ff */
[----:B------:R-:W-:Y:S01]  /*20200*/  IMAD.MOV.U32 R5, RZ, RZ, 0x1e223c1e ;  /* 0x1e223c1eff057424 */ /* 0x000fe200078e00ff */
[----:B------:R-:W-:Y:S01]  /*20210*/  STL.128 [R1+0x1980], R44 ;  /* 0x0019802c01007387 */ /* 0x000fe20000100c00 */
[----:B------:R-:W-:Y:S01]  /*20220*/  MOV R6, 0x87921587 ;  /* 0x8792158700067802 */ /* 0x000fe20000000f00 */
[----:B------:R-:W-:Y:S02]  /*20230*/  IMAD.MOV.U32 R7, RZ, RZ, -0x16df3617 ;  /* 0xe920c9e9ff077424 */ /* 0x000fe400078e00ff */
[----:B------:R1:W-:Y:S01]  /*20240*/  STL.128 [R1+0x1990], R8 ;  /* 0x0019900801007387 */ /* 0x0003e20000100c00 */
[----:B0-----:R-:W-:Y:S02]  /*20250*/  HFMA2 R12, -RZ, RZ, -0.0002782344818115234375, 5.41210174560546875e-05 ;  /* 0x8c8f038cff0c7431 */ /* 0x001fe400000001ff */
[----:B------:R-:W-:Y:S01]  /*20260*/  IMAD.MOV.U32 R13, RZ, RZ, -0x5e07a65f ;  /* 0xa1f859a1ff0d7424 */ /* 0x000fe200078e00ff */
[----:B------:R-:W-:Y:S01]  /*20270*/  MOV R14, 0x89800989 ;  /* 0x89800989000e7802 */ /* 0x000fe20000000f00 */
[----:B--2---:R-:W-:-:S02]  /*20280*/  HFMA2 R16, -RZ, RZ, -1.962890625, 1471 ;  /* 0xbfda65bfff107431 */ /* 0x004fc400000001ff */
[----:B------:R-:W-:Y:S01]  /*20290*/  IMAD.MOV.U32 R17, RZ, RZ, -0x19ce281a ;  /* 0xe631d7e6ff117424 */ /* 0x000fe200078e00ff */
[----:B------:R-:W-:Y:S01]  /*202a0*/  MOV R18, 0x42c68442 ;  /* 0x42c6844200127802 */ /* 0x000fe20000000f00 */
[----:B------:R-:W-:Y:S02]  /*202b0*/  IMAD.MOV.U32 R19, RZ, RZ, 0x68b8d068 ;  /* 0x68b8d068ff137424 */ /* 0x000fe400078e00ff */
[----:B---3--:R-:W-:Y:S02]  /*202c0*/  HFMA2 R20, -RZ, RZ, 2.880859375, -3.4391880035400390625e-05 ;  /* 0x41c38241ff147431 */ /* 0x008fe400000001ff */
[----:B------:R-:W-:Y:S01]  /*202d0*/  IMAD.MOV.U32 R21, RZ, RZ, -0x664fd667 ;  /* 0x99b02999ff157424 */ /* 0x000fe200078e00ff */
[----:B------:R-:W-:Y:S01]  /*202e0*/  MOV R22, 0x2d775a2d ;  /* 0x2d775a2d00167802 */ /* 0x000fe20000000f00 */
[----:B------:R-:W-:Y:S01]  /*202f0*/  IMAD.MOV.U32 R23, RZ, RZ, 0xf111e0f ;  /* 0x0f111e0fff177424 */ /* 0x000fe200078e00ff */
[----:B------:R0:W-:Y:S01]  /*20300*/  STL.128 [R1+0x19a0], R4 ;  /* 0x0019a00401007387 */ /* 0x0001e20000100c00 */
[----:B------:R-:W-:-:S02]  /*20310*/  IMAD.MOV.U32 R15, RZ, RZ, 0xd171a0d ;  /* 0x0d171a0dff0f7424 */ /* 0x000fc400078e00ff */
[----:B-1----:R-:W-:Y:S02]  /*20320*/  HFMA2 R8, -RZ, RZ, -25.140625, -0.00011909008026123046875 ;  /* 0xce4987ceff087431 */ /* 0x002fe400000001ff */
[----:B------:R-:W-:Y:S01]  /*20330*/  IMAD.MOV.U32 R9, RZ, RZ, 0x55ffaa55 ;  /* 0x55ffaa55ff097424 */ /* 0x000fe200078e00ff */
[----:B------:R-:W-:Y:S01]  /*20340*/  MOV R10, 0x28785028 ;  /* 0x28785028000a7802 */ /* 0x000fe20000000f00 */
[----:B------:R-:W-:Y:S01]  /*20350*/  IMAD.MOV.U32 R11, RZ, RZ, -0x20855a21 ;  /* 0xdf7aa5dfff0b7424 */ /* 0x000fe200078e00ff */
[----:B------:R1:W-:Y:S04]  /*20360*/  STL.128 [R1+0x19d0], R16 ;  /* 0x0019d01001007387 */ /* 0x0003e80000100c00 */
[----:B------:R2:W-:Y:S04]  /*20370*/  STL.128 [R1+0x19b0], R8 ;  /* 0x0019b00801007387 */ /* 0x0005e80000100c00 */
[----:B------:R3:W-:Y:S01]  /*20380*/  STL.128 [R1+0x19e0], R20 ;  /* 0x0019e01401007387 */ /* 0x0007e20000100c00 */
[----:B0-----:R-:W-:-:S02]  /*20390*/  HFMA2 R4, -RZ, RZ, -0.1497802734375, 62976 ;  /* 0xb0cb7bb0ff047431 */ /* 0x001fc400000001ff */
[----:B------:R-:W-:Y:S01]  /*203a0*/  IMAD.MOV.U32 R5, RZ, RZ, 0x54fca854 ;  /* 0x54fca854ff057424 */ /* 0x000fe200078e00ff */
[----:B------:R-:W-:Y:S01]  /*203b0*/  MOV R6, 0xbbd66dbb ;  /* 0xbbd66dbb00067802 */ /* 0x000fe20000000f00 */
[----:B------:R0:W-:Y:S01]  /*203c0*/  STL.128 [R1+0x19c0], R12 ;  /* 0x0019c00c01007387 */ /* 0x0001e20000100c00 */
[----:B------:R-:W-:Y:S02]  /*203d0*/  IMAD.MOV.U32 R7, RZ, RZ, 0x163a2c16 ;  /* 0x163a2c16ff077424 */ /* 0x000fe400078e00ff */
[----:B-1----:R-:W-:Y:S02]  /*203e0*/  HFMA2 R16, -RZ, RZ, 0.130859375, 35 ;  /* 0x30305060ff107431 */ /* 0x002fe400000001ff */
[----:B------:R-:W-:Y:S01]  /*203f0*/  IMAD.MOV.U32 R17, RZ, RZ, 0x1010302 ;  /* 0x01010302ff117424 */ /* 0x000fe200078e00ff */
[----:B------:R-:W-:Y:S01]  /*20400*/  MOV R18, 0x6767a9ce ;  /* 0x6767a9ce00127802 */ /* 0x000fe20000000f00 */
[----:B------:R-:W-:Y:S02]  /*20410*/  IMAD.MOV.U32 R19, RZ, RZ, 0x2b2b7d56 ;  /* 0x2b2b7d56ff137424 */ /* 0x000fe400078e00ff */
[----:B--2---:R-:W-:-:S02]  /*20420*/  HFMA2 R8, -RZ, RZ, 945.5, -0.022552490234375 ;  /* 0x6363a5c6ff087431 */ /* 0x004fc400000001ff */
[----:B------:R-:W-:Y:S01]  /*20430*/  IMAD.MOV.U32 R9, RZ, RZ, 0x7c7c84f8 ;  /* 0x7c7c84f8ff097424 */ /* 0x000fe200078e00ff */
[----:B------:R-:W-:Y:S01]  /*20440*/  MOV R10, 0x777799ee ;  /* 0x777799ee000a7802 */ /* 0x000fe20000000f00 */
[----:B------:R-:W-:Y:S02]  /*20450*/  IMAD.MOV.U32 R11, RZ, RZ, 0x7b7b8df6 ;  /* 0x7b7b8df6ff0b7424 */ /* 0x000fe400078e00ff */
[----:B---3--:R-:W-:Y:S01]  /*20460*/  HFMA2 R22, -RZ, RZ, -0.059906005859375, -1613 ;  /* 0xababe64dff167431 */ /* 0x008fe200000001ff */
[----:B------:R-:W-:Y:S01]  /*20470*/  MOV R20, 0xfefe19e7 ;  /* 0xfefe19e700147802 */ /* 0x000fe20000000f00 */
[----:B------:R-:W-:Y:S01]  /*20480*/  IMAD.MOV.U32 R21, RZ, RZ, -0x28289d4b ;  /* 0xd7d762b5ff157424 */ /* 0x000fe200078e00ff */
[----:B------:R1:W-:Y:S01]  /*20490*/  STL.128 [R1+0x19f0], R4 ;  /* 0x0019f00401007387 */ /* 0x0003e20000100c00 */
[----:B0-----:R-:W-:Y:S02]  /*204a0*/  HFMA2 R12, -RZ, RZ, -14224, 0.0003659725189208984375 ;  /* 0xf2f20dffff0c7431 */ /* 0x001fe400000001ff */
[----:B------:R-:W-:Y:S01]  /*204b0*/  IMAD.MOV.U32 R23, RZ, RZ, 0x76769aec ;  /* 0x76769aecff177424 */ /* 0x000fe200078e00ff */
[----:B------:R-:W-:Y:S01]  /*204c0*/  MOV R14, 0x6f6fb1de ;  /* 0x6f6fb1de000e7802 */ /* 0x000fe20000000f00 */
[----:B------:R-:W-:Y:S01]  /*204d0*/  IMAD.MOV.U32 R13, RZ, RZ, 0x6b6bbdd6 ;  /* 0x6b6bbdd6ff0d7424 */ /* 0x000fe200078e00ff */
[----:B------:R0:W-:Y:S01]  /*204e0*/  STL.128 [R1+0x1e00], R8 ;  /* 0x001e000801007387 */ /* 0x0001e20000100c00 */
[----:B------:R-:W-:-:S03]  /*204f0*/  IMAD.MOV.U32 R15, RZ, RZ, -0x3a3aab6f ;  /* 0xc5c55491ff0f7424 */ /* 0x000fc600078e00ff */
[----:B------:R2:W-:Y:S04]  /*20500*/  STL.128 [R1+0x1e20], R16 ;  /* 0x001e201001007387 */ /* 0x0005e80000100c00 */
[----:B------:R3:W-:Y:S01]  /*20510*/  STL.128 [R1+0x1e30], R20 ;  /* 0x001e301401007387 */ /* 0x0007e20000100c00 */
[----:B-1----:R-:W-:-:S03]  /*20520*/  HFMA2 R6, -RZ, RZ, -11.5703125, 2.267578125 ;  /* 0xc9c94089ff067431 */ /* 0x002fc600000001ff */
[----:B------:R1:W-:Y:S01]  /*20530*/  STL.128 [R1+0x1e10], R12 ;  /* 0x001e100c01007387 */ /* 0x0003e20000100c00 */
[----:B------:R-:W-:Y:S01]  /*20540*/  MOV R4, 0xcaca458f ;  /* 0xcaca458f00047802 */ /* 0x000fe20000000f00 */
[----:B------:R-:W-:Y:S02]  /*20550*/  IMAD.MOV.U32 R5, RZ, RZ, -0x7d7d62e1 ;  /* 0x82829d1fff057424 */ /* 0x000fe400078e00ff */
[----:B0-----:R-:W-:Y:S02]  /*20560*/  HFMA2 R10, -RZ, RZ, 7.27734375, -11.109375 ;  /* 0x4747c98eff0a7431 */ /* 0x001fe400000001ff */
[----:B------:R-:W-:Y:S01]  /*20570*/  IMAD.MOV.U32 R7, RZ, RZ, 0x7d7d87fa ;  /* 0x7d7d87faff077424 */ /* 0x000fe200078e00ff */
[----:B------:R-:W-:Y:S01]  /*20580*/  MOV R8, 0xfafa15ef ;  /* 0xfafa15ef00087802 */ /* 0x000fe20000000f00 */
[----:B------:R-:W-:Y:S02]  /*20590*/  IMAD.MOV.U32 R9, RZ, RZ, 0x5959ebb2 ;  /* 0x5959ebb2ff097424 */ /* 0x000fe400078e00ff */
[----:B--2---:R-:W-:-:S02]  /*205a0*/  HFMA2 R16, -RZ, RZ, -0.0045013427734375, -1.7841796875 ;  /* 0x9c9cbf23ff107431 */ /* 0x004fc400000001ff */
[----:B------:R-:W-:Y:S01]  /*205b0*/  IMAD.MOV.U32 R11, RZ, RZ, -0xf0ff405 ;  /* 0xf0f00bfbff0b7424 */ /* 0x000fe200078e00ff */
[----:B------:R-:W-:Y:S01]  /*205c0*/  MOV R18, 0x727296e4 ;  /* 0x727296e400127802 */ /* 0x000fe20000000f00 */
[----:B------:R-:W-:Y:S02]  /*205d0*/  IMAD.MOV.U32 R17, RZ, RZ, -0x5b5b08ad ;  /* 0xa4a4f753ff117424 */ /* 0x000fe400078e00ff */
[----:B---3--:R-:W-:Y:S02]  /*205e0*/  HFMA2 R20, -RZ, RZ, -0.482177734375, -3.228515625 ;  /* 0xb7b7c275ff147431 */ /* 0x008fe400000001ff */
[----:B------:R-:W-:Y:S01]  /*205f0*/  IMAD.MOV.U32 R19, RZ, RZ, -0x3f3fa465 ;  /* 0xc0c05b9bff137424 */ /* 0x000fe200078e00ff */
[----:B------:R-:W-:Y:S01]  /*20600*/  MOV R22, 0x9393ae3d ;  /* 0x9393ae3d00167802 */ /* 0x000fe20000000f00 */
[----:B------:R-:W-:Y:S01]  /*20610*/  IMAD.MOV.U32 R21, RZ, RZ, -0x202e31f ;  /* 0xfdfd1ce1ff157424 */ /* 0x000fe200078e00ff */
[----:B-1----:R-:W-:Y:S01]  /*20620*/  MOV R12, 0xadadec41 ;  /* 0xadadec41000c7802 */ /* 0x002fe20000000f00 */
[----:B------:R-:W-:Y:S01]  /*20630*/  IMAD.MOV.U32 R13, RZ, RZ, -0x2b2b984d ;  /* 0xd4d467b3ff0d7424 */ /* 0x000fe200078e00ff */
[----:B------:R-:W-:Y:S01]  /*20640*/  MOV R14, 0xa2a2fd5f ;  /* 0xa2a2fd5f000e7802 */ /* 0x000fe20000000f00 */
[----:B------:R-:W-:Y:S01]  /*20650*/  IMAD.MOV.U32 R15, RZ, RZ, -0x505015bb ;  /* 0xafafea45ff0f7424 */ /* 0x000fe200078e00ff */
[----:B------:R0:W-:Y:S01]  /*20660*/  STL.128 [R1+0x1e40], R4 ;  /* 0x001e400401007387 */ /* 0x0001e20000100c00 */
[----:B------:R-:W-:-:S03]  /*20670*/  IMAD.MOV.U32 R23, RZ, RZ, 0x26266a4c ;  /* 0x26266a4cff177424 */ /* 0x000fc600078e00ff */
[----:B------:R1:W-:Y:S04]  /*20680*/  STL.128 [R1+0x1e50], R8 ;  /* 0x001e500801007387 */ /* 0x0003e80000100c00 */
[----:B------:R2:W-:Y:S04]  /*20690*/  STL.128 [R1+0x1e60], R12 ;  /* 0x001e600c01007387 */ /* 0x0005e80000100c00 */
[----:B------:R3:W-:Y:S04]  /*206a0*/  STL.128 [R1+0x1e70], R16 ;  /* 0x001e701001007387 */ /* 0x0007e80000100c00 */
[----:B------:R4:W-:Y:S01]  /*206b0*/  STL.128 [R1+0x1e80], R20 ;  /* 0x001e801401007387 */ /* 0x0009e20000100c00 */
[----:B0-----:R-:W-:-:S02]  /*206c0*/  HFMA2 R4, -RZ, RZ, 0.38818359375, 205.5 ;  /* 0x36365a6cff047431 */ /* 0x001fc400000001ff */
[----:B------:R-:W-:Y:S01]  /*206d0*/  IMAD.MOV.U32 R5, RZ, RZ, 0x3f3f417e ;  /* 0x3f3f417eff057424 */ /* 0x000fe200078e00ff */
[----:B------:R-:W-:Y:S01]  /*206e0*/  MOV R6, 0xf7f702f5 ;  /* 0xf7f702f500067802 */ /* 0x000fe20000000f00 */
[----:B-1----:R-:W-:Y:S02]  /*206f0*/  HFMA2 R8, -RZ, RZ, 0.2626953125, 282 ;  /* 0x34345c68ff087431 */ /* 0x002fe400000001ff */
[----:B------:R-:W-:Y:S01]  /*20700*/  IMAD.MOV.U32 R7, RZ, RZ, -0x3333b07d ;  /* 0xcccc4f83ff077424 */ /* 0x000fe200078e00ff */
[----:B------:R-:W-:Y:S01]  /*20710*/  MOV R10, 0xe5e534d1 ;  /* 0xe5e534d1000a7802 */ /* 0x000fe20000000f00 */
[----:B------:R-:W-:Y:S02]  /*20720*/  IMAD.MOV.U32 R9, RZ, RZ, -0x5a5a0baf ;  /* 0xa5a5f451ff097424 */ /* 0x000fe400078e00ff */
[----:B--2---:R-:W-:Y:S02]  /*20730*/  HFMA2 R12, -RZ, RZ, 11144, -0.00096225738525390625 ;  /* 0x717193e2ff0c7431 */ /* 0x004fe400000001ff */
[----:B------:R-:W-:Y:S01]  /*20740*/  IMAD.MOV.U32 R11, RZ, RZ, -0xe0ef707 ;  /* 0xf1f108f9ff0b7424 */ /* 0x000fe200078e00ff */
[----:B------:R-:W-:Y:S01]  /*20750*/  MOV R14, 0x31315362 ;  /* 0x31315362000e7802 */ /* 0x000fe20000000f00 */
[----:B------:R-:W-:-:S02]  /*20760*/  IMAD.MOV.U32 R13, RZ, RZ, -0x27278c55 ;  /* 0xd8d873abff0d7424 */ /* 0x000fc400078e00ff */
[----:B---3--:R-:W-:Y:S02]  /*20770*/  HFMA2 R16, -RZ, RZ, 6.12735748291015625e-05, 0.0002460479736328125 ;  /* 0x04040c08ff107431 */ /* 0x008fe400000001ff */
[----:B------:R-:W-:Y:S01]  /*20780*/  IMAD.MOV.U32 R15, RZ, RZ, 0x15153f2a ;  /* 0x15153f2aff0f7424 */ /* 0x000fe200078e00ff */
[----:B------:R-:W-:Y:S01]  /*20790*/  MOV R18, 0x23236546 ;  /* 0x2323654600127802 */ /* 0x000fe20000000f00 */
[----:B------:R-:W-:Y:S02]  /*207a0*/  IMAD.MOV.U32 R17, RZ, RZ, -0x3838ad6b ;  /* 0xc7c75295ff117424 */ /* 0x000fe400078e00ff */
[----:B----4-:R-:W-:Y:S02]  /*207b0*/  HFMA2 R20, -RZ, RZ, 0.0019989013671875, 0.03271484375 ;  /* 0x18182830ff147431 */ /* 0x010fe400000001ff */
[----:B------:R-:W-:Y:S01]  /*207c0*/  IMAD.MOV.U32 R19, RZ, RZ, -0x3c3ca163 ;  /* 0xc3c35e9dff137424 */ /* 0x000fe200078e00ff */
[----:B------:R-:W-:Y:S01]  /*207d0*/  MOV R22, 0x5050f0a ;  /* 0x05050f0a00167802 */ /* 0x000fe20000000f00 */
[----:B------:R-:W-:Y:S01]  /*207e0*/  IMAD.MOV.U32 R21, RZ, RZ, -0x69695ec9 ;  /* 0x9696a137ff157424 */ /* 0x000fe200078e00ff */
[----:B------:R0:W-:Y:S01]  /*207f0*/  STL.128 [R1+0x1e90], R4 ;  /* 0x001e900401007387 */ /* 0x0001e20000100c00 */
[----:B------:R-:W-:-:S03]  /*20800*/  IMAD.MOV.U32 R23, RZ, RZ, -0x65654ad1 ;  /* 0x9a9ab52fff177424 */ /* 0x000fc600078e00ff */
[----:B------:R1:W-:Y:S04]  /*20810*/  STL.128 [R1+0x1ea0], R8 ;  /* 0x001ea00801007387 */ /* 0x0003e80000100c00 */
[----:B------:R2:W-:Y:S04]  /*20820*/  STL.128 [R1+0x1eb0], R12 ;  /* 0x001eb00c01007387 */ /* 0x0005e80000100c00 */
[----:B------:R3:W-:Y:S04]  /*20830*/  STL.128 [R1+0x1ec0], R16 ;  /* 0x001ec01001007387 */ /* 0x0007e80000100c00 */
[----:B------:R4:W-:Y:S01]  /*20840*/  STL.128 [R1+0x1ed0], R20 ;  /* 0x001ed01401007387 */ /* 0x0009e20000100c00 */
[----:B0-----:R-:W-:-:S02]  /*20850*/  HFMA2 R4, -RZ, RZ, 0.00010722875595092773438, 0.0001542568206787109375 ;  /* 0x0707090eff047431 */ /* 0x001fc400000001ff */
[----:B------:R-:W-:Y:S01]  /*20860*/  IMAD.MOV.U32 R5, RZ, RZ, 0x12123624 ;  /* 0x12123624ff057424 */ /* 0x000fe200078e00ff */
[----:B------:R-:W-:Y:S01]  /*20870*/  MOV R6, 0x80809b1b ;  /* 0x80809b1b00067802 */ /* 0x000fe20000000f00 */
[----:B-1----:R-:W-:Y:S02]  /*20880*/  HFMA2 R8, -RZ, RZ, -4054, 0.0265655517578125 ;  /* 0xebeb26cdff087431 */ /* 0x002fe400000001ff */
[----:B------:R-:W-:Y:S01]  /*20890*/  IMAD.MOV.U32 R7, RZ, RZ, -0x1d1dc221 ;  /* 0xe2e23ddfff077424 */ /* 0x000fe200078e00ff */
[----:B------:R-:W-:Y:S01]  /*208a0*/  MOV R10, 0xb2b2cd7f ;  /* 0xb2b2cd7f000a7802 */ /* 0x000fe20000000f00 */
[----:B------:R-:W-:Y:S02]  /*208b0*/  IMAD.MOV.U32 R9, RZ, RZ, 0x2727694e ;  /* 0x2727694eff097424 */ /* 0x000fe400078e00ff */
[----:B--2---:R-:W-:Y:S02]  /*208c0*/  HFMA2 R12, -RZ, RZ, 0.00015366077423095703125, 0.003452301025390625 ;  /* 0x09091b12ff0c7431 */ /* 0x004fe400000001ff */
[----:B------:R-:W-:Y:S01]  /*208d0*/  IMAD.MOV.U32 R11, RZ, RZ, 0x75759fea ;  /* 0x75759feaff0b7424 */ /* 0x000fe200078e00ff */
[----:B------:R-:W-:Y:S01]  /*208e0*/  MOV R14, 0x2c2c7458 ;  /* 0x2c2c7458000e7802 */ /* 0x000fe20000000f00 */
[----:B------:R-:W-:-:S02]  /*208f0*/  IMAD.MOV.U32 R13, RZ, RZ, -0x7c7c61e3 ;  /* 0x83839e1dff0d7424 */ /* 0x000fc400078e00ff */
[----:B---3--:R-:W-:Y:S02]  /*20900*/  HFMA2 R16, -RZ, RZ, 0.0034694671630859375, 0.0814208984375 ;  /* 0x1b1b2d36ff107431 */ /* 0x008fe400000001ff */
[----:B------:R-:W-:Y:S01]  /*20910*/  IMAD.MOV.U32 R15, RZ, RZ, 0x1a1a2e34 ;  /* 0x1a1a2e34ff0f7424 */ /* 0x000fe200078e00ff */
[----:B------:R-:W-:Y:S01]  /*20920*/  MOV R18, 0x5a5aeeb4 ;  /* 0x5a5aeeb400127802 */ /* 0x000fe20000000f00 */
[----:B------:R-:W-:Y:S02]  /*20930*/  IMAD.MOV.U32 R17, RZ, RZ, 0x6e6eb2dc ;  /* 0x6e6eb2dcff117424 */ /* 0x000fe400078e00ff */
[----:B----4-:R-:W-:Y:S02]  /*20940*/  HFMA2 R20, -RZ, RZ, 50.5625, -27200 ;  /* 0x5252f6a4ff147431 */ /* 0x010fe400000001ff */
[----:B------:R-:W-:Y:S01]  /*20950*/  IMAD.MOV.U32 R19, RZ, RZ, -0x5f5f04a5 ;  /* 0xa0a0fb5bff137424 */ /* 0x000fe200078e00ff */
[----:B------:R-:W-:Y:S01]  /*20960*/  MOV R22, 0xd6d661b7 ;  /* 0xd6d661b700167802 */ /* 0x000fe20000000f00 */
[----:B------:R-:W-:Y:S01]  /*20970*/  IMAD.MOV.U32 R21, RZ, RZ, 0x3b3b4d76 ;  /* 0x3b3b4d76ff157424 */ /* 0x000fe200078e00ff */
[----:B------:R0:W-:Y:S01]  /*20980*/  STL.128 [R1+0x1ee0], R4 ;  /* 0x001ee00401007387 */ /* 0x0001e20000100c00 */
[----:B------:R-:W-:-:S03]  /*20990*/  IMAD.MOV.U32 R23, RZ, RZ, -0x4c4c3183 ;  /* 0xb3b3ce7dff177424 */ /* 0x000fc600078e00ff */
[----:B------:R1:W-:Y:S04]  /*209a0*/  STL.128 [R1+0x1ef0], R8 ;  /* 0x001ef00801007387 */ /* 0x0003e80000100c00 */
[----:B------:R2:W-:Y:S04]  /*209b0*/  STL.128 [R1+0x1f00], R12 ;  /* 0x001f000c01007387 */ /* 0x0005e80000100c00 */
[----:B------:R3:W-:Y:S04]  /*209c0*/  STL.128 [R1+0x1f10], R16 ;  /* 0x001f101001007387 */ /* 0x0007e80000100c00 */
[----:B------:R4:W-:Y:S01]  /*209d0*/  STL.128 [R1+0x1f20], R20 ;  /* 0x001f201401007387 */ /* 0x0009e20000100c00 */
[----:B0-----:R-:W-:-:S02]  /*209e0*/  HFMA2 R4, -RZ, RZ, 0.040313720703125, 59968 ;  /* 0x29297b52ff047431 */ /* 0x001fc400000001ff */
[----:B------:R-:W-:Y:S01]  /*209f0*/  IMAD.MOV.U32 R5, RZ, RZ, -0x1c1cc123 ;  /* 0xe3e33eddff057424 */ /* 0x000fe200078e00ff */
[----:B------:R-:W-:Y:S01]  /*20a00*/  MOV R6, 0x2f2f715e ;  /* 0x2f2f715e00067802 */ /* 0x000fe20000000f00 */
[----:B-1----:R-:W-:Y:S02]  /*20a10*/  HFMA2 R8, -RZ, RZ, 58.59375, -23136 ;  /* 0x5353f5a6ff087431 */ /* 0x002fe400000001ff */
[----:B------:R-:W-:Y:S01]  /*20a20*/  IMAD.MOV.U32 R7, RZ, RZ, -0x7b7b68ed ;  /* 0x84849713ff077424 */ /* 0x000fe200078e00ff */
[----:B------:R-:W-:Y:S01]  /*20a30*/  MOV R11, 0xeded2cc1 ;  /* 0xeded2cc1000b7802 */ /* 0x000fe20000000f00 */
[----:B------:R-:W-:Y:S02]  /*20a40*/  IMAD.MOV.U32 R9, RZ, RZ, -0x2e2e9747 ;  /* 0xd1d168b9ff097424 */ /* 0x000fe400078e00ff */
[----:B--2---:R-:W-:Y:S02]  /*20a50*/  HFMA2 R12, -RZ, RZ, 0.008056640625, 544 ;  /* 0x20206040ff0c7431 */ /* 0x004fe400000001ff */
[----:B------:R-:W-:Y:S01]  /*20a60*/  IMAD.MOV.U32 R10, RZ, RZ, RZ ;  /* 0x000000ffff0a7224 */ /* 0x000fe200078e00ff */
[----:B------:R-:W-:Y:S01]  /*20a70*/  MOV R14, 0xb1b1c879 ;  /* 0xb1b1c879000e7802 */ /* 0x000fe20000000f00 */
[----:B------:R-:W-:-:S02]  /*20a80*/  IMAD.MOV.U32 R13, RZ, RZ, -0x303e01d ;  /* 0xfcfc1fe3ff0d7424 */ /* 0x000fc400078e00ff */
[----:B---3--:R-:W-:Y:S02]  /*20a90*/  HFMA2 R16, -RZ, RZ, 3284, -1.70703125 ;  /* 0x6a6abed4ff107431 */ /* 0x008fe400000001ff */
[----:B------:R-:W-:Y:S01]  /*20aa0*/  IMAD.MOV.U32 R15, RZ, RZ, 0x5b5bedb6 ;  /* 0x5b5bedb6ff0f7424 */ /* 0x000fe200078e00ff */
[----:B------:R-:W-:Y:S01]  /*20ab0*/  MOV R18, 0xbebed967 ;  /* 0xbebed96700127802 */ /* 0x000fe20000000f00 */
[----:B------:R-:W-:Y:S02]  /*20ac0*/  IMAD.MOV.U32 R17, RZ, RZ, -0x3434b973 ;  /* 0xcbcb468dff117424 */ /* 0x000fe400078e00ff */
[----:B----4-:R-:W-:Y:S02]  /*20ad0*/  HFMA2 R20, -RZ, RZ, 12.578125, -421 ;  /* 0x4a4ade94ff147431 */ /* 0x010fe400000001ff */
[----:B------:R-:W-:Y:S01]  /*20ae0*/  IMAD.MOV.U32 R19, RZ, RZ, 0x39394b72 ;  /* 0x39394b72ff137424 */ /* 0x000fe200078e00ff */
        /* <DEDUP_REMOVED lines=8> */
[----:B0-----:R-:W-:-:S02]  /*20b70*/  HFMA2 R4, -RZ, RZ, -38.5, 3958 ;  /* 0xd0d06bbbff047431 */ /* 0x001fc400000001ff */
[----:B------:R-:W-:Y:S01]  /*20b80*/  IMAD.MOV.U32 R5, RZ, RZ, -0x1010d53b ;  /* 0xefef2ac5ff057424 */ /* 0x000fe200078e00ff */
[----:B------:R-:W-:Y:S01]  /*20b90*/  MOV R6, 0xaaaae54f ;  /* 0xaaaae54f00067802 */ /* 0x000fe20000000f00 */
[----:B-1----:R-:W-:Y:S02]  /*20ba0*/  HFMA2 R8, -RZ, RZ, 3.630859375, -5.5234375 ;  /* 0x4343c586ff087431 */ /* 0x002fe400000001ff */
[----:B------:R-:W-:Y:S01]  /*20bb0*/  IMAD.MOV.U32 R7, RZ, RZ, -0x404e913 ;  /* 0xfbfb16edff077424 */ /* 0x000fe200078e00ff */
[----:B------:R-:W-:Y:S01]  /*20bc0*/  MOV R10, 0x33335566 ;  /* 0x33335566000a7802 */ /* 0x000fe20000000f00 */
[----:B------:R-:W-:Y:S02]  /*20bd0*/  IMAD.MOV.U32 R9, RZ, RZ, 0x4d4dd79a ;  /* 0x4d4dd79aff097424 */ /* 0x000fe400078e00ff */
[----:B--2---:R-:W-:Y:S02]  /*20be0*/  HFMA2 R12, -RZ, RZ, 5.26953125, -30.15625 ;  /* 0x4545cf8aff0c7431 */ /* 0x004fe400000001ff */
[----:B------:R-:W-:Y:S01]  /*20bf0*/  IMAD.MOV.U32 R11, RZ, RZ, -0x7a7a6bef ;  /* 0x85859411ff0b7424 */ /* 0x000fe200078e00ff */
[----:B------:R-:W-:Y:S01]  /*20c00*/  MOV R14, 0x2020604 ;  /* 0x02020604000e7802 */ /* 0x000fe20000000f00 */
[----:B------:R-:W-:-:S02]  /*20c10*/  IMAD.MOV.U32 R13, RZ, RZ, -0x606ef17 ;  /* 0xf9f910e9ff0d7424 */ /* 0x000fc400078e00ff */
[----:B---3--:R-:W-:Y:S02]  /*20c20*/  HFMA2 R16, -RZ, RZ, 34.5, -9472 ;  /* 0x5050f0a0ff107431 */ /* 0x008fe400000001ff */
[----:B------:R-:W-:Y:S01]  /*20c30*/  IMAD.MOV.U32 R15, RZ, RZ, 0x7f7f81fe ;  /* 0x7f7f81feff0f7424 */ /* 0x000fe200078e00ff */
[----:B------:R-:W-:Y:S01]  /*20c40*/  MOV R18, 0x9f9fba25 ;  /* 0x9f9fba2500127802 */ /* 0x000fe20000000f00 */
[----:B------:R-:W-:Y:S02]  /*20c50*/  IMAD.MOV.U32 R17, RZ, RZ, 0x3c3c4478 ;  /* 0x3c3c4478ff117424 */ /* 0x000fe400078e00ff */
[----:B----4-:R-:W-:Y:S02]  /*20c60*/  HFMA2 R20, -RZ, RZ, 42.53125, -15632 ;  /* 0x5151f3a2ff147431 */ /* 0x010fe400000001ff */
        /* <DEDUP_REMOVED lines=9> */
[----:B0-----:R-:W-:-:S02]  /*20d00*/  HFMA2 R4, -RZ, RZ, -0.00080204010009765625, -0.08197021484375 ;  /* 0x9292ad3fff047431 */ /* 0x001fc400000001ff */
[----:B------:R-:W-:Y:S01]  /*20d10*/  IMAD.MOV.U32 R5, RZ, RZ, -0x626243df ;  /* 0x9d9dbc21ff057424 */ /* 0x000fe200078e00ff */
[----:B------:R-:W-:Y:S01]  /*20d20*/  MOV R6, 0x38384870 ;  /* 0x3838487000067802 */ /* 0x000fe20000000f00 */
[----:B-1----:R-:W-:Y:S02]  /*20d30*/  HFMA2 R8, -RZ, RZ, -1.18359375, -472.75 ;  /* 0xbcbcdf63ff087431 */ /* 0x002fe400000001ff */
[----:B------:R-:W-:Y:S01]  /*20d40*/  IMAD.MOV.U32 R7, RZ, RZ, -0xa0afb0f ;  /* 0xf5f504f1ff077424 */ /* 0x000fe200078e00ff */
[----:B------:R-:W-:Y:S01]  /*20d50*/  MOV R10, 0xdada75af ;  /* 0xdada75af000a7802 */ /* 0x000fe20000000f00 */
[----:B------:R-:W-:Y:S02]  /*20d60*/  IMAD.MOV.U32 R9, RZ, RZ, -0x49493e89 ;  /* 0xb6b6c177ff097424 */ /* 0x000fe400078e00ff */
[----:B--2---:R-:W-:Y:S02]  /*20d70*/  HFMA2 R12, -RZ, RZ, 0.00049591064453125, 0.12890625 ;  /* 0x10103020ff0c7431 */ /* 0x004fe400000001ff */
[----:B------:R-:W-:Y:S01]  /*20d80*/  IMAD.MOV.U32 R11, RZ, RZ, 0x21216342 ;  /* 0x21216342ff0b7424 */ /* 0x000fe200078e00ff */
[----:B------:R-:W-:Y:S01]  /*20d90*/  MOV R14, 0xf3f30efd ;  /* 0xf3f30efd000e7802 */ /* 0x000fe20000000f00 */
[----:B------:R-:W-:-:S02]  /*20da0*/  IMAD.MOV.U32 R13, RZ, RZ, -0xe51b ;  /* 0xffff1ae5ff0d7424 */ /* 0x000fc400078e00ff */
[----:B---3--:R-:W-:Y:S02]  /*20db0*/  HFMA2 R16, -RZ, RZ, -23.203125, 18.015625 ;  /* 0xcdcd4c81ff107431 */ /* 0x008fe400000001ff */
[----:B------:R-:W-:Y:S01]  /*20dc0*/  IMAD.MOV.U32 R15, RZ, RZ, -0x2d2d9241 ;  /* 0xd2d26dbfff0f7424 */ /* 0x000fe200078e00ff */
[----:B------:R-:W-:Y:S01]  /*20dd0*/  MOV R18, 0x13133526 ;  /* 0x1313352600127802 */ /* 0x000fe20000000f00 */
[----:B------:R-:W-:Y:S02]  /*20de0*/  IMAD.MOV.U32 R17, RZ, RZ, 0xc0c1418 ;  /* 0x0c0c1418ff117424 */ /* 0x000fe400078e00ff */
[----:B----4-:R-:W-:Y:S02]  /*20df0*/  HFMA2 R20, -RZ, RZ, 471.75, -735 ;  /* 0x5f5fe1beff147431 */ /* 0x010fe400000001ff */
        /* <DEDUP_REMOVED lines=9> */
[----:B0-----:R-:W-:-:S02]  /*20e90*/  HFMA2 R4, -RZ, RZ, -4.765625, 121.1875 ;  /* 0xc4c45793ff047431 */ /* 0x001fc400000001ff */
[----:B------:R-:W-:Y:S01]  /*20ea0*/  IMAD.MOV.U32 R5, RZ, RZ, -0x58580dab ;  /* 0xa7a7f255ff057424 */ /* 0x000fe200078e00ff */
[----:B------:R-:W-:Y:S01]  /*20eb0*/  MOV R6, 0x7e7e82fc ;  /* 0x7e7e82fc00067802 */ /* 0x000fe20000000f00 */
[----:B-1----:R-:W-:Y:S02]  /*20ec0*/  HFMA2 R8, -RZ, RZ, 1124, -0.07470703125 ;  /* 0x6464acc8ff087431 */ /* 0x002fe400000001ff */
[----:B------:R-:W-:Y:S01]  /*20ed0*/  IMAD.MOV.U32 R7, RZ, RZ, 0x3d3d477a ;  /* 0x3d3d477aff077424 */ /* 0x000fe200078e00ff */
[----:B------:R-:W-:Y:S01]  /*20ee0*/  MOV R10, 0x19192b32 ;  /* 0x19192b32000a7802 */ /* 0x000fe20000000f00 */
[----:B------:R-:W-:Y:S02]  /*20ef0*/  IMAD.MOV.U32 R9, RZ, RZ, 0x5d5de7ba ;  /* 0x5d5de7baff097424 */ /* 0x000fe400078e00ff */
[----:B--2---:R-:W-:Y:S02]  /*20f00*/  HFMA2 R12, -RZ, RZ, 560, -0.00927734375 ;  /* 0x6060a0c0ff0c7431 */ /* 0x004fe400000001ff */
[----:B------:R-:W-:Y:S01]  /*20f10*/  IMAD.MOV.U32 R11, RZ, RZ, 0x737395e6 ;  /* 0x737395e6ff0b7424 */ /* 0x000fe200078e00ff */
[----:B------:R-:W-:Y:S01]  /*20f20*/  MOV R14, 0x4f4fd19e ;  /* 0x4f4fd19e000e7802 */ /* 0x000fe20000000f00 */
[----:B------:R-:W-:-:S02]  /*20f30*/  IMAD.MOV.U32 R13, RZ, RZ, -0x7e7e67e7 ;  /* 0x81819819ff0d7424 */ /* 0x000fc400078e00ff */
[----:B---3--:R-:W-:Y:S02]  /*20f40*/  HFMA2 R16, -RZ, RZ, 0.0119781494140625, 1604 ;  /* 0x22226644ff107431 */ /* 0x008fe400000001ff */
[----:B------:R-:W-:Y:S01]  /*20f50*/  IMAD.MOV.U32 R15, RZ, RZ, -0x2323805d ;  /* 0xdcdc7fa3ff0f7424 */ /* 0x000fe200078e00ff */
[----:B------:R-:W-:Y:S01]  /*20f60*/  MOV R18, 0x9090ab3b ;  /* 0x9090ab3b00127802 */ /* 0x000fe20000000f00 */
[----:B------:R-:W-:Y:S02]  /*20f70*/  IMAD.MOV.U32 R17, RZ, RZ, 0x2a2a7e54 ;  /* 0x2a2a7e54ff117424 */ /* 0x000fe400078e00ff */
[----:B----4-:R-:W-:Y:S02]  /*20f80*/  HFMA2 R20, -RZ, RZ, 6.2734375, -13.09375 ;  /* 0x4646ca8cff147431 */ /* 0x010fe400000001ff */
        /* <DEDUP_REMOVED lines=9> */
[----:B0-----:R-:W-:-:S02]  /*21020*/  HFMA2 R4, -RZ, RZ, -439.5, 46304 ;  /* 0xdede79a7ff047431 */ /* 0x001fc400000001ff */
[----:B------:R-:W-:Y:S01]  /*21030*/  IMAD.MOV.U32 R5, RZ, RZ, 0x5e5ee2bc ;  /* 0x5e5ee2bcff057424 */ /* 0x000fe200078e00ff */
[----:B------:R-:W-:Y:S01]  /*21040*/  MOV R6, 0xb0b1d16 ;  /* 0x0b0b1d1600067802 */ /* 0x000fe20000000f00 */
[----:B-1----:R-:W-:Y:S02]  /*21050*/  HFMA2 R8, -RZ, RZ, -624, 0.98193359375 ;  /* 0xe0e03bdbff087431 */ /* 0x002fe400000001ff */
[----:B------:R-:W-:Y:S01]  /*21060*/  IMAD.MOV.U32 R7, RZ, RZ, -0x24248953 ;  /* 0xdbdb76adff077424 */ /* 0x000fe200078e00ff */
[----:B------:R-:W-:Y:S01]  /*21070*/  MOV R10, 0x3a3a4e74 ;  /* 0x3a3a4e74000a7802 */ /* 0x000fe20000000f00 */
[----:B------:R-:W-:Y:S02]  /*21080*/  IMAD.MOV.U32 R9, RZ, RZ, 0x32325664 ;  /* 0x32325664ff097424 */ /* 0x000fe400078e00ff */
[----:B--2---:R-:W-:Y:S02]  /*21090*/  HFMA2 R12, -RZ, RZ, 10.5703125, -242.25 ;  /* 0x4949db92ff0c7431 */ /* 0x004fe400000001ff */
[----:B------:R-:W-:Y:S01]  /*210a0*/  IMAD.MOV.U32 R11, RZ, RZ, 0xa0a1e14 ;  /* 0x0a0a1e14ff0b7424 */ /* 0x000fe200078e00ff */
[----:B------:R-:W-:Y:S01]  /*210b0*/  MOV R14, 0x24246c48 ;  /* 0x24246c48000e7802 */ /* 0x000fe20000000f00 */
[----:B------:R-:W-:-:S02]  /*210c0*/  IMAD.MOV.U32 R13, RZ, RZ, 0x6060a0c ;  /* 0x06060a0cff0d7424 */ /* 0x000fc400078e00ff */
[----:B---3--:R-:W-:Y:S02]  /*210d0*/  HFMA2 R16, -RZ, RZ, -3.37890625, 359.75 ;  /* 0xc2c25d9fff107431 */ /* 0x008fe400000001ff */
[----:B------:R-:W-:Y:S01]  /*210e0*/  IMAD.MOV.U32 R15, RZ, RZ, 0x5c5ce4b8 ;  /* 0x5c5ce4b8ff0f7424 */ /* 0x000fe200078e00ff */
[----:B------:R-:W-:Y:S01]  /*210f0*/  MOV R18, 0xacacef43 ;  /* 0xacacef4300127802 */ /* 0x000fe20000000f00 */
[----:B------:R-:W-:Y:S02]  /*21100*/  IMAD.MOV.U32 R17, RZ, RZ, -0x2c2c9143 ;  /* 0xd3d36ebdff117424 */ /* 0x000fe400078e00ff */
[----:B----4-:R-:W-:Y:S02]  /*21110*/  HFMA2 R20, -RZ, RZ, -0.000679492950439453125, -0.032989501953125 ;  /* 0x9191a839ff147431 */ /* 0x010fe400000001ff */
[----:B------:R-:W-:Y:S01]  /*21120*/  IMAD.MOV.U32 R19, RZ, RZ, 0x6262a6c4 ;  /* 0x6262a6c4ff137424 */ /* 0x000fe200078e00ff */
        /* <DEDUP_REMOVED lines=8> */
[----:B0-----:R-:W-:-:S02]  /*211b0*/  HFMA2 R4, -RZ, RZ, -2023, 0.2135009765625 ;  /* 0xe7e732d5ff047431 */ /* 0x001fc400000001ff */
[----:B------:R-:W-:Y:S01]  /*211c0*/  IMAD.MOV.U32 R5, RZ, RZ, -0x3737bc75 ;  /* 0xc8c8438bff057424 */ /* 0x000fe200078e00ff */
[----:B------:R-:W-:Y:S01]  /*211d0*/  MOV R6, 0x3737596e ;  /* 0x3737596e00067802 */ /* 0x000fe20000000f00 */
[----:B-1----:R-:W-:Y:S02]  /*211e0*/  HFMA2 R8, -RZ, RZ, -0.0003387928009033203125, -0.0002443790435791015625 ;  /* 0x8d8d8c01ff087431 */ /* 0x002fe400000001ff */
[----:B------:R-:W-:Y:S01]  /*211f0*/  IMAD.MOV.U32 R7, RZ, RZ, 0x6d6db7da ;  /* 0x6d6db7daff077424 */ /* 0x000fe200078e00ff */
[----:B------:R-:W-:Y:S01]  /*21200*/  MOV R10, 0x4e4ed29c ;  /* 0x4e4ed29c000a7802 */ /* 0x000fe20000000f00 */
[----:B------:R-:W-:Y:S02]  /*21210*/  IMAD.MOV.U32 R9, RZ, RZ, -0x2a2a9b4f ;  /* 0xd5d564b1ff097424 */ /* 0x000fe400078e00ff */
[----:B--2---:R-:W-:Y:S02]  /*21220*/  HFMA2 R12, -RZ, RZ, 4528, -0.302734375 ;  /* 0x6c6cb4d8ff0c7431 */ /* 0x004fe400000001ff */
[----:B------:R-:W-:Y:S01]  /*21230*/  IMAD.MOV.U32 R11, RZ, RZ, -0x56561fb7 ;  /* 0xa9a9e049ff0b7424 */ /* 0x000fe200078e00ff */
[----:B------:R-:W-:Y:S01]  /*21240*/  MOV R14, 0xf4f407f3 ;  /* 0xf4f407f3000e7802 */ /* 0x000fe20000000f00 */
[----:B------:R-:W-:-:S02]  /*21250*/  IMAD.MOV.U32 R13, RZ, RZ, 0x5656faac ;  /* 0x5656faacff0d7424 */ /* 0x000fc400078e00ff */
[----:B---3--:R-:W-:Y:S02]  /*21260*/  HFMA2 R16, -RZ, RZ, 1381, -0.1217041015625 ;  /* 0x6565afcaff107431 */ /* 0x008fe400000001ff */
[----:B------:R-:W-:Y:S01]  /*21270*/  IMAD.MOV.U32 R15, RZ, RZ, -0x1515da31 ;  /* 0xeaea25cfff0f7424 */ /* 0x000fe200078e00ff */
[----:B------:R-:W-:Y:S01]  /*21280*/  MOV R18, 0xaeaee947 ;  /* 0xaeaee94700127802 */ /* 0x000fe20000000f00 */
[----:B------:R-:W-:Y:S02]  /*21290*/  IMAD.MOV.U32 R17, RZ, RZ, 0x7a7a8ef4 ;  /* 0x7a7a8ef4ff117424 */ /* 0x000fe400078e00ff */
[----:B----4-:R-:W-:Y:S02]  /*212a0*/  HFMA2 R20, -RZ, RZ, -0.8408203125, -86.9375 ;  /* 0xbabad56fff147431 */ /* 0x010fe400000001ff */
[----:B------:R-:W-:Y:S01]  /*212b0*/  IMAD.MOV.U32 R19, RZ, RZ, 0x8081810 ;  /* 0x08081810ff137424 */ /* 0x000fe200078e00ff */
[----:B------:R-:W-:Y:S01]  /*212c0*/  MOV R22, 0x25256f4a ;  /* 0x25256f4a00167802 */ /* 0x000fe20000000f00 */
[----:B------:R-:W-:Y:S01]  /*212d0*/  IMAD.MOV.U32 R21, RZ, RZ, 0x787888f0 ;  /* 0x787888f0ff157424 */ /* 0x000fe200078e00ff */
[----:B------:R0:W-:Y:S01]  /*212e0*/  STL.128 [R1+0x20c0], R4 ;  /* 0x0020c00401007387 */ /* 0x0001e20000100c00 */
[----:B------:R-:W-:-:S03]  /*212f0*/  IMAD.MOV.U32 R23, RZ, RZ, 0x2e2e725c ;  /* 0x2e2e725cff177424 */ /* 0x000fc600078e00ff */
[----:B------:R1:W-:Y:S04]  /*21300*/  STL.128 [R1+0x20d0], R8 ;  /* 0x0020d00801007387 */ /* 0x0003e80000100c00 */
[----:B------:R2:W-:Y:S04]  /*21310*/  STL.128 [R1+0x20e0], R12 ;  /* 0x0020e00c01007387 */ /* 0x0005e80000100c00 */
[----:B------:R3:W-:Y:S04]  /*21320*/  STL.128 [R1+0x20f0], R16 ;  /* 0x0020f01001007387 */ /* 0x0007e80000100c00 */
[----:B------:R4:W-:Y:S01]  /*21330*/  STL.128 [R1+0x2100], R20 ;  /* 0x0021001401007387 */ /* 0x0009e20000100c00 */
[----:B0-----:R-:W-:-:S02]  /*21340*/  HFMA2 R4, -RZ, RZ, 0.0040130615234375, 0.0164794921875 ;  /* 0x1c1c2438ff047431 */ /* 0x001fc400000001ff */
[----:B------:R-:W-:Y:S01]  /*21350*/  IMAD.MOV.U32 R5, RZ, RZ, -0x59590ea9 ;  /* 0xa6a6f157ff057424 */ /* 0x000fe200078e00ff */
[----:B------:R-:W-:Y:S01]  /*21360*/  MOV R6, 0xb4b4c773 ;  /* 0xb4b4c77300067802 */ /* 0x000fe20000000f00 */
[----:B-1----:R-:W-:Y:S02]  /*21370*/  HFMA2 R8, -RZ, RZ, -2512, 0.01522064208984375 ;  /* 0xe8e823cbff087431 */ /* 0x002fe400000001ff */
[----:B------:R-:W-:Y:S01]  /*21380*/  IMAD.MOV.U32 R7, RZ, RZ, -0x3939ae69 ;  /* 0xc6c65197ff077424 */ /* 0x000fe200078e00ff */
[----:B------:R-:W-:Y:S01]  /*21390*/  MOV R10, 0x74749ce8 ;  /* 0x74749ce8000a7802 */ /* 0x000fe20000000f00 */
[----:B------:R-:W-:Y:S02]  /*213a0*/  IMAD.MOV.U32 R9, RZ, RZ, -0x2222835f ;  /* 0xdddd7ca1ff097424 */ /* 0x000fe400078e00ff */
[----:B--2---:R-:W-:Y:S02]  /*213b0*/  HFMA2 R12, -RZ, RZ, 14.5859375, -357.5 ;  /* 0x4b4bdd96ff0c7431 */ /* 0x004fe400000001ff */
[----:B------:R-:W-:Y:S01]  /*213c0*/  IMAD.MOV.U32 R11, RZ, RZ, 0x1f1f213e ;  /* 0x1f1f213eff0b7424 */ /* 0x000fe200078e00ff */
[----:B------:R-:W-:Y:S01]  /*213d0*/  MOV R14, 0x8b8b860d ;  /* 0x8b8b860d000e7802 */ /* 0x000fe20000000f00 */
[----:B------:R-:W-:-:S02]  /*213e0*/  IMAD.MOV.U32 R13, RZ, RZ, -0x4242239f ;  /* 0xbdbddc61ff0d7424 */ /* 0x000fc400078e00ff */
[----:B---3--:R-:W-:Y:S02]  /*213f0*/  HFMA2 R16, -RZ, RZ, 9088, -0.0005950927734375 ;  /* 0x707090e0ff107431 */ /* 0x008fe400000001ff */
[----:B------:R-:W-:Y:S01]  /*21400*/  IMAD.MOV.U32 R15, RZ, RZ, -0x75757af1 ;  /* 0x8a8a850fff0f7424 */ /* 0x000fe200078e00ff */
[----:B------:R-:W-:Y:S01]  /*21410*/  MOV R18, 0xb5b5c471 ;  /* 0xb5b5c47100127802 */ /* 0x000fe20000000f00 */
[----:B------:R-:W-:Y:S02]  /*21420*/  IMAD.MOV.U32 R17, RZ, RZ, 0x3e3e427c ;  /* 0x3e3e427cff117424 */ /* 0x000fe400078e00ff */
[----:B----4-:R-:W-:Y:S02]  /*21430*/  HFMA2 R20, -RZ, RZ, 8.5625, -146 ;  /* 0x4848d890ff147431 */ /* 0x010fe400000001ff */
        /* <DEDUP_REMOVED lines=9> */
[----:B0-----:R-:W-:-:S02]  /*214d0*/  HFMA2 R4, -RZ, RZ, 688.5, -0.0151519775390625 ;  /* 0x6161a3c2ff047431 */ /* 0x001fc400000001ff */
[----:B------:R-:W-:Y:S01]  /*214e0*/  IMAD.MOV.U32 R5, RZ, RZ, 0x35355f6a ;  /* 0x35355f6aff057424 */ /* 0x000fe200078e00ff */
[----:B------:R-:W-:Y:S01]  /*214f0*/  MOV R6, 0x5757f9ae ;  /* 0x5757f9ae00067802 */ /* 0x000fe20000000f00 */
[----:B-1----:R-:W-:Y:S02]  /*21500*/  HFMA2 R8, -RZ, RZ, -9.953975677490234375e-05, -0.000621318817138671875 ;  /* 0x86869117ff087431 */ /* 0x002fe400000001ff */
[----:B------:R-:W-:Y:S01]  /*21510*/  IMAD.MOV.U32 R7, RZ, RZ, -0x46462f97 ;  /* 0xb9b9d069ff077424 */ /* 0x000fe200078e00ff */
[----:B------:R-:W-:Y:S01]  /*21520*/  MOV R10, 0x1d1d273a ;  /* 0x1d1d273a000a7802 */ /* 0x000fe20000000f00 */
[----:B------:R-:W-:Y:S02]  /*21530*/  IMAD.MOV.U32 R9, RZ, RZ, -0x3e3ea767 ;  /* 0xc1c15899ff097424 */ /* 0x000fe400078e00ff */
[----:B--2---:R-:W-:Y:S02]  /*21540*/  HFMA2 R12, -RZ, RZ, -752.5, 0.60595703125 ;  /* 0xe1e138d9ff0c7431 */ /* 0x004fe400000001ff */
[----:B------:R-:W-:Y:S01]  /*21550*/  IMAD.MOV.U32 R11, RZ, RZ, -0x616146d9 ;  /* 0x9e9eb927ff0b7424 */ /* 0x000fe200078e00ff */
[----:B------:R-:W-:Y:S01]  /*21560*/  MOV R14, 0x9898b32b ;  /* 0x9898b32b000e7802 */ /* 0x000fe20000000f00 */
[----:B------:R-:W-:-:S02]  /*21570*/  IMAD.MOV.U32 R13, RZ, RZ, -0x707ec15 ;  /* 0xf8f813ebff0d7424 */ /* 0x000fc400078e00ff */
[----:B---3--:R-:W-:Y:S02]  /*21580*/  HFMA2 R16, -RZ, RZ, 2770, -0.9775390625 ;  /* 0x6969bbd2ff107431 */ /* 0x008fe400000001ff */
[----:B------:R-:W-:Y:S01]  /*21590*/  IMAD.MOV.U32 R15, RZ, RZ, 0x11113322 ;  /* 0x11113322ff0f7424 */ /* 0x000fe200078e00ff */
[----:B------:R-:W-:Y:S01]  /*215a0*/  MOV R18, 0x8e8e8907 ;  /* 0x8e8e890700127802 */ /* 0x000fe20000000f00 */
[----:B------:R-:W-:Y:S02]  /*215b0*/  IMAD.MOV.U32 R17, RZ, RZ, -0x26268f57 ;  /* 0xd9d970a9ff117424 */ /* 0x000fe400078e00ff */
[----:B----4-:R-:W-:Y:S02]  /*215c0*/  HFMA2 R20, -RZ, RZ, -0.0037136077880859375, -0.385986328125 ;  /* 0x9b9bb62dff147431 */ /* 0x010fe400000001ff */
        /* <DEDUP_REMOVED lines=9> */
[----:B0-----:R-:W-:-:S02]  /*21660*/  HFMA2 R4, -RZ, RZ, -27.21875, 11.0546875 ;  /* 0xcece4987ff047431 */ /* 0x001fc400000001ff */
[----:B------:R-:W-:Y:S01]  /*21670*/  IMAD.MOV.U32 R5, RZ, RZ, 0x5555ffaa ;  /* 0x5555ffaaff057424 */ /* 0x000fe200078e00ff */
[----:B------:R-:W-:Y:S01]  /*21680*/  MOV R6, 0x28287850 ;  /* 0x2828785000067802 */ /* 0x000fe20000000f00 */
[----:B-1----:R-:W-:Y:S02]  /*21690*/  HFMA2 R8, -RZ, RZ, -0.00027751922607421875, -0.0004279613494873046875 ;  /* 0x8c8c8f03ff087431 */ /* 0x002fe400000001ff */
[----:B------:R-:W-:Y:S01]  /*216a0*/  IMAD.MOV.U32 R7, RZ, RZ, -0x2020855b ;  /* 0xdfdf7aa5ff077424 */ /* 0x000fe200078e00ff */
[----:B------:R-:W-:Y:S01]  /*216b0*/  MOV R10, 0x89898009 ;  /* 0x89898009000a7802 */ /* 0x000fe20000000f00 */
[----:B------:R-:W-:Y:S02]  /*216c0*/  IMAD.MOV.U32 R9, RZ, RZ, -0x5e5e07a7 ;  /* 0xa1a1f859ff097424 */ /* 0x000fe400078e00ff */
[----:B--2---:R-:W-:Y:S02]  /*216d0*/  HFMA2 R12, -RZ, RZ, -1.9365234375, -204.625 ;  /* 0xbfbfda65ff0c7431 */ /* 0x004fe400000001ff */
[----:B------:R-:W-:Y:S01]  /*216e0*/  IMAD.MOV.U32 R11, RZ, RZ, 0xd0d171a ;  /* 0x0d0d171aff0b7424 */ /* 0x000fe200078e00ff */
[----:B------:R-:W-:Y:S01]  /*216f0*/  MOV R14, 0x4242c684 ;  /* 0x4242c684000e7802 */ /* 0x000fe20000000f00 */
[----:B------:R-:W-:-:S02]  /*21700*/  IMAD.MOV.U32 R13, RZ, RZ, -0x1919ce29 ;  /* 0xe6e631d7ff0d7424 */ /* 0x000fc400078e00ff */
[----:B---3--:R-:W-:Y:S02]  /*21710*/  HFMA2 R16, -RZ, RZ, 2.626953125, -3.75390625 ;  /* 0x4141c382ff107431 */ /* 0x008fe400000001ff */
[----:B------:R-:W-:Y:S01]  /*21720*/  IMAD.MOV.U32 R15, RZ, RZ, 0x6868b8d0 ;  /* 0x6868b8d0ff0f7424 */ /* 0x000fe200078e00ff */
[----:B------:R-:W-:Y:S01]  /*21730*/  MOV R18, 0x2d2d775a ;  /* 0x2d2d775a00127802 */ /* 0x000fe20000000f00 */
[----:B------:R-:W-:Y:S02]  /*21740*/  IMAD.MOV.U32 R17, RZ, RZ, -0x66664fd7 ;  /* 0x9999b029ff117424 */ /* 0x000fe400078e00ff */
[----:B----4-:R-:W-:Y:S02]  /*21750*/  HFMA2 R20, -RZ, RZ, -0.146484375, -14.9609375 ;  /* 0xb0b0cb7bff147431 */ /* 0x010fe400000001ff */
        /* <DEDUP_REMOVED lines=8> */
[----:B------:R0:W-:Y:S02]  /*217e0*/  STL.128 [R1+0x21f0], R20 ;  /* 0x0021f01401007387 */ /* 0x0001e40000100c00 */
.L_x_62:
[----:B------:R-:W-:Y:S01]  /*217f0*/  IMAD.IADD R54, R1, 0x1, R52 ;  /* 0x0000000101367824 */ /* 0x000fe200078e0234 */
[----:B0-----:R-:W2:Y:S04]  /*21800*/  LDL.128 R20, [R31+-0x20] ;  /* 0xffffe0001f147983 */ /* 0x001ea80000100c00 */
[----:B------:R-:W3:Y:S04]  /*21810*/  LDL.128 R8, [R54+0x600] ;  /* 0x0006000036087983 */ /* 0x000ee80000100c00 */
[----:B------:R-:W4:Y:S04]  /*21820*/  LDL.128 R12, [R54+0xe00] ;  /* 0x000e0000360c7983 */ /* 0x000f280000100c00 */
[----:B------:R-:W5:Y:S01]  /*21830*/  LDL.128 R16, [R54+0x1600] ;  /* 0x0016000036107983 */ /* 0x000f620000100c00 */
[----:B------:R-:W-:-:S06]  /*21840*/  IADD3 R4, PT, PT, R53, R2, RZ ;  /* 0x0000000235047210 */ /* 0x000fcc0007ffe0ff */
[----:B------:R-:W2:Y:S04]  /*21850*/  LDL.128 R4, [R4] ;  /* 0x0000000004047983 */ /* 0x000ea80000100c00 */
        /* <DEDUP_REMOVED lines=15> */
[----:B-1----:R-:W2:Y:S01]  /*21950*/  LDL.128 R12, [R31] ;  /* 0x000000001f0c7983 */ /* 0x002ea20000100c00 */
[----:B------:R-:W-:Y:S01]  /*21960*/  IMAD.IADD R55, R1, 0x1, R53 ;  /* 0x0000000101377824 */ /* 0x000fe200078e0235 */
[----:B------:R-:W-:-:S02]  /*21970*/  IADD3 R53, PT, PT, R53, 0x10, RZ ;  /* 0x0000001035357810 */ /* 0x000fc40007ffe0ff */
        /* <DEDUP_REMOVED lines=8> */
[----:B------:R-:W-:-:S03]  /*21a00*/  ISETP.NE.AND P0, PT, R53, 0x100, PT ;  /* 0x000001003500780c */ /* 0x000fc60003f05270 */
[----:B------:R-:W-:Y:S01]  /*21a10*/  STL.128 [R55], R4 ;  /* 0x0000000437007387 */ /* 0x000fe20000100c00 */
[----:B------:R-:W-:Y:S01]  /*21a20*/  VIADD R52, R52, 0x40 ;  /* 0x0000004034347836 */ /* 0x000fe20000000000 */
[----:B---3--:R-:W-:Y:S02]  /*21a30*/  IADD3 R31, PT, PT, R31, 0x40, RZ ;  /* 0x000000401f1f7810 */ /* 0x008fe40007ffe0ff */
[----:B--2---:R-:W-:Y:S04]  /*21a40*/  STL.128 [R54+0x1230], R16 ;  /* 0x0012301036007387 */ /* 0x004fe80000100c00 */
[----:B-----5:R-:W-:Y:S04]  /*21a50*/  STL.128 [R54+0x230], R8 ;  /* 0x0002300836007387 */ /* 0x020fe80000100c00 */
[----:B----4-:R-:W-:Y:S04]  /*21a60*/  STL.128 [R54+0xa30], R12 ;  /* 0x000a300c36007387 */ /* 0x010fe80000100c00 */
[----:B------:R0:W-:Y:S02]  /*21a70*/  STL.128 [R51+0x10], R20 ;  /* 0x0000101433007387 */ /* 0x0001e40000100c00 */
[----:B0-----:R-:W-:Y:S01]  /*21a80*/  VIADD R51, R51, 0x40 ;  /* 0x0000004033337836 */ /* 0x001fe20000000000 */
[----:B------:R-:W-:Y:S06]  /*21a90*/  @P0 BRA `(.L_x_62) ;  /* 0xfffffffc00540947 */ /* 0x000fec000383ffff */
[----:B------:R-:W-:Y:S05]  /*21aa0*/  BSYNC.RECONVERGENT B0 ;  /* 0x0000000000007941 */ /* 0x000fea0003800200 */
.L_x_61:
[----:B------:R-:W0:Y:S02]  /*21ab0*/  LDC.64 R56, c[0x0][0x3a8] ;  /* 0x0000ea00ff387b82 */ /* 0x000e240000000a00 */
[----:B0-----:R-:W2:Y:S02]  /*21ac0*/  LDG.E R4, desc[UR36][R56.64] ;  /* 0x0000002438047981 */ /* 0x001ea4000c1e1900 */
[----:B--2---:R-:W-:-:S05]  /*21ad0*/  LOP3.LUT R27, R4, R27, RZ, 0x3c, !PT ;  /* 0x0000001b041b7212 */ /* 0x004fca00078e3cff */
[----:B------:R-:W-:Y:S04]  /*21ae0*/  ST.E desc[UR36][R48.64], R27 ;  /* 0x0000001b30007985 */ /* 0x000fe8000c101924 */
[----:B------:R-:W2:Y:S02]  /*21af0*/  LDG.E R5, desc[UR36][R56.64+0x4] ;  /* 0x0000042438057981 */ /* 0x000ea4000c1e1900 */
[----:B--2---:R-:W-:-:S05]  /*21b00*/  LOP3.LUT R5, R5, R26, RZ, 0x3c, !PT ;  /* 0x0000001a05057212 */ /* 0x004fca00078e3cff */
[----:B------:R0:W-:Y:S04]  /*21b10*/  ST.E desc[UR36][R48.64+0x4], R5 ;  /* 0x0000040530007985 */ /* 0x0001e8000c101924 */
[----:B------:R-:W2:Y:S02]  /*21b20*/  LDG.E R4, desc[UR36][R56.64+0x8] ;  /* 0x0000082438047981 */ /* 0x000ea4000c1e1900 */
[----:B--2---:R-:W-:-:S05]  /*21b30*/  LOP3.LUT R3, R4, R3, RZ, 0x3c, !PT ;  /* 0x0000000304037212 */ /* 0x004fca00078e3cff */
[----:B------:R-:W-:Y:S04]  /*21b40*/  ST.E desc[UR36][R48.64+0x8], R3 ;  /* 0x0000080330007985 */ /* 0x000fe8000c101924 */
[----:B------:R-:W2:Y:S01]  /*21b50*/  LDG.E R7, desc[UR36][R56.64+0xc] ;  /* 0x00000c2438077981 */ /* 0x000ea2000c1e1900 */
[----:B------:R-:W-:Y:S02]  /*21b60*/  SHF.R.U32.HI R8, RZ, 0x8, R3 ;  /* 0x00000008ff087819 */ /* 0x000fe40000011603 */
[----:B------:R-:W-:Y:S02]  /*21b70*/  SHF.R.U32.HI R6, RZ, 0x10, R5 ;  /* 0x00000010ff067819 */ /* 0x000fe40000011605 */
[----:B------:R-:W-:Y:S02]  /*21b80*/  SHF.R.U32.HI R4, RZ, 0x18, R27 ;  /* 0x00000018ff047819 */ /* 0x000fe4000001161b */
[----:B------:R-:W-:-:S02]  /*21b90*/  LOP3.LUT R10, R8, 0xff, RZ, 0xc0, !PT ;  /* 0x000000ff080a7812 */ /* 0x000fc400078ec0ff */
[----:B------:R-:W-:Y:S02]  /*21ba0*/  LOP3.LUT R9, R6, 0xff, RZ, 0xc0, !PT ;  /* 0x000000ff06097812 */ /* 0x000fe400078ec0ff */
[----:B------:R-:W-:Y:S02]  /*21bb0*/  LEA R6, R4, UR38, 0x2 ;  /* 0x0000002604067c11 */ /* 0x000fe4000f8e10ff */
[----:B------:R-:W-:Y:S02]  /*21bc0*/  LEA R10, R10, UR40, 0x2 ;  /* 0x000000280a0a7c11 */ /* 0x000fe4000f8e10ff */
[----:B------:R-:W-:Y:S02]  /*21bd0*/  LEA R8, R9, UR41, 0x2 ;  /* 0x0000002909087c11 */ /* 0x000fe4000f8e10ff */
[----:B--2---:R-:W-:-:S04]  /*21be0*/  LOP3.LUT R7, R7, R0, RZ, 0x3c, !PT ;  /* 0x0000000007077212 */ /* 0x004fc800078e3cff */
[----:B------:R-:W-:Y:S01]  /*21bf0*/  LOP3.LUT R0, R7, 0xff, RZ, 0xc0, !PT ;  /* 0x000000ff07007812 */ /* 0x000fe200078ec0ff */
[----:B------:R1:W-:Y:S03]  /*21c00*/  ST.E desc[UR36][R48.64+0xc], R7 ;  /* 0x00000c0730007985 */ /* 0x0003e6000c101924 */
[----:B------:R-:W-:Y:S01]  /*21c10*/  LEA R11, R0, UR39, 0x2 ;  /* 0x00000027000b7c11 */ /* 0x000fe2000f8e10ff */
[----:B------:R-:W2:Y:S04]  /*21c20*/  LDL R6, [R6] ;  /* 0x0000000006067983 */ /* 0x000ea80000100800 */
[----:B------:R3:W2:Y:S04]  /*21c30*/  LDL R9, [R8] ;  /* 0x0000000008097983 */ /* 0x0006a80000100800 */
[----:B------:R-:W2:Y:S04]  /*21c40*/  LDL R10, [R10] ;  /* 0x000000000a0a7983 */ /* 0x000ea80000100800 */
[----:B------:R-:W4:Y:S01]  /*21c50*/  LDL R11, [R11] ;  /* 0x000000000b0b7983 */ /* 0x000f220000100800 */
[----:B------:R-:W-:-:S02]  /*21c60*/  SHF.R.U32.HI R0, RZ, 0x8, R7 ;  /* 0x00000008ff007819 */ /* 0x000fc40000011607 */
[----:B------:R-:W-:Y:S02]  /*21c70*/  SHF.R.U32.HI R4, RZ, 0x10, R3 ;  /* 0x00000010ff047819 */ /* 0x000fe40000011603 */
[----:B------:R-:W-:Y:S02]  /*21c80*/  LOP3.LUT R13, R0, 0xff, RZ, 0xc0, !PT ;  /* 0x000000ff000d7812 */ /* 0x000fe400078ec0ff */
[----:B------:R-:W-:Y:S02]  /*21c90*/  SHF.R.U32.HI R0, RZ, 0x18, R5 ;  /* 0x00000018ff007819 */ /* 0x000fe40000011605 */
[----:B------:R-:W-:Y:S02]  /*21ca0*/  LOP3.LUT R4, R4, 0xff, RZ, 0xc0, !PT ;  /* 0x000000ff04047812 */ /* 0x000fe400078ec0ff */
[----:B------:R-:W-:Y:S02]  /*21cb0*/  LEA R13, R13, UR40, 0x2 ;  /* 0x000000280d0d7c11 */ /* 0x000fe4000f8e10ff */
[----:B---3--:R-:W-:-:S02]  /*21cc0*/  LEA R8, R4, UR41, 0x2 ;  /* 0x0000002904087c11 */ /* 0x008fc4000f8e10ff */
[----:B--2---:R-:W-:Y:S02]  /*21cd0*/  LOP3.LUT R12, R10, R9, R6, 0x96, !PT ;  /* 0x000000090a0c7212 */ /* 0x004fe400078e9606 */
[----:B------:R-:W-:Y:S02]  /*21ce0*/  LEA R6, R0, UR38, 0x2 ;  /* 0x0000002600067c11 */ /* 0x000fe4000f8e10ff */
[----:B----4-:R-:W-:Y:S02]  /*21cf0*/  LOP3.LUT R9, R12, R11, RZ, 0x3c, !PT ;  /* 0x0000000b0c097212 */ /* 0x010fe400078e3cff */
[----:B------:R-:W-:-:S03]  /*21d00*/  LOP3.LUT R12, R27, 0xff, RZ, 0xc0, !PT ;  /* 0x000000ff1b0c7812 */ /* 0x000fc600078ec0ff */
[----:B------:R2:W-:Y:S01]  /*21d10*/  ST.E desc[UR36][R48.64], R9 ;  /* 0x0000000930007985 */ /* 0x0005e2000c101924 */
[----:B------:R-:W-:-:S03]  /*21d20*/  LEA R12, R12, UR39, 0x2 ;  /* 0x000000270c0c7c11 */ /* 0x000fc6000f8e10ff */
[----:B------:R-:W3:Y:S04]  /*21d30*/  LDL R13, [R13] ;  /* 0x000000000d0d7983 */ /* 0x000ee80000100800 */
[----:B------:R-:W3:Y:S04]  /*21d40*/  LDL R6, [R6] ;  /* 0x0000000006067983 */ /* 0x000ee80000100800 */
[----:B------:R-:W3:Y:S04]  /*21d50*/  LDL R11, [R8] ;  /* 0x00000000080b7983 */ /* 0x000ee80000100800 */
[----:B------:R-:W4:Y:S01]  /*21d60*/  LDL R12, [R12] ;  /* 0x000000000c0c7983 */ /* 0x000f220000100800 */
[----:B------:R-:W-:-:S02]  /*21d70*/  SHF.R.U32.HI R0, RZ, 0x8, R27 ;  /* 0x00000008ff007819 */ /* 0x000fc4000001161b */
[----:B------:R-:W-:Y:S02]  /*21d80*/  SHF.R.U32.HI R4, RZ, 0x10, R7 ;  /* 0x00000010ff047819 */ /* 0x000fe40000011607 */
[----:B------:R-:W-:Y:S02]  /*21d90*/  LOP3.LUT R10, R0, 0xff, RZ, 0xc0, !PT ;  /* 0x000000ff000a7812 */ /* 0x000fe400078ec0ff */
[----:B------:R-:W-:Y:S02]  /*21da0*/  SHF.R.U32.HI R0, RZ, 0x18, R3 ;  /* 0x00000018ff007819 */ /* 0x000fe40000011603 */
[----:B------:R-:W-:Y:S02]  /*21db0*/  LOP3.LUT R4, R4, 0xff, RZ, 0xc0, !PT ;  /* 0x000000ff04047812 */ /* 0x000fe400078ec0ff */
[----:B------:R-:W-:Y:S02]  /*21dc0*/  LEA R10, R10, UR40, 0x2 ;  /* 0x000000280a0a7c11 */ /* 0x000fe4000f8e10ff */
[----:B------:R-:W-:-:S02]  /*21dd0*/  LEA R0, R0, UR38, 0x2 ;  /* 0x0000002600007c11 */ /* 0x000fc4000f8e10ff */
[----:B------:R-:W-:Y:S02]  /*21de0*/  LEA R4, R4, UR41, 0x2 ;  /* 0x0000002904047c11 */ /* 0x000fe4000f8e10ff */
[----:B---3--:R-:W-:Y:S02]  /*21df0*/  LOP3.LUT R11, R13, R11, R6, 0x96, !PT ;  /* 0x0000000b0d0b7212 */ /* 0x008fe400078e9606 */
[----:B------:R-:W-:Y:S02]  /*21e00*/  LOP3.LUT R13, R5, 0xff, RZ, 0xc0, !PT ;  /* 0x000000ff050d7812 */ /* 0x000fe400078ec0ff */
[----:B----4-:R-:W-:Y:S02]  /*21e10*/  LOP3.LUT R11, R11, R12, RZ, 0x3c, !PT ;  /* 0x0000000c0b0b7212 */ /* 0x010fe400078e3cff */
[----:B------:R-:W-:-:S03]  /*21e20*/  LEA R6, R13, UR39, 0x2 ;  /* 0x000000270d067c11 */ /* 0x000fc6000f8e10ff */
[----:B------:R3:W-:Y:S04]  /*21e30*/  ST.E desc[UR36][R48.64+0x4], R11 ;  /* 0x0000040b30007985 */ /* 0x0007e8000c101924 */
[----:B------:R-:W4:Y:S04]  /*21e40*/  LDL R13, [R4] ;  /* 0x00000000040d7983 */ /* 0x000f280000100800 */
[----:B------:R-:W4:Y:S04]  /*21e50*/  LDL R10, [R10] ;  /* 0x000000000a0a7983 */ /* 0x000f280000100800 */
[----:B------:R-:W4:Y:S04]  /*21e60*/  LDL R0, [R0] ;  /* 0x0000000000007983 */ /* 0x000f280000100800 */
[----:B------:R-:W5:Y:S01]  /*21e70*/  LDL R6, [R6] ;  /* 0x0000000006067983 */ /* 0x000f620000100800 */
[----:B0-----:R-:W-:-:S02]  /*21e80*/  SHF.R.U32.HI R5, RZ, 0x8, R5 ;  /* 0x00000008ff057819 */ /* 0x001fc40000011605 */
[----:B------:R-:W-:Y:S02]  /*21e90*/  SHF.R.U32.HI R27, RZ, 0x10, R27 ;  /* 0x00000010ff1b7819 */ /* 0x000fe4000001161b */
[----:B-1----:R-:W-:Y:S02]  /*21ea0*/  SHF.R.U32.HI R7, RZ, 0x18, R7 ;  /* 0x00000018ff077819 */ /* 0x002fe40000011607 */
[----:B------:R-:W-:Y:S02]  /*21eb0*/  LOP3.LUT R5, R5, 0xff, RZ, 0xc0, !PT ;  /* 0x000000ff05057812 */ /* 0x000fe400078ec0ff */
[----:B------:R-:W-:Y:S02]  /*21ec0*/  LOP3.LUT R27, R27, 0xff, RZ, 0xc0, !PT ;  /* 0x000000ff1b1b7812 */ /* 0x000fe400078ec0ff */
[----:B------:R-:W-:Y:S02]  /*21ed0*/  LEA R7, R7, UR38, 0x2 ;  /* 0x0000002607077c11 */ /* 0x000fe4000f8e10ff */
[----:B------:R-:W-:-:S02]  /*21ee0*/  LOP3.LUT R3, R3, 0xff, RZ, 0xc0, !PT ;  /* 0x000000ff03037812 */ /* 0x000fc400078ec0ff */
[----:B------:R-:W-:Y:S02]  /*21ef0*/  LEA R27, R27, UR41, 0x2 ;  /* 0x000000291b1b7c11 */ /* 0x000fe4000f8e10ff */
[----:B------:R-:W-:Y:S02]  /*21f00*/  LEA R8, R3, UR39, 0x2 ;  /* 0x0000002703087c11 */ /* 0x000fe4000f8e10ff */
[----:B----4-:R-:W-:-:S04]  /*21f10*/  LOP3.LUT R13, R10, R13, R0, 0x96, !PT ;  /* 0x0000000d0a0d7212 */ /* 0x010fc800078e9600 */
[----:B-----5:R-:W-:Y:S02]  /*21f20*/  LOP3.LUT R13, R13, R6, RZ, 0x3c, !PT ;  /* 0x000000060d0d7212 */ /* 0x020fe400078e3cff */
[----:B------:R-:W-:-:S03]  /*21f30*/  LEA R6, R5, UR40, 0x2 ;  /* 0x0000002805067c11 */ /* 0x000fc6000f8e10ff */
[----:B------:R-:W-:Y:S04]  /*21f40*/  ST.E desc[UR36][R48.64+0x8], R13 ;  /* 0x0000080d30007985 */ /* 0x000fe8000c101924 */
[----:B------:R-:W4:Y:S04]  /*21f50*/  LDL R7, [R7] ;  /* 0x0000000007077983 */ /* 0x000f280000100800 */
[----:B------:R-:W4:Y:S04]  /*21f60*/  LDL R0, [R27] ;  /* 0x000000001b007983 */ /* 0x000f280000100800 */
[----:B------:R-:W4:Y:S04]  /*21f70*/  LDL R6, [R6] ;  /* 0x0000000006067983 */ /* 0x000f280000100800 */
[----:B------:R-:W5:Y:S01]  /*21f80*/  LDL R5, [R8] ;  /* 0x0000000008057983 */ /* 0x000f620000100800 */
[----:B----4-:R-:W-:-:S04]  /*21f90*/  LOP3.LUT R0, R6, R0, R7, 0x96, !PT ;  /* 0x0000000006007212 */ /* 0x010fc800078e9607 */
[----:B-----5:R-:W-:-:S05]  /*21fa0*/  LOP3.LUT R5, R0, R5, RZ, 0x3c, !PT ;  /* 0x0000000500057212 */ /* 0x020fca00078e3cff */
[----:B------:R-:W-:Y:S04]  /*21fb0*/  ST.E desc[UR36][R48.64+0xc], R5 ;  /* 0x00000c0530007985 */ /* 0x000fe8000c101924 */
[----:B------:R-:W4:Y:S02]  /*21fc0*/  LDG.E R0, desc[UR36][R56.64+0x10] ;  /* 0x0000102438007981 */ /* 0x000f24000c1e1900 */
[----:B----4-:R-:W-:-:S05]  /*21fd0*/  LOP3.LUT R3, R0, R9, RZ, 0x3c, !PT ;  /* 0x0000000900037212 */ /* 0x010fca00078e3cff */
[----:B------:R0:W-:Y:S04]  /*21fe0*/  ST.E desc[UR36][R48.64], R3 ;  /* 0x0000000330007985 */ /* 0x0001e8000c101924 */
[----:B------:R-:W4:Y:S02]  /*21ff0*/  LDG.E R4, desc[UR36][R56.64+0x14] ;  /* 0x0000142438047981 */ /* 0x000f24000c1e1900 */
[----:B----4-:R-:W-:-:S05]  /*22000*/  LOP3.LUT R4, R4, R11, RZ, 0x3c, !PT ;  /* 0x0000000b04047212 */ /* 0x010fca00078e3cff */
[----:B------:R1:W-:Y:S04]  /*22010*/  ST.E desc[UR36][R48.64+0x4], R4 ;  /* 0x0000040430007985 */ /* 0x0003e8000c101924 */
[----:B------:R-:W4:Y:S01]  /*22020*/  LDG.E R0, desc[UR36][R56.64+0x18] ;  /* 0x0000182438007981 */ /* 0x000f22000c1e1900 */
[----:B------:R-:W-:-:S04]  /*22030*/  LOP3.LUT R6, R3, 0xff, RZ, 0xc0, !PT ;  /* 0x000000ff03067812 */ /* 0x000fc800078ec0ff */
[----:B------:R-:W-:Y:S02]  /*22040*/  IADD3 R7, PT, PT, R1, R6, RZ ;  /* 0x0000000601077210 */ /* 0x000fe40007ffe0ff */
[----:B------:R-:W-:Y:S02]  /*22050*/  SHF.R.U32.HI R6, RZ, 0x8, R3 ;  /* 0x00000008ff067819 */ /* 0x000fe40000011603 */
[----:B----4-:R-:W-:-:S05]  /*22060*/  LOP3.LUT R0, R0, R13, RZ, 0x3c, !PT ;  /* 0x0000000d00007212 */ /* 0x010fca00078e3cff */
[----:B------:R4:W-:Y:S04]  /*22070*/  ST.E desc[UR36][R48.64+0x8], R0 ;  /* 0x0000080030007985 */ /* 0x0009e8000c101924 */
[----:B------:R-:W5:Y:S01]  /*22080*/  LDL.U8 R7, [R7] ;  /* 0x0000000007077983 */ /* 0x000f620000100000 */
[----:B------:R-:W-:-:S03]  /*22090*/  LOP3.LUT R6, R6, 0xff, RZ, 0xc0, !PT ;  /* 0x000000ff06067812 */ /* 0x000fc600078ec0ff */
[----:B------:R-:W4:Y:S02]  /*220a0*/  LDG.E R8, desc[UR36][R56.64+0x1c] ;  /* 0x00001c2438087981 */ /* 0x000f24000c1e1900 */
[----:B--2---:R-:W-:Y:S01]  /*220b0*/  IMAD.IADD R9, R1, 0x1, R6 ;  /* 0x0000000101097824 */ /* 0x004fe200078e0206 */
[----:B------:R-:W-:Y:S01]  /*220c0*/  SHF.R.U32.HI R6, RZ, 0x10, R3 ;  /* 0x00000010ff067819 */ /* 0x000fe20000011603 */
[----:B-----5:R-:W-:Y:S04]  /*220d0*/  ST.E.U8 desc[UR36][R48.64], R7 ;  /* 0x0000000730007985 */ /* 0x020fe8000c101124 */
[----:B------:R-:W2:Y:S01]  /*220e0*/  LDL.U8 R9, [R9] ;  /* 0x0000000009097983 */ /* 0x000ea20000100000 */
[----:B------:R-:W-:-:S04]  /*220f0*/  LOP3.LUT R6, R6, 0xff, RZ, 0xc0, !PT ;  /* 0x000000ff06067812 */ /* 0x000fc800078ec0ff */
[----:B---3--:R-:W-:Y:S01]  /*22100*/  IADD3 R11, PT, PT, R1, R6, RZ ;  /* 0x00000006010b7210 */ /* 0x008fe20007ffe0ff */
[----:B--2---:R-:W-:Y:S05]  /*22110*/  ST.E.U8 desc[UR36][R48.64+0x1], R9 ;  /* 0x0000010930007985 */ /* 0x004fea000c101124 */
[----:B------:R-:W2:Y:S01]  /*22120*/  LDL.U8 R11, [R11] ;  /* 0x000000000b0b7983 */ /* 0x000ea20000100000 */
[----:B0-----:R-:W-:Y:S02]  /*22130*/  LEA.HI R3, R3, R1, RZ, 0x8 ;  /* 0x0000000103037211 */ /* 0x001fe400078f40ff */
[----:B------:R-:W-:Y:S01]  /*22140*/  LOP3.LUT R6, R4, 0xff, RZ, 0xc0, !PT ;  /* 0x000000ff04067812 */ /* 0x000fe200078ec0ff */
[----:B--2---:R-:W-:Y:S04]  /*22150*/  ST.E.U8 desc[UR36][R48.64+0x2], R11 ;  /* 0x0000020b30007985 */ /* 0x004fe8000c101124 */
[----:B------:R-:W2:Y:S01]  /*22160*/  LDL.U8 R3, [R3] ;  /* 0x0000000003037983 */ /* 0x000ea20000100000 */
[----:B------:R-:W-:Y:S01]  /*22170*/  IMAD.IADD R13, R1, 0x1, R6 ;  /* 0x00000001010d7824 */ /* 0x000fe200078e0206 */
[----:B------:R-:W-:-:S04]  /*22180*/  SHF.R.U32.HI R6, RZ, 0x8, R4 ;  /* 0x00000008ff067819 */ /* 0x000fc80000011604 */
[----:B------:R-:W-:Y:S01]  /*22190*/  LOP3.LUT R6, R6, 0xff, RZ, 0xc0, !PT ;  /* 0x000000ff06067812 */ /* 0x000fe200078ec0ff */
[----:B--2---:R-:W-:Y:S04]  /*221a0*/  ST.E.U8 desc[UR36][R48.64+0x3], R3 ;  /* 0x0000030330007985 */ /* 0x004fe8000c101124 */
[----:B------:R-:W2:Y:S01]  /*221b0*/  LDL.U8 R13, [R13] ;  /* 0x000000000d0d7983 */ /* 0x000ea20000100000 */
[----:B------:R-:W-:Y:S02]  /*221c0*/  IADD3 R15, PT, PT, R1, R6, RZ ;  /* 0x00000006010f7210 */ /* 0x000fe40007ffe0ff */
[----:B------:R-:W-:-:S04]  /*221d0*/  SHF.R.U32.HI R6, RZ, 0x10, R4 ;  /* 0x00000010ff067819 */ /* 0x000fc80000011604 */
[----:B------:R-:W-:Y:S01]  /*221e0*/  LOP3.LUT R6, R6, 0xff, RZ, 0xc0, !PT ;  /* 0x000000ff06067812 */ /* 0x000fe200078ec0ff */
[----:B--2---:R-:W-:Y:S04]  /*221f0*/  ST.E.U8 desc[UR36][R48.64+0x4], R13 ;  /* 0x0000040d30007985 */ /* 0x004fe8000c101124 */
[----:B------:R-:W2:Y:S01]  /*22200*/  LDL.U8 R15, [R15] ;  /* 0x000000000f0f7983 */ /* 0x000ea20000100000 */
[----:B------:R-:W-:Y:S01]  /*22210*/  IMAD.IADD R6, R1, 0x1, R6 ;  /* 0x0000000101067824 */ /* 0x000fe200078e0206 */
[----:B------:R-:W-:Y:S02]  /*22220*/  LEA.HI R19, R4, R1, RZ, 0x8 ;  /* 0x0000000104137211 */ /* 0x000fe400078f40ff */
[----:B--2---:R-:W-:Y:S04]  /*22230*/  ST.E.U8 desc[UR36][R48.64+0x5], R15 ;  /* 0x0000050f30007985 */ /* 0x004fe8000c101124 */
[----:B------:R-:W2:Y:S01]  /*22240*/  LDL.U8 R17, [R6] ;  /* 0x0000000006117983 */ /* 0x000ea20000100000 */
[----:B-1----:R-:W-:-:S03]  /*22250*/  LOP3.LUT R4, R0, 0xff, RZ, 0xc0, !PT ;  /* 0x000000ff00047812 */ /* 0x002fc600078ec0ff */
        /* <DEDUP_REMOVED lines=13> */
[----:B------:R-:W-:Y:S01]  /*22330*/  LEA.HI R31, R0, R1, RZ, 0x8 ;  /* 0x00000001001f7211 */ /* 0x000fe200078f40ff */
[----:B--2---:R-:W-:Y:S04]  /*22340*/  ST.E.U8 desc[UR36][R48.64+0x9], R23 ;  /* 0x0000091730007985 */ /* 0x004fe8000c101124 */
[----:B------:R-:W2:Y:S01]  /*22350*/  LDL.U8 R27, [R27] ;  /* 0x000000001b1b7983 */ /* 0x000ea20000100000 */
[----:B----4-:R-:W-:-:S04]  /*22360*/  LOP3.LUT R0, R8, R5, RZ, 0x3c, !PT ;  /* 0x0000000508007212 */ /* 0x010fc800078e3cff */
        /* <DEDUP_REMOVED lines=16> */
[----:B------:R-:W2:Y:S04]  /*22470*/  LDL.U8 R43, [R4] ;  /* 0x00000000042b7983 */ /* 0x000ea80000100000 */
[----:B--2---:R-:W-:Y:S04]  /*22480*/  ST.E.U8 desc[UR36][R48.64+0xe], R43 ;  /* 0x00000e2b30007985 */ /* 0x004fe8000c101124 */
[----:B------:R-:W2:Y:S04]  /*22490*/  LDL.U8 R45, [R45] ;  /* 0x000000002d2d7983 */ /* 0x000ea80000100000 */
[----:B------:R-:W-:Y:S04]  /*224a0*/  ST.E.U8 desc[UR36][R48.64], R5 ;  /* 0x0000000530007985 */ /* 0x000fe8000c101124 */
[----:B------:R-:W-:Y:S04]  /*224b0*/  ST.E.U8 desc[UR36][R48.64+0x1], R23 ;  /* 0x0000011730007985 */ /* 0x000fe8000c101124 */
[----:B------:R-:W-:Y:S04]  /*224c0*/  ST.E.U8 desc[UR36][R48.64+0x2], R17 ;  /* 0x0000021130007985 */ /* 0x000fe8000c101124 */
[----:B------:R-:W-:Y:S04]  /*224d0*/  ST.E.U8 desc[UR36][R48.64+0x3], R3 ;  /* 0x0000030330007985 */ /* 0x000fe8000c101124 */
[----:B------:R0:W-:Y:S04]  /*224e0*/  ST.E.U8 desc[UR36][R48.64+0x4], R7 ;  /* 0x0000040730007985 */ /* 0x0001e8000c101124 */
[----:B------:R-:W-:Y:S04]  /*224f0*/  ST.E.U8 desc[UR36][R48.64+0x5], R41 ;  /* 0x0000052930007985 */ /* 0x000fe8000c101124 */
        /* <DEDUP_REMOVED lines=8> */
[----:B------:R1:W-:Y:S04]  /*22580*/  ST.E.U8 desc[UR36][R48.64+0xe], R11 ;  /* 0x00000e0b30007985 */ /* 0x0003e8000c101124 */
[----:B------:R-:W3:Y:S04]  /*22590*/  LD.E R0, desc[UR36][R48.64] ;  /* 0x0000002430007980 */ /* 0x000ee8000c101900 */
[----:B0-----:R-:W4:Y:S04]  /*225a0*/  LD.E R7, desc[UR36][R48.64+0x4] ;  /* 0x0000042430077980 */ /* 0x001f28000c101900 */
[----:B--2---:R-:W-:Y:S04]  /*225b0*/  ST.E.U8 desc[UR36][R48.64+0xf], R45 ;  /* 0x00000f2d30007985 */ /* 0x004fe8000c101124 */
[----:B------:R-:W3:Y:S04]  /*225c0*/  LDG.E R3, desc[UR36][R56.64+0xa0] ;  /* 0x0000a02438037981 */ /* 0x000ee8000c1e1900 */
[----:B-1----:R-:W2:Y:S01]  /*225d0*/  LD.E R11, desc[UR36][R48.64+0xc] ;  /* 0x00000c24300b7980 */ /* 0x002ea2000c101900 */
[----:B---3--:R-:W-:-:S05]  /*225e0*/  LOP3.LUT R3, R3, R0, RZ, 0x3c, !PT ;  /* 0x0000000003037212 */ /* 0x008fca00078e3cff */
[----:B------:R-:W-:Y:S04]  /*225f0*/  ST.E desc[UR36][R48.64], R3 ;  /* 0x0000000330007985 */ /* 0x000fe8000c101924 */
[----:B------:R-:W4:Y:S02]  /*22600*/  LDG.E R0, desc[UR36][R56.64+0xa4] ;  /* 0x0000a42438007981 */ /* 0x000f24000c1e1900 */
[----:B----4-:R-:W-:Y:S02]  /*22610*/  LOP3.LUT R7, R0, R7, RZ, 0x3c, !PT ;  /* 0x0000000700077212 */ /* 0x010fe400078e3cff */
[----:B------:R-:W3:Y:S04]  /*22620*/  LD.E R0, desc[UR36][R48.64+0x8] ;  /* 0x0000082430007980 */ /* 0x000ee8000c101900 */
[----:B------:R-:W-:Y:S04]  /*22630*/  ST.E desc[UR36][R48.64+0x4], R7 ;  /* 0x0000040730007985 */ /* 0x000fe8000c101924 */
[----:B------:R-:W3:Y:S02]  /*22640*/  LDG.E R5, desc[UR36][R56.64+0xa8] ;  /* 0x0000a82438057981 */ /* 0x000ee4000c1e1900 */
[----:B---3--:R-:W-:-:S05]  /*22650*/  LOP3.LUT R9, R5, R0, RZ, 0x3c, !PT ;  /* 0x0000000005097212 */ /* 0x008fca00078e3cff */
[----:B------:R0:W-:Y:S04]  /*22660*/  ST.E desc[UR36][R48.64+0x8], R9 ;  /* 0x0000080930007985 */ /* 0x0001e8000c101924 */
[----:B------:R-:W2:Y:S01]  /*22670*/  LDG.E R0, desc[UR36][R56.64+0xac] ;  /* 0x0000ac2438007981 */ /* 0x000ea2000c1e1900 */
[----:B------:R-:W-:Y:S02]  /*22680*/  HFMA2 R15, -RZ, RZ, -6.3836574554443359375e-05, -916.5 ;  /* 0x842fe329ff0f7431 */ /* 0x000fe400000001ff */
[----:B------:R-:W-:Y:S01]  /*22690*/  IMAD.MOV.U32 R12, RZ, RZ, 0x1a2c8309 ;  /* 0x1a2c8309ff0c7424 */ /* 0x000fe200078e00ff */
[----:B------:R-:W-:Y:S01]  /*226a0*/  MOV R13, 0xa05a6e1b ;  /* 0xa05a6e1b000d7802 */ /* 0x000fe20000000f00 */
[----:B------:R-:W-:Y:S02]  /*226b0*/  IMAD.MOV.U32 R14, RZ, RZ, -0x4c29c4ae ;  /* 0xb3d63b52ff0e7424 */ /* 0x000fe400078e00ff */
[----:B------:R-:W-:Y:S01]  /*226c0*/  IMAD.MOV.U32 R8, RZ, RZ, -0x12ff2ead ;  /* 0xed00d153ff087424 */ /* 0x000fe200078e00ff */
[----:B0-----:R-:W-:Y:S01]  /*226d0*/  MOV R9, 0x5bb1fc20 ;  /* 0x5bb1fc2000097802 */ /* 0x001fe20000000f00 */
[----:B------:R-:W-:-:S02]  /*226e0*/  IMAD.MOV.U32 R10, RZ, RZ, 0x39becb6a ;  /* 0x39becb6aff0a7424 */ /* 0x000fc400078e00ff */
[----:B------:R-:W-:Y:S02]  /*226f0*/  HFMA2 R7, -RZ, RZ, 27312, -127.875 ;  /* 0x76abd7feff077431 */ /* 0x000fe400000001ff */
[----:B------:R-:W-:Y:S02]  /*22700*/  IMAD.MOV.U32 R4, RZ, RZ, 0x7b777c63 ;  /* 0x7b777c63ff047424 */ /* 0x000fe400078e00ff */
[----:B------:R-:W-:Y:S01]  /*22710*/  HFMA2 R31, -RZ, RZ, 23328, 0.0309295654296875 ;  /* 0x75b227ebff1f7431 */ /* 0x000fe200000001ff */
[----:B------:R-:W-:Y:S01]  /*22720*/  MOV R5, 0xc56f6bf2 ;  /* 0xc56f6bf200057802 */ /* 0x000fe20000000f00 */
[----:B------:R-:W-:Y:S02]  /*22730*/  HFMA2 R19, -RZ, RZ, -0.036102294921875, 1.078125 ;  /* 0xa89f3c50ff137431 */ /* 0x000fe400000001ff */
[----:B------:R-:W-:Y:S01]  /*22740*/  IMAD.MOV.U32 R6, RZ, RZ, 0x2b670130 ;  /* 0x2b670130ff067424 */ /* 0x000fe200078e00ff */
[----:B------:R-:W-:Y:S01]  /*22750*/  MOV R17, 0x85334d43 ;  /* 0x85334d4300117802 */ /* 0x000fe20000000f00 */
[----:B------:R-:W-:-:S02]  /*22760*/  IMAD.MOV.U32 R16, RZ, RZ, -0x4551030 ;  /* 0xfbaaefd0ff107424 */ /* 0x000fc400078e00ff */
[----:B------:R-:W-:Y:S02]  /*22770*/  IMAD.MOV.U32 R18, RZ, RZ, 0x7f02f945 ;  /* 0x7f02f945ff127424 */ /* 0x000fe400078e00ff */
[----:B------:R-:W-:Y:S02]  /*22780*/  HFMA2 R21, -RZ, RZ, -0.0001392364501953125, 0.04791259765625 ;  /* 0x88902a22ff157431 */ /* 0x000fe400000001ff */
[----:B------:R-:W-:Y:S01]  /*22790*/  IMAD.MOV.U32 R20, RZ, RZ, -0x23b07ea0 ;  /* 0xdc4f8160ff147424 */ /* 0x000fe200078e00ff */
[----:B------:R-:W-:Y:S01]  /*227a0*/  MOV R23, 0xdb0b5ede ;  /* 0xdb0b5ede00177802 */ /* 0x000fe20000000f00 */
[----:B------:R-:W-:Y:S01]  /*227b0*/  IMAD.MOV.U32 R22, RZ, RZ, 0x14b8ee46 ;  /* 0x14b8ee46ff167424 */ /* 0x000fe200078e00ff */
[----:B--2---:R-:W-:-:S05]  /*227c0*/  LOP3.LUT R11, R0, R11, RZ, 0x3c, !PT ;  /* 0x0000000b000b7212 */ /* 0x004fca00078e3cff */
[----:B------:R0:W-:Y:S04]  /*227d0*/  ST.E desc[UR36][R48.64+0xc], R11 ;  /* 0x00000c0b30007985 */ /* 0x0001e8000c101924 */
[----:B------:R1:W-:Y:S01]  /*227e0*/  STL.128 [R2+0x40], R12 ;  /* 0x0000400c02007387 */ /* 0x0003e20000100c00 */
[----:B0-----:R-:W-:Y:S02]  /*227f0*/  HFMA2 R11, -RZ, RZ, -29.375, 17.15625 ;  /* 0xcf584c4aff0b7431 */ /* 0x001fe400000001ff */
[----:B-1----:R-:W-:Y:S02]  /*22800*/  HFMA2 R13, -RZ, RZ, 0.001773834228515625, -0.00179958343505859375 ;  /* 0x1744975fff0d7431 */ /* 0x002fe400000001ff */
[----:B------:R-:W-:Y:S01]  /*22810*/  IMAD.MOV.U32 R12, RZ, RZ, -0x13ecf333 ;  /* 0xec130ccdff0c7424 */ /* 0x000fe200078e00ff */
[----:B------:R-:W-:Y:S01]  /*22820*/  MOV R15, 0x73195d64 ;  /* 0x73195d64000f7802 */ /* 0x000fe20000000f00 */
[----:B------:R-:W-:Y:S01]  /*22830*/  IMAD.MOV.U32 R14, RZ, RZ, 0x3d7ea7c4 ;  /* 0x3d7ea7c4ff0e7424 */ /* 0x000fe200078e00ff */
[----:B------:R0:W-:Y:S04]  /*22840*/  STL.128 [R2+0x50], R8 ;  /* 0x0000500802007387 */ /* 0x0001e80000100c00 */
[----:B------:R1:W-:Y:S04]  /*22850*/  STL.128 [R2+0x80], R12 ;  /* 0x0000800c02007387 */ /* 0x0003e80000100c00 */
[----:B------:R2:W-:Y:S01]  /*22860*/  STL.128 [R2], R4 ;  /* 0x0000000402007387 */ /* 0x0005e20000100c00 */
[----:B0-----:R-:W-:-:S02]  /*22870*/  HFMA2 R9, -RZ, RZ, -6.703125, -0.02386474609375 ;  /* 0xc6b4a61cff097431 */ /* 0x001fc400000001ff */
[----:B------:R-:W-:Y:S01]  /*22880*/  IMAD.MOV.U32 R8, RZ, RZ, 0x2e2578ba ;  /* 0x2e2578baff087424 */ /* 0x000fe200078e00ff */
[----:B------:R-:W-:Y:S01]  /*22890*/  MOV R11, 0x8a8bbd4b ;  /* 0x8a8bbd4b000b7802 */ /* 0x000fe20000000f00 */
[----:B------:R-:W-:Y:S02]  /*228a0*/  IMAD.MOV.U32 R10, RZ, RZ, 0x1f74dde8 ;  /* 0x1f74dde8ff0a7424 */ /* 0x000fe400078e00ff */
[----:B-1----:R-:W-:Y:S01]  /*228b0*/  HFMA2 R13, -RZ, RZ, 0.000424861907958984375, 5.0067901611328125e-05 ;  /* 0x0ef60348ff0d7431 */ /* 0x002fe200000001ff */
[----:B------:R0:W-:Y:S01]  /*228c0*/  STL.128 [R2+0x10], R32 ;  /* 0x0000102002007387 */ /* 0x0001e20000100c00 */
[----:B------:R-:W-:Y:S01]  /*228d0*/  IMAD.MOV.U32 R12, RZ, RZ, 0x66b53e70 ;  /* 0x66b53e70ff0c7424 */ /* 0x000fe200078e00ff */
[----:B------:R-:W-:Y:S01]  /*228e0*/  MOV R15, 0x9e1dc186 ;  /* 0x9e1dc186000f7802 */ /* 0x000fe20000000f00 */
[----:B--2---:R-:W-:Y:S01]  /*228f0*/  IMAD.MOV.U32 R4, RZ, RZ, -0x70bf5caf ;  /* 0x8f40a351ff047424 */ /* 0x004fe200078e00ff */
[----:B------:R1:W-:Y:S01]  /*22900*/  STL.128 [R2+0x20], R36 ;  /* 0x0000202402007387 */ /* 0x0003e20000100c00 */
[----:B------:R-:W-:Y:S01]  /*22910*/  MOV R5, 0xf5389d92 ;  /* 0xf5389d9200057802 */ /* 0x000fe20000000f00 */
[----:B------:R-:W-:Y:S01]  /*22920*/  IMAD.MOV.U32 R6, RZ, RZ, 0x21dab6bc ;  /* 0x21dab6bcff067424 */ /* 0x000fe200078e00ff */
[----:B------:R-:W-:Y:S01]  /*22930*/  MOV R7, 0xd2f3ff10 ;  /* 0xd2f3ff1000077802 */ /* 0x000fe20000000f00 */
[----:B------:R2:W-:Y:S01]  /*22940*/  STL.128 [R2+0x30], R28 ;  /* 0x0000301c02007387 */ /* 0x0005e20000100c00 */
[----:B------:R-:W-:-:S03]  /*22950*/  IMAD.MOV.U32 R14, RZ, RZ, -0x46a8ca9f ;  /* 0xb9573561ff0e7424 */ /* 0x000fc600078e00ff */
[----:B------:R3:W-:Y:S01]  /*22960*/  STL.128 [R2+0x60], R16 ;  /* 0x0000601002007387 */ /* 0x0007e20000100c00 */
[----:B0-----:R-:W-:-:S03]  /*22970*/  HFMA2 R33, -RZ, RZ, -0.04144287109375, -88.8125 ;  /* 0xa94ed58dff217431 */ /* 0x001fc600000001ff */
[----:B------:R0:W-:Y:S01]  /*22980*/  STL.128 [R2+0xc0], R8 ;  /* 0x0000c00802007387 */ /* 0x0001e20000100c00 */
[----:B------:R-:W-:Y:S02]  /*22990*/  IMAD.MOV.U32 R32, RZ, RZ, 0x6d37c8e7 ;  /* 0x6d37c8e7ff207424 */ /* 0x000fe400078e00ff */
[----:B-1----:R-:W-:Y:S02]  /*229a0*/  HFMA2 R37, -RZ, RZ, 2180, -1727 ;  /* 0x6842e6bfff257431 */ /* 0x002fe400000001ff */
[----:B------:R-:W-:Y:S01]  /*229b0*/  IMAD.MOV.U32 R34, RZ, RZ, -0x150ba994 ;  /* 0xeaf4566cff227424 */ /* 0x000fe200078e00ff */
[----:B------:R-:W-:Y:S01]  /*229c0*/  MOV R35, 0x8ae7a65 ;  /* 0x08ae7a6500237802 */ /* 0x000fe20000000f00 */
[----:B--2---:R-:W-:Y:S02]  /*229d0*/  HFMA2 R29, -RZ, RZ, 265, 9.5903873443603515625e-05 ;  /* 0x5c240649ff1d7431 */ /* 0x004fe400000001ff */
[----:B------:R-:W-:Y:S01]  /*229e0*/  IMAD.MOV.U32 R28, RZ, RZ, 0xa3a32e0 ;  /* 0x0a3a32e0ff1c7424 */ /* 0x000fe200078e00ff */
[----:B------:R-:W-:Y:S01]  /*229f0*/  MOV R31, 0x79e49591 ;  /* 0x79e49591001f7802 */ /* 0x000fe20000000f00 */
[----:B---3--:R-:W-:-:S02]  /*22a00*/  HFMA2 R17, -RZ, RZ, -0.0011119842529296875, -173.125 ;  /* 0x948ed969ff117431 */ /* 0x008fc400000001ff */
[----:B------:R-:W-:Y:S01]  /*22a10*/  IMAD.MOV.U32 R30, RZ, RZ, 0x62acd3c2 ;  /* 0x62acd3c2ff1e7424 */ /* 0x000fe200078e00ff */
[----:B------:R-:W-:Y:S01]  /*22a20*/  MOV R19, 0xdf2855ce ;  /* 0xdf2855ce00137802 */ /* 0x000fe20000000f00 */
[----:B------:R-:W-:Y:S01]  /*22a30*/  IMAD.MOV.U32 R16, RZ, RZ, 0x1198f8e1 ;  /* 0x1198f8e1ff107424 */ /* 0x000fe200078e00ff */
[----:B------:R-:W-:Y:S01]  /*22a40*/  MOV R39, 0x16bb54b0 ;  /* 0x16bb54b000277802 */ /* 0x000fe20000000f00 */
[----:B0-----:R-:W-:Y:S02]  /*22a50*/  HFMA2 R11, -RZ, RZ, -0.000704288482666015625, -5.328125 ;  /* 0x91c5c554ff0b7431 */ /* 0x001fe400000001ff */
[----:B------:R-:W-:Y:S01]  /*22a60*/  IMAD.MOV.U32 R18, RZ, RZ, -0x1678e165 ;  /* 0xe9871e9bff127424 */ /* 0x000fe200078e00ff */
[----:B------:R-:W-:Y:S01]  /*22a70*/  MOV R9, 0xd66b6bbd ;  /* 0xd66b6bbd00097802 */ /* 0x000fe20000000f00 */
[----:B------:R-:W-:Y:S02]  /*22a80*/  IMAD.MOV.U32 R36, RZ, RZ, 0xd89a18c ;  /* 0x0d89a18cff247424 */ /* 0x000fe400078e00ff */
[----:B------:R-:W-:Y:S01]  /*22a90*/  IMAD.MOV.U32 R38, RZ, RZ, 0xf2d9941 ;  /* 0x0f2d9941ff267424 */ /* 0x000fe200078e00ff */
[----:B------:R0:W-:Y:S01]  /*22aa0*/  STL.128 [R2+0x70], R4 ;  /* 0x0000700402007387 */ /* 0x0001e20000100c00 */
[----:B------:R-:W-:-:S02]  /*22ab0*/  IMAD.MOV.U32 R8, RZ, RZ, -0xd0df3 ;  /* 0xfff2f20dff087424 */ /* 0x000fc400078e00ff */
[----:B------:R-:W-:Y:S01]  /*22ac0*/  IMAD.MOV.U32 R10, RZ, RZ, -0x2190904f ;  /* 0xde6f6fb1ff0a7424 */ /* 0x000fe200078e00ff */
[----:B------:R1:W-:Y:S04]  /*22ad0*/  STL.128 [R2+0xd0], R12 ;  /* 0x0000d00c02007387 */ /* 0x0003e80000100c00 */
[----:B------:R-:W-:Y:S04]  /*22ae0*/  STL.128 [R2+0x90], R20 ;  /* 0x0000901402007387 */ /* 0x000fe80000100c00 */
[----:B------:R-:W-:Y:S01]  /*22af0*/  STL.128 [R2+0xa0], R28 ;  /* 0x0000a01c02007387 */ /* 0x000fe20000100c00 */
[----:B0-----:R-:W-:-:S03]  /*22b00*/  HFMA2 R7, -RZ, RZ, -26544, 61856 ;  /* 0xf67b7b8dff077431 */ /* 0x001fc600000001ff */
[----:B------:R-:W-:Y:S01]  /*22b10*/  STL.128 [R2+0xb0], R32 ;  /* 0x0000b02002007387 */ /* 0x000fe20000100c00 */
[----:B------:R-:W-:Y:S02]  /*22b20*/  IMAD.MOV.U32 R4, RZ, RZ, -0x399c9c5b ;  /* 0xc66363a5ff047424 */ /* 0x000fe400078e00ff */
[----:B-1----:R-:W-:Y:S01]  /*22b30*/  HFMA2 R15, -RZ, RZ, 98.6875, 0.058502197265625 ;  /* 0x562b2b7dff0f7431 */ /* 0x002fe200000001ff */
[----:B------:R-:W-:Y:S01]  /*22b40*/  STL.128 [R2+0xe0], R16 ;  /* 0x0000e01002007387 */ /* 0x000fe20000100c00 */
[----:B------:R-:W-:Y:S01]  /*22b50*/  MOV R5, 0xf87c7c84 ;  /* 0xf87c7c8400057802 */ /* 0x000fe20000000f00 */
[----:B------:R-:W-:Y:S01]  /*22b60*/  IMAD.MOV.U32 R6, RZ, RZ, -0x11888867 ;  /* 0xee777799ff067424 */ /* 0x000fe200078e00ff */
[----:B------:R-:W-:Y:S01]  /*22b70*/  MOV R13, 0x2010103 ;  /* 0x02010103000d7802 */ /* 0x000fe20000000f00 */
[----:B------:R-:W-:Y:S01]  /*22b80*/  IMAD.MOV.U32 R12, RZ, RZ, 0x60303050 ;  /* 0x60303050ff0c7424 */ /* 0x000fe200078e00ff */
[----:B------:R-:W-:Y:S01]  /*22b90*/  STL.128 [R2+0xf0], R36 ;  /* 0x0000f02402007387 */ /* 0x000fe20000100c00 */
[----:B------:R-:W-:-:S03]  /*22ba0*/  IMAD.MOV.U32 R14, RZ, RZ, -0x31989857 ;  /* 0xce6767a9ff0e7424 */ /* 0x000fc600078e00ff */
[----:B------:R0:W-:Y:S04]  /*22bb0*/  STL.128 [R1+0x610], R8 ;  /* 0x0006100801007387 */ /* 0x0001e80000100c00 */
[----:B------:R1:W-:Y:S04]  /*22bc0*/  STL.128 [R1+0x600], R4 ;  /* 0x0006000401007387 */ /* 0x0003e80000100c00 */
[----:B------:R2:W-:Y:S01]  /*22bd0*/  STL.128 [R1+0x620], R12 ;  /* 0x0006200c01007387 */ /* 0x0005e20000100c00 */
[----:B0-----:R-:W-:Y:S02]  /*22be0*/  HFMA2 R9, -RZ, RZ, 61.125, -0.0193939208984375 ;  /* 0x53a4a4f7ff097431 */ /* 0x001fe400000001ff */
[----:B------:R-:W-:Y:S01]  /*22bf0*/  IMAD.MOV.U32 R8, RZ, RZ, 0x239c9cbf ;  /* 0x239c9cbfff087424 */ /* 0x000fe200078e00ff */
[----:B------:R-:W-:Y:S01]  /*22c00*/  MOV R11, 0x9bc0c05b ;  /* 0x9bc0c05b000b7802 */ /* 0x000fe20000000f00 */
[----:B------:R-:W-:-:S02]  /*22c10*/  IMAD.MOV.U32 R10, RZ, RZ, -0x1b8d8d6a ;  /* 0xe4727296ff0a7424 */ /* 0x000fc400078e00ff */
[----:B-1----:R-:W-:Y:S02]  /*22c20*/  HFMA2 R5, -RZ, RZ, -0.24462890625, -70.4375 ;  /* 0xb3d4d467ff057431 */ /* 0x002fe400000001ff */
[----:B------:R-:W-:Y:S01]  /*22c30*/  IMAD.MOV.U32 R4, RZ, RZ, 0x41adadec ;  /* 0x41adadecff047424 */ /* 0x000fe200078e00ff */
[----:B------:R-:W-:Y:S01]  /*22c40*/  MOV R7, 0x45afafea ;  /* 0x45afafea00077802 */ /* 0x000fe20000000f00 */
[----:B--2---:R-:W-:Y:S02]  /*22c50*/  HFMA2 R15, -RZ, RZ, 16.59375, 0.025054931640625 ;  /* 0x4c26266aff0f7431 */ /* 0x004fe400000001ff */
[----:B------:R-:W-:Y:S01]  /*22c60*/  IMAD.MOV.U32 R6, RZ, RZ, 0x5fa2a2fd ;  /* 0x5fa2a2fdff067424 */ /* 0x000fe200078e00ff */
[----:B------:R-:W-:Y:S01]  /*22c70*/  MOV R13, 0xe1fdfd1c ;  /* 0xe1fdfd1c000d7802 */ /* 0x000fe20000000f00 */
[----:B------:R-:W-:Y:S01]  /*22c80*/  IMAD.MOV.U32 R12, RZ, RZ, 0x75b7b7c2 ;  /* 0x75b7b7c2ff0c7424 */ /* 0x000fe200078e00ff */
[----:B------:R0:W-:Y:S01]  /*22c90*/  STL.128 [R1+0x670], R8 ;  /* 0x0006700801007387 */ /* 0x0001e20000100c00 */
[----:B------:R-:W-:-:S03]  /*22ca0*/  IMAD.MOV.U32 R14, RZ, RZ, 0x3d9393ae ;  /* 0x3d9393aeff0e7424 */ /* 0x000fc600078e00ff */
[----:B------:R1:W-:Y:S04]  /*22cb0*/  STL.128 [R1+0x660], R4 ;  /* 0x0006600401007387 */ /* 0x0003e80000100c00 */
[----:B------:R2:W-:Y:S01]  /*22cc0*/  STL.128 [R1+0x680], R12 ;  /* 0x0006800c01007387 */ /* 0x0005e20000100c00 */
[----:B0-----:R-:W-:Y:S02]  /*22cd0*/  HFMA2 R11, -RZ, RZ, -0.005626678466796875, -3.68359375 ;  /* 0x9dc3c35eff0b7431 */ /* 0x001fe400000001ff */
[----:B------:R-:W-:Y:S01]  /*22ce0*/  IMAD.MOV.U32 R8, RZ, RZ, 0x804040c ;  /* 0x0804040cff087424 */ /* 0x000fe200078e00ff */
[----:B------:R-:W-:Y:S01]  /*22cf0*/  MOV R9, 0x95c7c752 ;  /* 0x95c7c75200097802 */ /* 0x000fe20000000f00 */
[----:B------:R-:W-:Y:S02]  /*22d00*/  IMAD.MOV.U32 R10, RZ, RZ, 0x46232365 ;  /* 0x46232365ff0a7424 */ /* 0x000fe400078e00ff */
[----:B-1----:R-:W-:-:S02]  /*22d10*/  HFMA2 R7, -RZ, RZ, 0.047515869140625, 0.00128078460693359375 ;  /* 0x2a15153fff077431 */ /* 0x002fc400000001ff */
[----:B------:R-:W-:Y:S01]  /*22d20*/  IMAD.MOV.U32 R4, RZ, RZ, -0x1d8e8e6d ;  /* 0xe2717193ff047424 */ /* 0x000fe200078e00ff */
[----:B------:R-:W-:Y:S01]  /*22d30*/  MOV R5, 0xabd8d873 ;  /* 0xabd8d87300057802 */ /* 0x000fe20000000f00 */
[----:B--2---:R-:W-:Y:S02]  /*22d40*/  HFMA2 R15, -RZ, RZ, 0.1187744140625, -0.0032749176025390625 ;  /* 0x2f9a9ab5ff0f7431 */ /* 0x004fe400000001ff */
[----:B------:R-:W-:Y:S01]  /*22d50*/  IMAD.MOV.U32 R6, RZ, RZ, 0x62313153 ;  /* 0x62313153ff067424 */ /* 0x000fe200078e00ff */
[----:B------:R-:W-:Y:S01]  /*22d60*/  MOV R13, 0x379696a1 ;  /* 0x379696a1000d7802 */ /* 0x000fe20000000f00 */
[----:B------:R-:W-:Y:S01]  /*22d70*/  IMAD.MOV.U32 R12, RZ, RZ, 0x30181828 ;  /* 0x30181828ff0c7424 */ /* 0x000fe200078e00ff */
[----:B------:R0:W-:Y:S01]  /*22d80*/  STL.128 [R1+0x6c0], R8 ;  /* 0x0006c00801007387 */ /* 0x0001e20000100c00 */
[----:B------:R-:W-:-:S03]  /*22d90*/  IMAD.MOV.U32 R14, RZ, RZ, 0xa05050f ;  /* 0x0a05050fff0e7424 */ /* 0x000fc600078e00ff */
[----:B------:R1:W-:Y:S04]  /*22da0*/  STL.128 [R1+0x6b0], R4 ;  /* 0x0006b00401007387 */ /* 0x0003e80000100c00 */
[----:B------:R2:W-:Y:S01]  /*22db0*/  STL.128 [R1+0x6d0], R12 ;  /* 0x0006d00c01007387 */ /* 0x0005e20000100c00 */
[----:B0-----:R-:W-:Y:S02]  /*22dc0*/  HFMA2 R11, -RZ, RZ, 244, -0.00972747802734375 ;  /* 0x5ba0a0fbff0b7431 */ /* 0x001fe400000001ff */
[----:B------:R-:W-:Y:S01]  /*22dd0*/  IMAD.MOV.U32 R8, RZ, RZ, 0x361b1b2d ;  /* 0x361b1b2dff087424 */ /* 0x000fe200078e00ff */
[----:B------:R-:W-:Y:S01]  /*22de0*/  MOV R9, 0xdc6e6eb2 ;  /* 0xdc6e6eb200097802 */ /* 0x000fe20000000f00 */
[----:B------:R-:W-:Y:S02]  /*22df0*/  IMAD.MOV.U32 R10, RZ, RZ, -0x4ba5a512 ;  /* 0xb45a5aeeff0a7424 */ /* 0x000fe400078e00ff */
[----:B-1----:R-:W-:-:S02]  /*22e00*/  HFMA2 R7, -RZ, RZ, 0.25634765625, 0.003017425537109375 ;  /* 0x341a1a2eff077431 */ /* 0x002fc400000001ff */
[----:B------:R-:W-:Y:S01]  /*22e10*/  IMAD.MOV.U32 R4, RZ, RZ, 0x1209091b ;  /* 0x1209091bff047424 */ /* 0x000fe200078e00ff */
[----:B------:R-:W-:Y:S01]  /*22e20*/  MOV R5, 0x1d83839e ;  /* 0x1d83839e00057802 */ /* 0x000fe20000000f00 */
[----:B--2---:R-:W-:Y:S01]  /*22e30*/  IMAD.MOV.U32 R12, RZ, RZ, -0x5badad0a ;  /* 0xa45252f6ff0c7424 */ /* 0x004fe200078e00ff */
[----:B------:R-:W-:Y:S01]  /*22e40*/  MOV R13, 0x763b3b4d ;  /* 0x763b3b4d000d7802 */ /* 0x000fe20000000f00 */
[----:B------:R-:W-:Y:S01]  /*22e50*/  IMAD.MOV.U32 R14, RZ, RZ, -0x4829299f ;  /* 0xb7d6d661ff0e7424 */ /* 0x000fe200078e00ff */
[----:B------:R-:W-:Y:S01]  /*22e60*/  MOV R15, 0x7db3b3ce ;  /* 0x7db3b3ce000f7802 */ /* 0x000fe20000000f00 */
[----:B------:R-:W-:Y:S01]  /*22e70*/  IMAD.MOV.U32 R6, RZ, RZ, 0x582c2c74 ;  /* 0x582c2c74ff067424 */ /* 0x000fe200078e00ff */
[----:B------:R0:W-:Y:S04]  /*22e80*/  STL.128 [R1+0x710], R8 ;  /* 0x0007100801007387 */ /* 0x0001e80000100c00 */
[----:B------:R1:W-:Y:S04]  /*22e90*/  STL.128 [R1+0x720], R12 ;  /* 0x0007200c01007387 */ /* 0x0003e80000100c00 */
[----:B------:R2:W-:Y:S01]  /*22ea0*/  STL.128 [R1+0x700], R4 ;  /* 0x0007000401007387 */ /* 0x0005e20000100c00 */
[----:B0-----:R-:W-:-:S02]  /*22eb0*/  HFMA2 R11, -RZ, RZ, 12744, 0.66162109375 ;  /* 0x7239394bff0b7431 */ /* 0x001fc400000001ff */
[----:B------:R-:W-:Y:S01]  /*22ec0*/  IMAD.MOV.U32 R8, RZ, RZ, -0x2b959542 ;  /* 0xd46a6abeff087424 */ /* 0x000fe200078e00ff */
[----:B------:R-:W-:Y:S01]  /*22ed0*/  MOV R9, 0x8dcbcb46 ;  /* 0x8dcbcb4600097802 */ /* 0x000fe20000000f00 */
[----:B------:R-:W-:Y:S02]  /*22ee0*/  IMAD.MOV.U32 R10, RZ, RZ, 0x67bebed9 ;  /* 0x67bebed9ff0a7424 */ /* 0x000fe400078e00ff */
[----:B-1----:R-:W-:Y:S02]  /*22ef0*/  HFMA2 R15, -RZ, RZ, -8.8632106781005859375e-05, -29.15625 ;  /* 0x85cfcf4aff0f7431 */ /* 0x002fe400000001ff */
[----:B------:R-:W-:Y:S01]  /*22f00*/  IMAD.MOV.U32 R12, RZ, RZ, -0x6bb5b522 ;  /* 0x944a4adeff0c7424 */ /* 0x000fe200078e00ff */
[----:B------:R-:W-:Y:S01]  /*22f10*/  MOV R13, 0x984c4cd4 ;  /* 0x984c4cd4000d7802 */ /* 0x000fe20000000f00 */
[----:B------:R-:W-:Y:S02]  /*22f20*/  IMAD.MOV.U32 R14, RZ, RZ, -0x4fa7a718 ;  /* 0xb05858e8ff0e7424 */ /* 0x000fe400078e00ff */
[----:B--2---:R-:W-:-:S02]  /*22f30*/  HFMA2 R7, -RZ, RZ, -0.397216796875, 253.625 ;  /* 0xb65b5bedff077431 */ /* 0x004fc400000001ff */
[----:B------:R-:W-:Y:S01]  /*22f40*/  IMAD.MOV.U32 R4, RZ, RZ, 0x40202060 ;  /* 0x40202060ff047424 */ /* 0x000fe200078e00ff */
[----:B------:R-:W-:Y:S01]  /*22f50*/  MOV R5, 0xe3fcfc1f ;  /* 0xe3fcfc1f00057802 */ /* 0x000fe20000000f00 */
[----:B------:R-:W-:Y:S01]  /*22f60*/  IMAD.MOV.U32 R6, RZ, RZ, 0x79b1b1c8 ;  /* 0x79b1b1c8ff067424 */ /* 0x000fe200078e00ff */
[----:B------:R0:W-:Y:S04]  /*22f70*/  STL.128 [R1+0x760], R8 ;  /* 0x0007600801007387 */ /* 0x0001e80000100c00 */
[----:B------:R1:W-:Y:S04]  /*22f80*/  STL.128 [R1+0x770], R12 ;  /* 0x0007700c01007387 */ /* 0x0003e80000100c00 */
[----:B------:R2:W-:Y:S01]  /*22f90*/  STL.128 [R1+0x750], R4 ;  /* 0x0007500401007387 */ /* 0x0005e20000100c00 */
[----:B0-----:R-:W-:-:S02]  /*22fa0*/  HFMA2 R9, -RZ, RZ, 34688, 1.06640625 ;  /* 0x783c3c44ff097431 */ /* 0x001fc400000001ff */
[----:B------:R-:W-:Y:S01]  /*22fb0*/  IMAD.MOV.U32 R8, RZ, RZ, -0x5fafaf10 ;  /* 0xa05050f0ff087424 */ /* 0x000fe200078e00ff */
[----:B------:R-:W-:Y:S01]  /*22fc0*/  MOV R11, 0x4ba8a8e3 ;  /* 0x4ba8a8e3000b7802 */ /* 0x000fe20000000f00 */
[----:B------:R-:W-:Y:S02]  /*22fd0*/  IMAD.MOV.U32 R10, RZ, RZ, 0x259f9fba ;  /* 0x259f9fbaff0a7424 */ /* 0x000fe400078e00ff */
[----:B-1----:R-:W-:Y:S02]  /*22fe0*/  HFMA2 R13, -RZ, RZ, 360.75, -0.0156097412109375 ;  /* 0x5da3a3feff0d7431 */ /* 0x002fe400000001ff */
        /* <DEDUP_REMOVED lines=8> */
[----:B------:R1:W-:Y:S04]  /*23070*/  STL.128 [R1+0x7a0], R4 ;  /* 0x0007a00401007387 */ /* 0x0003e80000100c00 */
[----:B------:R2:W-:Y:S01]  /*23080*/  STL.128 [R1+0x7c0], R12 ;  /* 0x0007c00c01007387 */ /* 0x0005e20000100c00 */
[----:B0-----:R-:W-:-:S02]  /*23090*/  HFMA2 R11, -RZ, RZ, -3.9609375, -4284 ;  /* 0xc3ecec2fff0b7431 */ /* 0x001fc400000001ff */
[----:B------:R-:W-:Y:S01]  /*230a0*/  IMAD.MOV.U32 R8, RZ, RZ, -0x7e3232b4 ;  /* 0x81cdcd4cff087424 */ /* 0x000fe200078e00ff */
[----:B------:R-:W-:Y:S01]  /*230b0*/  MOV R9, 0x180c0c14 ;  /* 0x180c0c1400097802 */ /* 0x000fe20000000f00 */
[----:B------:R-:W-:Y:S02]  /*230c0*/  IMAD.MOV.U32 R10, RZ, RZ, 0x26131335 ;  /* 0x26131335ff0a7424 */ /* 0x000fe400078e00ff */
[----:B-1----:R-:W-:Y:S02]  /*230d0*/  HFMA2 R7, -RZ, RZ, -1.955078125, -51.40625 ;  /* 0xbfd2d26dff077431 */ /* 0x002fe400000001ff */
[----:B------:R-:W-:Y:S01]  /*230e0*/  IMAD.MOV.U32 R4, RZ, RZ, 0x20101030 ;  /* 0x20101030ff047424 */ /* 0x000fe200078e00ff */
[----:B------:R-:W-:Y:S01]  /*230f0*/  MOV R5, 0xe5ffff1a ;  /* 0xe5ffff1a00057802 */ /* 0x000fe20000000f00 */
[----:B--2---:R-:W-:Y:S02]  /*23100*/  HFMA2 R15, -RZ, RZ, 0.09515380859375, 0.00176334381103515625 ;  /* 0x2e171739ff0f7431 */ /* 0x004fe400000001ff */
[----:B------:R-:W-:Y:S01]  /*23110*/  IMAD.MOV.U32 R6, RZ, RZ, -0x20c0cf2 ;  /* 0xfdf3f30eff067424 */ /* 0x000fe200078e00ff */
[----:B------:R-:W-:Y:S01]  /*23120*/  MOV R13, 0x359797a2 ;  /* 0x359797a2000d7802 */ /* 0x000fe20000000f00 */
[----:B------:R-:W-:-:S02]  /*23130*/  IMAD.MOV.U32 R12, RZ, RZ, -0x41a0a01f ;  /* 0xbe5f5fe1ff0c7424 */ /* 0x000fc400078e00ff */
[----:B------:R-:W-:Y:S01]  /*23140*/  IMAD.MOV.U32 R14, RZ, RZ, -0x77bbbb34 ;  /* 0x884444ccff0e7424 */ /* 0x000fe200078e00ff */
[----:B------:R0:W-:Y:S04]  /*23150*/  STL.128 [R1+0x800], R8 ;  /* 0x0008000801007387 */ /* 0x0001e80000100c00 */
[----:B------:R1:W-:Y:S04]  /*23160*/  STL.128 [R1+0x7f0], R4 ;  /* 0x0007f00401007387 */ /* 0x0003e80000100c00 */
[----:B------:R2:W-:Y:S01]  /*23170*/  STL.128 [R1+0x810], R12 ;  /* 0x0008100c01007387 */ /* 0x0005e20000100c00 */
[----:B0-----:R-:W-:-:S02]  /*23180*/  HFMA2 R11, -RZ, RZ, 0.00022983551025390625, -0.00013768672943115234375 ;  /* 0x0b888883ff0b7431 */ /* 0x001fc400000001ff */
[----:B------:R-:W-:Y:S01]  /*23190*/  IMAD.MOV.U32 R8, RZ, RZ, 0x44222266 ;  /* 0x44222266ff087424 */ /* 0x000fe200078e00ff */
[----:B------:R-:W-:Y:S01]  /*231a0*/  MOV R9, 0x542a2a7e ;  /* 0x542a2a7e00097802 */ /* 0x000fe20000000f00 */
[----:B------:R-:W-:Y:S02]  /*231b0*/  IMAD.MOV.U32 R10, RZ, RZ, 0x3b9090ab ;  /* 0x3b9090abff0a7424 */ /* 0x000fe400078e00ff */
[----:B-1----:R-:W-:Y:S02]  /*231c0*/  HFMA2 R7, -RZ, RZ, -0.015350341796875, -287.75 ;  /* 0xa3dcdc7fff077431 */ /* 0x002fe400000001ff */
[----:B------:R-:W-:Y:S01]  /*231d0*/  IMAD.MOV.U32 R4, RZ, RZ, -0x3f9f9f60 ;  /* 0xc06060a0ff047424 */ /* 0x000fe200078e00ff */
[----:B------:R-:W-:Y:S01]  /*231e0*/  MOV R5, 0x19818198 ;  /* 0x1981819800057802 */ /* 0x000fe20000000f00 */
[----:B--2---:R-:W-:Y:S02]  /*231f0*/  HFMA2 R15, -RZ, RZ, 0.0318603515625, 0.001033782958984375 ;  /* 0x2814143cff0f7431 */ /* 0x004fe400000001ff */
[----:B------:R-:W-:Y:S01]  /*23200*/  IMAD.MOV.U32 R6, RZ, RZ, -0x61b0b02f ;  /* 0x9e4f4fd1ff067424 */ /* 0x000fe200078e00ff */
[----:B------:R-:W-:Y:S01]  /*23210*/  MOV R13, 0xc7eeee29 ;  /* 0xc7eeee29000d7802 */ /* 0x000fe20000000f00 */
[----:B------:R-:W-:-:S02]  /*23220*/  IMAD.MOV.U32 R12, RZ, RZ, -0x73b9b936 ;  /* 0x8c4646caff0c7424 */ /* 0x000fc400078e00ff */
[----:B------:R-:W-:Y:S01]  /*23230*/  IMAD.MOV.U32 R14, RZ, RZ, 0x6bb8b8d3 ;  /* 0x6bb8b8d3ff0e7424 */ /* 0x000fe200078e00ff */
[----:B------:R0:W-:Y:S04]  /*23240*/  STL.128 [R1+0x850], R8 ;  /* 0x0008500801007387 */ /* 0x0001e80000100c00 */
[----:B------:R1:W-:Y:S04]  /*23250*/  STL.128 [R1+0x840], R4 ;  /* 0x0008400401007387 */ /* 0x0003e80000100c00 */
[----:B------:R2:W-:Y:S01]  /*23260*/  STL.128 [R1+0x860], R12 ;  /* 0x0008600c01007387 */ /* 0x0005e20000100c00 */
[----:B0-----:R-:W-:-:S02]  /*23270*/  HFMA2 R11, -RZ, RZ, -4.3828125, 851 ;  /* 0xc46262a6ff0b7431 */ /* 0x001fc400000001ff */
[----:B------:R-:W-:Y:S01]  /*23280*/  IMAD.MOV.U32 R8, RZ, RZ, -0x603d3da3 ;  /* 0x9fc2c25dff087424 */ /* 0x000fe200078e00ff */
[----:B------:R-:W-:Y:S01]  /*23290*/  MOV R9, 0xbdd3d36e ;  /* 0xbdd3d36e00097802 */ /* 0x000fe20000000f00 */
[----:B------:R-:W-:Y:S02]  /*232a0*/  IMAD.MOV.U32 R10, RZ, RZ, 0x43acacef ;  /* 0x43acacefff0a7424 */ /* 0x000fe400078e00ff */
[----:B-1----:R-:W-:Y:S02]  /*232b0*/  HFMA2 R7, -RZ, RZ, -0.544921875, 313 ;  /* 0xb85c5ce4ff077431 */ /* 0x002fe400000001ff */
[----:B------:R-:W-:Y:S01]  /*232c0*/  IMAD.MOV.U32 R4, RZ, RZ, -0x6db6b625 ;  /* 0x924949dbff047424 */ /* 0x000fe200078e00ff */
[----:B------:R-:W-:Y:S01]  /*232d0*/  MOV R5, 0xc06060a ;  /* 0x0c06060a00057802 */ /* 0x000fe20000000f00 */
[----:B--2---:R-:W-:Y:S02]  /*232e0*/  HFMA2 R15, -RZ, RZ, -13256, 45408 ;  /* 0xf279798bff0f7431 */ /* 0x004fe400000001ff */
[----:B------:R-:W-:Y:S01]  /*232f0*/  IMAD.MOV.U32 R6, RZ, RZ, 0x4824246c ;  /* 0x4824246cff067424 */ /* 0x000fe200078e00ff */
[----:B------:R-:W-:Y:S01]  /*23300*/  MOV R13, 0x319595a4 ;  /* 0x319595a4000d7802 */ /* 0x000fe20000000f00 */
[----:B------:R-:W-:-:S02]  /*23310*/  IMAD.MOV.U32 R12, RZ, RZ, 0x399191a8 ;  /* 0x399191a8ff0c7424 */ /* 0x000fc400078e00ff */
[----:B------:R-:W-:Y:S01]  /*23320*/  IMAD.MOV.U32 R14, RZ, RZ, -0x2c1b1bc9 ;  /* 0xd3e4e437ff0e7424 */ /* 0x000fe200078e00ff */
[----:B------:R0:W-:Y:S04]  /*23330*/  STL.128 [R1+0x8a0], R8 ;  /* 0x0008a00801007387 */ /* 0x0001e80000100c00 */
[----:B------:R1:W-:Y:S04]  /*23340*/  STL.128 [R1+0x890], R4 ;  /* 0x0008900401007387 */ /* 0x0003e80000100c00 */
[----:B------:R2:W-:Y:S01]  /*23350*/  STL.128 [R1+0x8b0], R12 ;  /* 0x0008b00c01007387 */ /* 0x0005e20000100c00 */
[----:B0-----:R-:W-:-:S02]  /*23360*/  HFMA2 R11, -RZ, RZ, 0.000492095947265625, 0.00012493133544921875 ;  /* 0x10080818ff0b7431 */ /* 0x001fc400000001ff */
[----:B------:R-:W-:Y:S01]  /*23370*/  IMAD.MOV.U32 R8, RZ, RZ, -0x359a9a51 ;  /* 0xca6565afff087424 */ /* 0x000fe200078e00ff */
[----:B------:R-:W-:Y:S01]  /*23380*/  MOV R9, 0xf47a7a8e ;  /* 0xf47a7a8e00097802 */ /* 0x000fe20000000f00 */
[----:B------:R-:W-:Y:S02]  /*23390*/  IMAD.MOV.U32 R10, RZ, RZ, 0x47aeaee9 ;  /* 0x47aeaee9ff0a7424 */ /* 0x000fe400078e00ff */
[----:B-1----:R-:W-:Y:S02]  /*233a0*/  HFMA2 R7, -RZ, RZ, -31.65625, -3146 ;  /* 0xcfeaea25ff077431 */ /* 0x002fe400000001ff */
[----:B------:R-:W-:Y:S01]  /*233b0*/  IMAD.MOV.U32 R4, RZ, RZ, -0x2793934c ;  /* 0xd86c6cb4ff047424 */ /* 0x000fe200078e00ff */
[----:B------:R-:W-:Y:S01]  /*233c0*/  MOV R5, 0xac5656fa ;  /* 0xac5656fa00057802 */ /* 0x000fe20000000f00 */
[----:B--2---:R-:W-:Y:S02]  /*233d0*/  HFMA2 R15, -RZ, RZ, 267.5, 0.1007080078125 ;  /* 0x5c2e2e72ff0f7431 */ /* 0x004fe400000001ff */
[----:B------:R-:W-:Y:S01]  /*233e0*/  IMAD.MOV.U32 R6, RZ, RZ, -0xc0b0bf9 ;  /* 0xf3f4f407ff067424 */ /* 0x000fe200078e00ff */
[----:B------:R-:W-:Y:S01]  /*233f0*/  MOV R13, 0xf0787888 ;  /* 0xf0787888000d7802 */ /* 0x000fe20000000f00 */
[----:B------:R-:W-:-:S02]  /*23400*/  IMAD.MOV.U32 R12, RZ, RZ, 0x6fbabad5 ;  /* 0x6fbabad5ff0c7424 */ /* 0x000fc400078e00ff */
[----:B------:R-:W-:Y:S01]  /*23410*/  IMAD.MOV.U32 R14, RZ, RZ, 0x4a25256f ;  /* 0x4a25256fff0e7424 */ /* 0x000fe200078e00ff */
[----:B------:R0:W-:Y:S04]  /*23420*/  STL.128 [R1+0x8f0], R8 ;  /* 0x0008f00801007387 */ /* 0x0001e80000100c00 */
[----:B------:R1:W-:Y:S04]  /*23430*/  STL.128 [R1+0x8e0], R4 ;  /* 0x0008e00401007387 */ /* 0x0003e80000100c00 */
[----:B------:R2:W-:Y:S01]  /*23440*/  STL.128 [R1+0x900], R12 ;  /* 0x0009000c01007387 */ /* 0x0005e20000100c00 */
[----:B0-----:R-:W-:-:S02]  /*23450*/  HFMA2 R11, -RZ, RZ, -17.59375, 1706 ;  /* 0xcc6666aaff0b7431 */ /* 0x001fc400000001ff */
[----:B------:R-:W-:Y:S01]  /*23460*/  IMAD.MOV.U32 R8, RZ, RZ, -0x1f8f8f70 ;  /* 0xe0707090ff087424 */ /* 0x000fe200078e00ff */
[----:B------:R-:W-:Y:S01]  /*23470*/  MOV R9, 0x7c3e3e42 ;  /* 0x7c3e3e4200097802 */ /* 0x000fe20000000f00 */
[----:B------:R-:W-:Y:S02]  /*23480*/  IMAD.MOV.U32 R10, RZ, RZ, 0x71b5b5c4 ;  /* 0x71b5b5c4ff0a7424 */ /* 0x000fe400078e00ff */
[----:B-1----:R-:W-:Y:S02]  /*23490*/  HFMA2 R7, -RZ, RZ, 0.000460147857666015625, -0.00019896030426025390625 ;  /* 0x0f8a8a85ff077431 */ /* 0x002fe400000001ff */
[----:B------:R-:W-:Y:S01]  /*234a0*/  IMAD.MOV.U32 R4, RZ, RZ, -0x69b4b423 ;  /* 0x964b4bddff047424 */ /* 0x000fe200078e00ff */
[----:B------:R-:W-:Y:S01]  /*234b0*/  MOV R5, 0x61bdbddc ;  /* 0x61bdbddc00057802 */ /* 0x000fe20000000f00 */
[----:B--2---:R-:W-:Y:S02]  /*234c0*/  HFMA2 R15, -RZ, RZ, 0.00395965576171875, 0.000370502471923828125 ;  /* 0x1c0e0e12ff0f7431 */ /* 0x004fe400000001ff */
[----:B------:R-:W-:Y:S01]  /*234d0*/  IMAD.MOV.U32 R6, RZ, RZ, 0xd8b8b86 ;  /* 0x0d8b8b86ff067424 */ /* 0x000fe200078e00ff */
[----:B------:R-:W-:Y:S01]  /*234e0*/  MOV R13, 0x6030305 ;  /* 0x06030305000d7802 */ /* 0x000fe20000000f00 */
[----:B------:R-:W-:-:S02]  /*234f0*/  IMAD.MOV.U32 R12, RZ, RZ, -0x6fb7b728 ;  /* 0x904848d8ff0c7424 */ /* 0x000fc400078e00ff */
[----:B------:R-:W-:Y:S01]  /*23500*/  IMAD.MOV.U32 R14, RZ, RZ, -0x80909ff ;  /* 0xf7f6f601ff0e7424 */ /* 0x000fe200078e00ff */
[----:B------:R0:W-:Y:S04]  /*23510*/  STL.128 [R1+0x940], R8 ;  /* 0x0009400801007387 */ /* 0x0001e80000100c00 */
[----:B------:R1:W-:Y:S04]  /*23520*/  STL.128 [R1+0x930], R4 ;  /* 0x0009300401007387 */ /* 0x0003e80000100c00 */
[----:B------:R2:W-:Y:S01]  /*23530*/  STL.128 [R1+0x950], R12 ;  /* 0x0009500c01007387 */ /* 0x0005e20000100c00 */
[----:B0-----:R-:W-:-:S02]  /*23540*/  HFMA2 R11, -RZ, RZ, 0.23681640625, -0.00113582611083984375 ;  /* 0x339494a7ff0b7431 */ /* 0x001fc400000001ff */
[----:B------:R-:W-:Y:S01]  /*23550*/  IMAD.MOV.U32 R8, RZ, RZ, -0x2d969645 ;  /* 0xd26969bbff087424 */ /* 0x000fe200078e00ff */
[----:B------:R-:W-:Y:S01]  /*23560*/  MOV R9, 0xa9d9d970 ;  /* 0xa9d9d97000097802 */ /* 0x000fe20000000f00 */
[----:B------:R-:W-:Y:S02]  /*23570*/  IMAD.MOV.U32 R10, RZ, RZ, 0x78e8e89 ;  /* 0x078e8e89ff0a7424 */ /* 0x000fe400078e00ff */
[----:B-1----:R-:W-:Y:S02]  /*23580*/  HFMA2 R7, -RZ, RZ, 0.01184844970703125, 0.000634670257568359375 ;  /* 0x22111133ff077431 */ /* 0x002fe400000001ff */
[----:B------:R-:W-:Y:S01]  /*23590*/  IMAD.MOV.U32 R4, RZ, RZ, -0x261e1ec8 ;  /* 0xd9e1e138ff047424 */ /* 0x000fe200078e00ff */
[----:B------:R-:W-:Y:S01]  /*235a0*/  MOV R5, 0xebf8f813 ;  /* 0xebf8f81300057802 */ /* 0x000fe20000000f00 */
[----:B--2---:R-:W-:Y:S02]  /*235b0*/  HFMA2 R15, -RZ, RZ, -11.8203125, -2624 ;  /* 0xc9e9e920ff0f7431 */ /* 0x004fe400000001ff */
[----:B------:R-:W-:Y:S01]  /*235c0*/  IMAD.MOV.U32 R6, RZ, RZ, 0x2b9898b3 ;  /* 0x2b9898b3ff067424 */ /* 0x000fe200078e00ff */
[----:B------:R-:W-:Y:S01]  /*235d0*/  MOV R13, 0x3c1e1e22 ;  /* 0x3c1e1e22000d7802 */ /* 0x000fe20000000f00 */
[----:B------:R-:W-:-:S02]  /*235e0*/  IMAD.MOV.U32 R12, RZ, RZ, 0x2d9b9bb6 ;  /* 0x2d9b9bb6ff0c7424 */ /* 0x000fc400078e00ff */
[----:B------:R-:W-:Y:S01]  /*235f0*/  IMAD.MOV.U32 R14, RZ, RZ, 0x15878792 ;  /* 0x15878792ff0e7424 */ /* 0x000fe200078e00ff */
[----:B------:R0:W-:Y:S04]  /*23600*/  STL.128 [R1+0x990], R8 ;  /* 0x0009900801007387 */ /* 0x0001e80000100c00 */
[----:B------:R1:W-:Y:S04]  /*23610*/  STL.128 [R1+0x980], R4 ;  /* 0x0009800401007387 */ /* 0x0003e80000100c00 */
[----:B------:R2:W-:Y:S01]  /*23620*/  STL.128 [R1+0x9a0], R12 ;  /* 0x0009a00c01007387 */ /* 0x0005e20000100c00 */
[----:B0-----:R-:W-:-:S02]  /*23630*/  HFMA2 R11, -RZ, RZ, 0.005916595458984375, 0.0004312992095947265625 ;  /* 0x1e0f0f11ff0b7431 */ /* 0x001fc400000001ff */
[----:B------:R-:W-:Y:S01]  /*23640*/  IMAD.MOV.U32 R8, RZ, RZ, -0x7dbebe3d ;  /* 0x824141c3ff087424 */ /* 0x000fe200078e00ff */
[----:B------:R-:W-:Y:S01]  /*23650*/  MOV R9, 0x299999b0 ;  /* 0x299999b000097802 */ /* 0x000fe20000000f00 */
[----:B------:R-:W-:Y:S02]  /*23660*/  IMAD.MOV.U32 R10, RZ, RZ, 0x5a2d2d77 ;  /* 0x5a2d2d77ff0a7424 */ /* 0x000fe400078e00ff */
[----:B-1----:R-:W-:Y:S02]  /*23670*/  HFMA2 R7, -RZ, RZ, -35.25, 2416 ;  /* 0xd06868b8ff077431 */ /* 0x002fe400000001ff */
[----:B------:R-:W-:Y:S01]  /*23680*/  IMAD.MOV.U32 R4, RZ, RZ, 0x65bfbfda ;  /* 0x65bfbfdaff047424 */ /* 0x000fe200078e00ff */
[----:B------:R-:W-:Y:S01]  /*23690*/  MOV R5, 0xd7e6e631 ;  /* 0xd7e6e63100057802 */ /* 0x000fe20000000f00 */
[----:B--2---:R-:W-:Y:S02]  /*236a0*/  HFMA2 R15, -RZ, RZ, 0.0638427734375, 0.0015201568603515625 ;  /* 0x2c16163aff0f7431 */ /* 0x004fe400000001ff */
[----:B------:R-:W-:Y:S01]  /*236b0*/  IMAD.MOV.U32 R6, RZ, RZ, -0x7bbdbd3a ;  /* 0x844242c6ff067424 */ /* 0x000fe200078e00ff */
[----:B------:R-:W-:Y:S01]  /*236c0*/  MOV R13, 0xa85454fc ;  /* 0xa85454fc000d7802 */ /* 0x000fe20000000f00 */
[----:B------:R-:W-:-:S02]  /*236d0*/  IMAD.MOV.U32 R12, RZ, RZ, 0x7bb0b0cb ;  /* 0x7bb0b0cbff0c7424 */ /* 0x000fc400078e00ff */
[----:B------:R-:W-:Y:S01]  /*236e0*/  IMAD.MOV.U32 R14, RZ, RZ, 0x6dbbbbd6 ;  /* 0x6dbbbbd6ff0e7424 */ /* 0x000fe200078e00ff */
[----:B------:R0:W-:Y:S04]  /*236f0*/  STL.128 [R1+0x9e0], R8 ;  /* 0x0009e00801007387 */ /* 0x0001e80000100c00 */
[----:B------:R1:W-:Y:S04]  /*23700*/  STL.128 [R1+0x9d0], R4 ;  /* 0x0009d00401007387 */ /* 0x0003e80000100c00 */
[----:B------:R2:W-:Y:S01]  /*23710*/  STL.128 [R1+0x9f0], R12 ;  /* 0x0009f00c01007387 */ /* 0x0005e20000100c00 */
[----:B0-----:R-:W-:-:S02]  /*23720*/  HFMA2 R9, -RZ, RZ, 858.5, -125.4375 ;  /* 0x62b5d7d7ff097431 */ /* 0x001fc400000001ff */
[----:B------:R-:W-:Y:S01]  /*23730*/  IMAD.MOV.U32 R8, RZ, RZ, 0x19e7fefe ;  /* 0x19e7fefeff087424 */ /* 0x000fe200078e00ff */
[----:B------:R-:W-:Y:S01]  /*23740*/  MOV R11, 0x9aec7676 ;  /* 0x9aec7676000b7802 */ /* 0x000fe20000000f00 */
[----:B------:R-:W-:Y:S01]  /*23750*/  IMAD.MOV.U32 R10, RZ, RZ, -0x19b25455 ;  /* 0xe64dababff0a7424 */ /* 0x000fe200078e00ff */
[----:B-1----:R-:W-:Y:S01]  /*23760*/  MOV R5, 0x3020101 ;  /* 0x0302010100057802 */ /* 0x002fe20000000f00 */
[----:B------:R-:W-:Y:S01]  /*23770*/  IMAD.MOV.U32 R4, RZ, RZ, 0x50603030 ;  /* 0x50603030ff047424 */ /* 0x000fe200078e00ff */
[----:B------:R-:W-:Y:S01]  /*23780*/  MOV R7, 0x7d562b2b ;  /* 0x7d562b2b00077802 */ /* 0x000fe20000000f00 */
[----:B------:R-:W-:Y:S02]  /*23790*/  IMAD.MOV.U32 R6, RZ, RZ, -0x56319899 ;  /* 0xa9ce6767ff067424 */ /* 0x000fe400078e00ff */
[----:B--2---:R-:W-:Y:S02]  /*237a0*/  HFMA2 R13, -RZ, RZ, -0.005001068115234375, -3.826618194580078125e-05 ;  /* 0x9d1f8282ff0d7431 */ /* 0x004fe400000001ff */
[----:B------:R-:W-:Y:S01]  /*237b0*/  IMAD.MOV.U32 R12, RZ, RZ, 0x458fcaca ;  /* 0x458fcacaff0c7424 */ /* 0x000fe200078e00ff */
[----:B------:R-:W-:Y:S01]  /*237c0*/  MOV R15, 0x87fa7d7d ;  /* 0x87fa7d7d000f7802 */ /* 0x000fe20000000f00 */
[----:B------:R-:W-:Y:S01]  /*237d0*/  IMAD.MOV.U32 R14, RZ, RZ, 0x4089c9c9 ;  /* 0x4089c9c9ff0e7424 */ /* 0x000fe200078e00ff */
[----:B------:R0:W-:Y:S04]  /*237e0*/  STL.128 [R1+0xe20], R4 ;  /* 0x000e200401007387 */ /* 0x0001e80000100c00 */
[----:B------:R1:W-:Y:S04]  /*237f0*/  STL.128 [R1+0xe30], R8 ;  /* 0x000e300801007387 */ /* 0x0003e80000100c00 */
[----:B------:R2:W-:Y:S01]  /*23800*/  STL.128 [R1+0xe40], R12 ;  /* 0x000e400c01007387 */ /* 0x0005e20000100c00 */
[----:B0-----:R-:W-:-:S02]  /*23810*/  HFMA2 R5, -RZ, RZ, -30000, -0.01812744140625 ;  /* 0xf753a4a4ff057431 */ /* 0x001fc400000001ff */
[----:B------:R-:W-:Y:S01]  /*23820*/  IMAD.MOV.U32 R4, RZ, RZ, -0x40dc6364 ;  /* 0xbf239c9cff047424 */ /* 0x000fe200078e00ff */
[----:B------:R-:W-:Y:S01]  /*23830*/  MOV R7, 0x5b9bc0c0 ;  /* 0x5b9bc0c000077802 */ /* 0x000fe20000000f00 */
[----:B-1----:R-:W-:Y:S02]  /*23840*/  HFMA2 R11, -RZ, RZ, 3224, 0.024017333984375 ;  /* 0x6a4c2626ff0b7431 */ /* 0x002fe400000001ff */
[----:B------:R-:W-:Y:S01]  /*23850*/  IMAD.MOV.U32 R6, RZ, RZ, -0x691b8d8e ;  /* 0x96e47272ff067424 */ /* 0x000fe200078e00ff */
[----:B------:R-:W-:Y:S01]  /*23860*/  MOV R9, 0x1ce1fdfd ;  /* 0x1ce1fdfd00097802 */ /* 0x000fe20000000f00 */
[----:B------:R-:W-:Y:S02]  /*23870*/  IMAD.MOV.U32 R8, RZ, RZ, -0x3d8a4849 ;  /* 0xc275b7b7ff087424 */ /* 0x000fe400078e00ff */
[----:B--2---:R-:W-:Y:S02]  /*23880*/  HFMA2 R15, -RZ, RZ, 30.046875, -19.1875 ;  /* 0x4f83ccccff0f7431 */ /* 0x004fe400000001ff */
[----:B------:R-:W-:Y:S01]  /*23890*/  IMAD.MOV.U32 R10, RZ, RZ, -0x51c26c6d ;  /* 0xae3d9393ff0a7424 */ /* 0x000fe200078e00ff */
[----:B------:R-:W-:Y:S01]  /*238a0*/  MOV R13, 0x417e3f3f ;  /* 0x417e3f3f000d7802 */ /* 0x000fe20000000f00 */
[----:B------:R-:W-:-:S02]  /*238b0*/  IMAD.MOV.U32 R12, RZ, RZ, 0x5a6c3636 ;  /* 0x5a6c3636ff0c7424 */ /* 0x000fc400078e00ff */
[----:B------:R-:W-:Y:S01]  /*238c0*/  IMAD.MOV.U32 R14, RZ, RZ, 0x2f5f7f7 ;  /* 0x02f5f7f7ff0e7424 */ /* 0x000fe200078e00ff */
[----:B------:R0:W-:Y:S04]  /*238d0*/  STL.128 [R1+0xe70], R4 ;  /* 0x000e700401007387 */ /* 0x0001e80000100c00 */
[----:B------:R1:W-:Y:S04]  /*238e0*/  STL.128 [R1+0xe80], R8 ;  /* 0x000e800801007387 */ /* 0x0003e80000100c00 */
[----:B------:R2:W-:Y:S01]  /*238f0*/  STL.128 [R1+0xe90], R12 ;  /* 0x000e900c01007387 */ /* 0x0005e20000100c00 */
[----:B0-----:R-:W-:-:S02]  /*23900*/  HFMA2 R7, -RZ, RZ, 423.25, -3.880859375 ;  /* 0x5e9dc3c3ff077431 */ /* 0x001fc400000001ff */
[----:B------:R-:W-:Y:S01]  /*23910*/  IMAD.MOV.U32 R4, RZ, RZ, 0xc080404 ;  /* 0x0c080404ff047424 */ /* 0x000fe200078e00ff */
[----:B------:R-:W-:Y:S01]  /*23920*/  MOV R5, 0x5295c7c7 ;  /* 0x5295c7c700057802 */ /* 0x000fe20000000f00 */
[----:B-1----:R-:W-:Y:S02]  /*23930*/  HFMA2 R11, -RZ, RZ, -0.323974609375, -0.003223419189453125 ;  /* 0xb52f9a9aff0b7431 */ /* 0x002fe400000001ff */
[----:B------:R-:W-:Y:S01]  /*23940*/  IMAD.MOV.U32 R6, RZ, RZ, 0x65462323 ;  /* 0x65462323ff067424 */ /* 0x000fe200078e00ff */
[----:B------:R-:W-:Y:S01]  /*23950*/  MOV R9, 0xa1379696 ;  /* 0xa137969600097802 */ /* 0x000fe20000000f00 */
[----:B------:R-:W-:Y:S02]  /*23960*/  IMAD.MOV.U32 R8, RZ, RZ, 0x28301818 ;  /* 0x28301818ff087424 */ /* 0x000fe400078e00ff */
[----:B--2---:R-:W-:Y:S02]  /*23970*/  HFMA2 R15, -RZ, RZ, 1.4677734375, -881 ;  /* 0x3ddfe2e2ff0f7431 */ /* 0x004fe400000001ff */
[----:B------:R-:W-:Y:S01]  /*23980*/  IMAD.MOV.U32 R10, RZ, RZ, 0xf0a0505 ;  /* 0x0f0a0505ff0a7424 */ /* 0x000fe200078e00ff */
[----:B------:R-:W-:Y:S01]  /*23990*/  MOV R13, 0x36241212 ;  /* 0x36241212000d7802 */ /* 0x000fe20000000f00 */
[----:B------:R-:W-:-:S02]  /*239a0*/  IMAD.MOV.U32 R12, RZ, RZ, 0x90e0707 ;  /* 0x090e0707ff0c7424 */ /* 0x000fc400078e00ff */
[----:B------:R-:W-:Y:S01]  /*239b0*/  IMAD.MOV.U32 R14, RZ, RZ, -0x64e47f80 ;  /* 0x9b1b8080ff0e7424 */ /* 0x000fe200078e00ff */
[----:B------:R0:W-:Y:S04]  /*239c0*/  STL.128 [R1+0xec0], R4 ;  /* 0x000ec00401007387 */ /* 0x0001e80000100c00 */
[----:B------:R1:W-:Y:S04]  /*239d0*/  STL.128 [R1+0xed0], R8 ;  /* 0x000ed00801007387 */ /* 0x0003e80000100c00 */
[----:B------:R2:W-:Y:S01]  /*239e0*/  STL.128 [R1+0xee0], R12 ;  /* 0x000ee00c01007387 */ /* 0x0005e20000100c00 */
[----:B0-----:R-:W-:-:S02]  /*239f0*/  HFMA2 R7, -RZ, RZ, -60256, -0.009033203125 ;  /* 0xfb5ba0a0ff077431 */ /* 0x001fc400000001ff */
[----:B------:R-:W-:Y:S01]  /*23a00*/  IMAD.MOV.U32 R4, RZ, RZ, 0x2d361b1b ;  /* 0x2d361b1bff047424 */ /* 0x000fe200078e00ff */
[----:B------:R-:W-:Y:S01]  /*23a10*/  MOV R5, 0xb2dc6e6e ;  /* 0xb2dc6e6e00057802 */ /* 0x000fe20000000f00 */
[----:B-1----:R-:W-:Y:S02]  /*23a20*/  HFMA2 R11, -RZ, RZ, -25.953125, -0.2406005859375 ;  /* 0xce7db3b3ff0b7431 */ /* 0x002fe400000001ff */
[----:B------:R-:W-:Y:S01]  /*23a30*/  IMAD.MOV.U32 R6, RZ, RZ, -0x114ba5a6 ;  /* 0xeeb45a5aff067424 */ /* 0x000fe200078e00ff */
[----:B------:R-:W-:Y:S01]  /*23a40*/  MOV R9, 0x4d763b3b ;  /* 0x4d763b3b00097802 */ /* 0x000fe20000000f00 */
[----:B------:R-:W-:Y:S02]  /*23a50*/  IMAD.MOV.U32 R8, RZ, RZ, -0x95badae ;  /* 0xf6a45252ff087424 */ /* 0x000fe400078e00ff */
[----:B--2---:R-:W-:Y:S02]  /*23a60*/  HFMA2 R15, -RZ, RZ, -0.00172710418701171875, -6.89029693603515625e-05 ;  /* 0x97138484ff0f7431 */ /* 0x004fe400000001ff */
[----:B------:R-:W-:Y:S01]  /*23a70*/  IMAD.MOV.U32 R10, RZ, RZ, 0x61b7d6d6 ;  /* 0x61b7d6d6ff0a7424 */ /* 0x000fe200078e00ff */
[----:B------:R-:W-:Y:S01]  /*23a80*/  MOV R13, 0x3edde3e3 ;  /* 0x3edde3e3000d7802 */ /* 0x000fe20000000f00 */
[----:B------:R-:W-:-:S02]  /*23a90*/  IMAD.MOV.U32 R12, RZ, RZ, 0x7b522929 ;  /* 0x7b522929ff0c7424 */ /* 0x000fc400078e00ff */
[----:B------:R-:W-:Y:S01]  /*23aa0*/  IMAD.MOV.U32 R14, RZ, RZ, 0x715e2f2f ;  /* 0x715e2f2fff0e7424 */ /* 0x000fe200078e00ff */
[----:B------:R0:W-:Y:S04]  /*23ab0*/  STL.128 [R1+0xf10], R4 ;  /* 0x000f100401007387 */ /* 0x0001e80000100c00 */
[----:B------:R1:W-:Y:S04]  /*23ac0*/  STL.128 [R1+0xf20], R8 ;  /* 0x000f200801007387 */ /* 0x0003e80000100c00 */
[----:B------:R2:W-:Y:S01]  /*23ad0*/  STL.128 [R1+0xf30], R12 ;  /* 0x000f300c01007387 */ /* 0x0005e20000100c00 */
[----:B0-----:R-:W-:-:S02]  /*23ae0*/  HFMA2 R7, -RZ, RZ, 14.890625, 0.65283203125 ;  /* 0x4b723939ff077431 */ /* 0x001fc400000001ff */
[----:B------:R-:W-:Y:S01]  /*23af0*/  IMAD.MOV.U32 R4, RZ, RZ, -0x412b9596 ;  /* 0xbed46a6aff047424 */ /* 0x000fe200078e00ff */
[----:B------:R-:W-:Y:S01]  /*23b00*/  MOV R5, 0x468dcbcb ;  /* 0x468dcbcb00057802 */ /* 0x000fe20000000f00 */
[----:B-1----:R-:W-:Y:S02]  /*23b10*/  HFMA2 R11, -RZ, RZ, 13.0390625, -31.234375 ;  /* 0x4a85cfcfff0b7431 */ /* 0x002fe400000001ff */
[----:B------:R-:W-:Y:S01]  /*23b20*/  IMAD.MOV.U32 R6, RZ, RZ, -0x26984142 ;  /* 0xd967bebeff067424 */ /* 0x000fe200078e00ff */
[----:B------:R-:W-:Y:S01]  /*23b30*/  MOV R9, 0xd4984c4c ;  /* 0xd4984c4c00097802 */ /* 0x000fe20000000f00 */
[----:B------:R-:W-:Y:S02]  /*23b40*/  IMAD.MOV.U32 R8, RZ, RZ, -0x216bb5b6 ;  /* 0xde944a4aff087424 */ /* 0x000fe400078e00ff */
[----:B--2---:R-:W-:Y:S02]  /*23b50*/  HFMA2 R15, -RZ, RZ, 0.00169086456298828125, -65376 ;  /* 0x16edfbfbff0f7431 */ /* 0x004fe400000001ff */
[----:B------:R-:W-:Y:S01]  /*23b60*/  IMAD.MOV.U32 R10, RZ, RZ, -0x174fa7a8 ;  /* 0xe8b05858ff0a7424 */ /* 0x000fe200078e00ff */
[----:B------:R-:W-:Y:S01]  /*23b70*/  MOV R13, 0x2ac5efef ;  /* 0x2ac5efef000d7802 */ /* 0x000fe20000000f00 */
[----:B------:R-:W-:-:S02]  /*23b80*/  IMAD.MOV.U32 R12, RZ, RZ, 0x6bbbd0d0 ;  /* 0x6bbbd0d0ff0c7424 */ /* 0x000fc400078e00ff */
[----:B------:R-:W-:Y:S01]  /*23b90*/  IMAD.MOV.U32 R14, RZ, RZ, -0x1ab05556 ;  /* 0xe54faaaaff0e7424 */ /* 0x000fe200078e00ff */
[----:B------:R0:W-:Y:S04]  /*23ba0*/  STL.128 [R1+0xf60], R4 ;  /* 0x000f600401007387 */ /* 0x0001e80000100c00 */
[----:B------:R1:W-:Y:S01]  /*23bb0*/  STL.128 [R1+0xf70], R8 ;  /* 0x000f700801007387 */ /* 0x0003e20000100c00 */
[----:B------:R-:W-:-:S03]  /*23bc0*/  HFMA2 R19, -RZ, RZ, -4568, 27040 ;  /* 0xec76769aff137431 */ /* 0x000fc600000001ff */
[----:B------:R2:W-:Y:S01]  /*23bd0*/  STL.128 [R1+0xf80], R12 ;  /* 0x000f800c01007387 */ /* 0x0005e20000100c00 */
[----:B------:R-:W-:Y:S01]  /*23be0*/  IMAD.MOV.U32 R16, RZ, RZ, -0x180101e7 ;  /* 0xe7fefe19ff107424 */ /* 0x000fe200078e00ff */
[----:B------:R-:W-:Y:S01]  /*23bf0*/  MOV R17, 0xb5d7d762 ;  /* 0xb5d7d76200117802 */ /* 0x000fe20000000f00 */
[----:B0-----:R-:W-:Y:S02]  /*23c00*/  HFMA2 R5, -RZ, RZ, 4.46875, 1.05859375 ;  /* 0x44783c3cff057431 */ /* 0x001fe400000001ff */
[----:B------:R-:W-:Y:S01]  /*23c10*/  IMAD.MOV.U32 R4, RZ, RZ, -0xf5fafb0 ;  /* 0xf0a05050ff047424 */ /* 0x000fe200078e00ff */
[----:B------:R-:W-:Y:S01]  /*23c20*/  MOV R7, 0xe34ba8a8 ;  /* 0xe34ba8a800077802 */ /* 0x000fe20000000f00 */
[----:B-1----:R-:W-:Y:S02]  /*23c30*/  HFMA2 R11, -RZ, RZ, -0.00018370151519775390625, -0.0004613399505615234375 ;  /* 0x8a058f8fff0b7431 */ /* 0x002fe400000001ff */
[----:B------:R-:W-:Y:S01]  /*23c40*/  IMAD.MOV.U32 R6, RZ, RZ, -0x45da6061 ;  /* 0xba259f9fff067424 */ /* 0x000fe200078e00ff */
[----:B------:R-:W-:Y:S01]  /*23c50*/  MOV R9, 0xfe5da3a3 ;  /* 0xfe5da3a300097802 */ /* 0x000fe20000000f00 */
[----:B------:R-:W-:-:S02]  /*23c60*/  IMAD.MOV.U32 R8, RZ, RZ, -0xc5daeaf ;  /* 0xf3a25151ff087424 */ /* 0x000fc400078e00ff */
[----:B--2---:R-:W-:Y:S02]  /*23c70*/  HFMA2 R15, -RZ, RZ, 7.5399875640869140625e-05, -24400 ;  /* 0x04f1f5f5ff0f7431 */ /* 0x004fe400000001ff */
[----:B------:R-:W-:Y:S01]  /*23c80*/  IMAD.MOV.U32 R10, RZ, RZ, -0x3f7fbfc0 ;  /* 0xc0804040ff0a7424 */ /* 0x000fe200078e00ff */
[----:B------:R-:W-:Y:S01]  /*23c90*/  MOV R13, 0xbc219d9d ;  /* 0xbc219d9d000d7802 */ /* 0x000fe20000000f00 */
[----:B------:R-:W-:Y:S02]  /*23ca0*/  IMAD.MOV.U32 R12, RZ, RZ, -0x52c06d6e ;  /* 0xad3f9292ff0c7424 */ /* 0x000fe400078e00ff */
[----:B------:R-:W-:Y:S01]  /*23cb0*/  IMAD.MOV.U32 R14, RZ, RZ, 0x48703838 ;  /* 0x48703838ff0e7424 */ /* 0x000fe200078e00ff */
[----:B------:R0:W-:Y:S01]  /*23cc0*/  STL.128 [R1+0xfb0], R4 ;  /* 0x000fb00401007387 */ /* 0x0001e20000100c00 */
[----:B------:R-:W-:Y:S01]  /*23cd0*/  IMAD.MOV.U32 R18, RZ, RZ, 0x4dababe6 ;  /* 0x4dababe6ff127424 */ /* 0x000fe200078e00ff */
[----:B------:R-:W-:Y:S02]  /*23ce0*/  MOV R21, 0x1f82829d ;  /* 0x1f82829d00157802 */ /* 0x000fe40000000f00 */
[----:B------:R1:W-:Y:S01]  /*23cf0*/  STL.128 [R1+0xfc0], R8 ;  /* 0x000fc00801007387 */ /* 0x0003e20000100c00 */
[----:B------:R-:W-:Y:S01]  /*23d00*/  IMAD.MOV.U32 R20, RZ, RZ, -0x703535bb ;  /* 0x8fcaca45ff147424 */ /* 0x000fe200078e00ff */
[----:B------:R-:W-:Y:S01]  /*23d10*/  MOV R23, 0xfa7d7d87 ;  /* 0xfa7d7d8700177802 */ /* 0x000fe20000000f00 */
[----:B------:R-:W-:Y:S01]  /*23d20*/  IMAD.MOV.U32 R22, RZ, RZ, -0x763636c0 ;  /* 0x89c9c940ff167424 */ /* 0x000fe200078e00ff */
[----:B------:R2:W-:Y:S01]  /*23d30*/  STL.128 [R1+0xfd0], R12 ;  /* 0x000fd00c01007387 */ /* 0x0005e20000100c00 */
[----:B------:R-:W-:-:S03]  /*23d40*/  HFMA2 R29, -RZ, RZ, -0.1983642578125, 189.375 ;  /* 0xb25959ebff1d7431 */ /* 0x000fc600000001ff */
[----:B------:R3:W-:Y:S01]  /*23d50*/  STL.128 [R1+0x630], R16 ;  /* 0x0006301001007387 */ /* 0x0007e20000100c00 */
[----:B0-----:R-:W-:Y:S02]  /*23d60*/  HFMA2 R7, -RZ, RZ, 0.12127685546875, -5040 ;  /* 0x2fc3ececff077431 */ /* 0x001fe400000001ff */
[----:B------:R-:W-:Y:S01]  /*23d70*/  IMAD.MOV.U32 R4, RZ, RZ, 0x4c81cdcd ;  /* 0x4c81cdcdff047424 */ /* 0x000fe200078e00ff */
[----:B------:R-:W-:Y:S01]  /*23d80*/  MOV R5, 0x14180c0c ;  /* 0x14180c0c00057802 */ /* 0x000fe20000000f00 */
[----:B-1----:R-:W-:Y:S02]  /*23d90*/  HFMA2 R11, -RZ, RZ, 0.6474609375, 0.00173091888427734375 ;  /* 0x392e1717ff0b7431 */ /* 0x002fe400000001ff */
[----:B------:R-:W-:Y:S01]  /*23da0*/  IMAD.MOV.U32 R6, RZ, RZ, 0x35261313 ;  /* 0x35261313ff067424 */ /* 0x000fe200078e00ff */
[----:B------:R-:W-:Y:S01]  /*23db0*/  MOV R9, 0xa2359797 ;  /* 0xa235979700097802 */ /* 0x000fe20000000f00 */
[----:B------:R-:W-:Y:S02]  /*23dc0*/  IMAD.MOV.U32 R8, RZ, RZ, -0x1e41a0a1 ;  /* 0xe1be5f5fff087424 */ /* 0x000fe400078e00ff */
[----:B--2---:R-:W-:-:S02]  /*23dd0*/  HFMA2 R15, -RZ, RZ, 7.4765625, 1.3095703125 ;  /* 0x477a3d3dff0f7431 */ /* 0x004fc400000001ff */
[----:B------:R-:W-:Y:S01]  /*23de0*/  IMAD.MOV.U32 R10, RZ, RZ, -0x3377bbbc ;  /* 0xcc884444ff0a7424 */ /* 0x000fe200078e00ff */
[----:B------:R-:W-:Y:S01]  /*23df0*/  MOV R13, 0xf255a7a7 ;  /* 0xf255a7a7000d7802 */ /* 0x000fe20000000f00 */
[----:B------:R-:W-:Y:S02]  /*23e00*/  IMAD.MOV.U32 R12, RZ, RZ, 0x5793c4c4 ;  /* 0x5793c4c4ff0c7424 */ /* 0x000fe400078e00ff */
[----:B---3--:R-:W-:Y:S02]  /*23e10*/  HFMA2 R19, -RZ, RZ, -5.79357147216796875e-05, -17.234375 ;  /* 0x83cccc4fff137431 */ /* 0x008fe400000001ff */
[----:B------:R-:W-:Y:S01]  /*23e20*/  IMAD.MOV.U32 R14, RZ, RZ, -0x7d038182 ;  /* 0x82fc7e7eff0e7424 */ /* 0x000fe200078e00ff */
[----:B------:R-:W-:Y:S01]  /*23e30*/  MOV R31, 0xfbf0f00b ;  /* 0xfbf0f00b001f7802 */ /* 0x000fe20000000f00 */
[----:B------:R-:W-:Y:S01]  /*23e40*/  IMAD.MOV.U32 R28, RZ, RZ, -0x100505eb ;  /* 0xeffafa15ff1c7424 */ /* 0x000fe200078e00ff */
[----:B------:R0:W-:Y:S01]  /*23e50*/  STL.128 [R1+0x640], R20 ;  /* 0x0006401401007387 */ /* 0x0001e20000100c00 */
[----:B------:R-:W-:Y:S01]  /*23e60*/  IMAD.MOV.U32 R30, RZ, RZ, -0x71b8b837 ;  /* 0x8e4747c9ff1e7424 */ /* 0x000fe200078e00ff */
[----:B------:R-:W-:Y:S01]  /*23e70*/  MOV R17, 0x7e3f3f41 ;  /* 0x7e3f3f4100117802 */ /* 0x000fe20000000f00 */
[----:B------:R-:W-:Y:S01]  /*23e80*/  IMAD.MOV.U32 R16, RZ, RZ, 0x6c36365a ;  /* 0x6c36365aff107424 */ /* 0x000fe200078e00ff */
[----:B------:R1:W-:Y:S01]  /*23e90*/  STL.128 [R1+0x1000], R4 ;  /* 0x0010000401007387 */ /* 0x0003e20000100c00 */
[----:B------:R-:W-:-:S02]  /*23ea0*/  IMAD.MOV.U32 R18, RZ, RZ, -0xa0808fe ;  /* 0xf5f7f702ff127424 */ /* 0x000fc400078e00ff */
[----:B------:R-:W-:Y:S01]  /*23eb0*/  HFMA2 R35, -RZ, RZ, -48672, -10304 ;  /* 0xf9f1f108ff237431 */ /* 0x000fe200000001ff */
[----:B------:R2:W-:Y:S01]  /*23ec0*/  STL.128 [R1+0x1010], R8 ;  /* 0x0010100801007387 */ /* 0x0005e20000100c00 */
[----:B------:R-:W-:Y:S01]  /*23ed0*/  IMAD.MOV.U32 R32, RZ, RZ, 0x6834345c ;  /* 0x6834345cff207424 */ /* 0x000fe200078e00ff */
[----:B------:R-:W-:Y:S01]  /*23ee0*/  MOV R33, 0x51a5a5f4 ;  /* 0x51a5a5f400217802 */ /* 0x000fe20000000f00 */
[----:B------:R-:W-:Y:S01]  /*23ef0*/  IMAD.MOV.U32 R34, RZ, RZ, -0x2e1a1acc ;  /* 0xd1e5e534ff227424 */ /* 0x000fe200078e00ff */
[----:B------:R3:W-:Y:S01]  /*23f00*/  STL.128 [R1+0x1020], R12 ;  /* 0x0010200c01007387 */ /* 0x0007e20000100c00 */
[----:B0-----:R-:W-:Y:S02]  /*23f10*/  HFMA2 R23, -RZ, RZ, -504.5, -798.5 ;  /* 0xdfe2e23dff177431 */ /* 0x001fe400000001ff */
[----:B------:R-:W-:Y:S01]  /*23f20*/  IMAD.MOV.U32 R20, RZ, RZ, 0xe070709 ;  /* 0x0e070709ff147424 */ /* 0x000fe200078e00ff */
[----:B------:R-:W-:Y:S01]  /*23f30*/  MOV R21, 0x24121236 ;  /* 0x2412123600157802 */ /* 0x000fe20000000f00 */
[----:B------:R-:W-:-:S02]  /*23f40*/  IMAD.MOV.U32 R22, RZ, RZ, 0x1b80809b ;  /* 0x1b80809bff167424 */ /* 0x000fc400078e00ff */
[----:B-1----:R-:W-:Y:S02]  /*23f50*/  HFMA2 R7, -RZ, RZ, -4.6432018280029296875e-05, -0.00013828277587890625 ;  /* 0x830b8888ff077431 */ /* 0x002fe400000001ff */
[----:B------:R-:W-:Y:S01]  /*23f60*/  IMAD.MOV.U32 R4, RZ, RZ, 0x66442222 ;  /* 0x66442222ff047424 */ /* 0x000fe200078e00ff */
[----:B------:R-:W-:Y:S01]  /*23f70*/  MOV R5, 0x7e542a2a ;  /* 0x7e542a2a00057802 */ /* 0x000fe20000000f00 */
[----:B--2---:R-:W-:Y:S02]  /*23f80*/  HFMA2 R11, -RZ, RZ, 1.0390625, 0.000995635986328125 ;  /* 0x3c281414ff0b7431 */ /* 0x004fe400000001ff */
[----:B------:R-:W-:Y:S01]  /*23f90*/  IMAD.MOV.U32 R6, RZ, RZ, -0x54c46f70 ;  /* 0xab3b9090ff067424 */ /* 0x000fe200078e00ff */
[----:B------:R-:W-:Y:S01]  /*23fa0*/  MOV R9, 0x29c7eeee ;  /* 0x29c7eeee00097802 */ /* 0x000fe20000000f00 */
[----:B------:R-:W-:Y:S02]  /*23fb0*/  IMAD.MOV.U32 R8, RZ, RZ, -0x3573b9ba ;  /* 0xca8c4646ff087424 */ /* 0x000fe400078e00ff */
[----:B---3--:R-:W-:-:S02]  /*23fc0*/  HFMA2 R15, -RZ, RZ, 27344, -251.375 ;  /* 0x76addbdbff0f7431 */ /* 0x008fc400000001ff */
[----:B------:R-:W-:Y:S01]  /*23fd0*/  IMAD.MOV.U32 R10, RZ, RZ, -0x2c944748 ;  /* 0xd36bb8b8ff0a7424 */ /* 0x000fe200078e00ff */
[----:B------:R0:W-:Y:S01]  /*23fe0*/  STL.128 [R1+0x650], R28 ;  /* 0x0006501c01007387 */ /* 0x0001e20000100c00 */
[----:B------:R-:W-:Y:S01]  /*23ff0*/  IMAD.MOV.U32 R12, RZ, RZ, 0x79a7dede ;  /* 0x79a7dedeff0c7424 */ /* 0x000fe200078e00ff */
[----:B------:R-:W-:Y:S01]  /*24000*/  MOV R13, 0xe2bc5e5e ;  /* 0xe2bc5e5e000d7802 */ /* 0x000fe20000000f00 */
[----:B------:R-:W-:Y:S01]  /*24010*/  IMAD.MOV.U32 R14, RZ, RZ, 0x1d160b0b ;  /* 0x1d160b0bff0e7424 */ /* 0x000fe200078e00ff */
[----:B------:R1:W-:Y:S04]  /*24020*/  STL.128 [R1+0x690], R16 ;  /* 0x0006901001007387 */ /* 0x0003e80000100c00 */
[----:B------:R2:W-:Y:S04]  /*24030*/  STL.128 [R1+0x6e0], R20 ;  /* 0x0006e01401007387 */ /* 0x0005e80000100c00 */
[----:B------:R3:W-:Y:S01]  /*24040*/  STL.128 [R1+0x6a0], R32 ;  /* 0x0006a02001007387 */ /* 0x0007e20000100c00 */
[----:B0-----:R-:W-:-:S02]  /*24050*/  HFMA2 R31, -RZ, RZ, -3306, 23024 ;  /* 0xea75759fff1f7431 */ /* 0x001fc400000001ff */
[----:B------:R-:W-:Y:S01]  /*24060*/  IMAD.MOV.U32 R28, RZ, RZ, -0x321414da ;  /* 0xcdebeb26ff1c7424 */ /* 0x000fe200078e00ff */
[----:B------:R-:W-:Y:S01]  /*24070*/  MOV R29, 0x4e272769 ;  /* 0x4e272769001d7802 */ /* 0x000fe20000000f00 */
[----:B-1----:R-:W-:Y:S02]  /*24080*/  HFMA2 R17, -RZ, RZ, -376.75, -927 ;  /* 0xdde3e33eff117431 */ /* 0x002fe400000001ff */
[----:B------:R-:W-:Y:S01]  /*24090*/  IMAD.MOV.U32 R30, RZ, RZ, 0x7fb2b2cd ;  /* 0x7fb2b2cdff1e7424 */ /* 0x000fe200078e00ff */
[----:B------:R-:W-:Y:S01]  /*240a0*/  MOV R19, 0x13848497 ;  /* 0x1384849700137802 */ /* 0x000fe20000000f00 */
[----:B------:R-:W-:Y:S02]  /*240b0*/  IMAD.MOV.U32 R16, RZ, RZ, 0x5229297b ;  /* 0x5229297bff107424 */ /* 0x000fe400078e00ff */
[----:B--2---:R-:W-:Y:S02]  /*240c0*/  HFMA2 R23, -RZ, RZ, -6124, -58048 ;  /* 0xedfbfb16ff177431 */ /* 0x004fe400000001ff */
[----:B------:R-:W-:Y:S01]  /*240d0*/  IMAD.MOV.U32 R18, RZ, RZ, 0x5e2f2f71 ;  /* 0x5e2f2f71ff127424 */ /* 0x000fe200078e00ff */
[----:B------:R0:W-:Y:S01]  /*240e0*/  STL.128 [R1+0x1050], R4 ;  /* 0x0010500401007387 */ /* 0x0001e20000100c00 */
[----:B------:R-:W-:-:S02]  /*240f0*/  IMAD.MOV.U32 R20, RZ, RZ, -0x442f2f95 ;  /* 0xbbd0d06bff147424 */ /* 0x000fc400078e00ff */
[----:B---3--:R-:W-:Y:S01]  /*24100*/  HFMA2 R33, -RZ, RZ, -0.72705078125, -43.25 ;  /* 0xb9d1d168ff217431 */ /* 0x008fe200000001ff */
[----:B------:R1:W-:Y:S01]  /*24110*/  STL.128 [R1+0x1060], R8 ;  /* 0x0010600801007387 */ /* 0x0003e20000100c00 */
[----:B------:R-:W-:Y:S01]  /*24120*/  MOV R21, 0xc5efef2a ;  /* 0xc5efef2a00157802 */ /* 0x000fe20000000f00 */
[----:B------:R-:W-:Y:S01]  /*24130*/  IMAD.MOV.U32 R22, RZ, RZ, 0x4faaaae5 ;  /* 0x4faaaae5ff167424 */ /* 0x000fe200078e00ff */
[----:B------:R-:W-:Y:S01]  /*24140*/  MOV R34, RZ ;  /* 0x000000ff00227202 */ /* 0x000fe20000000f00 */
[----:B------:R2:W-:Y:S01]  /*24150*/  STL.128 [R1+0x1070], R12 ;  /* 0x0010700c01007387 */ /* 0x0005e20000100c00 */
[----:B------:R-:W-:Y:S02]  /*24160*/  IMAD.MOV.U32 R32, RZ, RZ, -0x59acac0b ;  /* 0xa65353f5ff207424 */ /* 0x000fe400078e00ff */
[----:B------:R-:W-:Y:S01]  /*24170*/  IMAD.MOV.U32 R35, RZ, RZ, -0x3e1212d4 ;  /* 0xc1eded2cff237424 */ /* 0x000fe200078e00ff */
[----:B------:R3:W-:Y:S01]  /*24180*/  STL.128 [R1+0x6f0], R28 ;  /* 0x0006f01c01007387 */ /* 0x0007e20000100c00 */
[----:B0-----:R-:W-:-:S02]  /*24190*/  HFMA2 R7, -RZ, RZ, -0.02642822265625, 817 ;  /* 0xa6c46262ff077431 */ /* 0x001fc400000001ff */
[----:B------:R-:W-:Y:S01]  /*241a0*/  IMAD.MOV.U32 R4, RZ, RZ, 0x5d9fc2c2 ;  /* 0x5d9fc2c2ff047424 */ /* 0x000fe200078e00ff */
[----:B------:R-:W-:Y:S01]  /*241b0*/  MOV R5, 0x6ebdd3d3 ;  /* 0x6ebdd3d300057802 */ /* 0x000fe20000000f00 */
[----:B-1----:R-:W-:Y:S02]  /*241c0*/  HFMA2 R11, -RZ, RZ, -0.0002424716949462890625, 44832 ;  /* 0x8bf27979ff0b7431 */ /* 0x002fe400000001ff */
[----:B------:R-:W-:Y:S01]  /*241d0*/  IMAD.MOV.U32 R6, RZ, RZ, -0x10bc5354 ;  /* 0xef43acacff067424 */ /* 0x000fe200078e00ff */
[----:B------:R-:W-:Y:S01]  /*241e0*/  MOV R9, 0xa4319595 ;  /* 0xa431959500097802 */ /* 0x000fe20000000f00 */
[----:B------:R-:W-:Y:S02]  /*241f0*/  IMAD.MOV.U32 R8, RZ, RZ, -0x57c66e6f ;  /* 0xa8399191ff087424 */ /* 0x000fe400078e00ff */
[----:B--2---:R-:W-:Y:S02]  /*24200*/  HFMA2 R15, -RZ, RZ, -0.49072265625, 5556 ;  /* 0xb7da6d6dff0f7431 */ /* 0x004fe400000001ff */
[----:B------:R-:W-:Y:S01]  /*24210*/  IMAD.MOV.U32 R10, RZ, RZ, 0x37d3e4e4 ;  /* 0x37d3e4e4ff0a7424 */ /* 0x000fe200078e00ff */
[----:B------:R0:W-:Y:S01]  /*24220*/  STL.128 [R1+0x730], R16 ;  /* 0x0007301001007387 */ /* 0x0001e20000100c00 */
[----:B------:R-:W-:-:S02]  /*24230*/  IMAD.MOV.U32 R12, RZ, RZ, 0x32d5e7e7 ;  /* 0x32d5e7e7ff0c7424 */ /* 0x000fc400078e00ff */
[----:B---3--:R-:W-:Y:S01]  /*24240*/  HFMA2 R31, -RZ, RZ, 0.000673770904541015625, -8.51154327392578125e-05 ;  /* 0x11858594ff1f7431 */ /* 0x008fe200000001ff */
[----:B------:R-:W-:Y:S01]  /*24250*/  MOV R13, 0x438bc8c8 ;  /* 0x438bc8c8000d7802 */ /* 0x000fe20000000f00 */
[----:B------:R-:W-:Y:S01]  /*24260*/  IMAD.MOV.U32 R14, RZ, RZ, 0x596e3737 ;  /* 0x596e3737ff0e7424 */ /* 0x000fe200078e00ff */
[----:B------:R-:W-:Y:S01]  /*24270*/  MOV R29, 0x9a4d4dd7 ;  /* 0x9a4d4dd7001d7802 */ /* 0x000fe20000000f00 */
[----:B------:R-:W-:Y:S01]  /*24280*/  IMAD.MOV.U32 R28, RZ, RZ, -0x79bcbc3b ;  /* 0x864343c5ff1c7424 */ /* 0x000fe200078e00ff */
[----:B------:R1:W-:Y:S01]  /*24290*/  STL.128 [R1+0x780], R20 ;  /* 0x0007801401007387 */ /* 0x0003e20000100c00 */
[----:B------:R-:W-:-:S03]  /*242a0*/  IMAD.MOV.U32 R30, RZ, RZ, 0x66333355 ;  /* 0x66333355ff1e7424 */ /* 0x000fc600078e00ff */
[----:B------:R2:W-:Y:S01]  /*242b0*/  STL.128 [R1+0x740], R32 ;  /* 0x0007402001007387 */ /* 0x0005e20000100c00 */
[----:B0-----:R-:W-:Y:S02]  /*242c0*/  HFMA2 R17, -RZ, RZ, 0.01096343994140625, -0.0055999755859375 ;  /* 0x219d9dbcff117431 */ /* 0x001fe400000001ff */
[----:B------:R-:W-:Y:S01]  /*242d0*/  IMAD.MOV.U32 R16, RZ, RZ, 0x3f9292ad ;  /* 0x3f9292adff107424 */ /* 0x000fe200078e00ff */
[----:B------:R-:W-:Y:S01]  /*242e0*/  MOV R19, 0xf1f5f504 ;  /* 0xf1f5f50400137802 */ /* 0x000fe20000000f00 */
[----:B------:R-:W-:Y:S01]  /*242f0*/  IMAD.MOV.U32 R18, RZ, RZ, 0x70383848 ;  /* 0x70383848ff127424 */ /* 0x000fe200078e00ff */
[----:B------:R0:W-:Y:S01]  /*24300*/  STL.128 [R1+0x10a0], R4 ;  /* 0x0010a00401007387 */ /* 0x0001e20000100c00 */
[----:B-1----:R-:W-:-:S03]  /*24310*/  HFMA2 R23, -RZ, RZ, 51104, 1.3193359375 ;  /* 0x7a3d3d47ff177431 */ /* 0x002fc600000001ff */
[----:B------:R1:W-:Y:S01]  /*24320*/  STL.128 [R1+0x10b0], R8 ;  /* 0x0010b00801007387 */ /* 0x0003e20000100c00 */
[----:B------:R-:W-:Y:S01]  /*24330*/  IMAD.MOV.U32 R20, RZ, RZ, -0x6c3b3ba9 ;  /* 0x93c4c457ff147424 */ /* 0x000fe200078e00ff */
[----:B------:R-:W-:Y:S01]  /*24340*/  MOV R21, 0x55a7a7f2 ;  /* 0x55a7a7f200157802 */ /* 0x000fe20000000f00 */
[----:B--2---:R-:W-:Y:S02]  /*24350*/  HFMA2 R33, -RZ, RZ, 31584, -0.422119140625 ;  /* 0x77b6b6c1ff217431 */ /* 0x004fe400000001ff */
[----:B------:R-:W-:Y:S01]  /*24360*/  IMAD.MOV.U32 R22, RZ, RZ, -0x381817e ;  /* 0xfc7e7e82ff167424 */ /* 0x000fe200078e00ff */
[----:B------:R2:W-:Y:S01]  /*24370*/  STL.128 [R1+0x10c0], R12 ;  /* 0x0010c00c01007387 */ /* 0x0005e20000100c00 */
[----:B------:R-:W-:Y:S01]  /*24380*/  IMAD.MOV.U32 R32, RZ, RZ, 0x63bcbcdf ;  /* 0x63bcbcdfff207424 */ /* 0x000fe200078e00ff */
[----:B------:R-:W-:Y:S01]  /*24390*/  MOV R35, 0x42212163 ;  /* 0x4221216300237802 */ /* 0x000fe20000000f00 */
[----:B------:R-:W-:Y:S01]  /*243a0*/  IMAD.MOV.U32 R34, RZ, RZ, -0x5025258b ;  /* 0xafdada75ff227424 */ /* 0x000fe200078e00ff */
[----:B------:R3:W-:Y:S01]  /*243b0*/  STL.128 [R1+0x790], R28 ;  /* 0x0007901c01007387 */ /* 0x0007e20000100c00 */
[----:B0-----:R-:W-:-:S02]  /*243c0*/  HFMA2 R7, -RZ, RZ, 0.001983642578125, 0.00012302398681640625 ;  /* 0x18100808ff077431 */ /* 0x001fc400000001ff */
[----:B------:R-:W-:Y:S01]  /*243d0*/  IMAD.MOV.U32 R4, RZ, RZ, -0x50359a9b ;  /* 0xafca6565ff047424 */ /* 0x000fe200078e00ff */
[----:B------:R-:W-:Y:S01]  /*243e0*/  MOV R5, 0x8ef47a7a ;  /* 0x8ef47a7a00057802 */ /* 0x000fe20000000f00 */
[----:B-1----:R-:W-:Y:S02]  /*243f0*/  HFMA2 R11, -RZ, RZ, 13024, 0.0965576171875 ;  /* 0x725c2e2eff0b7431 */ /* 0x002fe400000001ff */
[----:B------:R-:W-:Y:S01]  /*24400*/  IMAD.MOV.U32 R6, RZ, RZ, -0x16b85152 ;  /* 0xe947aeaeff067424 */ /* 0x000fe200078e00ff */
[----:B------:R-:W-:Y:S01]  /*24410*/  MOV R9, 0x88f07878 ;  /* 0x88f0787800097802 */ /* 0x000fe20000000f00 */
[----:B------:R-:W-:Y:S01]  /*24420*/  IMAD.MOV.U32 R8, RZ, RZ, -0x2a904546 ;  /* 0xd56fbabaff087424 */ /* 0x000fe200078e00ff */
[----:B------:R0:W-:Y:S01]  /*24430*/  STL.128 [R1+0x7d0], R16 ;  /* 0x0007d01001007387 */ /* 0x0001e20000100c00 */
[----:B------:R-:W-:Y:S02]  /*24440*/  IMAD.MOV.U32 R10, RZ, RZ, 0x6f4a2525 ;  /* 0x6f4a2525ff0a7424 */ /* 0x000fe400078e00ff */
[----:B--2---:R-:W-:-:S02]  /*24450*/  HFMA2 R15, -RZ, RZ, 44.71875, -6.7734375 ;  /* 0x5197c6c6ff0f7431 */ /* 0x004fc400000001ff */
[----:B------:R-:W-:Y:S01]  /*24460*/  IMAD.MOV.U32 R12, RZ, RZ, 0x24381c1c ;  /* 0x24381c1cff0c7424 */ /* 0x000fe200078e00ff */
[----:B------:R-:W-:Y:S01]  /*24470*/  MOV R13, 0xf157a6a6 ;  /* 0xf157a6a6000d7802 */ /* 0x000fe20000000f00 */
[----:B---3--:R-:W-:Y:S02]  /*24480*/  HFMA2 R31, -RZ, RZ, -1651, 15528 ;  /* 0xe6737395ff1f7431 */ /* 0x008fe400000001ff */
[----:B------:R-:W-:Y:S01]  /*24490*/  IMAD.MOV.U32 R14, RZ, RZ, -0x388c4b4c ;  /* 0xc773b4b4ff0e7424 */ /* 0x000fe200078e00ff */
[----:B------:R-:W-:Y:S01]  /*244a0*/  MOV R29, 0xba5d5de7 ;  /* 0xba5d5de7001d7802 */ /* 0x000fe20000000f00 */
[----:B------:R-:W-:Y:S01]  /*244b0*/  IMAD.MOV.U32 R28, RZ, RZ, -0x379b9b54 ;  /* 0xc86464acff1c7424 */ /* 0x000fe200078e00ff */
[----:B------:R1:W-:Y:S01]  /*244c0*/  STL.128 [R1+0x820], R20 ;  /* 0x0008201401007387 */ /* 0x0003e20000100c00 */
[----:B------:R-:W-:-:S03]  /*244d0*/  IMAD.MOV.U32 R30, RZ, RZ, 0x3219192b ;  /* 0x3219192bff1e7424 */ /* 0x000fc600078e00ff */
[----:B------:R2:W-:Y:S01]  /*244e0*/  STL.128 [R1+0x7e0], R32 ;  /* 0x0007e02001007387 */ /* 0x0005e20000100c00 */
[----:B0-----:R-:W-:Y:S02]  /*244f0*/  HFMA2 R19, -RZ, RZ, -0.09149169921875, -238.75 ;  /* 0xaddbdb76ff137431 */ /* 0x001fe400000001ff */
[----:B------:R-:W-:Y:S01]  /*24500*/  IMAD.MOV.U32 R16, RZ, RZ, -0x58212187 ;  /* 0xa7dede79ff107424 */ /* 0x000fe200078e00ff */
[----:B------:R-:W-:Y:S01]  /*24510*/  MOV R17, 0xbc5e5ee2 ;  /* 0xbc5e5ee200117802 */ /* 0x000fe20000000f00 */
[----:B------:R-:W-:Y:S01]  /*24520*/  IMAD.MOV.U32 R18, RZ, RZ, 0x160b0b1d ;  /* 0x160b0b1dff127424 */ /* 0x000fe200078e00ff */
[----:B------:R0:W-:Y:S04]  /*24530*/  STL.128 [R1+0x10f0], R4 ;  /* 0x0010f00401007387 */ /* 0x0001e80000100c00 */
[----:B------:R3:W-:Y:S01]  /*24540*/  STL.128 [R1+0x1100], R8 ;  /* 0x0011000801007387 */ /* 0x0007e20000100c00 */
[----:B-1----:R-:W-:-:S02]  /*24550*/  HFMA2 R23, -RZ, RZ, -205.625, 5852 ;  /* 0xda6d6db7ff177431 */ /* 0x002fc400000001ff */
[----:B------:R-:W-:Y:S01]  /*24560*/  IMAD.MOV.U32 R20, RZ, RZ, -0x2a1818ce ;  /* 0xd5e7e732ff147424 */ /* 0x000fe200078e00ff */
[----:B------:R-:W-:Y:S01]  /*24570*/  MOV R21, 0x8bc8c843 ;  /* 0x8bc8c84300157802 */ /* 0x000fe20000000f00 */
[----:B------:R-:W-:Y:S02]  /*24580*/  IMAD.MOV.U32 R22, RZ, RZ, 0x6e373759 ;  /* 0x6e373759ff167424 */ /* 0x000fe400078e00ff */
[----:B--2---:R-:W-:Y:S01]  /*24590*/  HFMA2 R35, -RZ, RZ, 0.0009860992431640625, 0.0001866817474365234375 ;  /* 0x140a0a1eff237431 */ /* 0x004fe200000001ff */
[----:B------:R1:W-:Y:S01]  /*245a0*/  STL.128 [R1+0x1110], R12 ;  /* 0x0011100c01007387 */ /* 0x0003e20000100c00 */
[----:B------:R-:W-:Y:S01]  /*245b0*/  IMAD.MOV.U32 R32, RZ, RZ, -0x241f1fc5 ;  /* 0xdbe0e03bff207424 */ /* 0x000fe200078e00ff */
[----:B------:R-:W-:Y:S01]  /*245c0*/  MOV R33, 0x64323256 ;  /* 0x6432325600217802 */ /* 0x000fe20000000f00 */
[----:B------:R-:W-:Y:S02]  /*245d0*/  IMAD.MOV.U32 R34, RZ, RZ, 0x743a3a4e ;  /* 0x743a3a4eff227424 */ /* 0x000fe400078e00ff */
[----:B0-----:R-:W-:-:S02]  /*245e0*/  HFMA2 R7, -RZ, RZ, -0.0531005859375, 1638 ;  /* 0xaacc6666ff077431 */ /* 0x001fc400000001ff */
[----:B------:R-:W-:Y:S01]  /*245f0*/  IMAD.MOV.U32 R4, RZ, RZ, -0x6f1f8f90 ;  /* 0x90e07070ff047424 */ /* 0x000fe200078e00ff */
[----:B------:R-:W-:Y:S01]  /*24600*/  MOV R5, 0x427c3e3e ;  /* 0x427c3e3e00057802 */ /* 0x000fe20000000f00 */
[----:B---3--:R-:W-:Y:S02]  /*24610*/  HFMA2 R11, -RZ, RZ, 0.0007457733154296875, 0.000369548797607421875 ;  /* 0x121c0e0eff0b7431 */ /* 0x008fe400000001ff */
[----:B------:R-:W-:Y:S01]  /*24620*/  IMAD.MOV.U32 R6, RZ, RZ, -0x3b8e4a4b ;  /* 0xc471b5b5ff067424 */ /* 0x000fe200078e00ff */
[----:B------:R-:W-:Y:S01]  /*24630*/  MOV R9, 0x5060303 ;  /* 0x0506030300097802 */ /* 0x000fe20000000f00 */
[----:B------:R-:W-:Y:S01]  /*24640*/  IMAD.MOV.U32 R8, RZ, RZ, -0x276fb7b8 ;  /* 0xd8904848ff087424 */ /* 0x000fe200078e00ff */
[----:B------:R0:W-:Y:S01]  /*24650*/  STL.128 [R1+0x830], R28 ;  /* 0x0008301c01007387 */ /* 0x0001e20000100c00 */
[----:B------:R-:W-:Y:S02]  /*24660*/  IMAD.MOV.U32 R10, RZ, RZ, 0x1f7f6f6 ;  /* 0x01f7f6f6ff0a7424 */ /* 0x000fe400078e00ff */
[----:B-1----:R-:W-:-:S02]  /*24670*/  HFMA2 R15, -RZ, RZ, -35.28125, -0.71533203125 ;  /* 0xd069b9b9ff0f7431 */ /* 0x002fc400000001ff */
[----:B------:R-:W-:Y:S01]  /*24680*/  IMAD.MOV.U32 R12, RZ, RZ, -0x5c3d9e9f ;  /* 0xa3c26161ff0c7424 */ /* 0x000fe200078e00ff */
[----:B------:R1:W-:Y:S01]  /*24690*/  STL.128 [R1+0x870], R16 ;  /* 0x0008701001007387 */ /* 0x0003e20000100c00 */
[----:B------:R-:W-:Y:S01]  /*246a0*/  MOV R13, 0x5f6a3535 ;  /* 0x5f6a3535000d7802 */ /* 0x000fe20000000f00 */
[----:B------:R-:W-:Y:S02]  /*246b0*/  IMAD.MOV.U32 R14, RZ, RZ, -0x651a8a9 ;  /* 0xf9ae5757ff0e7424 */ /* 0x000fe400078e00ff */
[----:B------:R2:W-:Y:S04]  /*246c0*/  STL.128 [R1+0x8c0], R20 ;  /* 0x0008c01401007387 */ /* 0x0005e80000100c00 */
[----:B------:R3:W-:Y:S01]  /*246d0*/  STL.128 [R1+0x880], R32 ;  /* 0x0008802001007387 */ /* 0x0007e20000100c00 */
[----:B0-----:R-:W-:-:S02]  /*246e0*/  HFMA2 R31, -RZ, RZ, 11.3203125, -0.0458984375 ;  /* 0x49a9a9e0ff1f7431 */ /* 0x001fc400000001ff */
[----:B------:R-:W-:Y:S01]  /*246f0*/  IMAD.MOV.U32 R28, RZ, RZ, 0x18d8d8c ;  /* 0x018d8d8cff1c7424 */ /* 0x000fe200078e00ff */
[----:B------:R-:W-:Y:S01]  /*24700*/  MOV R29, 0xb1d5d564 ;  /* 0xb1d5d564001d7802 */ /* 0x000fe20000000f00 */
[----:B-1----:R-:W-:Y:S02]  /*24710*/  HFMA2 R19, -RZ, RZ, -0.0018978118896484375, -6.31640625 ;  /* 0x97c6c651ff137431 */ /* 0x002fe400000001ff */
[----:B------:R-:W-:Y:S01]  /*24720*/  IMAD.MOV.U32 R30, RZ, RZ, -0x63b1b12e ;  /* 0x9c4e4ed2ff1e7424 */ /* 0x000fe200078e00ff */
[----:B------:R-:W-:Y:S01]  /*24730*/  MOV R17, 0x57a6a6f1 ;  /* 0x57a6a6f100117802 */ /* 0x000fe20000000f00 */
[----:B------:R-:W-:Y:S02]  /*24740*/  IMAD.MOV.U32 R16, RZ, RZ, 0x381c1c24 ;  /* 0x381c1c24ff107424 */ /* 0x000fe400078e00ff */
[----:B--2---:R-:W-:Y:S02]  /*24750*/  HFMA2 R23, -RZ, RZ, 2930, -0.7265625 ;  /* 0x69b9b9d0ff177431 */ /* 0x004fe400000001ff */
[----:B------:R-:W-:Y:S01]  /*24760*/  IMAD.MOV.U32 R18, RZ, RZ, 0x73b4b4c7 ;  /* 0x73b4b4c7ff127424 */ /* 0x000fe200078e00ff */
[----:B------:R0:W-:Y:S01]  /*24770*/  STL.128 [R1+0x1140], R4 ;  /* 0x0011400401007387 */ /* 0x0001e20000100c00 */
[----:B------:R-:W-:-:S02]  /*24780*/  IMAD.MOV.U32 R20, RZ, RZ, -0x3d9e9e5d ;  /* 0xc26161a3ff147424 */ /* 0x000fc400078e00ff */
[----:B---3--:R-:W-:Y:S01]  /*24790*/  HFMA2 R35, -RZ, RZ, 1.5302734375, 0.006961822509765625 ;  /* 0x3e1f1f21ff237431 */ /* 0x008fe200000001ff */
[----:B------:R1:W-:Y:S01]  /*247a0*/  STL.128 [R1+0x1150], R8 ;  /* 0x0011500801007387 */ /* 0x0003e20000100c00 */
[----:B------:R-:W-:Y:S01]  /*247b0*/  MOV R21, 0x6a35355f ;  /* 0x6a35355f00157802 */ /* 0x000fe20000000f00 */
[----:B------:R-:W-:Y:S01]  /*247c0*/  IMAD.MOV.U32 R22, RZ, RZ, -0x51a8a807 ;  /* 0xae5757f9ff167424 */ /* 0x000fe200078e00ff */
[----:B------:R-:W-:Y:S01]  /*247d0*/  MOV R33, 0xa1dddd7c ;  /* 0xa1dddd7c00217802 */ /* 0x000fe20000000f00 */
[----:B------:R2:W-:Y:S01]  /*247e0*/  STL.128 [R1+0x1160], R12 ;  /* 0x0011600c01007387 */ /* 0x0005e20000100c00 */
[----:B------:R-:W-:Y:S02]  /*247f0*/  IMAD.MOV.U32 R32, RZ, RZ, -0x341717dd ;  /* 0xcbe8e823ff207424 */ /* 0x000fe400078e00ff */
[----:B------:R-:W-:Y:S01]  /*24800*/  IMAD.MOV.U32 R34, RZ, RZ, -0x178b8b64 ;  /* 0xe874749cff227424 */ /* 0x000fe200078e00ff */
[----:B------:R3:W-:Y:S01]  /*24810*/  STL.128 [R1+0x8d0], R28 ;  /* 0x0008d01c01007387 */ /* 0x0007e20000100c00 */
[----:B0-----:R-:W-:-:S02]  /*24820*/  HFMA2 R7, -RZ, RZ, -0.0281219482421875, -0.001117706298828125 ;  /* 0xa7339494ff077431 */ /* 0x001fc400000001ff */
[----:B------:R-:W-:Y:S01]  /*24830*/  IMAD.MOV.U32 R4, RZ, RZ, -0x442d9697 ;  /* 0xbbd26969ff047424 */ /* 0x000fe200078e00ff */
[----:B------:R-:W-:Y:S01]  /*24840*/  MOV R5, 0x70a9d9d9 ;  /* 0x70a9d9d900057802 */ /* 0x000fe20000000f00 */
[----:B-1----:R-:W-:Y:S02]  /*24850*/  HFMA2 R11, -RZ, RZ, 0.00934600830078125, -3026 ;  /* 0x20c9e9e9ff0b7431 */ /* 0x002fe400000001ff */
[----:B------:R-:W-:Y:S01]  /*24860*/  IMAD.MOV.U32 R6, RZ, RZ, -0x76f87172 ;  /* 0x89078e8eff067424 */ /* 0x000fe200078e00ff */
[----:B------:R-:W-:Y:S01]  /*24870*/  MOV R9, 0x223c1e1e ;  /* 0x223c1e1e00097802 */ /* 0x000fe20000000f00 */
[----:B------:R-:W-:Y:S02]  /*24880*/  IMAD.MOV.U32 R8, RZ, RZ, -0x49d26465 ;  /* 0xb62d9b9bff087424 */ /* 0x000fe400078e00ff */
[----:B--2---:R-:W-:Y:S02]  /*24890*/  HFMA2 R15, -RZ, RZ, 54432, -503.75 ;  /* 0x7aa5dfdfff0f7431 */ /* 0x004fe400000001ff */
[----:B------:R-:W-:Y:S01]  /*248a0*/  IMAD.MOV.U32 R10, RZ, RZ, -0x6dea7879 ;  /* 0x92158787ff0a7424 */ /* 0x000fe200078e00ff */
[----:B------:R0:W-:Y:S01]  /*248b0*/  STL.128 [R1+0x910], R16 ;  /* 0x0009101001007387 */ /* 0x0001e20000100c00 */
[----:B------:R-:W-:-:S02]  /*248c0*/  IMAD.MOV.U32 R12, RZ, RZ, 0x4987cece ;  /* 0x4987ceceff0c7424 */ /* 0x000fc400078e00ff */
[----:B---3--:R-:W-:Y:S01]  /*248d0*/  HFMA2 R31, -RZ, RZ, 0.029754638671875, -0.006565093994140625 ;  /* 0x279e9eb9ff1f7431 */ /* 0x008fe200000001ff */
[----:B------:R-:W-:Y:S01]  /*248e0*/  MOV R13, 0xffaa5555 ;  /* 0xffaa5555000d7802 */ /* 0x000fe20000000f00 */
[----:B------:R-:W-:Y:S01]  /*248f0*/  IMAD.MOV.U32 R14, RZ, RZ, 0x78502828 ;  /* 0x78502828ff0e7424 */ /* 0x000fe200078e00ff */
[----:B------:R-:W-:Y:S01]  /*24900*/  MOV R29, 0x99c1c158 ;  /* 0x99c1c158001d7802 */ /* 0x000fe20000000f00 */
[----:B------:R-:W-:Y:S01]  /*24910*/  IMAD.MOV.U32 R28, RZ, RZ, 0x17868691 ;  /* 0x17868691ff1c7424 */ /* 0x000fe200078e00ff */
[----:B------:R1:W-:Y:S01]  /*24920*/  STL.128 [R1+0x960], R20 ;  /* 0x0009601401007387 */ /* 0x0003e20000100c00 */
[----:B------:R-:W-:-:S03]  /*24930*/  IMAD.MOV.U32 R30, RZ, RZ, 0x3a1d1d27 ;  /* 0x3a1d1d27ff1e7424 */ /* 0x000fc600078e00ff */
[----:B------:R2:W-:Y:S01]  /*24940*/  STL.128 [R1+0x920], R32 ;  /* 0x0009202001007387 */ /* 0x0005e20000100c00 */
[----:B0-----:R-:W-:Y:S02]  /*24950*/  HFMA2 R19, -RZ, RZ, -0.0229339599609375, -478.5 ;  /* 0xa5dfdf7aff137431 */ /* 0x001fe400000001ff */
[----:B------:R-:W-:Y:S01]  /*24960*/  IMAD.MOV.U32 R16, RZ, RZ, -0x783131b7 ;  /* 0x87cece49ff107424 */ /* 0x000fe200078e00ff */
[----:B------:R-:W-:Y:S01]  /*24970*/  MOV R17, 0xaa5555ff ;  /* 0xaa5555ff00117802 */ /* 0x000fe20000000f00 */
[----:B------:R-:W-:Y:S01]  /*24980*/  IMAD.MOV.U32 R18, RZ, RZ, 0x50282878 ;  /* 0x50282878ff127424 */ /* 0x000fe200078e00ff */
[----:B------:R0:W-:Y:S01]  /*24990*/  STL.128 [R1+0x1190], R4 ;  /* 0x0011900401007387 */ /* 0x0001e20000100c00 */
[----:B-1----:R-:W-:-:S03]  /*249a0*/  HFMA2 R23, -RZ, RZ, -0.000363826751708984375, 61280 ;  /* 0x8df67b7bff177431 */ /* 0x002fc600000001ff */
[----:B------:R1:W-:Y:S01]  /*249b0*/  STL.128 [R1+0x11a0], R8 ;  /* 0x0011a00801007387 */ /* 0x0003e20000100c00 */
[----:B------:R-:W-:Y:S01]  /*249c0*/  IMAD.MOV.U32 R20, RZ, RZ, -0x5a399c9d ;  /* 0xa5c66363ff147424 */ /* 0x000fe200078e00ff */
[----:B------:R-:W-:Y:S01]  /*249d0*/  MOV R21, 0x84f87c7c ;  /* 0x84f87c7c00157802 */ /* 0x000fe20000000f00 */
[----:B--2---:R-:W-:Y:S02]  /*249e0*/  HFMA2 R35, -RZ, RZ, 0.0029544830322265625, 0.0003106594085693359375 ;  /* 0x1a0d0d17ff237431 */ /* 0x004fe400000001ff */
[----:B------:R-:W-:Y:S01]  /*249f0*/  IMAD.MOV.U32 R22, RZ, RZ, -0x66118889 ;  /* 0x99ee7777ff167424 */ /* 0x000fe200078e00ff */
[----:B------:R2:W-:Y:S01]  /*24a00*/  STL.128 [R1+0x11b0], R12 ;  /* 0x0011b00c01007387 */ /* 0x0005e20000100c00 */
[----:B------:R-:W-:Y:S01]  /*24a10*/  IMAD.MOV.U32 R32, RZ, RZ, 0x38c8c8f ;  /* 0x038c8c8fff207424 */ /* 0x000fe200078e00ff */
[----:B------:R-:W-:Y:S01]  /*24a20*/  MOV R33, 0x59a1a1f8 ;  /* 0x59a1a1f800217802 */ /* 0x000fe20000000f00 */
[----:B------:R-:W-:Y:S01]  /*24a30*/  IMAD.MOV.U32 R34, RZ, RZ, 0x9898980 ;  /* 0x09898980ff227424 */ /* 0x000fe200078e00ff */
[----:B------:R3:W-:Y:S01]  /*24a40*/  STL.128 [R1+0x970], R28 ;  /* 0x0009701c01007387 */ /* 0x0007e20000100c00 */
[----:B0-----:R-:W-:-:S02]  /*24a50*/  HFMA2 R7, -RZ, RZ, 0.00062465667724609375, 0.0004308223724365234375 ;  /* 0x111e0f0fff077431 */ /* 0x001fc400000001ff */
[----:B------:R-:W-:Y:S01]  /*24a60*/  IMAD.MOV.U32 R4, RZ, RZ, -0x3c7dbebf ;  /* 0xc3824141ff047424 */ /* 0x000fe200078e00ff */
[----:B------:R-:W-:Y:S01]  /*24a70*/  MOV R5, 0xb0299999 ;  /* 0xb029999900057802 */ /* 0x000fe20000000f00 */
[----:B-1----:R-:W-:Y:S02]  /*24a80*/  HFMA2 R11, -RZ, RZ, 0.771484375, 0.0014858245849609375 ;  /* 0x3a2c1616ff0b7431 */ /* 0x002fe400000001ff */
[----:B------:R-:W-:Y:S01]  /*24a90*/  IMAD.MOV.U32 R6, RZ, RZ, 0x775a2d2d ;  /* 0x775a2d2dff067424 */ /* 0x000fe200078e00ff */
[----:B------:R-:W-:Y:S01]  /*24aa0*/  MOV R9, 0xfca85454 ;  /* 0xfca8545400097802 */ /* 0x000fe20000000f00 */
[----:B------:R-:W-:Y:S01]  /*24ab0*/  IMAD.MOV.U32 R8, RZ, RZ, -0x34844f50 ;  /* 0xcb7bb0b0ff087424 */ /* 0x000fe200078e00ff */
[----:B------:R0:W-:Y:S01]  /*24ac0*/  STL.128 [R1+0x9b0], R16 ;  /* 0x0009b01001007387 */ /* 0x0001e20000100c00 */
[----:B------:R-:W-:Y:S02]  /*24ad0*/  IMAD.MOV.U32 R10, RZ, RZ, -0x29924445 ;  /* 0xd66dbbbbff0a7424 */ /* 0x000fe400078e00ff */
[----:B--2---:R-:W-:-:S02]  /*24ae0*/  HFMA2 R15, -RZ, RZ, 61856, -26544 ;  /* 0x7b8df67bff0f7431 */ /* 0x004fc400000001ff */
[----:B------:R-:W-:Y:S01]  /*24af0*/  IMAD.MOV.U32 R12, RZ, RZ, 0x63a5c663 ;  /* 0x63a5c663ff0c7424 */ /* 0x000fe200078e00ff */
[----:B------:R-:W-:Y:S01]  /*24b00*/  MOV R13, 0x7c84f87c ;  /* 0x7c84f87c000d7802 */ /* 0x000fe20000000f00 */
[----:B---3--:R-:W-:Y:S02]  /*24b10*/  HFMA2 R31, -RZ, RZ, 73.0625, -5.76953125 ;  /* 0x5491c5c5ff1f7431 */ /* 0x008fe400000001ff */
[----:B------:R-:W-:Y:S01]  /*24b20*/  IMAD.MOV.U32 R14, RZ, RZ, 0x7799ee77 ;  /* 0x7799ee77ff0e7424 */ /* 0x000fe200078e00ff */
[----:B------:R-:W-:Y:S01]  /*24b30*/  MOV R29, 0xbdd66b6b ;  /* 0xbdd66b6b001d7802 */ /* 0x000fe20000000f00 */
[----:B------:R-:W-:Y:S01]  /*24b40*/  IMAD.MOV.U32 R28, RZ, RZ, 0xdfff2f2 ;  /* 0x0dfff2f2ff1c7424 */ /* 0x000fe200078e00ff */
[----:B------:R1:W-:Y:S01]  /*24b50*/  STL.128 [R1+0xe00], R20 ;  /* 0x000e001401007387 */ /* 0x0003e20000100c00 */
[----:B------:R-:W-:-:S03]  /*24b60*/  IMAD.MOV.U32 R30, RZ, RZ, -0x4e219091 ;  /* 0xb1de6f6fff1e7424 */ /* 0x000fc600078e00ff */
[----:B------:R2:W-:Y:S01]  /*24b70*/  STL.128 [R1+0x9c0], R32 ;  /* 0x0009c02001007387 */ /* 0x0005e20000100c00 */
[----:B0-----:R-:W-:Y:S02]  /*24b80*/  HFMA2 R17, -RZ, RZ, -3940, 171.125 ;  /* 0xebb25959ff117431 */ /* 0x001fe400000001ff */
[----:B------:R-:W-:Y:S01]  /*24b90*/  IMAD.MOV.U32 R16, RZ, RZ, 0x15effafa ;  /* 0x15effafaff107424 */ /* 0x000fe200078e00ff */
[----:B------:R-:W-:Y:S01]  /*24ba0*/  MOV R19, 0xbfbf0f0 ;  /* 0x0bfbf0f000137802 */ /* 0x000fe20000000f00 */
[----:B------:R-:W-:Y:S01]  /*24bb0*/  IMAD.MOV.U32 R18, RZ, RZ, -0x3671b8b9 ;  /* 0xc98e4747ff127424 */ /* 0x000fe200078e00ff */
[----:B------:R0:W-:Y:S04]  /*24bc0*/  STL.128 [R1+0x11e0], R4 ;  /* 0x0011e00401007387 */ /* 0x0001e80000100c00 */
[----:B------:R3:W-:Y:S01]  /*24bd0*/  STL.128 [R1+0x11f0], R8 ;  /* 0x0011f00801007387 */ /* 0x0007e20000100c00 */
[----:B-1----:R-:W-:-:S02]  /*24be0*/  HFMA2 R23, -RZ, RZ, 0.00015175342559814453125, -12168 ;  /* 0x08f9f1f1ff177431 */ /* 0x002fc400000001ff */
[----:B------:R-:W-:Y:S01]  /*24bf0*/  IMAD.MOV.U32 R20, RZ, RZ, 0x5c683434 ;  /* 0x5c683434ff147424 */ /* 0x000fe200078e00ff */
[----:B------:R-:W-:Y:S01]  /*24c00*/  MOV R21, 0xf451a5a5 ;  /* 0xf451a5a500157802 */ /* 0x000fe20000000f00 */
[----:B------:R-:W-:Y:S02]  /*24c10*/  IMAD.MOV.U32 R22, RZ, RZ, 0x34d1e5e5 ;  /* 0x34d1e5e5ff167424 */ /* 0x000fe400078e00ff */
[----:B--2---:R-:W-:Y:S01]  /*24c20*/  HFMA2 R33, -RZ, RZ, 1971, -77.25 ;  /* 0x67b3d4d4ff217431 */ /* 0x004fe200000001ff */
[----:B------:R1:W-:Y:S01]  /*24c30*/  STL.128 [R1+0x1600], R12 ;  /* 0x0016000c01007387 */ /* 0x0003e20000100c00 */
[----:B------:R-:W-:Y:S01]  /*24c40*/  IMAD.MOV.U32 R32, RZ, RZ, -0x13be5253 ;  /* 0xec41adadff207424 */ /* 0x000fe200078e00ff */
[----:B------:R-:W-:Y:S01]  /*24c50*/  MOV R35, 0xea45afaf ;  /* 0xea45afaf00237802 */ /* 0x000fe20000000f00 */
[----:B------:R-:W-:Y:S02]  /*24c60*/  IMAD.MOV.U32 R34, RZ, RZ, -0x2a05d5e ;  /* 0xfd5fa2a2ff227424 */ /* 0x000fe400078e00ff */
[----:B0-----:R-:W-:-:S02]  /*24c70*/  HFMA2 R7, -RZ, RZ, 27040, -4568 ;  /* 0x769aec76ff077431 */ /* 0x001fc400000001ff */
[----:B------:R-:W-:Y:S01]  /*24c80*/  IMAD.MOV.U32 R4, RZ, RZ, -0x1e61802 ;  /* 0xfe19e7feff047424 */ /* 0x000fe200078e00ff */
[----:B------:R-:W-:Y:S01]  /*24c90*/  MOV R5, 0xd762b5d7 ;  /* 0xd762b5d700057802 */ /* 0x000fe20000000f00 */
[----:B---3--:R-:W-:Y:S01]  /*24ca0*/  IMAD.MOV.U32 R8, RZ, RZ, -0x35ba7036 ;  /* 0xca458fcaff087424 */ /* 0x008fe200078e00ff */
[----:B------:R-:W-:Y:S01]  /*24cb0*/  MOV R9, 0x829d1f82 ;  /* 0x829d1f8200097802 */ /* 0x000fe20000000f00 */
[----:B------:R-:W-:Y:S01]  /*24cc0*/  IMAD.MOV.U32 R10, RZ, RZ, -0x36bf7637 ;  /* 0xc94089c9ff0a7424 */ /* 0x000fe200078e00ff */
[----:B------:R-:W-:Y:S01]  /*24cd0*/  MOV R11, 0x7d87fa7d ;  /* 0x7d87fa7d000b7802 */ /* 0x000fe20000000f00 */
[----:B------:R-:W-:Y:S01]  /*24ce0*/  IMAD.MOV.U32 R6, RZ, RZ, -0x5419b255 ;  /* 0xabe64dabff067424 */ /* 0x000fe200078e00ff */
[----:B------:R0:W-:Y:S01]  /*24cf0*/  STL.128 [R1+0xe10], R28 ;  /* 0x000e101c01007387 */ /* 0x0001e20000100c00 */
[----:B-1----:R-:W-:Y:S02]  /*24d00*/  HFMA2 R13, -RZ, RZ, 189.375, -0.1983642578125 ;  /* 0x59ebb259ff0d7431 */ /* 0x002fe400000001ff */
[----:B------:R-:W-:Y:S01]  /*24d10*/  IMAD.MOV.U32 R12, RZ, RZ, -0x5ea1006 ;  /* 0xfa15effaff0c7424 */ /* 0x000fe200078e00ff */
[----:B------:R-:W-:Y:S01]  /*24d20*/  MOV R15, 0xf00bfbf0 ;  /* 0xf00bfbf0000f7802 */ /* 0x000fe20000000f00 */
[----:B------:R1:W-:Y:S01]  /*24d30*/  STL.128 [R1+0xe50], R16 ;  /* 0x000e501001007387 */ /* 0x0003e20000100c00 */
[----:B------:R-:W-:-:S03]  /*24d40*/  IMAD.MOV.U32 R14, RZ, RZ, 0x47c98e47 ;  /* 0x47c98e47ff0e7424 */ /* 0x000fc600078e00ff */
[----:B------:R2:W-:Y:S04]  /*24d50*/  STL.128 [R1+0x1640], R8 ;  /* 0x0016400801007387 */ /* 0x0005e80000100c00 */
[----:B------:R3:W-:Y:S01]  /*24d60*/  STL.128 [R1+0xea0], R20 ;  /* 0x000ea01401007387 */ /* 0x0007e20000100c00 */
[----:B0-----:R-:W-:Y:S02]  /*24d70*/  HFMA2 R31, -RZ, RZ, 1.791015625, 0.00124073028564453125 ;  /* 0x3f2a1515ff1f7431 */ /* 0x001fe400000001ff */
[----:B------:R-:W-:Y:S01]  /*24d80*/  IMAD.MOV.U32 R28, RZ, RZ, -0x6c1d8e8f ;  /* 0x93e27171ff1c7424 */ /* 0x000fe200078e00ff */
[----:B------:R-:W-:Y:S01]  /*24d90*/  MOV R29, 0x73abd8d8 ;  /* 0x73abd8d8001d7802 */ /* 0x000fe20000000f00 */
[----:B-1----:R-:W-:Y:S02]  /*24da0*/  HFMA2 R19, -RZ, RZ, -0.00772857666015625, 22352 ;  /* 0x9fea7575ff137431 */ /* 0x002fe400000001ff */
[----:B------:R-:W-:Y:S01]  /*24db0*/  IMAD.MOV.U32 R30, RZ, RZ, 0x53623131 ;  /* 0x53623131ff1e7424 */ /* 0x000fe200078e00ff */
[----:B------:R-:W-:Y:S01]  /*24dc0*/  MOV R17, 0x694e2727 ;  /* 0x694e272700117802 */ /* 0x000fe20000000f00 */
[----:B------:R-:W-:-:S02]  /*24dd0*/  IMAD.MOV.U32 R16, RZ, RZ, 0x26cdebeb ;  /* 0x26cdebebff107424 */ /* 0x000fc400078e00ff */
[----:B--2---:R-:W-:Y:S02]  /*24de0*/  HFMA2 R11, -RZ, RZ, -17.234375, -5.79357147216796875e-05 ;  /* 0xcc4f83ccff0b7431 */ /* 0x004fe400000001ff */
[----:B------:R-:W-:Y:S01]  /*24df0*/  IMAD.MOV.U32 R18, RZ, RZ, -0x32804d4e ;  /* 0xcd7fb2b2ff127424 */ /* 0x000fe200078e00ff */
[----:B------:R0:W-:Y:S01]  /*24e00*/  STL.128 [R1+0xe60], R32 ;  /* 0x000e602001007387 */ /* 0x0001e20000100c00 */
[----:B------:R-:W-:Y:S02]  /*24e10*/  IMAD.MOV.U32 R8, RZ, RZ, 0x365a6c36 ;  /* 0x365a6c36ff087424 */ /* 0x000fe400078e00ff */
[----:B---3--:R-:W-:Y:S01]  /*24e20*/  HFMA2 R22, -RZ, RZ, 0, 0 ;  /* 0x00000000ff167431 */ /* 0x008fe200000001ff */
[----:B------:R-:W-:Y:S01]  /*24e30*/  MOV R9, 0x3f417e3f ;  /* 0x3f417e3f00097802 */ /* 0x000fe20000000f00 */
[----:B------:R1:W-:Y:S01]  /*24e40*/  STL.128 [R1+0x1630], R4 ;  /* 0x0016300401007387 */ /* 0x0003e20000100c00 */
[----:B------:R-:W-:Y:S01]  /*24e50*/  IMAD.MOV.U32 R10, RZ, RZ, -0x8fd0a09 ;  /* 0xf702f5f7ff0a7424 */ /* 0x000fe200078e00ff */
[----:B------:R-:W-:Y:S01]  /*24e60*/  MOV R21, 0x68b9d1d1 ;  /* 0x68b9d1d100157802 */ /* 0x000fe20000000f00 */
[----:B------:R-:W-:Y:S01]  /*24e70*/  IMAD.MOV.U32 R20, RZ, RZ, -0xa59acad ;  /* 0xf5a65353ff147424 */ /* 0x000fe200078e00ff */
[----:B------:R2:W-:Y:S01]  /*24e80*/  STL.128 [R1+0x1650], R12 ;  /* 0x0016500c01007387 */ /* 0x0005e20000100c00 */
[----:B------:R-:W-:-:S03]  /*24e90*/  IMAD.MOV.U32 R23, RZ, RZ, 0x2cc1eded ;  /* 0x2cc1ededff177424 */ /* 0x000fc600078e00ff */
[----:B------:R3:W-:Y:S01]  /*24ea0*/  STL.128 [R1+0xeb0], R28 ;  /* 0x000eb01c01007387 */ /* 0x0007e20000100c00 */
[----:B0-----:R-:W-:Y:S02]  /*24eb0*/  HFMA2 R35, -RZ, RZ, 0.096923828125, 0.002979278564453125 ;  /* 0x2e341a1aff237431 */ /* 0x001fe400000001ff */
[----:B------:R-:W-:Y:S01]  /*24ec0*/  IMAD.MOV.U32 R32, RZ, RZ, 0x1b120909 ;  /* 0x1b120909ff207424 */ /* 0x000fe200078e00ff */
[----:B------:R-:W-:Y:S01]  /*24ed0*/  MOV R33, 0x9e1d8383 ;  /* 0x9e1d838300217802 */ /* 0x000fe20000000f00 */
[----:B-1----:R-:W-:Y:S02]  /*24ee0*/  HFMA2 R7, -RZ, RZ, 0.025054931640625, 16.59375 ;  /* 0x266a4c26ff077431 */ /* 0x002fe400000001ff */
[----:B------:R-:W-:Y:S01]  /*24ef0*/  IMAD.MOV.U32 R34, RZ, RZ, 0x74582c2c ;  /* 0x74582c2cff227424 */ /* 0x000fe200078e00ff */
[----:B------:R-:W-:Y:S01]  /*24f00*/  MOV R5, 0xfd1ce1fd ;  /* 0xfd1ce1fd00057802 */ /* 0x000fe20000000f00 */
[----:B------:R-:W-:Y:S02]  /*24f10*/  IMAD.MOV.U32 R4, RZ, RZ, -0x483d8a49 ;  /* 0xb7c275b7ff047424 */ /* 0x000fe400078e00ff */
[----:B--2---:R-:W-:-:S02]  /*24f20*/  HFMA2 R15, -RZ, RZ, -10304, -48672 ;  /* 0xf108f9f1ff0f7431 */ /* 0x004fc400000001ff */
[----:B------:R-:W-:Y:S01]  /*24f30*/  IMAD.MOV.U32 R6, RZ, RZ, -0x6c51c26d ;  /* 0x93ae3d93ff067424 */ /* 0x000fe200078e00ff */
[----:B------:R0:W-:Y:S01]  /*24f40*/  STL.128 [R1+0xef0], R16 ;  /* 0x000ef01001007387 */ /* 0x0001e20000100c00 */
[----:B------:R-:W-:Y:S02]  /*24f50*/  IMAD.MOV.U32 R12, RZ, RZ, 0x345c6834 ;  /* 0x345c6834ff0c7424 */ /* 0x000fe400078e00ff */
[----:B---3--:R-:W-:Y:S01]  /*24f60*/  HFMA2 R31, -RZ, RZ, -5848, 235.375 ;  /* 0xedb65b5bff1f7431 */ /* 0x008fe200000001ff */
[----:B------:R-:W-:Y:S01]  /*24f70*/  MOV R13, 0xa5f451a5 ;  /* 0xa5f451a5000d7802 */ /* 0x000fe20000000f00 */
[----:B------:R-:W-:Y:S01]  /*24f80*/  IMAD.MOV.U32 R14, RZ, RZ, -0x1acb2e1b ;  /* 0xe534d1e5ff0e7424 */ /* 0x000fe200078e00ff */
[----:B------:R1:W-:Y:S01]  /*24f90*/  STL.128 [R1+0x1690], R8 ;  /* 0x0016900801007387 */ /* 0x0003e20000100c00 */
[----:B------:R-:W-:Y:S01]  /*24fa0*/  IMAD.MOV.U32 R28, RZ, RZ, 0x60402020 ;  /* 0x60402020ff1c7424 */ /* 0x000fe200078e00ff */
[----:B------:R-:W-:Y:S01]  /*24fb0*/  MOV R29, 0x1fe3fcfc ;  /* 0x1fe3fcfc001d7802 */ /* 0x000fe20000000f00 */
[----:B------:R-:W-:Y:S01]  /*24fc0*/  IMAD.MOV.U32 R30, RZ, RZ, -0x37864e4f ;  /* 0xc879b1b1ff1e7424 */ /* 0x000fe200078e00ff */
[----:B------:R2:W-:Y:S04]  /*24fd0*/  STL.128 [R1+0xf40], R20 ;  /* 0x000f401401007387 */ /* 0x0005e80000100c00 */
[----:B------:R3:W-:Y:S01]  /*24fe0*/  STL.128 [R1+0xf00], R32 ;  /* 0x000f002001007387 */ /* 0x0007e20000100c00 */
[----:B0-----:R-:W-:-:S02]  /*24ff0*/  HFMA2 R19, -RZ, RZ, -0.00099277496337890625, -8.4221363067626953125e-05 ;  /* 0x94118585ff137431 */ /* 0x001fc400000001ff */
[----:B------:R-:W-:Y:S01]  /*25000*/  IMAD.MOV.U32 R16, RZ, RZ, -0x3a79bcbd ;  /* 0xc5864343ff107424 */ /* 0x000fe200078e00ff */
[----:B------:R-:W-:Y:S01]  /*25010*/  MOV R17, 0xd79a4d4d ;  /* 0xd79a4d4d00117802 */ /* 0x000fe20000000f00 */
[----:B------:R-:W-:Y:S01]  /*25020*/  IMAD.MOV.U32 R18, RZ, RZ, 0x55663333 ;  /* 0x55663333ff127424 */ /* 0x000fe200078e00ff */
[----:B------:R0:W-:Y:S01]  /*25030*/  STL.128 [R1+0x1680], R4 ;  /* 0x0016800401007387 */ /* 0x0001e20000100c00 */
[----:B-1----:R-:W-:Y:S02]  /*25040*/  HFMA2 R11, -RZ, RZ, -798.5, -504.5 ;  /* 0xe23ddfe2ff0b7431 */ /* 0x002fe400000001ff */
[----:B------:R-:W-:Y:S01]  /*25050*/  IMAD.MOV.U32 R8, RZ, RZ, 0x7090e07 ;  /* 0x07090e07ff087424 */ /* 0x000fe200078e00ff */
[----:B------:R-:W-:Y:S01]  /*25060*/  MOV R9, 0x12362412 ;  /* 0x1236241200097802 */ /* 0x000fe20000000f00 */
[----:B------:R-:W-:Y:S02]  /*25070*/  IMAD.MOV.U32 R10, RZ, RZ, -0x7f64e480 ;  /* 0x809b1b80ff0a7424 */ /* 0x000fe400078e00ff */
[----:B--2---:R-:W-:-:S02]  /*25080*/  HFMA2 R23, -RZ, RZ, 929, 0.01001739501953125 ;  /* 0x63422121ff177431 */ /* 0x004fc400000001ff */
        /* <DEDUP_REMOVED lines=8> */
[----:B0-----:R-:W-:Y:S02]  /*25110*/  HFMA2 R7, -RZ, RZ, -0.0032749176025390625, 0.1187744140625 ;  /* 0x9ab52f9aff077431 */ /* 0x001fe400000001ff */
[----:B------:R-:W-:Y:S01]  /*25120*/  IMAD.MOV.U32 R4, RZ, RZ, 0x18283018 ;  /* 0x18283018ff047424 */ /* 0x000fe200078e00ff */
[----:B------:R-:W-:Y:S01]  /*25130*/  MOV R5, 0x96a13796 ;  /* 0x96a1379600057802 */ /* 0x000fe20000000f00 */
[----:B------:R-:W-:Y:S01]  /*25140*/  IMAD.MOV.U32 R6, RZ, RZ, 0x50f0a05 ;  /* 0x050f0a05ff067424 */ /* 0x000fe200078e00ff */
[----:B------:R0:W-:Y:S04]  /*25150*/  STL.128 [R1+0xf50], R28 ;  /* 0x000f501c01007387 */ /* 0x0001e80000100c00 */
[----:B------:R2:W-:Y:S01]  /*25160*/  STL.128 [R1+0xf90], R16 ;  /* 0x000f901001007387 */ /* 0x0005e20000100c00 */
[----:B-1----:R-:W-:-:S02]  /*25170*/  HFMA2 R15, -RZ, RZ, 23024, -3306 ;  /* 0x759fea75ff0f7431 */ /* 0x002fc400000001ff */
[----:B------:R-:W-:Y:S01]  /*25180*/  IMAD.MOV.U32 R12, RZ, RZ, -0x14d93215 ;  /* 0xeb26cdebff0c7424 */ /* 0x000fe200078e00ff */
[----:B------:R-:W-:Y:S01]  /*25190*/  MOV R13, 0x27694e27 ;  /* 0x27694e27000d7802 */ /* 0x000fe20000000f00 */
[----:B------:R-:W-:Y:S01]  /*251a0*/  IMAD.MOV.U32 R14, RZ, RZ, -0x4d32804e ;  /* 0xb2cd7fb2ff0e7424 */ /* 0x000fe200078e00ff */
[----:B------:R1:W-:Y:S01]  /*251b0*/  STL.128 [R1+0xfa0], R32 ;  /* 0x000fa02001007387 */ /* 0x0003e20000100c00 */
[----:B0-----:R-:W-:-:S03]  /*251c0*/  HFMA2 R31, -RZ, RZ, 5884, -54.5625 ;  /* 0x6dbfd2d2ff1f7431 */ /* 0x001fc600000001ff */
[----:B------:R0:W-:Y:S01]  /*251d0*/  STL.128 [R1+0x16e0], R8 ;  /* 0x0016e00801007387 */ /* 0x0001e20000100c00 */
[----:B------:R-:W-:Y:S02]  /*251e0*/  IMAD.MOV.U32 R28, RZ, RZ, 0x30201010 ;  /* 0x30201010ff1c7424 */ /* 0x000fe400078e00ff */
[----:B--2---:R-:W-:Y:S01]  /*251f0*/  HFMA2 R19, -RZ, RZ, -0.0014400482177734375, 15256 ;  /* 0x95e67373ff137431 */ /* 0x004fe200000001ff */
[----:B------:R-:W-:Y:S01]  /*25200*/  MOV R29, 0x1ae5ffff ;  /* 0x1ae5ffff001d7802 */ /* 0x000fe20000000f00 */
[----:B------:R-:W-:Y:S01]  /*25210*/  IMAD.MOV.U32 R30, RZ, RZ, 0xefdf3f3 ;  /* 0x0efdf3f3ff1e7424 */ /* 0x000fe200078e00ff */
[----:B------:R2:W-:Y:S01]  /*25220*/  STL.128 [R1+0xfe0], R20 ;  /* 0x000fe01401007387 */ /* 0x0005e20000100c00 */
[----:B------:R-:W-:Y:S01]  /*25230*/  IMAD.MOV.U32 R16, RZ, RZ, -0x53379b9c ;  /* 0xacc86464ff107424 */ /* 0x000fe200078e00ff */
[----:B------:R-:W-:Y:S01]  /*25240*/  MOV R17, 0xe7ba5d5d ;  /* 0xe7ba5d5d00117802 */ /* 0x000fe20000000f00 */
[----:B------:R-:W-:Y:S01]  /*25250*/  IMAD.MOV.U32 R18, RZ, RZ, 0x2b321919 ;  /* 0x2b321919ff127424 */ /* 0x000fe200078e00ff */
[----:B------:R3:W-:Y:S01]  /*25260*/  STL.128 [R1+0x16d0], R4 ;  /* 0x0016d00401007387 */ /* 0x0007e20000100c00 */
[----:B-1----:R-:W-:Y:S01]  /*25270*/  IMAD.MOV.U32 R32, RZ, RZ, -0x5f3f9fa0 ;  /* 0xa0c06060ff207424 */ /* 0x002fe200078e00ff */
[----:B------:R-:W-:Y:S01]  /*25280*/  MOV R33, 0x98198181 ;  /* 0x9819818100217802 */ /* 0x000fe20000000f00 */
[----:B------:R-:W-:Y:S01]  /*25290*/  IMAD.MOV.U32 R34, RZ, RZ, -0x2e61b0b1 ;  /* 0xd19e4f4fff227424 */ /* 0x000fe200078e00ff */
[----:B------:R-:W-:Y:S01]  /*252a0*/  MOV R35, 0x7fa3dcdc ;  /* 0x7fa3dcdc00237802 */ /* 0x000fe20000000f00 */
[----:B0-----:R-:W-:-:S02]  /*252b0*/  HFMA2 R9, -RZ, RZ, -927, -376.75 ;  /* 0xe33edde3ff097431 */ /* 0x001fc400000001ff */
[----:B------:R-:W-:Y:S01]  /*252c0*/  IMAD.MOV.U32 R8, RZ, RZ, 0x297b5229 ;  /* 0x297b5229ff087424 */ /* 0x000fe200078e00ff */
[----:B------:R-:W-:Y:S01]  /*252d0*/  MOV R11, 0x84971384 ;  /* 0x84971384000b7802 */ /* 0x000fe20000000f00 */
[----:B------:R-:W-:Y:S01]  /*252e0*/  IMAD.MOV.U32 R10, RZ, RZ, 0x2f715e2f ;  /* 0x2f715e2fff0a7424 */ /* 0x000fe200078e00ff */
[----:B------:R0:W-:Y:S01]  /*252f0*/  STL.128 [R1+0x16f0], R12 ;  /* 0x0016f00c01007387 */ /* 0x0001e20000100c00 */
[----:B--2---:R-:W-:Y:S02]  /*25300*/  HFMA2 R23, -RZ, RZ, 0.0059356689453125, 0.0001842975616455078125 ;  /* 0x1e140a0aff177431 */ /* 0x004fe400000001ff */
[----:B------:R-:W-:Y:S01]  /*25310*/  IMAD.MOV.U32 R20, RZ, RZ, 0x3bdbe0e0 ;  /* 0x3bdbe0e0ff147424 */ /* 0x000fe200078e00ff */
[----:B------:R-:W-:Y:S01]  /*25320*/  MOV R21, 0x56643232 ;  /* 0x5664323200157802 */ /* 0x000fe20000000f00 */
[----:B------:R-:W-:Y:S01]  /*25330*/  IMAD.MOV.U32 R22, RZ, RZ, 0x4e743a3a ;  /* 0x4e743a3aff167424 */ /* 0x000fe200078e00ff */
[----:B---3--:R-:W-:Y:S01]  /*25340*/  MOV R5, 0x3b4d763b ;  /* 0x3b4d763b00057802 */ /* 0x008fe20000000f00 */
[----:B------:R-:W-:Y:S01]  /*25350*/  IMAD.MOV.U32 R4, RZ, RZ, 0x52f6a452 ;  /* 0x52f6a452ff047424 */ /* 0x000fe200078e00ff */
[----:B------:R-:W-:Y:S01]  /*25360*/  MOV R7, 0xb3ce7db3 ;  /* 0xb3ce7db300077802 */ /* 0x000fe20000000f00 */
[----:B------:R-:W-:Y:S01]  /*25370*/  IMAD.MOV.U32 R6, RZ, RZ, -0x299e482a ;  /* 0xd661b7d6ff067424 */ /* 0x000fe200078e00ff */
[----:B------:R1:W-:Y:S04]  /*25380*/  STL.128 [R1+0xff0], R28 ;  /* 0x000ff01c01007387 */ /* 0x0003e80000100c00 */
[----:B------:R2:W-:Y:S01]  /*25390*/  STL.128 [R1+0x1030], R16 ;  /* 0x0010301001007387 */ /* 0x0005e20000100c00 */
[----:B0-----:R-:W-:-:S02]  /*253a0*/  HFMA2 R13, -RZ, RZ, -43.25, -0.72705078125 ;  /* 0xd168b9d1ff0d7431 */ /* 0x001fc400000001ff */
[----:B------:R-:W-:Y:S01]  /*253b0*/  IMAD.MOV.U32 R12, RZ, RZ, 0x53f5a653 ;  /* 0x53f5a653ff0c7424 */ /* 0x000fe200078e00ff */
[----:B------:R0:W-:Y:S01]  /*253c0*/  STL.128 [R1+0x1040], R32 ;  /* 0x0010402001007387 */ /* 0x0001e20000100c00 */
[----:B------:R-:W-:Y:S01]  /*253d0*/  IMAD.MOV.U32 R15, RZ, RZ, -0x12d33e13 ;  /* 0xed2cc1edff0f7424 */ /* 0x000fe200078e00ff */
[----:B------:R-:W-:Y:S02]  /*253e0*/  MOV R14, RZ ;  /* 0x000000ff000e7202 */ /* 0x000fe40000000f00 */
[----:B------:R3:W-:Y:S01]  /*253f0*/  STL.128 [R1+0x1720], R4 ;  /* 0x0017200401007387 */ /* 0x0007e20000100c00 */
[----:B-1----:R-:W-:-:S03]  /*25400*/  HFMA2 R31, -RZ, RZ, -1208, 279 ;  /* 0xe4b85c5cff1f7431 */ /* 0x002fc600000001ff */
[----:B------:R1:W-:Y:S01]  /*25410*/  STL.128 [R1+0x1730], R8 ;  /* 0x0017300801007387 */ /* 0x0003e20000100c00 */
[----:B------:R-:W-:Y:S02]  /*25420*/  IMAD.MOV.U32 R28, RZ, RZ, -0x246db6b7 ;  /* 0xdb924949ff1c7424 */ /* 0x000fe400078e00ff */
[----:B--2---:R-:W-:Y:S01]  /*25430*/  HFMA2 R19, -RZ, RZ, -548.5, -0.044219970703125 ;  /* 0xe049a9a9ff137431 */ /* 0x004fe200000001ff */
[----:B------:R-:W-:Y:S01]  /*25440*/  MOV R29, 0xa0c0606 ;  /* 0x0a0c0606001d7802 */ /* 0x000fe20000000f00 */
[----:B------:R-:W-:Y:S02]  /*25450*/  IMAD.MOV.U32 R30, RZ, RZ, 0x6c482424 ;  /* 0x6c482424ff1e7424 */ /* 0x000fe400078e00ff */
[----:B0-----:R-:W-:Y:S01]  /*25460*/  HFMA2 R35, -RZ, RZ, 0.0226898193359375, -3540 ;  /* 0x25cfeaeaff237431 */ /* 0x001fe200000001ff */
[----:B------:R0:W-:Y:S01]  /*25470*/  STL.128 [R1+0x1080], R20 ;  /* 0x0010801401007387 */ /* 0x0001e20000100c00 */
[----:B------:R-:W-:Y:S01]  /*25480*/  IMAD.MOV.U32 R16, RZ, RZ, -0x73fe7273 ;  /* 0x8c018d8dff107424 */ /* 0x000fe200078e00ff */
[----:B------:R-:W-:Y:S01]  /*25490*/  MOV R17, 0x64b1d5d5 ;  /* 0x64b1d5d500117802 */ /* 0x000fe20000000f00 */
[----:B------:R-:W-:Y:S01]  /*254a0*/  IMAD.MOV.U32 R18, RZ, RZ, -0x2d63b1b2 ;  /* 0xd29c4e4eff127424 */ /* 0x000fe200078e00ff */
[----:B------:R-:W-:Y:S01]  /*254b0*/  MOV R33, 0xfaac5656 ;  /* 0xfaac565600217802 */ /* 0x000fe20000000f00 */
[----:B------:R-:W-:-:S02]  /*254c0*/  IMAD.MOV.U32 R32, RZ, RZ, -0x4b279394 ;  /* 0xb4d86c6cff207424 */ /* 0x000fc400078e00ff */
[----:B---3--:R-:W-:Y:S02]  /*254d0*/  HFMA2 R7, -RZ, RZ, -29.15625, -8.8632106781005859375e-05 ;  /* 0xcf4a85cfff077431 */ /* 0x008fe400000001ff */
[----:B------:R-:W-:Y:S02]  /*254e0*/  IMAD.MOV.U32 R34, RZ, RZ, 0x7f3f4f4 ;  /* 0x07f3f4f4ff227424 */ /* 0x000fe400078e00ff */
[----:B-1----:R-:W-:Y:S02]  /*254f0*/  HFMA2 R11, -RZ, RZ, -58048, -6124 ;  /* 0xfb16edfbff0b7431 */ /* 0x002fe400000001ff */
[----:B------:R-:W-:Y:S01]  /*25500*/  IMAD.MOV.U32 R4, RZ, RZ, 0x4ade944a ;  /* 0x4ade944aff047424 */ /* 0x000fe200078e00ff */
[----:B------:R-:W-:Y:S01]  /*25510*/  MOV R5, 0x4cd4984c ;  /* 0x4cd4984c00057802 */ /* 0x000fe20000000f00 */
[----:B------:R-:W-:Y:S01]  /*25520*/  IMAD.MOV.U32 R6, RZ, RZ, 0x58e8b058 ;  /* 0x58e8b058ff067424 */ /* 0x000fe200078e00ff */
[----:B------:R-:W-:Y:S01]  /*25530*/  MOV R9, 0xef2ac5ef ;  /* 0xef2ac5ef00097802 */ /* 0x000fe20000000f00 */
[----:B------:R-:W-:Y:S01]  /*25540*/  IMAD.MOV.U32 R8, RZ, RZ, -0x2f944430 ;  /* 0xd06bbbd0ff087424 */ /* 0x000fe200078e00ff */
[----:B------:R1:W-:Y:S01]  /*25550*/  STL.128 [R1+0x1740], R12 ;  /* 0x0017400c01007387 */ /* 0x0003e20000100c00 */
[----:B------:R-:W-:-:S02]  /*25560*/  IMAD.MOV.U32 R10, RZ, RZ, -0x551ab056 ;  /* 0xaae54faaff0a7424 */ /* 0x000fc400078e00ff */
[----:B0-----:R-:W-:Y:S02]  /*25570*/  HFMA2 R23, -RZ, RZ, 0.0102386474609375, 0.006954193115234375 ;  /* 0x213e1f1fff177431 */ /* 0x001fe400000001ff */
[----:B------:R-:W-:Y:S01]  /*25580*/  IMAD.MOV.U32 R20, RZ, RZ, 0x23cbe8e8 ;  /* 0x23cbe8e8ff147424 */ /* 0x000fe200078e00ff */
[----:B------:R-:W-:Y:S01]  /*25590*/  MOV R21, 0x7ca1dddd ;  /* 0x7ca1dddd00157802 */ /* 0x000fe20000000f00 */
[----:B------:R-:W-:Y:S01]  /*255a0*/  IMAD.MOV.U32 R22, RZ, RZ, -0x63178b8c ;  /* 0x9ce87474ff167424 */ /* 0x000fe200078e00ff */
[----:B------:R0:W-:Y:S04]  /*255b0*/  STL.128 [R1+0x1090], R28 ;  /* 0x0010901c01007387 */ /* 0x0001e80000100c00 */
[----:B------:R2:W-:Y:S04]  /*255c0*/  STL.128 [R1+0x10d0], R16 ;  /* 0x0010d01001007387 */ /* 0x0005e80000100c00 */
[----:B------:R3:W-:Y:S01]  /*255d0*/  STL.128 [R1+0x10e0], R32 ;  /* 0x0010e02001007387 */ /* 0x0007e20000100c00 */
[----:B-1----:R-:W-:-:S02]  /*255e0*/  HFMA2 R15, -RZ, RZ, -8.51154327392578125e-05, 0.000673770904541015625 ;  /* 0x85941185ff0f7431 */ /* 0x002fc400000001ff */
[----:B------:R-:W-:Y:S01]  /*255f0*/  IMAD.MOV.U32 R12, RZ, RZ, 0x43c58643 ;  /* 0x43c58643ff0c7424 */ /* 0x000fe200078e00ff */
[----:B------:R-:W-:Y:S01]  /*25600*/  MOV R13, 0x4dd79a4d ;  /* 0x4dd79a4d000d7802 */ /* 0x000fe20000000f00 */
[----:B------:R-:W-:Y:S01]  /*25610*/  IMAD.MOV.U32 R14, RZ, RZ, 0x33556633 ;  /* 0x33556633ff0e7424 */ /* 0x000fe200078e00ff */
[----:B------:R1:W-:Y:S01]  /*25620*/  STL.128 [R1+0x1770], R4 ;  /* 0x0017700401007387 */ /* 0x0003e20000100c00 */
[----:B0-----:R-:W-:Y:S02]  /*25630*/  HFMA2 R31, -RZ, RZ, -7.7188014984130859375e-05, -0.0001995563507080078125 ;  /* 0x850f8a8aff1f7431 */ /* 0x001fe400000001ff */
[----:B------:R-:W-:Y:S01]  /*25640*/  IMAD.MOV.U32 R28, RZ, RZ, -0x2269b4b5 ;  /* 0xdd964b4bff1c7424 */ /* 0x000fe200078e00ff */
[----:B------:R0:W-:Y:S01]  /*25650*/  STL.128 [R1+0x1780], R8 ;  /* 0x0017800801007387 */ /* 0x0001e20000100c00 */
[----:B--2---:R-:W-:Y:S01]  /*25660*/  HFMA2 R19, -RZ, RZ, -0.64404296875, -0.00646209716796875 ;  /* 0xb9279e9eff137431 */ /* 0x004fe200000001ff */
[----:B------:R-:W-:Y:S01]  /*25670*/  MOV R29, 0xdc61bdbd ;  /* 0xdc61bdbd001d7802 */ /* 0x000fe20000000f00 */
[----:B------:R-:W-:-:S02]  /*25680*/  IMAD.MOV.U32 R30, RZ, RZ, -0x79f27475 ;  /* 0x860d8b8bff1e7424 */ /* 0x000fc400078e00ff */
[----:B---3--:R-:W-:Y:S01]  /*25690*/  HFMA2 R35, -RZ, RZ, 0.222900390625, 0.000618457794189453125 ;  /* 0x33221111ff237431 */ /* 0x008fe200000001ff */
[----:B------:R2:W-:Y:S01]  /*256a0*/  STL.128 [R1+0x1120], R20 ;  /* 0x0011201401007387 */ /* 0x0005e20000100c00 */
[----:B------:R-:W-:Y:S01]  /*256b0*/  IMAD.MOV.U32 R16, RZ, RZ, -0x6ee8797a ;  /* 0x91178686ff107424 */ /* 0x000fe200078e00ff */
[----:B------:R-:W-:Y:S01]  /*256c0*/  MOV R17, 0x5899c1c1 ;  /* 0x5899c1c100117802 */ /* 0x000fe20000000f00 */
[----:B------:R-:W-:Y:S01]  /*256d0*/  IMAD.MOV.U32 R18, RZ, RZ, 0x273a1d1d ;  /* 0x273a1d1dff127424 */ /* 0x000fe200078e00ff */
[----:B------:R-:W-:Y:S01]  /*256e0*/  MOV R33, 0x13ebf8f8 ;  /* 0x13ebf8f800217802 */ /* 0x000fe20000000f00 */
[----:B------:R-:W-:Y:S02]  /*256f0*/  IMAD.MOV.U32 R32, RZ, RZ, 0x38d9e1e1 ;  /* 0x38d9e1e1ff207424 */ /* 0x000fe400078e00ff */
[----:B-1----:R-:W-:Y:S02]  /*25700*/  HFMA2 R5, -RZ, RZ, -0.0156097412109375, 360.75 ;  /* 0xa3fe5da3ff057431 */ /* 0x002fe400000001ff */
[----:B------:R-:W-:-:S02]  /*25710*/  IMAD.MOV.U32 R34, RZ, RZ, -0x4cd46768 ;  /* 0xb32b9898ff227424 */ /* 0x000fc400078e00ff */
[----:B0-----:R-:W-:Y:S02]  /*25720*/  HFMA2 R9, -RZ, RZ, -0.0055999755859375, 0.01096343994140625 ;  /* 0x9dbc219dff097431 */ /* 0x001fe400000001ff */
[----:B------:R-:W-:Y:S01]  /*25730*/  IMAD.MOV.U32 R4, RZ, RZ, 0x51f3a251 ;  /* 0x51f3a251ff047424 */ /* 0x000fe200078e00ff */
[----:B------:R-:W-:Y:S01]  /*25740*/  MOV R7, 0x8f8a058f ;  /* 0x8f8a058f00077802 */ /* 0x000fe20000000f00 */
[----:B------:R-:W-:Y:S01]  /*25750*/  IMAD.MOV.U32 R6, RZ, RZ, 0x40c08040 ;  /* 0x40c08040ff067424 */ /* 0x000fe200078e00ff */
[----:B------:R-:W-:Y:S01]  /*25760*/  MOV R11, 0xf504f1f5 ;  /* 0xf504f1f5000b7802 */ /* 0x000fe20000000f00 */
[----:B------:R-:W-:Y:S02]  /*25770*/  IMAD.MOV.U32 R8, RZ, RZ, -0x6d52c06e ;  /* 0x92ad3f92ff087424 */ /* 0x000fe400078e00ff */
[----:B--2---:R-:W-:Y:S02]  /*25780*/  HFMA2 R23, -RZ, RZ, 0.0017337799072265625, 0.0003082752227783203125 ;  /* 0x171a0d0dff177431 */ /* 0x004fe400000001ff */
[----:B------:R-:W-:Y:S01]  /*25790*/  IMAD.MOV.U32 R10, RZ, RZ, 0x38487038 ;  /* 0x38487038ff0a7424 */ /* 0x000fe200078e00ff */
[----:B------:R-:W-:Y:S01]  /*257a0*/  MOV R21, 0xf859a1a1 ;  /* 0xf859a1a100157802 */ /* 0x000fe20000000f00 */
[----:B------:R-:W-:Y:S01]  /*257b0*/  IMAD.MOV.U32 R20, RZ, RZ, -0x70fc7374 ;  /* 0x8f038c8cff147424 */ /* 0x000fe200078e00ff */
[----:B------:R0:W-:Y:S01]  /*257c0*/  STL.128 [R1+0x1790], R12 ;  /* 0x0017900c01007387 */ /* 0x0001e20000100c00 */
[----:B------:R-:W-:-:S03]  /*257d0*/  IMAD.MOV.U32 R22, RZ, RZ, -0x7ff67677 ;  /* 0x80098989ff167424 */ /* 0x000fc600078e00ff */
[----:B------:R1:W-:Y:S04]  /*257e0*/  STL.128 [R1+0x1130], R28 ;  /* 0x0011301c01007387 */ /* 0x0003e80000100c00 */
[----:B------:R2:W-:Y:S04]  /*257f0*/  STL.128 [R1+0x1170], R16 ;  /* 0x0011701001007387 */ /* 0x0005e80000100c00 */
[----:B------:R3:W-:Y:S01]  /*25800*/  STL.128 [R1+0x1180], R32 ;  /* 0x0011802001007387 */ /* 0x0007e20000100c00 */
[----:B0-----:R-:W-:Y:S02]  /*25810*/  HFMA2 R13, -RZ, RZ, -0.422119140625, 31584 ;  /* 0xb6c177b6ff0d7431 */ /* 0x001fe400000001ff */
[----:B------:R-:W-:Y:S01]  /*25820*/  IMAD.MOV.U32 R12, RZ, RZ, -0x43209c44 ;  /* 0xbcdf63bcff0c7424 */ /* 0x000fe200078e00ff */
[----:B------:R-:W-:Y:S01]  /*25830*/  MOV R15, 0x21634221 ;  /* 0x21634221000f7802 */ /* 0x000fe20000000f00 */
[----:B------:R-:W-:-:S02]  /*25840*/  IMAD.MOV.U32 R14, RZ, RZ, -0x258a5026 ;  /* 0xda75afdaff0e7424 */ /* 0x000fc400078e00ff */
[----:B-1----:R-:W-:Y:S01]  /*25850*/  HFMA2 R31, -RZ, RZ, -0.6015625, 2256 ;  /* 0xb8d06868ff1f7431 */ /* 0x002fe200000001ff */
[----:B------:R0:W-:Y:S01]  /*25860*/  STL.128 [R1+0x17c0], R4 ;  /* 0x0017c00401007387 */ /* 0x0001e20000100c00 */
[----:B------:R-:W-:Y:S02]  /*25870*/  IMAD.MOV.U32 R28, RZ, RZ, -0x259a4041 ;  /* 0xda65bfbfff1c7424 */ /* 0x000fe400078e00ff */
[----:B--2---:R-:W-:Y:S01]  /*25880*/  HFMA2 R19, -RZ, RZ, -5.328125, -0.000704288482666015625 ;  /* 0xc55491c5ff137431 */ /* 0x004fe200000001ff */
[----:B------:R1:W-:Y:S01]  /*25890*/  STL.128 [R1+0x17d0], R8 ;  /* 0x0017d00801007387 */ /* 0x0003e20000100c00 */
[----:B------:R-:W-:Y:S01]  /*258a0*/  MOV R29, 0x31d7e6e6 ;  /* 0x31d7e6e6001d7802 */ /* 0x000fe20000000f00 */
[----:B---3--:R-:W-:Y:S02]  /*258b0*/  HFMA2 R35, -RZ, RZ, 0.058502197265625, 98.6875 ;  /* 0x2b7d562bff237431 */ /* 0x008fe400000001ff */
[----:B------:R-:W-:Y:S01]  /*258c0*/  IMAD.MOV.U32 R30, RZ, RZ, -0x397bbdbe ;  /* 0xc6844242ff1e7424 */ /* 0x000fe200078e00ff */
[----:B------:R2:W-:Y:S01]  /*258d0*/  STL.128 [R1+0x11c0], R20 ;  /* 0x0011c01401007387 */ /* 0x0005e20000100c00 */
[----:B------:R-:W-:Y:S01]  /*258e0*/  IMAD.MOV.U32 R16, RZ, RZ, -0xdf2000e ;  /* 0xf20dfff2ff107424 */ /* 0x000fe200078e00ff */
[----:B------:R-:W-:Y:S01]  /*258f0*/  MOV R17, 0x6bbdd66b ;  /* 0x6bbdd66b00117802 */ /* 0x000fe20000000f00 */
[----:B------:R-:W-:Y:S01]  /*25900*/  IMAD.MOV.U32 R18, RZ, RZ, 0x6fb1de6f ;  /* 0x6fb1de6fff127424 */ /* 0x000fe200078e00ff */
[----:B------:R-:W-:Y:S01]  /*25910*/  MOV R33, 0x1030201 ;  /* 0x0103020100217802 */ /* 0x000fe20000000f00 */
[----:B------:R-:W-:-:S02]  /*25920*/  IMAD.MOV.U32 R32, RZ, RZ, 0x30506030 ;  /* 0x30506030ff207424 */ /* 0x000fc400078e00ff */
[----:B------:R-:W-:Y:S02]  /*25930*/  IMAD.MOV.U32 R34, RZ, RZ, 0x67a9ce67 ;  /* 0x67a9ce67ff227424 */ /* 0x000fe400078e00ff */
[----:B0-----:R-:W-:Y:S02]  /*25940*/  HFMA2 R7, -RZ, RZ, 0.00176334381103515625, 0.09515380859375 ;  /* 0x17392e17ff077431 */ /* 0x001fe400000001ff */
[----:B------:R-:W-:Y:S02]  /*25950*/  IMAD.MOV.U32 R4, RZ, RZ, 0x5fe1be5f ;  /* 0x5fe1be5fff047424 */ /* 0x000fe400078e00ff */
[----:B-1----:R-:W-:Y:S01]  /*25960*/  HFMA2 R11, -RZ, RZ, 1.3193359375, 51104 ;  /* 0x3d477a3dff0b7431 */ /* 0x002fe200000001ff */
[----:B------:R-:W-:Y:S01]  /*25970*/  MOV R5, 0x97a23597 ;  /* 0x97a2359700057802 */ /* 0x000fe20000000f00 */
[----:B------:R-:W-:Y:S01]  /*25980*/  IMAD.MOV.U32 R6, RZ, RZ, 0x44cc8844 ;  /* 0x44cc8844ff067424 */ /* 0x000fe200078e00ff */
[----:B------:R-:W-:Y:S01]  /*25990*/  MOV R9, 0xa7f255a7 ;  /* 0xa7f255a700097802 */ /* 0x000fe20000000f00 */
[----:B------:R-:W-:-:S02]  /*259a0*/  IMAD.MOV.U32 R8, RZ, RZ, -0x3ba86c3c ;  /* 0xc45793c4ff087424 */ /* 0x000fc400078e00ff */
[----:B--2---:R-:W-:Y:S02]  /*259b0*/  HFMA2 R21, -RZ, RZ, -70.4375, -0.24462890625 ;  /* 0xd467b3d4ff157431 */ /* 0x004fe400000001ff */
        /* <DEDUP_REMOVED lines=8> */
[----:B0-----:R-:W-:Y:S02]  /*25a40*/  HFMA2 R15, -RZ, RZ, 15528, -1651 ;  /* 0x7395e673ff0f7431 */ /* 0x001fe400000001ff */
[----:B------:R-:W-:Y:S01]  /*25a50*/  IMAD.MOV.U32 R12, RZ, RZ, 0x64acc864 ;  /* 0x64acc864ff0c7424 */ /* 0x000fe200078e00ff */
[----:B------:R-:W-:Y:S01]  /*25a60*/  MOV R13, 0x5de7ba5d ;  /* 0x5de7ba5d000d7802 */ /* 0x000fe20000000f00 */
[----:B------:R-:W-:-:S02]  /*25a70*/  IMAD.MOV.U32 R14, RZ, RZ, 0x192b3219 ;  /* 0x192b3219ff0e7424 */ /* 0x000fc400078e00ff */
[----:B-1----:R-:W-:Y:S01]  /*25a80*/  HFMA2 R29, -RZ, RZ, -0.0193939208984375, 61.125 ;  /* 0xa4f753a4ff1d7431 */ /* 0x002fe200000001ff */
[----:B------:R0:W-:Y:S01]  /*25a90*/  STL.128 [R1+0x1810], R4 ;  /* 0x0018100401007387 */ /* 0x0001e20000100c00 */
[----:B------:R-:W-:Y:S02]  /*25aa0*/  IMAD.MOV.U32 R28, RZ, RZ, -0x6340dc64 ;  /* 0x9cbf239cff1c7424 */ /* 0x000fe400078e00ff */
[----:B--2---:R-:W-:Y:S01]  /*25ab0*/  HFMA2 R19, -RZ, RZ, 0.00128078460693359375, 0.047515869140625 ;  /* 0x153f2a15ff137431 */ /* 0x004fe200000001ff */
[----:B------:R1:W-:Y:S01]  /*25ac0*/  STL.128 [R1+0x1820], R8 ;  /* 0x0018200801007387 */ /* 0x0003e20000100c00 */
[----:B------:R-:W-:Y:S02]  /*25ad0*/  IMAD.MOV.U32 R30, RZ, RZ, 0x7296e472 ;  /* 0x7296e472ff1e7424 */ /* 0x000fe400078e00ff */
[----:B---3--:R-:W-:Y:S01]  /*25ae0*/  HFMA2 R35, -RZ, RZ, -3.68359375, -0.005626678466796875 ;  /* 0xc35e9dc3ff237431 */ /* 0x008fe200000001ff */
[----:B------:R-:W-:Y:S01]  /*25af0*/  MOV R31, 0xc05b9bc0 ;  /* 0xc05b9bc0001f7802 */ /* 0x000fe20000000f00 */
[----:B------:R2:W-:Y:S01]  /*25b00*/  STL.128 [R1+0x1660], R20 ;  /* 0x0016601401007387 */ /* 0x0005e20000100c00 */
[----:B------:R-:W-:Y:S01]  /*25b10*/  IMAD.MOV.U32 R16, RZ, RZ, 0x7193e271 ;  /* 0x7193e271ff107424 */ /* 0x000fe200078e00ff */
[----:B------:R-:W-:Y:S01]  /*25b20*/  MOV R17, 0xd873abd8 ;  /* 0xd873abd800117802 */ /* 0x000fe20000000f00 */
[----:B------:R-:W-:Y:S01]  /*25b30*/  IMAD.MOV.U32 R18, RZ, RZ, 0x31536231 ;  /* 0x31536231ff127424 */ /* 0x000fe200078e00ff */
[----:B------:R-:W-:Y:S01]  /*25b40*/  MOV R33, 0xc75295c7 ;  /* 0xc75295c700217802 */ /* 0x000fe20000000f00 */
[----:B------:R-:W-:-:S02]  /*25b50*/  IMAD.MOV.U32 R32, RZ, RZ, 0x40c0804 ;  /* 0x040c0804ff207424 */ /* 0x000fc400078e00ff */
[----:B------:R-:W-:Y:S02]  /*25b60*/  IMAD.MOV.U32 R34, RZ, RZ, 0x23654623 ;  /* 0x23654623ff227424 */ /* 0x000fe400078e00ff */
[----:B0-----:R-:W-:Y:S02]  /*25b70*/  HFMA2 R7, -RZ, RZ, 0.001033782958984375, 0.0318603515625 ;  /* 0x143c2814ff077431 */ /* 0x001fe400000001ff */
[----:B------:R-:W-:Y:S02]  /*25b80*/  IMAD.MOV.U32 R4, RZ, RZ, 0x46ca8c46 ;  /* 0x46ca8c46ff047424 */ /* 0x000fe400078e00ff */
[----:B-1----:R-:W-:Y:S01]  /*25b90*/  HFMA2 R11, -RZ, RZ, -238.75, -0.09149169921875 ;  /* 0xdb76addbff0b7431 */ /* 0x002fe200000001ff */
[----:B------:R-:W-:Y:S01]  /*25ba0*/  MOV R5, 0xee29c7ee ;  /* 0xee29c7ee00057802 */ /* 0x000fe20000000f00 */
[----:B------:R-:W-:Y:S01]  /*25bb0*/  IMAD.MOV.U32 R6, RZ, RZ, -0x472c9448 ;  /* 0xb8d36bb8ff067424 */ /* 0x000fe200078e00ff */
[----:B------:R-:W-:Y:S01]  /*25bc0*/  MOV R9, 0x5ee2bc5e ;  /* 0x5ee2bc5e00097802 */ /* 0x000fe20000000f00 */
[----:B------:R-:W-:-:S02]  /*25bd0*/  IMAD.MOV.U32 R8, RZ, RZ, -0x21865822 ;  /* 0xde79a7deff087424 */ /* 0x000fc400078e00ff */
[----:B--2---:R-:W-:Y:S02]  /*25be0*/  HFMA2 R23, -RZ, RZ, 0.003017425537109375, 0.25634765625 ;  /* 0x1a2e341aff177431 */ /* 0x004fe400000001ff */
[----:B------:R-:W-:Y:S01]  /*25bf0*/  IMAD.MOV.U32 R10, RZ, RZ, 0xb1d160b ;  /* 0x0b1d160bff0a7424 */ /* 0x000fe200078e00ff */
[----:B------:R-:W-:Y:S01]  /*25c00*/  MOV R21, 0x839e1d83 ;  /* 0x839e1d8300157802 */ /* 0x000fe20000000f00 */
[----:B------:R-:W-:Y:S01]  /*25c10*/  IMAD.MOV.U32 R20, RZ, RZ, 0x91b1209 ;  /* 0x091b1209ff147424 */ /* 0x000fe200078e00ff */
[----:B------:R0:W-:Y:S01]  /*25c20*/  STL.128 [R1+0x1830], R12 ;  /* 0x0018300c01007387 */ /* 0x0001e20000100c00 */
[----:B------:R-:W-:-:S03]  /*25c30*/  IMAD.MOV.U32 R22, RZ, RZ, 0x2c74582c ;  /* 0x2c74582cff167424 */ /* 0x000fc600078e00ff */
[----:B------:R1:W-:Y:S04]  /*25c40*/  STL.128 [R1+0x1670], R28 ;  /* 0x0016701c01007387 */ /* 0x0003e80000100c00 */
[----:B------:R2:W-:Y:S04]  /*25c50*/  STL.128 [R1+0x16b0], R16 ;  /* 0x0016b01001007387 */ /* 0x0005e80000100c00 */
[----:B------:R3:W-:Y:S01]  /*25c60*/  STL.128 [R1+0x16c0], R32 ;  /* 0x0016c02001007387 */ /* 0x0007e20000100c00 */
[----:B0-----:R-:W-:Y:S02]  /*25c70*/  HFMA2 R15, -RZ, RZ, 0.0001866817474365234375, 0.0009860992431640625 ;  /* 0x0a1e140aff0f7431 */ /* 0x001fe400000001ff */
[----:B------:R-:W-:Y:S01]  /*25c80*/  IMAD.MOV.U32 R12, RZ, RZ, -0x1fc42420 ;  /* 0xe03bdbe0ff0c7424 */ /* 0x000fe200078e00ff */
[----:B------:R-:W-:Y:S01]  /*25c90*/  MOV R13, 0x32566432 ;  /* 0x32566432000d7802 */ /* 0x000fe20000000f00 */
[----:B------:R-:W-:-:S02]  /*25ca0*/  IMAD.MOV.U32 R14, RZ, RZ, 0x3a4e743a ;  /* 0x3a4e743aff0e7424 */ /* 0x000fc400078e00ff */
[----:B-1----:R-:W-:Y:S01]  /*25cb0*/  HFMA2 R31, -RZ, RZ, -0.00972747802734375, 244 ;  /* 0xa0fb5ba0ff1f7431 */ /* 0x002fe200000001ff */
[----:B------:R0:W-:Y:S01]  /*25cc0*/  STL.128 [R1+0x1860], R4 ;  /* 0x0018600401007387 */ /* 0x0001e20000100c00 */
[----:B------:R-:W-:Y:S02]  /*25cd0*/  IMAD.MOV.U32 R28, RZ, RZ, 0x1b2d361b ;  /* 0x1b2d361bff1c7424 */ /* 0x000fe400078e00ff */
[----:B--2---:R-:W-:Y:S01]  /*25ce0*/  HFMA2 R19, -RZ, RZ, 253.625, -0.397216796875 ;  /* 0x5bedb65bff137431 */ /* 0x004fe200000001ff */
[----:B------:R1:W-:Y:S01]  /*25cf0*/  STL.128 [R1+0x1870], R8 ;  /* 0x0018700801007387 */ /* 0x0003e20000100c00 */
[----:B------:R-:W-:Y:S01]  /*25d00*/  MOV R29, 0x6eb2dc6e ;  /* 0x6eb2dc6e001d7802 */ /* 0x000fe20000000f00 */
[----:B---3--:R-:W-:Y:S02]  /*25d10*/  HFMA2 R35, -RZ, RZ, 0.66162109375, 12744 ;  /* 0x394b7239ff237431 */ /* 0x008fe400000001ff */
[----:B------:R-:W-:Y:S01]  /*25d20*/  IMAD.MOV.U32 R30, RZ, RZ, 0x5aeeb45a ;  /* 0x5aeeb45aff1e7424 */ /* 0x000fe200078e00ff */
[----:B------:R2:W-:Y:S01]  /*25d30*/  STL.128 [R1+0x1700], R20 ;  /* 0x0017001401007387 */ /* 0x0005e20000100c00 */
[----:B------:R-:W-:Y:S01]  /*25d40*/  IMAD.MOV.U32 R16, RZ, RZ, 0x20604020 ;  /* 0x20604020ff107424 */ /* 0x000fe200078e00ff */
[----:B------:R-:W-:Y:S01]  /*25d50*/  MOV R17, 0xfc1fe3fc ;  /* 0xfc1fe3fc00117802 */ /* 0x000fe20000000f00 */
[----:B------:R-:W-:Y:S01]  /*25d60*/  IMAD.MOV.U32 R18, RZ, RZ, -0x4e37864f ;  /* 0xb1c879b1ff127424 */ /* 0x000fe200078e00ff */
[----:B------:R-:W-:Y:S01]  /*25d70*/  MOV R33, 0xcb468dcb ;  /* 0xcb468dcb00217802 */ /* 0x000fe20000000f00 */
[----:B------:R-:W-:-:S02]  /*25d80*/  IMAD.MOV.U32 R32, RZ, RZ, 0x6abed46a ;  /* 0x6abed46aff207424 */ /* 0x000fc400078e00ff */
[----:B------:R-:W-:Y:S02]  /*25d90*/  IMAD.MOV.U32 R34, RZ, RZ, -0x41269842 ;  /* 0xbed967beff227424 */ /* 0x000fe400078e00ff */
[----:B0-----:R-:W-:Y:S02]  /*25da0*/  HFMA2 R7, -RZ, RZ, 45408, -13256 ;  /* 0x798bf279ff077431 */ /* 0x001fe400000001ff */
[----:B------:R-:W-:Y:S02]  /*25db0*/  IMAD.MOV.U32 R4, RZ, RZ, -0x6e57c66f ;  /* 0x91a83991ff047424 */ /* 0x000fe400078e00ff */
[----:B-1----:R-:W-:Y:S01]  /*25dc0*/  HFMA2 R11, -RZ, RZ, 5852, -205.625 ;  /* 0x6db7da6dff0b7431 */ /* 0x002fe200000001ff */
[----:B------:R-:W-:Y:S01]  /*25dd0*/  MOV R5, 0x95a43195 ;  /* 0x95a4319500057802 */ /* 0x000fe20000000f00 */
[----:B------:R-:W-:Y:S01]  /*25de0*/  IMAD.MOV.U32 R6, RZ, RZ, -0x1bc82c1c ;  /* 0xe437d3e4ff067424 */ /* 0x000fe200078e00ff */
[----:B------:R-:W-:Y:S01]  /*25df0*/  MOV R9, 0xc8438bc8 ;  /* 0xc8438bc800097802 */ /* 0x000fe20000000f00 */
[----:B------:R-:W-:Y:S01]  /*25e00*/  IMAD.MOV.U32 R8, RZ, RZ, -0x18cd2a19 ;  /* 0xe732d5e7ff087424 */ /* 0x000fe200078e00ff */
[----:B--2---:R-:W-:Y:S01]  /*25e10*/  MOV R21, 0xf910e9f9 ;  /* 0xf910e9f900157802 */ /* 0x004fe20000000f00 */
        /* <DEDUP_REMOVED lines=8> */
[----:B0-----:R-:W-:-:S03]  /*25ea0*/  HFMA2 R15, -RZ, RZ, -0.0458984375, 11.3203125 ;  /* 0xa9e049a9ff0f7431 */ /* 0x001fc600000001ff */
[----:B------:R0:W-:Y:S01]  /*25eb0*/  STL.128 [R1+0x17a0], R20 ;  /* 0x0017a01401007387 */ /* 0x0001e20000100c00 */
[----:B------:R-:W-:Y:S01]  /*25ec0*/  IMAD.MOV.U32 R12, RZ, RZ, -0x7273fe73 ;  /* 0x8d8c018dff0c7424 */ /* 0x000fe200078e00ff */
[----:B------:R-:W-:Y:S01]  /*25ed0*/  MOV R13, 0xd564b1d5 ;  /* 0xd564b1d5000d7802 */ /* 0x000fe20000000f00 */
[----:B-1----:R-:W-:Y:S02]  /*25ee0*/  HFMA2 R29, -RZ, RZ, 1.06640625, 34688 ;  /* 0x3c44783cff1d7431 */ /* 0x002fe400000001ff */
[----:B------:R-:W-:Y:S01]  /*25ef0*/  IMAD.MOV.U32 R14, RZ, RZ, 0x4ed29c4e ;  /* 0x4ed29c4eff0e7424 */ /* 0x000fe200078e00ff */
[----:B------:R1:W-:Y:S01]  /*25f00*/  STL.128 [R1+0x18b0], R4 ;  /* 0x0018b00401007387 */ /* 0x0003e20000100c00 */
[----:B--2---:R-:W-:Y:S02]  /*25f10*/  HFMA2 R19, -RZ, RZ, -51.40625, -1.955078125 ;  /* 0xd26dbfd2ff137431 */ /* 0x004fe400000001ff */
[----:B------:R-:W-:Y:S01]  /*25f20*/  IMAD.MOV.U32 R28, RZ, RZ, 0x50f0a050 ;  /* 0x50f0a050ff1c7424 */ /* 0x000fe200078e00ff */
[----:B------:R2:W-:Y:S01]  /*25f30*/  STL.128 [R1+0x18c0], R8 ;  /* 0x0018c00801007387 */ /* 0x0005e20000100c00 */
[----:B---3--:R-:W-:-:S02]  /*25f40*/  HFMA2 R35, -RZ, RZ, -4284, -3.9609375 ;  /* 0xec2fc3ecff237431 */ /* 0x008fc400000001ff */
[----:B------:R-:W-:Y:S01]  /*25f50*/  IMAD.MOV.U32 R30, RZ, RZ, -0x6045da61 ;  /* 0x9fba259fff1e7424 */ /* 0x000fe200078e00ff */
[----:B------:R-:W-:Y:S01]  /*25f60*/  MOV R31, 0xa8e34ba8 ;  /* 0xa8e34ba8001f7802 */ /* 0x000fe20000000f00 */
[----:B------:R-:W-:Y:S01]  /*25f70*/  IMAD.MOV.U32 R16, RZ, RZ, 0x10302010 ;  /* 0x10302010ff107424 */ /* 0x000fe200078e00ff */
[----:B------:R-:W-:Y:S01]  /*25f80*/  MOV R17, 0xff1ae5ff ;  /* 0xff1ae5ff00117802 */ /* 0x000fe20000000f00 */
[----:B0-----:R-:W-:Y:S02]  /*25f90*/  HFMA2 R23, -RZ, RZ, -287.75, -0.015350341796875 ;  /* 0xdc7fa3dcff177431 */ /* 0x001fe400000001ff */
[----:B------:R-:W-:Y:S01]  /*25fa0*/  IMAD.MOV.U32 R18, RZ, RZ, -0xcf1020d ;  /* 0xf30efdf3ff127424 */ /* 0x000fe200078e00ff */
[----:B------:R-:W-:Y:S01]  /*25fb0*/  MOV R33, 0xc14180c ;  /* 0x0c14180c00217802 */ /* 0x000fe20000000f00 */
[----:B------:R-:W-:Y:S01]  /*25fc0*/  IMAD.MOV.U32 R32, RZ, RZ, -0x32b37e33 ;  /* 0xcd4c81cdff207424 */ /* 0x000fe200078e00ff */
[----:B------:R-:W-:Y:S01]  /*25fd0*/  MOV R21, 0x81981981 ;  /* 0x8198198100157802 */ /* 0x000fe20000000f00 */
[----:B------:R-:W-:-:S02]  /*25fe0*/  IMAD.MOV.U32 R34, RZ, RZ, 0x13352613 ;  /* 0x13352613ff227424 */ /* 0x000fc400078e00ff */
[----:B-1----:R-:W-:Y:S02]  /*25ff0*/  HFMA2 R7, -RZ, RZ, 0.1007080078125, 267.5 ;  /* 0x2e725c2eff077431 */ /* 0x002fe400000001ff */
[----:B------:R-:W-:Y:S02]  /*26000*/  IMAD.MOV.U32 R20, RZ, RZ, 0x60a0c060 ;  /* 0x60a0c060ff147424 */ /* 0x000fe400078e00ff */
[----:B--2---:R-:W-:Y:S02]  /*26010*/  HFMA2 R11, -RZ, RZ, -6.31640625, -0.0018978118896484375 ;  /* 0xc65197c6ff0b7431 */ /* 0x004fe400000001ff */
[----:B------:R-:W-:Y:S01]  /*26020*/  IMAD.MOV.U32 R22, RZ, RZ, 0x4fd19e4f ;  /* 0x4fd19e4fff167424 */ /* 0x000fe200078e00ff */
[----:B------:R-:W-:Y:S01]  /*26030*/  MOV R5, 0x7888f078 ;  /* 0x7888f07800057802 */ /* 0x000fe20000000f00 */
[----:B------:R-:W-:Y:S01]  /*26040*/  IMAD.MOV.U32 R4, RZ, RZ, -0x452a9046 ;  /* 0xbad56fbaff047424 */ /* 0x000fe200078e00ff */
[----:B------:R-:W-:Y:S01]  /*26050*/  MOV R9, 0xa6f157a6 ;  /* 0xa6f157a600097802 */ /* 0x000fe20000000f00 */
[----:B------:R-:W-:Y:S01]  /*26060*/  IMAD.MOV.U32 R6, RZ, RZ, 0x256f4a25 ;  /* 0x256f4a25ff067424 */ /* 0x000fe200078e00ff */
[----:B------:R0:W-:Y:S01]  /*26070*/  STL.128 [R1+0x18d0], R12 ;  /* 0x0018d00c01007387 */ /* 0x0001e20000100c00 */
[----:B------:R-:W-:-:S02]  /*26080*/  IMAD.MOV.U32 R8, RZ, RZ, 0x1c24381c ;  /* 0x1c24381cff087424 */ /* 0x000fc400078e00ff */
[----:B------:R-:W-:Y:S01]  /*26090*/  IMAD.MOV.U32 R10, RZ, RZ, -0x4b388c4c ;  /* 0xb4c773b4ff0a7424 */ /* 0x000fe200078e00ff */
[----:B------:R1:W-:Y:S04]  /*260a0*/  STL.128 [R1+0x17b0], R28 ;  /* 0x0017b01c01007387 */ /* 0x0003e80000100c00 */
[----:B------:R2:W-:Y:S04]  /*260b0*/  STL.128 [R1+0x17f0], R16 ;  /* 0x0017f01001007387 */ /* 0x0005e80000100c00 */
[----:B------:R3:W-:Y:S01]  /*260c0*/  STL.128 [R1+0x1800], R32 ;  /* 0x0018002001007387 */ /* 0x0007e20000100c00 */
[----:B0-----:R-:W-:-:S03]  /*260d0*/  HFMA2 R15, -RZ, RZ, 0.006961822509765625, 1.5302734375 ;  /* 0x1f213e1fff0f7431 */ /* 0x001fc600000001ff */
[----:B------:R0:W-:Y:S01]  /*260e0*/  STL.128 [R1+0x1840], R20 ;  /* 0x0018401401007387 */ /* 0x0001e20000100c00 */
[----:B------:R-:W-:Y:S01]  /*260f0*/  IMAD.MOV.U32 R12, RZ, RZ, -0x17dc3418 ;  /* 0xe823cbe8ff0c7424 */ /* 0x000fe200078e00ff */
[----:B------:R-:W-:Y:S01]  /*26100*/  MOV R13, 0xdd7ca1dd ;  /* 0xdd7ca1dd000d7802 */ /* 0x000fe20000000f00 */
[----:B-1----:R-:W-:Y:S02]  /*26110*/  HFMA2 R31, -RZ, RZ, -0.00013768672943115234375, 0.00022983551025390625 ;  /* 0x88830b88ff1f7431 */ /* 0x002fe400000001ff */
[----:B------:R-:W-:Y:S01]  /*26120*/  IMAD.MOV.U32 R14, RZ, RZ, 0x749ce874 ;  /* 0x749ce874ff0e7424 */ /* 0x000fe200078e00ff */
[----:B------:R1:W-:Y:S01]  /*26130*/  STL.128 [R1+0x1900], R4 ;  /* 0x0019000401007387 */ /* 0x0003e20000100c00 */
[----:B--2---:R-:W-:Y:S02]  /*26140*/  HFMA2 R19, -RZ, RZ, 313, -0.544921875 ;  /* 0x5ce4b85cff137431 */ /* 0x004fe400000001ff */
[----:B------:R-:W-:Y:S01]  /*26150*/  IMAD.MOV.U32 R28, RZ, RZ, 0x22664422 ;  /* 0x22664422ff1c7424 */ /* 0x000fe200078e00ff */
[----:B------:R2:W-:Y:S01]  /*26160*/  STL.128 [R1+0x1910], R8 ;  /* 0x0019100801007387 */ /* 0x0005e20000100c00 */
[----:B---3--:R-:W-:Y:S01]  /*26170*/  HFMA2 R35, -RZ, RZ, 851, -4.3828125 ;  /* 0x62a6c462ff237431 */ /* 0x008fe200000001ff */
[----:B------:R-:W-:Y:S01]  /*26180*/  MOV R29, 0x2a7e542a ;  /* 0x2a7e542a001d7802 */ /* 0x000fe20000000f00 */
[----:B------:R-:W-:Y:S01]  /*26190*/  IMAD.MOV.U32 R30, RZ, RZ, -0x6f54c470 ;  /* 0x90ab3b90ff1e7424 */ /* 0x000fe200078e00ff */
[----:B------:R-:W-:Y:S01]  /*261a0*/  MOV R17, 0x60a0c06 ;  /* 0x060a0c0600117802 */ /* 0x000fe20000000f00 */
[----:B------:R-:W-:-:S02]  /*261b0*/  IMAD.MOV.U32 R16, RZ, RZ, 0x49db9249 ;  /* 0x49db9249ff107424 */ /* 0x000fc400078e00ff */
[----:B0-----:R-:W-:Y:S02]  /*261c0*/  HFMA2 R23, -RZ, RZ, -3146, -31.65625 ;  /* 0xea25cfeaff177431 */ /* 0x001fe400000001ff */
[----:B------:R-:W-:Y:S01]  /*261d0*/  IMAD.MOV.U32 R18, RZ, RZ, 0x246c4824 ;  /* 0x246c4824ff127424 */ /* 0x000fe200078e00ff */
[----:B------:R-:W-:Y:S01]  /*261e0*/  MOV R33, 0xd36ebdd3 ;  /* 0xd36ebdd300217802 */ /* 0x000fe20000000f00 */
[----:B------:R-:W-:Y:S01]  /*261f0*/  IMAD.MOV.U32 R32, RZ, RZ, -0x3da2603e ;  /* 0xc25d9fc2ff207424 */ /* 0x000fe200078e00ff */
[----:B------:R-:W-:Y:S01]  /*26200*/  MOV R21, 0x56faac56 ;  /* 0x56faac5600157802 */ /* 0x000fe20000000f00 */
[----:B------:R-:W-:Y:S02]  /*26210*/  IMAD.MOV.U32 R34, RZ, RZ, -0x5310bc54 ;  /* 0xacef43acff227424 */ /* 0x000fe400078e00ff */
[----:B-1----:R-:W-:Y:S02]  /*26220*/  HFMA2 R7, -RZ, RZ, 0.000370502471923828125, 0.00395965576171875 ;  /* 0x0e121c0eff077431 */ /* 0x002fe400000001ff */
[----:B------:R-:W-:-:S02]  /*26230*/  IMAD.MOV.U32 R20, RZ, RZ, 0x6cb4d86c ;  /* 0x6cb4d86cff147424 */ /* 0x000fc400078e00ff */
[----:B--2---:R-:W-:Y:S02]  /*26240*/  HFMA2 R11, -RZ, RZ, -0.7265625, 2930 ;  /* 0xb9d069b9ff0b7431 */ /* 0x004fe400000001ff */
[----:B------:R-:W-:Y:S01]  /*26250*/  IMAD.MOV.U32 R22, RZ, RZ, -0xbf80c0c ;  /* 0xf407f3f4ff167424 */ /* 0x000fe200078e00ff */
[----:B------:R-:W-:Y:S01]  /*26260*/  MOV R5, 0x3050603 ;  /* 0x0305060300057802 */ /* 0x000fe20000000f00 */
[----:B------:R-:W-:Y:S01]  /*26270*/  IMAD.MOV.U32 R4, RZ, RZ, 0x48d89048 ;  /* 0x48d89048ff047424 */ /* 0x000fe200078e00ff */
[----:B------:R-:W-:Y:S01]  /*26280*/  MOV R9, 0x355f6a35 ;  /* 0x355f6a3500097802 */ /* 0x000fe20000000f00 */
[----:B------:R-:W-:Y:S01]  /*26290*/  IMAD.MOV.U32 R6, RZ, RZ, -0x9fe080a ;  /* 0xf601f7f6ff067424 */ /* 0x000fe200078e00ff */
[----:B------:R0:W-:Y:S01]  /*262a0*/  STL.128 [R1+0x1920], R12 ;  /* 0x0019200c01007387 */ /* 0x0001e20000100c00 */
[----:B------:R-:W-:Y:S02]  /*262b0*/  IMAD.MOV.U32 R8, RZ, RZ, 0x61a3c261 ;  /* 0x61a3c261ff087424 */ /* 0x000fe400078e00ff */
[----:B------:R-:W-:Y:S01]  /*262c0*/  IMAD.MOV.U32 R10, RZ, RZ, 0x57f9ae57 ;  /* 0x57f9ae57ff0a7424 */ /* 0x000fe200078e00ff */
[----:B------:R1:W-:Y:S04]  /*262d0*/  STL.128 [R1+0x1850], R28 ;  /* 0x0018501c01007387 */ /* 0x0003e80000100c00 */
[----:B------:R2:W-:Y:S04]  /*262e0*/  STL.128 [R1+0x1890], R16 ;  /* 0x0018901001007387 */ /* 0x0005e80000100c00 */
[----:B------:R3:W-:Y:S01]  /*262f0*/  STL.128 [R1+0x18a0], R32 ;  /* 0x0018a02001007387 */ /* 0x0007e20000100c00 */
[----:B0-----:R-:W-:-:S03]  /*26300*/  HFMA2 R15, -RZ, RZ, -0.006565093994140625, 0.029754638671875 ;  /* 0x9eb9279eff0f7431 */ /* 0x001fc600000001ff */
[----:B------:R0:W-:Y:S01]  /*26310*/  STL.128 [R1+0x18e0], R20 ;  /* 0x0018e01401007387 */ /* 0x0001e20000100c00 */
[----:B------:R-:W-:Y:S01]  /*26320*/  IMAD.MOV.U32 R12, RZ, RZ, -0x796ee87a ;  /* 0x86911786ff0c7424 */ /* 0x000fe200078e00ff */
[----:B------:R-:W-:Y:S01]  /*26330*/  MOV R13, 0xc15899c1 ;  /* 0xc15899c1000d7802 */ /* 0x000fe20000000f00 */
[----:B-1----:R-:W-:Y:S02]  /*26340*/  HFMA2 R31, -RZ, RZ, 0.00012493133544921875, 0.000492095947265625 ;  /* 0x08181008ff1f7431 */ /* 0x002fe400000001ff */
[----:B------:R-:W-:Y:S01]  /*26350*/  IMAD.MOV.U32 R14, RZ, RZ, 0x1d273a1d ;  /* 0x1d273a1dff0e7424 */ /* 0x000fe200078e00ff */
[----:B------:R1:W-:Y:S01]  /*26360*/  STL.128 [R1+0x1950], R4 ;  /* 0x0019500401007387 */ /* 0x0003e20000100c00 */
[----:B--2---:R-:W-:Y:S02]  /*26370*/  HFMA2 R19, -RZ, RZ, -0.00019896030426025390625, 0.000460147857666015625 ;  /* 0x8a850f8aff137431 */ /* 0x004fe400000001ff */
[----:B------:R-:W-:Y:S01]  /*26380*/  IMAD.MOV.U32 R28, RZ, RZ, 0x65afca65 ;  /* 0x65afca65ff1c7424 */ /* 0x000fe200078e00ff */
[----:B------:R2:W-:Y:S01]  /*26390*/  STL.128 [R1+0x1960], R8 ;  /* 0x0019600801007387 */ /* 0x0005e20000100c00 */
[----:B---3--:R-:W-:Y:S01]  /*263a0*/  HFMA2 R35, -RZ, RZ, 1706, -17.59375 ;  /* 0x66aacc66ff237431 */ /* 0x008fe200000001ff */
[----:B------:R-:W-:Y:S01]  /*263b0*/  MOV R29, 0x7a8ef47a ;  /* 0x7a8ef47a001d7802 */ /* 0x000fe20000000f00 */
[----:B------:R-:W-:Y:S01]  /*263c0*/  IMAD.MOV.U32 R30, RZ, RZ, -0x5116b852 ;  /* 0xaee947aeff1e7424 */ /* 0x000fe200078e00ff */
[----:B------:R-:W-:Y:S01]  /*263d0*/  MOV R17, 0xbddc61bd ;  /* 0xbddc61bd00117802 */ /* 0x000fe20000000f00 */
[----:B------:R-:W-:-:S02]  /*263e0*/  IMAD.MOV.U32 R16, RZ, RZ, 0x4bdd964b ;  /* 0x4bdd964bff107424 */ /* 0x000fc400078e00ff */
[----:B0-----:R-:W-:Y:S02]  /*263f0*/  HFMA2 R23, -RZ, RZ, 0.000634670257568359375, 0.01184844970703125 ;  /* 0x11332211ff177431 */ /* 0x001fe400000001ff */
[----:B------:R-:W-:Y:S01]  /*26400*/  IMAD.MOV.U32 R18, RZ, RZ, -0x7479f275 ;  /* 0x8b860d8bff127424 */ /* 0x000fe200078e00ff */
[----:B------:R-:W-:Y:S01]  /*26410*/  MOV R33, 0x3e427c3e ;  /* 0x3e427c3e00217802 */ /* 0x000fe20000000f00 */
[----:B------:R-:W-:Y:S01]  /*26420*/  IMAD.MOV.U32 R32, RZ, RZ, 0x7090e070 ;  /* 0x7090e070ff207424 */ /* 0x000fe200078e00ff */
[----:B------:R-:W-:Y:S01]  /*26430*/  MOV R21, 0xf813ebf8 ;  /* 0xf813ebf800157802 */ /* 0x000fe20000000f00 */
[----:B------:R-:W-:Y:S02]  /*26440*/  IMAD.MOV.U32 R34, RZ, RZ, -0x4a3b8e4b ;  /* 0xb5c471b5ff227424 */ /* 0x000fe400078e00ff */
[----:B-1----:R-:W-:Y:S02]  /*26450*/  HFMA2 R7, -RZ, RZ, -2624, -11.8203125 ;  /* 0xe920c9e9ff077431 */ /* 0x002fe400000001ff */
[----:B------:R-:W-:-:S02]  /*26460*/  IMAD.MOV.U32 R20, RZ, RZ, -0x1ec7261f ;  /* 0xe138d9e1ff147424 */ /* 0x000fc400078e00ff */
[----:B--2---:R-:W-:Y:S02]  /*26470*/  HFMA2 R11, -RZ, RZ, -478.5, -0.0229339599609375 ;  /* 0xdf7aa5dfff0b7431 */ /* 0x004fe400000001ff */
[----:B------:R-:W-:Y:S01]  /*26480*/  IMAD.MOV.U32 R22, RZ, RZ, -0x674cd468 ;  /* 0x98b32b98ff167424 */ /* 0x000fe200078e00ff */
[----:B------:R-:W-:Y:S01]  /*26490*/  MOV R5, 0x1e223c1e ;  /* 0x1e223c1e00057802 */ /* 0x000fe20000000f00 */
[----:B------:R-:W-:Y:S01]  /*264a0*/  IMAD.MOV.U32 R4, RZ, RZ, -0x6449d265 ;  /* 0x9bb62d9bff047424 */ /* 0x000fe200078e00ff */
[----:B------:R-:W-:Y:S01]  /*264b0*/  MOV R9, 0x55ffaa55 ;  /* 0x55ffaa5500097802 */ /* 0x000fe20000000f00 */
[----:B------:R-:W-:Y:S01]  /*264c0*/  IMAD.MOV.U32 R6, RZ, RZ, -0x786dea79 ;  /* 0x87921587ff067424 */ /* 0x000fe200078e00ff */
[----:B------:R0:W-:Y:S01]  /*264d0*/  STL.128 [R1+0x1970], R12 ;  /* 0x0019700c01007387 */ /* 0x0001e20000100c00 */
[----:B------:R-:W-:Y:S02]  /*264e0*/  IMAD.MOV.U32 R8, RZ, RZ, -0x31b67832 ;  /* 0xce4987ceff087424 */ /* 0x000fe400078e00ff */
[----:B------:R-:W-:Y:S01]  /*264f0*/  IMAD.MOV.U32 R10, RZ, RZ, 0x28785028 ;  /* 0x28785028ff0a7424 */ /* 0x000fe200078e00ff */
[----:B------:R-:W-:Y:S04]  /*26500*/  STL.128 [R1+0x18f0], R28 ;  /* 0x0018f01c01007387 */ /* 0x000fe80000100c00 */
[----:B------:R-:W-:Y:S04]  /*26510*/  STL.128 [R1+0x1930], R16 ;  /* 0x0019301001007387 */ /* 0x000fe80000100c00 */
[----:B------:R-:W-:Y:S01]  /*26520*/  STL.128 [R1+0x1940], R32 ;  /* 0x0019402001007387 */ /* 0x000fe20000100c00 */
[----:B0-----:R-:W-:-:S02]  /*26530*/  HFMA2 R15, -RZ, RZ, 0.0003106594085693359375, 0.0029544830322265625 ;  /* 0x0d171a0dff0f7431 */ /* 0x001fc400000001ff */
[----:B------:R-:W-:Y:S01]  /*26540*/  IMAD.MOV.U32 R12, RZ, RZ, -0x7370fc74 ;  /* 0x8c8f038cff0c7424 */ /* 0x000fe200078e00ff */
[----:B------:R-:W-:Y:S01]  /*26550*/  MOV R13, 0xa1f859a1 ;  /* 0xa1f859a1000d7802 */ /* 0x000fe20000000f00 */
[----:B------:R-:W-:Y:S01]  /*26560*/  IMAD.MOV.U32 R14, RZ, RZ, -0x767ff677 ;  /* 0x89800989ff0e7424 */ /* 0x000fe200078e00ff */
[----:B------:R-:W-:Y:S04]  /*26570*/  STL.128 [R1+0x1980], R20 ;  /* 0x0019801401007387 */ /* 0x000fe80000100c00 */
[----:B------:R0:W-:Y:S04]  /*26580*/  STL.128 [R1+0x19a0], R4 ;  /* 0x0019a00401007387 */ /* 0x0001e80000100c00 */
[----:B------:R1:W-:Y:S04]  /*26590*/  STL.128 [R1+0x19b0], R8 ;  /* 0x0019b00801007387 */ /* 0x0003e80000100c00 */
[----:B------:R2:W-:Y:S01]  /*265a0*/  STL.128 [R1+0x19c0], R12 ;  /* 0x0019c00c01007387 */ /* 0x0005e20000100c00 */
[----:B0-----:R-:W-:-:S02]  /*265b0*/  HFMA2 R7, -RZ, RZ, 0.0015201568603515625, 0.0638427734375 ;  /* 0x163a2c16ff077431 */ /* 0x001fc400000001ff */
[----:B------:R-:W-:Y:S01]  /*265c0*/  IMAD.MOV.U32 R4, RZ, RZ, -0x4f348450 ;  /* 0xb0cb7bb0ff047424 */ /* 0x000fe200078e00ff */
[----:B------:R-:W-:Y:S01]  /*265d0*/  MOV R5, 0x54fca854 ;  /* 0x54fca85400057802 */ /* 0x000fe20000000f00 */
[----:B-1----:R-:W-:Y:S02]  /*265e0*/  HFMA2 R11, -RZ, RZ, 61280, -0.000363826751708984375 ;  /* 0x7b7b8df6ff0b7431 */ /* 0x002fe400000001ff */
[----:B------:R-:W-:Y:S01]  /*265f0*/  IMAD.MOV.U32 R6, RZ, RZ, -0x44299245 ;  /* 0xbbd66dbbff067424 */ /* 0x000fe200078e00ff */
[----:B------:R-:W-:Y:S01]  /*26600*/  MOV R9, 0x7c7c84f8 ;  /* 0x7c7c84f800097802 */ /* 0x000fe20000000f00 */
[----:B------:R-:W-:Y:S02]  /*26610*/  IMAD.MOV.U32 R8, RZ, RZ, 0x6363a5c6 ;  /* 0x6363a5c6ff087424 */ /* 0x000fe400078e00ff */
[----:B------:R-:W-:Y:S02]  /*26620*/  IMAD.MOV.U32 R10, RZ, RZ, 0x777799ee ;  /* 0x777799eeff0a7424 */ /* 0x000fe400078e00ff */
[----:B--2---:R-:W-:-:S02]  /*26630*/  HFMA2 R15, -RZ, RZ, -5.76953125, 73.0625 ;  /* 0xc5c55491ff0f7431 */ /* 0x004fc400000001ff */
[----:B------:R-:W-:Y:S01]  /*26640*/  IMAD.MOV.U32 R12, RZ, RZ, -0xd0df201 ;  /* 0xf2f20dffff0c7424 */ /* 0x000fe200078e00ff */
[----:B------:R-:W-:Y:S01]  /*26650*/  MOV R13, 0x6b6bbdd6 ;  /* 0x6b6bbdd6000d7802 */ /* 0x000fe20000000f00 */
[----:B------:R-:W-:Y:S01]  /*26660*/  IMAD.MOV.U32 R14, RZ, RZ, 0x6f6fb1de ;  /* 0x6f6fb1deff0e7424 */ /* 0x000fe200078e00ff */
        /* <DEDUP_REMOVED lines=9> */
[----:B------:R-:W-:Y:S02]  /*26700*/  IMAD.MOV.U32 R8, RZ, RZ, -0x505ea11 ;  /* 0xfafa15efff087424 */ /* 0x000fe400078e00ff */
[----:B------:R-:W-:Y:S02]  /*26710*/  IMAD.MOV.U32 R10, RZ, RZ, 0x4747c98e ;  /* 0x4747c98eff0a7424 */ /* 0x000fe400078e00ff */
[----:B--2---:R-:W-:-:S02]  /*26720*/  HFMA2 R13, -RZ, RZ, -77.25, 1971 ;  /* 0xd4d467b3ff0d7431 */ /* 0x004fc400000001ff */
[----:B------:R-:W-:Y:S01]  /*26730*/  IMAD.MOV.U32 R12, RZ, RZ, -0x525213bf ;  /* 0xadadec41ff0c7424 */ /* 0x000fe200078e00ff */
[----:B------:R-:W-:Y:S01]  /*26740*/  MOV R15, 0xafafea45 ;  /* 0xafafea45000f7802 */ /* 0x000fe20000000f00 */
[----:B------:R-:W-:Y:S01]  /*26750*/  IMAD.MOV.U32 R14, RZ, RZ, -0x5d5d02a1 ;  /* 0xa2a2fd5fff0e7424 */ /* 0x000fe200078e00ff */
[----:B------:R0:W-:Y:S04]  /*26760*/  STL.128 [R1+0x1e40], R4 ;  /* 0x001e400401007387 */ /* 0x0001e80000100c00 */
[----:B------:R1:W-:Y:S04]  /*26770*/  STL.128 [R1+0x1e50], R8 ;  /* 0x001e500801007387 */ /* 0x0003e80000100c00 */
[----:B------:R2:W-:Y:S01]  /*26780*/  STL.128 [R1+0x1e60], R12 ;  /* 0x001e600c01007387 */ /* 0x0005e20000100c00 */
[----:B0-----:R-:W-:-:S02]  /*26790*/  HFMA2 R7, -RZ, RZ, -19.1875, 30.046875 ;  /* 0xcccc4f83ff077431 */ /* 0x001fc400000001ff */
[----:B------:R-:W-:Y:S01]  /*267a0*/  IMAD.MOV.U32 R4, RZ, RZ, 0x36365a6c ;  /* 0x36365a6cff047424 */ /* 0x000fe200078e00ff */
[----:B------:R-:W-:Y:S01]  /*267b0*/  MOV R5, 0x3f3f417e ;  /* 0x3f3f417e00057802 */ /* 0x000fe20000000f00 */
[----:B-1----:R-:W-:Y:S02]  /*267c0*/  HFMA2 R11, -RZ, RZ, -12168, 0.00015175342559814453125 ;  /* 0xf1f108f9ff0b7431 */ /* 0x002fe400000001ff */
[----:B------:R-:W-:Y:S01]  /*267d0*/  IMAD.MOV.U32 R6, RZ, RZ, -0x808fd0b ;  /* 0xf7f702f5ff067424 */ /* 0x000fe200078e00ff */
[----:B------:R-:W-:Y:S01]  /*267e0*/  MOV R9, 0xa5a5f451 ;  /* 0xa5a5f45100097802 */ /* 0x000fe20000000f00 */
[----:B------:R-:W-:Y:S02]  /*267f0*/  IMAD.MOV.U32 R8, RZ, RZ, 0x34345c68 ;  /* 0x34345c68ff087424 */ /* 0x000fe400078e00ff */
[----:B------:R-:W-:Y:S02]  /*26800*/  IMAD.MOV.U32 R10, RZ, RZ, -0x1a1acb2f ;  /* 0xe5e534d1ff0a7424 */ /* 0x000fe400078e00ff */
[----:B--2---:R-:W-:-:S02]  /*26810*/  HFMA2 R15, -RZ, RZ, 0.00124073028564453125, 1.791015625 ;  /* 0x15153f2aff0f7431 */ /* 0x004fc400000001ff */
[----:B------:R-:W-:Y:S01]  /*26820*/  IMAD.MOV.U32 R12, RZ, RZ, 0x717193e2 ;  /* 0x717193e2ff0c7424 */ /* 0x000fe200078e00ff */
[----:B------:R-:W-:Y:S01]  /*26830*/  MOV R13, 0xd8d873ab ;  /* 0xd8d873ab000d7802 */ /* 0x000fe20000000f00 */
[----:B------:R-:W-:Y:S01]  /*26840*/  IMAD.MOV.U32 R14, RZ, RZ, 0x31315362 ;  /* 0x31315362ff0e7424 */ /* 0x000fe200078e00ff */
        /* <DEDUP_REMOVED lines=9> */
[----:B------:R-:W-:Y:S02]  /*268e0*/  IMAD.MOV.U32 R8, RZ, RZ, -0x1414d933 ;  /* 0xebeb26cdff087424 */ /* 0x000fe400078e00ff */
[----:B------:R-:W-:Y:S02]  /*268f0*/  IMAD.MOV.U32 R10, RZ, RZ, -0x4d4d3281 ;  /* 0xb2b2cd7fff0a7424 */ /* 0x000fe400078e00ff */
[----:B--2---:R-:W-:-:S02]  /*26900*/  HFMA2 R15, -RZ, RZ, 0.002979278564453125, 0.096923828125 ;  /* 0x1a1a2e34ff0f7431 */ /* 0x004fc400000001ff */
[----:B------:R-:W-:Y:S01]  /*26910*/  IMAD.MOV.U32 R12, RZ, RZ, 0x9091b12 ;  /* 0x09091b12ff0c7424 */ /* 0x000fe200078e00ff */
[----:B------:R-:W-:Y:S01]  /*26920*/  MOV R13, 0x83839e1d ;  /* 0x83839e1d000d7802 */ /* 0x000fe20000000f00 */
[----:B------:R-:W-:Y:S01]  /*26930*/  IMAD.MOV.U32 R14, RZ, RZ, 0x2c2c7458 ;  /* 0x2c2c7458ff0e7424 */ /* 0x000fe200078e00ff */
[----:B------:R0:W-:Y:S04]  /*26940*/  STL.128 [R1+0x1ee0], R4 ;  /* 0x001ee00401007387 */ /* 0x0001e80000100c00 */
[----:B------:R1:W-:Y:S04]  /*26950*/  STL.128 [R1+0x1ef0], R8 ;  /* 0x001ef00801007387 */ /* 0x0003e80000100c00 */
[----:B------:R2:W-:Y:S01]  /*26960*/  STL.128 [R1+0x1f00], R12 ;  /* 0x001f000c01007387 */ /* 0x0005e20000100c00 */
[----:B0-----:R-:W-:-:S02]  /*26970*/  HFMA2 R7, -RZ, RZ, -6.89029693603515625e-05, -0.00172710418701171875 ;  /* 0x84849713ff077431 */ /* 0x001fc400000001ff */
[----:B------:R-:W-:Y:S01]  /*26980*/  IMAD.MOV.U32 R4, RZ, RZ, 0x29297b52 ;  /* 0x29297b52ff047424 */ /* 0x000fe200078e00ff */
[----:B------:R-:W-:Y:S01]  /*26990*/  MOV R5, 0xe3e33edd ;  /* 0xe3e33edd00057802 */ /* 0x000fe20000000f00 */
[----:B-1----:R-:W-:Y:S02]  /*269a0*/  HFMA2 R10, -RZ, RZ, 0, 0 ;  /* 0x00000000ff0a7431 */ /* 0x002fe400000001ff */
[----:B------:R-:W-:Y:S01]  /*269b0*/  IMAD.MOV.U32 R6, RZ, RZ, 0x2f2f715e ;  /* 0x2f2f715eff067424 */ /* 0x000fe200078e00ff */
[----:B------:R-:W-:Y:S01]  /*269c0*/  MOV R9, 0xd1d168b9 ;  /* 0xd1d168b900097802 */ /* 0x000fe20000000f00 */
[----:B------:R-:W-:Y:S02]  /*269d0*/  IMAD.MOV.U32 R8, RZ, RZ, 0x5353f5a6 ;  /* 0x5353f5a6ff087424 */ /* 0x000fe400078e00ff */
[----:B------:R-:W-:Y:S02]  /*269e0*/  IMAD.MOV.U32 R11, RZ, RZ, -0x1212d33f ;  /* 0xeded2cc1ff0b7424 */ /* 0x000fe400078e00ff */
[----:B--2---:R-:W-:-:S02]  /*269f0*/  HFMA2 R15, -RZ, RZ, 235.375, -5848 ;  /* 0x5b5bedb6ff0f7431 */ /* 0x004fc400000001ff */
[----:B------:R-:W-:Y:S01]  /*26a00*/  IMAD.MOV.U32 R12, RZ, RZ, 0x20206040 ;  /* 0x20206040ff0c7424 */ /* 0x000fe200078e00ff */
[----:B------:R-:W-:Y:S01]  /*26a10*/  MOV R13, 0xfcfc1fe3 ;  /* 0xfcfc1fe3000d7802 */ /* 0x000fe20000000f00 */
[----:B------:R-:W-:Y:S01]  /*26a20*/  IMAD.MOV.U32 R14, RZ, RZ, -0x4e4e3787 ;  /* 0xb1b1c879ff0e7424 */ /* 0x000fe200078e00ff */
[----:B------:R0:W-:Y:S01]  /*26a30*/  STL.128 [R1+0x1f30], R4 ;  /* 0x001f300401007387 */ /* 0x0001e20000100c00 */
[----:B------:R-:W-:-:S03]  /*26a40*/  HFMA2 R31, -RZ, RZ, -0.00113582611083984375, 0.23681640625 ;  /* 0x94a73394ff1f7431 */ /* 0x000fc600000001ff */
[----:B------:R1:W-:Y:S01]  /*26a50*/  STL.128 [R1+0x1f40], R8 ;  /* 0x001f400801007387 */ /* 0x0003e20000100c00 */
[----:B------:R-:W-:Y:S01]  /*26a60*/  IMAD.MOV.U32 R28, RZ, RZ, 0x69bbd269 ;  /* 0x69bbd269ff1c7424 */ /* 0x000fe200078e00ff */
[----:B------:R-:W-:Y:S01]  /*26a70*/  MOV R29, 0xd970a9d9 ;  /* 0xd970a9d9001d7802 */ /* 0x000fe20000000f00 */
[----:B------:R-:W-:Y:S01]  /*26a80*/  IMAD.MOV.U32 R30, RZ, RZ, -0x7176f872 ;  /* 0x8e89078eff1e7424 */ /* 0x000fe200078e00ff */
[----:B------:R2:W-:Y:S01]  /*26a90*/  STL.128 [R1+0x1f50], R12 ;  /* 0x001f500c01007387 */ /* 0x0005e20000100c00 */
[----:B0-----:R-:W-:Y:S02]  /*26aa0*/  HFMA2 R7, -RZ, RZ, -65376, 0.00169086456298828125 ;  /* 0xfbfb16edff077431 */ /* 0x001fe400000001ff */
[----:B------:R-:W-:Y:S01]  /*26ab0*/  IMAD.MOV.U32 R4, RZ, RZ, -0x2f2f9445 ;  /* 0xd0d06bbbff047424 */ /* 0x000fe200078e00ff */
[----:B------:R-:W-:Y:S01]  /*26ac0*/  MOV R5, 0xefef2ac5 ;  /* 0xefef2ac500057802 */ /* 0x000fe20000000f00 */
[----:B-1----:R-:W-:Y:S02]  /*26ad0*/  HFMA2 R11, -RZ, RZ, -8.4221363067626953125e-05, -0.00099277496337890625 ;  /* 0x85859411ff0b7431 */ /* 0x002fe400000001ff */
[----:B------:R-:W-:Y:S01]  /*26ae0*/  IMAD.MOV.U32 R6, RZ, RZ, -0x55551ab1 ;  /* 0xaaaae54fff067424 */ /* 0x000fe200078e00ff */
[----:B------:R-:W-:Y:S01]  /*26af0*/  MOV R9, 0x4d4dd79a ;  /* 0x4d4dd79a00097802 */ /* 0x000fe20000000f00 */
[----:B------:R-:W-:-:S02]  /*26b00*/  IMAD.MOV.U32 R8, RZ, RZ, 0x4343c586 ;  /* 0x4343c586ff087424 */ /* 0x000fc400078e00ff */
[----:B------:R-:W-:Y:S01]  /*26b10*/  IMAD.MOV.U32 R10, RZ, RZ, 0x33335566 ;  /* 0x33335566ff0a7424 */ /* 0x000fe200078e00ff */
[----:B--2---:R-:W-:Y:S01]  /*26b20*/  MOV R13, 0xf9f910e9 ;  /* 0xf9f910e9000d7802 */ /* 0x004fe20000000f00 */
[----:B------:R-:W-:Y:S01]  /*26b30*/  IMAD.MOV.U32 R12, RZ, RZ, 0x4545cf8a ;  /* 0x4545cf8aff0c7424 */ /* 0x000fe200078e00ff */
[----:B------:R-:W-:Y:S01]  /*26b40*/  MOV R15, 0x7f7f81fe ;  /* 0x7f7f81fe000f7802 */ /* 0x000fe20000000f00 */
[----:B------:R-:W-:Y:S01]  /*26b50*/  IMAD.MOV.U32 R14, RZ, RZ, 0x2020604 ;  /* 0x02020604ff0e7424 */ /* 0x000fe200078e00ff */
[----:B------:R0:W-:Y:S01]  /*26b60*/  STL.128 [R1+0x1990], R28 ;  /* 0x0019901c01007387 */ /* 0x0001e20000100c00 */
[----:B------:R-:W-:Y:S02]  /*26b70*/  HFMA2 R19, -RZ, RZ, 2416, -35.25 ;  /* 0x68b8d068ff137431 */ /* 0x000fe400000001ff */
[----:B------:R-:W-:Y:S01]  /*26b80*/  HFMA2 R35, -RZ, RZ, 0.0004312992095947265625, 0.005916595458984375 ;  /* 0x0f111e0fff237431 */ /* 0x000fe200000001ff */
[----:B------:R1:W-:Y:S01]  /*26b90*/  STL.128 [R1+0x1f80], R4 ;  /* 0x001f800401007387 */ /* 0x0003e20000100c00 */
[----:B------:R-:W-:-:S03]  /*26ba0*/  IMAD.MOV.U32 R16, RZ, RZ, -0x40259a41 ;  /* 0xbfda65bfff107424 */ /* 0x000fc600078e00ff */
[----:B------:R2:W-:Y:S01]  /*26bb0*/  STL.128 [R1+0x1f90], R8 ;  /* 0x001f900801007387 */ /* 0x0005e20000100c00 */
[----:B------:R-:W-:Y:S01]  /*26bc0*/  MOV R17, 0xe631d7e6 ;  /* 0xe631d7e600117802 */ /* 0x000fe20000000f00 */
[----:B------:R-:W-:Y:S01]  /*26bd0*/  IMAD.MOV.U32 R18, RZ, RZ, 0x42c68442 ;  /* 0x42c68442ff127424 */ /* 0x000fe200078e00ff */
[----:B------:R-:W-:Y:S01]  /*26be0*/  MOV R33, 0x99b02999 ;  /* 0x99b0299900217802 */ /* 0x000fe20000000f00 */
[----:B------:R3:W-:Y:S01]  /*26bf0*/  STL.128 [R1+0x1fa0], R12 ;  /* 0x001fa00c01007387 */ /* 0x0007e20000100c00 */
[----:B------:R-:W-:Y:S01]  /*26c00*/  IMAD.MOV.U32 R32, RZ, RZ, 0x41c38241 ;  /* 0x41c38241ff207424 */ /* 0x000fe200078e00ff */
[----:B------:R-:W-:Y:S01]  /*26c10*/  MOV R21, 0x1010302 ;  /* 0x0101030200157802 */ /* 0x000fe20000000f00 */
[----:B0-----:R-:W-:Y:S02]  /*26c20*/  HFMA2 R29, -RZ, RZ, -125.4375, 858.5 ;  /* 0xd7d762b5ff1d7431 */ /* 0x001fe400000001ff */
[----:B------:R-:W-:Y:S01]  /*26c30*/  IMAD.MOV.U32 R34, RZ, RZ, 0x2d775a2d ;  /* 0x2d775a2dff227424 */ /* 0x000fe200078e00ff */
[----:B------:R-:W-:Y:S01]  /*26c40*/  MOV R23, 0x2b2b7d56 ;  /* 0x2b2b7d5600177802 */ /* 0x000fe20000000f00 */
[----:B-1----:R-:W-:-:S02]  /*26c50*/  HFMA2 R7, -RZ, RZ, -24400, 7.5399875640869140625e-05 ;  /* 0xf5f504f1ff077431 */ /* 0x002fc400000001ff */
[----:B------:R-:W-:Y:S01]  /*26c60*/  IMAD.MOV.U32 R20, RZ, RZ, 0x30305060 ;  /* 0x30305060ff147424 */ /* 0x000fe200078e00ff */
[----:B------:R-:W-:Y:S01]  /*26c70*/  MOV R31, 0x76769aec ;  /* 0x76769aec001f7802 */ /* 0x000fe20000000f00 */
[----:B--2---:R-:W-:Y:S02]  /*26c80*/  HFMA2 R11, -RZ, RZ, 0.01001739501953125, 929 ;  /* 0x21216342ff0b7431 */ /* 0x004fe400000001ff */
[----:B------:R-:W-:Y:S01]  /*26c90*/  IMAD.MOV.U32 R22, RZ, RZ, 0x6767a9ce ;  /* 0x6767a9ceff167424 */ /* 0x000fe200078e00ff */
[----:B------:R-:W-:Y:S01]  /*26ca0*/  MOV R5, 0x9d9dbc21 ;  /* 0x9d9dbc2100057802 */ /* 0x000fe20000000f00 */
[----:B------:R-:W-:Y:S01]  /*26cb0*/  IMAD.MOV.U32 R28, RZ, RZ, -0x101e619 ;  /* 0xfefe19e7ff1c7424 */ /* 0x000fe200078e00ff */
[----:B------:R-:W-:Y:S01]  /*26cc0*/  MOV R9, 0xb6b6c177 ;  /* 0xb6b6c17700097802 */ /* 0x000fe20000000f00 */
[----:B------:R-:W-:Y:S02]  /*26cd0*/  IMAD.MOV.U32 R30, RZ, RZ, -0x545419b3 ;  /* 0xababe64dff1e7424 */ /* 0x000fe400078e00ff */
[----:B---3--:R-:W-:-:S02]  /*26ce0*/  HFMA2 R15, -RZ, RZ, -54.5625, 5884 ;  /* 0xd2d26dbfff0f7431 */ /* 0x008fc400000001ff */
[----:B------:R-:W-:Y:S02]  /*26cf0*/  IMAD.MOV.U32 R4, RZ, RZ, -0x6d6d52c1 ;  /* 0x9292ad3fff047424 */ /* 0x000fe400078e00ff */
[----:B------:R-:W-:Y:S02]  /*26d00*/  IMAD.MOV.U32 R6, RZ, RZ, 0x38384870 ;  /* 0x38384870ff067424 */ /* 0x000fe400078e00ff */
[----:B------:R-:W-:Y:S02]  /*26d10*/  IMAD.MOV.U32 R8, RZ, RZ, -0x4343209d ;  /* 0xbcbcdf63ff087424 */ /* 0x000fe400078e00ff */
[----:B------:R-:W-:Y:S01]  /*26d20*/  IMAD.MOV.U32 R10, RZ, RZ, -0x25258a51 ;  /* 0xdada75afff0a7424 */ /* 0x000fe200078e00ff */
[----:B------:R-:W-:Y:S01]  /*26d30*/  MOV R13, 0xffff1ae5 ;  /* 0xffff1ae5000d7802 */ /* 0x000fe20000000f00 */
[----:B------:R-:W-:Y:S02]  /*26d40*/  IMAD.MOV.U32 R12, RZ, RZ, 0x10103020 ;  /* 0x10103020ff0c7424 */ /* 0x000fe400078e00ff */
[----:B------:R-:W-:Y:S01]  /*26d50*/  IMAD.MOV.U32 R14, RZ, RZ, -0xc0cf103 ;  /* 0xf3f30efdff0e7424 */ /* 0x000fe200078e00ff */
[----:B------:R0:W-:Y:S04]  /*26d60*/  STL.128 [R1+0x19d0], R16 ;  /* 0x0019d01001007387 */ /* 0x0001e80000100c00 */
[----:B------:R1:W-:Y:S04]  /*26d70*/  STL.128 [R1+0x19e0], R32 ;  /* 0x0019e02001007387 */ /* 0x0003e80000100c00 */
[----:B------:R2:W-:Y:S04]  /*26d80*/  STL.128 [R1+0x1e20], R20 ;  /* 0x001e201401007387 */ /* 0x0005e80000100c00 */
[----:B------:R3:W-:Y:S04]  /*26d90*/  STL.128 [R1+0x1e30], R28 ;  /* 0x001e301c01007387 */ /* 0x0007e80000100c00 */
[----:B------:R4:W-:Y:S01]  /*26da0*/  STL.128 [R1+0x1fd0], R4 ;  /* 0x001fd00401007387 */ /* 0x0009e20000100c00 */
[----:B0-----:R-:W-:-:S03]  /*26db0*/  HFMA2 R17, -RZ, RZ, -0.01812744140625, -30000 ;  /* 0xa4a4f753ff117431 */ /* 0x001fc600000001ff */
[----:B------:R0:W-:Y:S01]  /*26dc0*/  STL.128 [R1+0x1fe0], R8 ;  /* 0x001fe00801007387 */ /* 0x0001e20000100c00 */
[----:B-1----:R-:W-:Y:S02]  /*26dd0*/  HFMA2 R35, -RZ, RZ, 0.024017333984375, 3224 ;  /* 0x26266a4cff237431 */ /* 0x002fe400000001ff */
[----:B------:R-:W-:Y:S02]  /*26de0*/  IMAD.MOV.U32 R16, RZ, RZ, -0x636340dd ;  /* 0x9c9cbf23ff107424 */ /* 0x000fe400078e00ff */
[----:B--2---:R-:W-:Y:S01]  /*26df0*/  HFMA2 R23, -RZ, RZ, -3.880859375, 423.25 ;  /* 0xc3c35e9dff177431 */ /* 0x004fe200000001ff */
[----:B------:R1:W-:Y:S01]  /*26e00*/  STL.128 [R1+0x1ff0], R12 ;  /* 0x001ff00c01007387 */ /* 0x0003e20000100c00 */
[----:B------:R-:W-:Y:S02]  /*26e10*/  IMAD.MOV.U32 R18, RZ, RZ, 0x727296e4 ;  /* 0x727296e4ff127424 */ /* 0x000fe400078e00ff */
[----:B---3--:R-:W-:Y:S01]  /*26e20*/  HFMA2 R31, -RZ, RZ, -0.003223419189453125, -0.323974609375 ;  /* 0x9a9ab52fff1f7431 */ /* 0x008fe200000001ff */
[----:B------:R-:W-:Y:S01]  /*26e30*/  MOV R19, 0xc0c05b9b ;  /* 0xc0c05b9b00137802 */ /* 0x000fe20000000f00 */
[----:B------:R-:W-:-:S02]  /*26e40*/  IMAD.MOV.U32 R32, RZ, RZ, -0x48483d8b ;  /* 0xb7b7c275ff207424 */ /* 0x000fc400078e00ff */
[----:B----4-:R-:W-:Y:S01]  /*26e50*/  HFMA2 R7, -RZ, RZ, 1.3095703125, 7.4765625 ;  /* 0x3d3d477aff077431 */ /* 0x010fe200000001ff */
[----:B------:R-:W-:Y:S01]  /*26e60*/  MOV R33, 0xfdfd1ce1 ;  /* 0xfdfd1ce100217802 */ /* 0x000fe20000000f00 */
[----:B------:R-:W-:Y:S02]  /*26e70*/  IMAD.MOV.U32 R34, RZ, RZ, -0x6c6c51c3 ;  /* 0x9393ae3dff227424 */ /* 0x000fe400078e00ff */
[----:B0-----:R-:W-:Y:S02]  /*26e80*/  HFMA2 R11, -RZ, RZ, 15256, -0.0014400482177734375 ;  /* 0x737395e6ff0b7431 */ /* 0x001fe400000001ff */
[----:B------:R-:W-:Y:S01]  /*26e90*/  IMAD.MOV.U32 R20, RZ, RZ, 0x4040c08 ;  /* 0x04040c08ff147424 */ /* 0x000fe200078e00ff */
[----:B------:R-:W-:Y:S01]  /*26ea0*/  MOV R21, 0xc7c75295 ;  /* 0xc7c7529500157802 */ /* 0x000fe20000000f00 */
[----:B------:R-:W-:Y:S01]  /*26eb0*/  IMAD.MOV.U32 R22, RZ, RZ, 0x23236546 ;  /* 0x23236546ff167424 */ /* 0x000fe200078e00ff */
[----:B------:R-:W-:Y:S01]  /*26ec0*/  MOV R29, 0x9696a137 ;  /* 0x9696a137001d7802 */ /* 0x000fe20000000f00 */
[----:B------:R-:W-:Y:S01]  /*26ed0*/  IMAD.MOV.U32 R28, RZ, RZ, 0x18182830 ;  /* 0x18182830ff1c7424 */ /* 0x000fe200078e00ff */
[----:B------:R-:W-:Y:S01]  /*26ee0*/  MOV R5, 0xa7a7f255 ;  /* 0xa7a7f25500057802 */ /* 0x000fe20000000f00 */
[----:B------:R-:W-:Y:S01]  /*26ef0*/  IMAD.MOV.U32 R30, RZ, RZ, 0x5050f0a ;  /* 0x05050f0aff1e7424 */ /* 0x000fe200078e00ff */
[----:B------:R-:W-:Y:S01]  /*26f00*/  MOV R9, 0x5d5de7ba ;  /* 0x5d5de7ba00097802 */ /* 0x000fe20000000f00 */
[----:B------:R-:W-:Y:S01]  /*26f10*/  IMAD.MOV.U32 R4, RZ, RZ, -0x3b3ba86d ;  /* 0xc4c45793ff047424 */ /* 0x000fe200078e00ff */
[----:B-1----:R-:W-:Y:S01]  /*26f20*/  MOV R13, 0x81819819 ;  /* 0x81819819000d7802 */ /* 0x002fe20000000f00 */
[----:B------:R-:W-:Y:S01]  /*26f30*/  IMAD.MOV.U32 R6, RZ, RZ, 0x7e7e82fc ;  /* 0x7e7e82fcff067424 */ /* 0x000fe200078e00ff */
[----:B------:R-:W-:Y:S01]  /*26f40*/  MOV R15, 0xdcdc7fa3 ;  /* 0xdcdc7fa3000f7802 */ /* 0x000fe20000000f00 */
[----:B------:R-:W-:-:S02]  /*26f50*/  IMAD.MOV.U32 R8, RZ, RZ, 0x6464acc8 ;  /* 0x6464acc8ff087424 */ /* 0x000fc400078e00ff */
        /* <DEDUP_REMOVED lines=8> */
[----:B0-----:R-:W-:-:S03]  /*26fe0*/  HFMA2 R19, -RZ, RZ, -0.009033203125, -60256 ;  /* 0xa0a0fb5bff137431 */ /* 0x001fc600000001ff */
[----:B------:R0:W-:Y:S01]  /*26ff0*/  STL.128 [R1+0x2030], R8 ;  /* 0x0020300801007387 */ /* 0x0001e20000100c00 */
[----:B-1----:R-:W-:-:S03]  /*27000*/  HFMA2 R35, -RZ, RZ, -0.2406005859375, -25.953125 ;  /* 0xb3b3ce7dff237431 */ /* 0x002fc600000001ff */
[----:B------:R1:W-:Y:S01]  /*27010*/  STL.128 [R1+0x2040], R12 ;  /* 0x0020400c01007387 */ /* 0x0003e20000100c00 */
[----:B--2---:R-:W-:Y:S02]  /*27020*/  HFMA2 R23, -RZ, RZ, 0.65283203125, 14.890625 ;  /* 0x39394b72ff177431 */ /* 0x004fe400000001ff */
[----:B------:R-:W-:Y:S02]  /*27030*/  IMAD.MOV.U32 R16, RZ, RZ, 0x1b1b2d36 ;  /* 0x1b1b2d36ff107424 */ /* 0x000fe400078e00ff */
[----:B---3--:R-:W-:Y:S01]  /*27040*/  HFMA2 R31, -RZ, RZ, -31.234375, 13.0390625 ;  /* 0xcfcf4a85ff1f7431 */ /* 0x008fe200000001ff */
[----:B------:R-:W-:Y:S01]  /*27050*/  MOV R17, 0x6e6eb2dc ;  /* 0x6e6eb2dc00117802 */ /* 0x000fe20000000f00 */
[----:B------:R-:W-:Y:S02]  /*27060*/  IMAD.MOV.U32 R18, RZ, RZ, 0x5a5aeeb4 ;  /* 0x5a5aeeb4ff127424 */ /* 0x000fe400078e00ff */
[----:B----4-:R-:W-:Y:S02]  /*27070*/  HFMA2 R7, -RZ, RZ, -251.375, 27344 ;  /* 0xdbdb76adff077431 */ /* 0x010fe400000001ff */
[----:B------:R-:W-:Y:S01]  /*27080*/  IMAD.MOV.U32 R32, RZ, RZ, 0x5252f6a4 ;  /* 0x5252f6a4ff207424 */ /* 0x000fe200078e00ff */
[----:B------:R-:W-:Y:S01]  /*27090*/  MOV R33, 0x3b3b4d76 ;  /* 0x3b3b4d7600217802 */ /* 0x000fe20000000f00 */
[----:B0-----:R-:W-:-:S02]  /*270a0*/  HFMA2 R11, -RZ, RZ, 0.0001842975616455078125, 0.0059356689453125 ;  /* 0x0a0a1e14ff0b7431 */ /* 0x001fc400000001ff */
[----:B------:R-:W-:Y:S01]  /*270b0*/  IMAD.MOV.U32 R34, RZ, RZ, -0x29299e49 ;  /* 0xd6d661b7ff227424 */ /* 0x000fe200078e00ff */
[----:B------:R-:W-:Y:S01]  /*270c0*/  MOV R21, 0xcbcb468d ;  /* 0xcbcb468d00157802 */ /* 0x000fe20000000f00 */
[----:B-1----:R-:W-:Y:S02]  /*270d0*/  HFMA2 R15, -RZ, RZ, 279, -1208 ;  /* 0x5c5ce4b8ff0f7431 */ /* 0x002fe400000001ff */
        /* <DEDUP_REMOVED lines=19> */
[----:B0-----:R-:W-:-:S03]  /*27210*/  HFMA2 R17, -RZ, RZ, 1.05859375, 4.46875 ;  /* 0x3c3c4478ff117431 */ /* 0x001fc600000001ff */
[----:B------:R0:W-:Y:S01]  /*27220*/  STL.128 [R1+0x2080], R8 ;  /* 0x0020800801007387 */ /* 0x0001e20000100c00 */
[----:B-1----:R-:W-:-:S03]  /*27230*/  HFMA2 R35, -RZ, RZ, -0.0004613399505615234375, -0.00018370151519775390625 ;  /* 0x8f8f8a05ff237431 */ /* 0x002fc600000001ff */
[----:B------:R1:W-:Y:S01]  /*27240*/  STL.128 [R1+0x2090], R12 ;  /* 0x0020900c01007387 */ /* 0x0003e20000100c00 */
[----:B--2---:R-:W-:Y:S02]  /*27250*/  HFMA2 R23, -RZ, RZ, -5040, 0.12127685546875 ;  /* 0xecec2fc3ff177431 */ /* 0x004fe400000001ff */
[----:B------:R-:W-:Y:S02]  /*27260*/  IMAD.MOV.U32 R16, RZ, RZ, 0x5050f0a0 ;  /* 0x5050f0a0ff107424 */ /* 0x000fe400078e00ff */
[----:B---3--:R-:W-:Y:S02]  /*27270*/  HFMA2 R31, -RZ, RZ, 0.00173091888427734375, 0.6474609375 ;  /* 0x1717392eff1f7431 */ /* 0x008fe400000001ff */
[----:B------:R-:W-:Y:S01]  /*27280*/  IMAD.MOV.U32 R18, RZ, RZ, -0x606045db ;  /* 0x9f9fba25ff127424 */ /* 0x000fe200078e00ff */
[----:B------:R-:W-:Y:S01]  /*27290*/  MOV R19, 0xa8a8e34b ;  /* 0xa8a8e34b00137802 */ /* 0x000fe20000000f00 */
[----:B----4-:R-:W-:Y:S02]  /*272a0*/  HFMA2 R7, -RZ, RZ, 5556, -0.49072265625 ;  /* 0x6d6db7daff077431 */ /* 0x010fe400000001ff */
[----:B------:R-:W-:Y:S01]  /*272b0*/  IMAD.MOV.U32 R32, RZ, RZ, 0x5151f3a2 ;  /* 0x5151f3a2ff207424 */ /* 0x000fe200078e00ff */
[----:B------:R-:W-:Y:S01]  /*272c0*/  MOV R33, 0xa3a3fe5d ;  /* 0xa3a3fe5d00217802 */ /* 0x000fe20000000f00 */
[----:B0-----:R-:W-:-:S02]  /*272d0*/  HFMA2 R11, -RZ, RZ, -0.044219970703125, -548.5 ;  /* 0xa9a9e049ff0b7431 */ /* 0x001fc400000001ff */
[----:B------:R-:W-:Y:S01]  /*272e0*/  IMAD.MOV.U32 R34, RZ, RZ, 0x4040c080 ;  /* 0x4040c080ff227424 */ /* 0x000fe200078e00ff */
[----:B------:R-:W-:Y:S01]  /*272f0*/  MOV R21, 0xc0c1418 ;  /* 0x0c0c141800157802 */ /* 0x000fe20000000f00 */
[----:B-1----:R-:W-:Y:S02]  /*27300*/  HFMA2 R15, -RZ, RZ, -3540, 0.0226898193359375 ;  /* 0xeaea25cfff0f7431 */ /* 0x002fe400000001ff */
[----:B------:R-:W-:Y:S01]  /*27310*/  IMAD.MOV.U32 R20, RZ, RZ, -0x3232b37f ;  /* 0xcdcd4c81ff147424 */ /* 0x000fe200078e00ff */
[----:B------:R-:W-:Y:S01]  /*27320*/  MOV R29, 0x9797a235 ;  /* 0x9797a235001d7802 */ /* 0x000fe20000000f00 */
[----:B------:R-:W-:Y:S01]  /*27330*/  IMAD.MOV.U32 R22, RZ, RZ, 0x13133526 ;  /* 0x13133526ff167424 */ /* 0x000fe200078e00ff */
        /* <DEDUP_REMOVED lines=16> */
[----:B0-----:R-:W-:-:S03]  /*27440*/  HFMA2 R19, -RZ, RZ, -0.00013828277587890625, -4.6432018280029296875e-05 ;  /* 0x8888830bff137431 */ /* 0x001fc600000001ff */
[----:B------:R0:W-:Y:S01]  /*27450*/  STL.128 [R1+0x20d0], R8 ;  /* 0x0020d00801007387 */ /* 0x0001e20000100c00 */
[----:B-1----:R-:W-:-:S03]  /*27460*/  HFMA2 R35, -RZ, RZ, 0.000995635986328125, 1.0390625 ;  /* 0x14143c28ff237431 */ /* 0x002fc600000001ff */
[----:B------:R1:W-:Y:S01]  /*27470*/  STL.128 [R1+0x20e0], R12 ;  /* 0x0020e00c01007387 */ /* 0x0003e20000100c00 */
[----:B--2---:R-:W-:Y:S02]  /*27480*/  HFMA2 R23, -RZ, RZ, 817, -0.02642822265625 ;  /* 0x6262a6c4ff177431 */ /* 0x004fe400000001ff */
[----:B------:R-:W-:Y:S02]  /*27490*/  IMAD.MOV.U32 R16, RZ, RZ, 0x22226644 ;  /* 0x22226644ff107424 */ /* 0x000fe400078e00ff */
[----:B---3--:R-:W-:Y:S01]  /*274a0*/  HFMA2 R31, -RZ, RZ, 44832, -0.0002424716949462890625 ;  /* 0x79798bf2ff1f7431 */ /* 0x008fe200000001ff */
[----:B------:R-:W-:Y:S01]  /*274b0*/  MOV R17, 0x2a2a7e54 ;  /* 0x2a2a7e5400117802 */ /* 0x000fe20000000f00 */
[----:B------:R-:W-:Y:S02]  /*274c0*/  IMAD.MOV.U32 R18, RZ, RZ, -0x6f6f54c5 ;  /* 0x9090ab3bff127424 */ /* 0x000fe400078e00ff */
[----:B----4-:R-:W-:Y:S02]  /*274d0*/  HFMA2 R7, -RZ, RZ, -6.7734375, 44.71875 ;  /* 0xc6c65197ff077431 */ /* 0x010fe400000001ff */
[----:B------:R-:W-:Y:S01]  /*274e0*/  IMAD.MOV.U32 R32, RZ, RZ, 0x4646ca8c ;  /* 0x4646ca8cff207424 */ /* 0x000fe200078e00ff */
[----:B------:R-:W-:Y:S01]  /*274f0*/  MOV R33, 0xeeee29c7 ;  /* 0xeeee29c700217802 */ /* 0x000fe20000000f00 */
[----:B0-----:R-:W-:-:S02]  /*27500*/  HFMA2 R11, -RZ, RZ, 0.006954193115234375, 0.0102386474609375 ;  /* 0x1f1f213eff0b7431 */ /* 0x001fc400000001ff */
[----:B------:R-:W-:Y:S01]  /*27510*/  IMAD.MOV.U32 R34, RZ, RZ, -0x47472c95 ;  /* 0xb8b8d36bff227424 */ /* 0x000fe200078e00ff */
[----:B------:R-:W-:Y:S01]  /*27520*/  MOV R21, 0xd3d36ebd ;  /* 0xd3d36ebd00157802 */ /* 0x000fe20000000f00 */
[----:B-1----:R-:W-:Y:S02]  /*27530*/  HFMA2 R15, -RZ, RZ, -0.0001995563507080078125, -7.7188014984130859375e-05 ;  /* 0x8a8a850fff0f7431 */ /* 0x002fe400000001ff */
        /* <DEDUP_REMOVED lines=8> */
[----:B------:R-:W-:-:S02]  /*275c0*/  IMAD.MOV.U32 R4, RZ, RZ, 0x1c1c2438 ;  /* 0x1c1c2438ff047424 */ /* 0x000fc400078e00ff */
[----:B------:R-:W-:Y:S02]  /*275d0*/  IMAD.MOV.U32 R6, RZ, RZ, -0x4b4b388d ;  /* 0xb4b4c773ff067424 */ /* 0x000fe400078e00ff */
[----:B------:R-:W-:Y:S02]  /*275e0*/  IMAD.MOV.U32 R8, RZ, RZ, -0x1717dc35 ;  /* 0xe8e823cbff087424 */ /* 0x000fe400078e00ff */
[----:B------:R-:W-:Y:S02]  /*275f0*/  IMAD.MOV.U32 R10, RZ, RZ, 0x74749ce8 ;  /* 0x74749ce8ff0a7424 */ /* 0x000fe400078e00ff */
[----:B------:R-:W-:Y:S02]  /*27600*/  IMAD.MOV.U32 R12, RZ, RZ, 0x4b4bdd96 ;  /* 0x4b4bdd96ff0c7424 */ /* 0x000fe400078e00ff */
[----:B------:R-:W-:Y:S01]  /*27610*/  IMAD.MOV.U32 R14, RZ, RZ, -0x747479f3 ;  /* 0x8b8b860dff0e7424 */ /* 0x000fe200078e00ff */
[----:B------:R-:W0:Y:S01]  /*27620*/  S2R R37, SR_CgaCtaId ;  /* 0x0000000000257919 */ /* 0x000e220000008800 */
[----:B------:R1:W-:Y:S04]  /*27630*/  STL.128 [R1+0x2050], R16 ;  /* 0x0020501001007387 */ /* 0x0003e80000100c00 */
[----:B------:R2:W-:Y:S04]  /*27640*/  STL.128 [R1+0x2060], R32 ;  /* 0x0020602001007387 */ /* 0x0005e80000100c00 */
[----:B------:R3:W-:Y:S04]  /*27650*/  STL.128 [R1+0x20a0], R20 ;  /* 0x0020a01401007387 */ /* 0x0007e80000100c00 */
[----:B------:R4:W-:Y:S04]  /*27660*/  STL.128 [R1+0x20b0], R28 ;  /* 0x0020b01c01007387 */ /* 0x0009e80000100c00 */
[----:B------:R5:W-:Y:S01]  /*27670*/  STL.128 [R1+0x2110], R4 ;  /* 0x0021100401007387 */ /* 0x000be20000100c00 */
[----:B-1----:R-:W-:-:S03]  /*27680*/  HFMA2 R19, -RZ, RZ, 0.00012302398681640625, 0.001983642578125 ;  /* 0x08081810ff137431 */ /* 0x002fc600000001ff */
[----:B------:R1:W-:Y:S01]  /*27690*/  STL.128 [R1+0x2120], R8 ;  /* 0x0021200801007387 */ /* 0x0003e20000100c00 */
[----:B--2---:R-:W-:-:S03]  /*276a0*/  HFMA2 R35, -RZ, RZ, 0.0965576171875, 13024 ;  /* 0x2e2e725cff237431 */ /* 0x004fc600000001ff */
[----:B------:R2:W-:Y:S01]  /*276b0*/  STL.128 [R1+0x2130], R12 ;  /* 0x0021300c01007387 */ /* 0x0005e20000100c00 */
[----:B---3--:R-:W-:Y:S02]  /*276c0*/  HFMA2 R23, -RZ, RZ, 1638, -0.0531005859375 ;  /* 0x6666aaccff177431 */ /* 0x008fe400000001ff */
[----:B------:R-:W-:Y:S02]  /*276d0*/  IMAD.MOV.U32 R16, RZ, RZ, 0x6565afca ;  /* 0x6565afcaff107424 */ /* 0x000fe400078e00ff */
[----:B----4-:R-:W-:Y:S01]  /*276e0*/  HFMA2 R31, -RZ, RZ, 0.000369548797607421875, 0.0007457733154296875 ;  /* 0x0e0e121cff1f7431 */ /* 0x010fe200000001ff */
[----:B------:R-:W-:Y:S01]  /*276f0*/  MOV R17, 0x7a7a8ef4 ;  /* 0x7a7a8ef400117802 */ /* 0x000fe20000000f00 */
[----:B------:R-:W-:Y:S02]  /*27700*/  IMAD.MOV.U32 R18, RZ, RZ, -0x515116b9 ;  /* 0xaeaee947ff127424 */ /* 0x000fe400078e00ff */
[----:B-----5:R-:W-:Y:S02]  /*27710*/  HFMA2 R7, -RZ, RZ, -0.71533203125, -35.28125 ;  /* 0xb9b9d069ff077431 */ /* 0x020fe400000001ff */
[----:B------:R-:W-:Y:S01]  /*27720*/  IMAD.MOV.U32 R32, RZ, RZ, -0x45452a91 ;  /* 0xbabad56fff207424 */ /* 0x000fe200078e00ff */
[----:B------:R-:W-:Y:S01]  /*27730*/  MOV R33, 0x787888f0 ;  /* 0x787888f000217802 */ /* 0x000fe20000000f00 */
[----:B-1----:R-:W-:-:S02]  /*27740*/  HFMA2 R11, -RZ, RZ, -0.00646209716796875, -0.64404296875 ;  /* 0x9e9eb927ff0b7431 */ /* 0x002fc400000001ff */
[----:B------:R-:W-:Y:S01]  /*27750*/  IMAD.MOV.U32 R34, RZ, RZ, 0x25256f4a ;  /* 0x25256f4aff227424 */ /* 0x000fe200078e00ff */
[----:B------:R-:W-:Y:S01]  /*27760*/  MOV R21, 0x3e3e427c ;  /* 0x3e3e427c00157802 */ /* 0x000fe20000000f00 */
[----:B--2---:R-:W-:Y:S02]  /*27770*/  HFMA2 R15, -RZ, RZ, 0.000618457794189453125, 0.222900390625 ;  /* 0x11113322ff0f7431 */ /* 0x004fe400000001ff */
        /* <DEDUP_REMOVED lines=19> */
[----:B-1----:R-:W-:-:S03]  /*278b0*/  HFMA2 R19, -RZ, RZ, -0.001117706298828125, -0.0281219482421875 ;  /* 0x9494a733ff137431 */ /* 0x002fc600000001ff */
[----:B------:R1:W-:Y:S01]  /*278c0*/  STL.128 [R1+0x2170], R8 ;  /* 0x0021700801007387 */ /* 0x0003e20000100c00 */
[----:B--2---:R-:W-:-:S03]  /*278d0*/  HFMA2 R35, -RZ, RZ, -3026, 0.00934600830078125 ;  /* 0xe9e920c9ff237431 */ /* 0x004fc600000001ff */
[----:B------:R2:W-:Y:S01]  /*278e0*/  STL.128 [R1+0x2180], R12 ;  /* 0x0021800c01007387 */ /* 0x0005e20000100c00 */
[----:B---3--:R-:W-:Y:S02]  /*278f0*/  HFMA2 R23, -RZ, RZ, 0.0004308223724365234375, 0.00062465667724609375 ;  /* 0x0f0f111eff177431 */ /* 0x008fe400000001ff */
[----:B------:R-:W-:Y:S02]  /*27900*/  IMAD.MOV.U32 R16, RZ, RZ, 0x6969bbd2 ;  /* 0x6969bbd2ff107424 */ /* 0x000fe400078e00ff */
[----:B----4-:R-:W-:Y:S01]  /*27910*/  HFMA2 R31, -RZ, RZ, 0.0014858245849609375, 0.771484375 ;  /* 0x16163a2cff1f7431 */ /* 0x010fe200000001ff */
[----:B------:R-:W-:Y:S01]  /*27920*/  MOV R17, 0xd9d970a9 ;  /* 0xd9d970a900117802 */ /* 0x000fe20000000f00 */
[----:B------:R-:W-:Y:S02]  /*27930*/  IMAD.MOV.U32 R18, RZ, RZ, -0x717176f9 ;  /* 0x8e8e8907ff127424 */ /* 0x000fe400078e00ff */
[----:B-----5:R-:W-:Y:S02]  /*27940*/  HFMA2 R7, -RZ, RZ, -503.75, 54432 ;  /* 0xdfdf7aa5ff077431 */ /* 0x020fe400000001ff */
[----:B------:R-:W-:Y:S01]  /*27950*/  IMAD.MOV.U32 R32, RZ, RZ, -0x646449d3 ;  /* 0x9b9bb62dff207424 */ /* 0x000fe200078e00ff */
[----:B------:R-:W-:Y:S01]  /*27960*/  MOV R33, 0x1e1e223c ;  /* 0x1e1e223c00217802 */ /* 0x000fe20000000f00 */
[----:B-1----:R-:W-:-:S02]  /*27970*/  HFMA2 R11, -RZ, RZ, 0.0003082752227783203125, 0.0017337799072265625 ;  /* 0x0d0d171aff0b7431 */ /* 0x002fc400000001ff */
[----:B------:R-:W-:Y:S01]  /*27980*/  IMAD.MOV.U32 R34, RZ, RZ, -0x78786deb ;  /* 0x87879215ff227424 */ /* 0x000fe200078e00ff */
[----:B------:R-:W-:Y:S01]  /*27990*/  MOV R5, 0x5555ffaa ;  /* 0x5555ffaa00057802 */ /* 0x000fe20000000f00 */
[----:B--2---:R-:W-:Y:S02]  /*279a0*/  HFMA2 R15, -RZ, RZ, 2256, -0.6015625 ;  /* 0x6868b8d0ff0f7431 */ /* 0x004fe400000001ff */
        /* <DEDUP_REMOVED lines=8> */
[----:B------:R-:W-:-:S02]  /*27a30*/  IMAD.MOV.U32 R12, RZ, RZ, -0x4040259b ;  /* 0xbfbfda65ff0c7424 */ /* 0x000fc400078e00ff */
[----:B------:R-:W-:Y:S02]  /*27a40*/  IMAD.MOV.U32 R14, RZ, RZ, 0x4242c684 ;  /* 0x4242c684ff0e7424 */ /* 0x000fe400078e00ff */
[----:B------:R-:W-:Y:S02]  /*27a50*/  IMAD.MOV.U32 R20, RZ, RZ, 0x4141c382 ;  /* 0x4141c382ff147424 */ /* 0x000fe400078e00ff */
[----:B------:R-:W-:Y:S02]  /*27a60*/  IMAD.MOV.U32 R22, RZ, RZ, 0x2d2d775a ;  /* 0x2d2d775aff167424 */ /* 0x000fe400078e00ff */
[----:B------:R-:W-:Y:S02]  /*27a70*/  IMAD.MOV.U32 R28, RZ, RZ, -0x4f4f3485 ;  /* 0xb0b0cb7bff1c7424 */ /* 0x000fe400078e00ff */
[----:B------:R-:W-:Y:S01]  /*27a80*/  IMAD.MOV.U32 R30, RZ, RZ, -0x44442993 ;  /* 0xbbbbd66dff1e7424 */ /* 0x000fe200078e00ff */
[----:B------:R1:W-:Y:S04]  /*27a90*/  STL.128 [R1+0x2190], R16 ;  /* 0x0021901001007387 */ /* 0x0003e80000100c00 */
[----:B------:R1:W-:Y:S04]  /*27aa0*/  STL.128 [R1+0x21a0], R32 ;  /* 0x0021a02001007387 */ /* 0x0003e80000100c00 */
[----:B------:R1:W-:Y:S04]  /*27ab0*/  STL.128 [R1+0x21b0], R4 ;  /* 0x0021b00401007387 */ /* 0x0003e80000100c00 */
[----:B------:R1:W-:Y:S04]  /*27ac0*/  STL.128 [R1+0x21c0], R8 ;  /* 0x0021c00801007387 */ /* 0x0003e80000100c00 */
[----:B------:R1:W-:Y:S04]  /*27ad0*/  STL.128 [R1+0x21d0], R12 ;  /* 0x0021d00c01007387 */ /* 0x0003e80000100c00 */
[----:B------:R1:W-:Y:S04]  /*27ae0*/  STL.128 [R1+0x21e0], R20 ;  /* 0x0021e01401007387 */ /* 0x0003e80000100c00 */
[----:B------:R1:W-:Y:S01]  /*27af0*/  STL.128 [R1+0x21f0], R28 ;  /* 0x0021f01c01007387 */ /* 0x0003e20000100c00 */
[----:B------:R-:W-:-:S04]  /*27b00*/  MOV R27, 0x400 ;  /* 0x00000400001b7802 */ /* 0x000fc80000000f00 */
[C---:B------:R-:W-:Y:S01]  /*27b10*/  IADD3 R0, PT, PT, R27.reuse, 0x1200, RZ ;  /* 0x000012001b007810 */ /* 0x040fe20007ffe0ff */
[C---:B------:R-:W-:Y:S01]  /*27b20*/  VIADD R54, R27.reuse, 0x1100 ;  /* 0x000011001b367836 */ /* 0x040fe20000000000 */
[C---:B------:R-:W-:Y:S01]  /*27b30*/  IADD3 R26, PT, PT, R27.reuse, 0x1600, RZ ;  /* 0x000016001b1a7810 */ /* 0x040fe20007ffe0ff */
[C---:B------:R-:W-:Y:S02]  /*27b40*/  VIADD R3, R27.reuse, 0x1e00 ;  /* 0x00001e001b037836 */ /* 0x040fe40000000000 */
[----:B------:R-:W-:Y:S01]  /*27b50*/  VIADD R27, R27, 0x1a00 ;  /* 0x00001a001b1b7836 */ /* 0x000fe20000000000 */
[----:B------:R-:W-:Y:S01]  /*27b60*/  UIADD3 UR6, UPT, UPT, UR42, 0xe10, URZ ;  /* 0x00000e102a067890 */ /* 0x000fe2000fffe0ff */
[C---:B0-----:R-:W-:Y:S01]  /*27b70*/  LEA R0, R37.reuse, R0, 0x18 ;  /* 0x0000000025007211 */ /* 0x041fe200078ec0ff */
[----:B------:R-:W-:Y:S01]  /*27b80*/  UIADD3 UR5, UPT, UPT, UR42, 0x610, URZ ;  /* 0x000006102a057890 */ /* 0x000fe2000fffe0ff */
[C---:B------:R-:W-:Y:S01]  /*27b90*/  LEA R26, R37.reuse, R26, 0x18 ;  /* 0x0000001a251a7211 */ /* 0x040fe200078ec0ff */
[----:B------:R-:W-:Y:S01]  /*27ba0*/  UIADD3 UR4, UPT, UPT, UR42, 0x1610, URZ ;  /* 0x000016102a047890 */ /* 0x000fe2000fffe0ff */
[----:B------:R-:W-:-:S02]  /*27bb0*/  LEA R54, R37, R54, 0x18 ;  /* 0x0000003625367211 */ /* 0x000fc400078ec0ff */
[C---:B------:R-:W-:Y:S02]  /*27bc0*/  LEA R3, R37.reuse, R3, 0x18 ;  /* 0x0000000325037211 */ /* 0x040fe400078ec0ff */
[----:B------:R-:W-:Y:S01]  /*27bd0*/  LEA R27, R37, R27, 0x18 ;  /* 0x0000001b251b7211 */ /* 0x000fe200078ec0ff */
[----:B------:R-:W-:Y:S01]  /*27be0*/  BSSY.RECONVERGENT B0, `(.L_x_63) ;  /* 0x0000050000007945 */ /* 0x000fe20003800200 */
[----:B------:R-:W-:Y:S01]  /*27bf0*/  MOV R42, 0x7 ;  /* 0x00000007002a7802 */ /* 0x000fe20000000f00 */
[----:B------:R-:W-:Y:S01]  /*27c00*/  IMAD.U32 R43, RZ, RZ, UR6 ;  /* 0x00000006ff2b7e24 */ /* 0x000fe2000f8e00ff */
[----:B------:R-:W-:Y:S01]  /*27c10*/  MOV R44, UR5 ;  /* 0x00000005002c7c02 */ /* 0x000fe20008000f00 */
[----:B------:R-:W-:Y:S01]  /*27c20*/  IMAD.U32 R45, RZ, RZ, UR4 ;  /* 0x00000004ff2d7e24 */ /* 0x000fe2000f8e00ff */
[----:B------:R-:W-:Y:S01]  /*27c30*/  IADD3 R46, PT, PT, R54, 0x3, RZ ;  /* 0x00000003362e7810 */ /* 0x000fe20007ffe0ff */
[----:B------:R-:W-:Y:S01]  /*27c40*/  VIADD R47, R0, 0x10 ;  /* 0x00000010002f7836 */ /* 0x000fe20000000000 */
[----:B------:R-:W-:Y:S01]  /*27c50*/  IADD3 R51, PT, PT, R3, 0x10, RZ ;  /* 0x0000001003337810 */ /* 0x000fe20007ffe0ff */
[----:B------:R-:W-:Y:S01]  /*27c60*/  VIADD R52, R26, 0x10 ;  /* 0x000000101a347836 */ /* 0x000fe20000000000 */
[----:B-1----:R-:W-:-:S07]  /*27c70*/  IADD3 R53, PT, PT, R27, 0x10, RZ ;  /* 0x000000101b357810 */ /* 0x002fce0007ffe0ff */
.L_x_64:
[----:B------:R-:W2:Y:S04]  /*27c80*/  LDL.64 R40, [R2] ;  /* 0x0000000002287983 */ /* 0x000ea80000100a00 */
[----:B------:R-:W3:Y:S04]  /*27c90*/  LDL.128 R4, [R44+-0x10] ;  /* 0xfffff0002c047983 */ /* 0x000ee80000100c00 */
[----:B------:R-:W4:Y:S04]  /*27ca0*/  LDL.128 R8, [R43+-0x10] ;  /* 0xfffff0002b087983 */ /* 0x000f280000100c00 */
[----:B------:R-:W5:Y:S04]  /*27cb0*/  LDL.128 R12, [R45+-0x10] ;  /* 0xfffff0002d0c7983 */ /* 0x000f680000100c00 */
[----:B------:R-:W5:Y:S04]  /*27cc0*/  LDL.128 R16, [R50+-0x10] ;  /* 0xfffff00032107983 */ /* 0x000f680000100c00 */
[----:B------:R-:W5:Y:S04]  /*27cd0*/  LDL.128 R20, [R44] ;  /* 0x000000002c147983 */ /* 0x000f680000100c00 */
[----:B------:R-:W5:Y:S04]  /*27ce0*/  LDL.128 R28, [R43] ;  /* 0x000000002b1c7983 */ /* 0x000f680000100c00 */
[----:B------:R-:W5:Y:S01]  /*27cf0*/  LDL.128 R36, [R50] ;  /* 0x0000000032247983 */ /* 0x000f620000100c00 */
[----:B--2---:R-:W-:-:S02]  /*27d00*/  PRMT R33, R40, 0x7770, RZ ;  /* 0x0000777028217816 */ /* 0x004fc400000000ff */
[----:B------:R-:W-:-:S03]  /*27d10*/  PRMT R55, R40, 0x7771, RZ ;  /* 0x0000777128377816 */ /* 0x000fc600000000ff */
[----:B------:R0:W-:Y:S04]  /*27d20*/  STS.U8 [R46+-0x3], R33 ;  /* 0xfffffd212e007388 */ /* 0x0001e80000000000 */
[----:B---3--:R-:W-:Y:S01]  /*27d30*/  STS [R47+-0x10], R4 ;  /* 0xfffff0042f007388 */ /* 0x008fe20000000800 */
[----:B------:R-:W-:-:S03]  /*27d40*/  PRMT R61, R40, 0x7772, RZ ;  /* 0x00007772283d7816 */ /* 0x000fc600000000ff */
[----:B----4-:R-:W-:Y:S04]  /*27d50*/  STS [R52+-0x10], R8 ;  /* 0xfffff00834007388 */ /* 0x010fe80000000800 */
[----:B0-----:R0:W2:Y:S04]  /*27d60*/  LDL.128 R32, [R45] ;  /* 0x000000002d207983 */ /* 0x0010a80000100c00 */
[----:B-----5:R-:W-:Y:S04]  /*27d70*/  STS [R53+-0x10], R12 ;  /* 0xfffff00c35007388 */ /* 0x020fe80000000800 */
[----:B------:R-:W-:Y:S04]  /*27d80*/  STS [R51+-0x10], R16 ;  /* 0xfffff01033007388 */ /* 0x000fe80000000800 */
[----:B------:R1:W-:Y:S04]  /*27d90*/  STS.U8 [R46+-0x2], R55 ;  /* 0xfffffe372e007388 */ /* 0x0003e80000000000 */
[----:B------:R-:W-:Y:S01]  /*27da0*/  STS [R47+-0xc], R5 ;  /* 0xfffff4052f007388 */ /* 0x000fe20000000800 */
[----:B------:R-:W-:-:S03]  /*27db0*/  PRMT R59, R40, 0x7773, RZ ;  /* 0x00007773283b7816 */ /* 0x000fc600000000ff */
[----:B------:R3:W-:Y:S04]  /*27dc0*/  STS [R52+-0xc], R9 ;  /* 0xfffff40934007388 */ /* 0x0007e80000000800 */
[----:B------:R-:W-:Y:S04]  /*27dd0*/  STS [R53+-0xc], R13 ;  /* 0xfffff40d35007388 */ /* 0x000fe80000000800 */
[----:B------:R-:W-:Y:S04]  /*27de0*/  STS [R51+-0xc], R17 ;  /* 0xfffff41133007388 */ /* 0x000fe80000000800 */
[----:B------:R-:W-:Y:S04]  /*27df0*/  STS.U8 [R46+-0x1], R61 ;  /* 0xffffff3d2e007388 */ /* 0x000fe80000000000 */
[----:B------:R-:W-:Y:S01]  /*27e00*/  STS [R47+-0x8], R6 ;  /* 0xfffff8062f007388 */ /* 0x000fe20000000800 */
[----:B-1----:R-:W-:-:S03]  /*27e10*/  PRMT R55, R41, 0x7770, RZ ;  /* 0x0000777029377816 */ /* 0x002fc600000000ff */
[----:B------:R-:W-:Y:S04]  /*27e20*/  STS [R52+-0x8], R10 ;  /* 0xfffff80a34007388 */ /* 0x000fe80000000800 */
[----:B------:R-:W-:Y:S04]  /*27e30*/  STS [R53+-0x8], R14 ;  /* 0xfffff80e35007388 */ /* 0x000fe80000000800 */
[----:B------:R-:W-:Y:S04]  /*27e40*/  STS [R51+-0x8], R18 ;  /* 0xfffff81233007388 */ /* 0x000fe80000000800 */
[----:B------:R-:W-:Y:S04]  /*27e50*/  STS.U8 [R46], R59 ;  /* 0x0000003b2e007388 */ /* 0x000fe80000000000 */
[----:B------:R-:W-:Y:S01]  /*27e60*/  STS [R47+-0x4], R7 ;  /* 0xfffffc072f007388 */ /* 0x000fe20000000800 */
[----:B---3--:R-:W-:-:S03]  /*27e70*/  PRMT R9, R41, 0x7771, RZ ;  /* 0x0000777129097816 */ /* 0x008fc600000000ff */
[----:B------:R-:W-:Y:S01]  /*27e80*/  STS [R52+-0x4], R11 ;  /* 0xfffffc0b34007388 */ /* 0x000fe20000000800 */
[----:B------:R-:W-:-:S03]  /*27e90*/  VIADD R42, R42, 0x8 ;  /* 0x000000082a2a7836 */ /* 0x000fc60000000000 */
[----:B------:R-:W-:Y:S04]  /*27ea0*/  STS [R53+-0x4], R15 ;  /* 0xfffffc0f35007388 */ /* 0x000fe80000000800 */
[----:B------:R-:W-:Y:S04]  /*27eb0*/  STS [R51+-0x4], R19 ;  /* 0xfffffc1333007388 */ /* 0x000fe80000000800 */
[----:B------:R-:W-:Y:S01]  /*27ec0*/  STS.U8 [R46+0x1], R55 ;  /* 0x000001372e007388 */ /* 0x000fe20000000000 */
[----:B------:R-:W-:-:S03]  /*27ed0*/  PRMT R5, R41, 0x7773, RZ ;  /* 0x0000777329057816 */ /* 0x000fc600000000ff */
[----:B------:R-:W-:Y:S01]  /*27ee0*/  STS [R47], R20 ;  /* 0x000000142f007388 */ /* 0x000fe20000000800 */
[----:B------:R-:W-:-:S03]  /*27ef0*/  PRMT R41, R41, 0x7772, RZ ;  /* 0x0000777229297816 */ /* 0x000fc600000000ff */
[----:B------:R-:W-:Y:S01]  /*27f00*/  STS [R52], R28 ;  /* 0x0000001c34007388 */ /* 0x000fe20000000800 */
[----:B------:R-:W-:Y:S01]  /*27f10*/  ISETP.NE.AND P0, PT, R42, 0x107, PT ;  /* 0x000001072a00780c */ /* 0x000fe20003f05270 */
[----:B------:R-:W-:Y:S01]  /*27f20*/  VIADD R44, R44, 0x20 ;  /* 0x000000202c2c7836 */ /* 0x000fe20000000000 */
[----:B------:R-:W-:Y:S01]  /*27f30*/  IADD3 R2, PT, PT, R2, 0x8, RZ ;  /* 0x0000000802027810 */ /* 0x000fe20007ffe0ff */
[----:B0-----:R-:W-:Y:S01]  /*27f40*/  VIADD R45, R45, 0x20 ;  /* 0x000000202d2d7836 */ /* 0x001fe20000000000 */
[----:B------:R-:W-:Y:S02]  /*27f50*/  IADD3 R43, PT, PT, R43, 0x20, RZ ;  /* 0x000000202b2b7810 */ /* 0x000fe40007ffe0ff */
[----:B------:R-:W-:Y:S01]  /*27f60*/  IADD3 R50, PT, PT, R50, 0x20, RZ ;  /* 0x0000002032327810 */ /* 0x000fe20007ffe0ff */
[----:B--2---:R-:W-:Y:S04]  /*27f70*/  STS [R53], R32 ;  /* 0x0000002035007388 */ /* 0x004fe80000000800 */
[----:B------:R-:W-:Y:S04]  /*27f80*/  STS [R51], R36 ;  /* 0x0000002433007388 */ /* 0x000fe80000000800 */
[----:B------:R-:W-:Y:S04]  /*27f90*/  STS.U8 [R46+0x2], R9 ;  /* 0x000002092e007388 */ /* 0x000fe80000000000 */
[----:B------:R-:W-:Y:S04]  /*27fa0*/  STS [R47+0x4], R21 ;  /* 0x000004152f007388 */ /* 0x000fe80000000800 */
[----:B------:R-:W-:Y:S04]  /*27fb0*/  STS [R52+0x4], R29 ;  /* 0x0000041d34007388 */ /* 0x000fe80000000800 */
[----:B------:R-:W-:Y:S04]  /*27fc0*/  STS [R53+0x4], R33 ;  /* 0x0000042135007388 */ /* 0x000fe80000000800 */
[----:B------:R-:W-:Y:S04]  /*27fd0*/  STS [R51+0x4], R37 ;  /* 0x0000042533007388 */ /* 0x000fe80000000800 */
[----:B------:R-:W-:Y:S04]  /*27fe0*/  STS.U8 [R46+0x3], R41 ;  /* 0x000003292e007388 */ /* 0x000fe80000000000 */
[----:B------:R-:W-:Y:S04]  /*27ff0*/  STS [R47+0x8], R22 ;  /* 0x000008162f007388 */ /* 0x000fe80000000800 */
[----:B------:R-:W-:Y:S04]  /*28000*/  STS [R52+0x8], R30 ;  /* 0x0000081e34007388 */ /* 0x000fe80000000800 */
[----:B------:R-:W-:Y:S04]  /*28010*/  STS [R53+0x8], R34 ;  /* 0x0000082235007388 */ /* 0x000fe80000000800 */
[----:B------:R-:W-:Y:S04]  /*28020*/  STS [R51+0x8], R38 ;  /* 0x0000082633007388 */ /* 0x000fe80000000800 */
[----:B------:R0:W-:Y:S04]  /*28030*/  STS.U8 [R46+0x4], R5 ;  /* 0x000004052e007388 */ /* 0x0001e80000000000 */
[----:B------:R1:W-:Y:S04]  /*28040*/  STS [R47+0xc], R23 ;  /* 0x00000c172f007388 */ /* 0x0003e80000000800 */
[----:B------:R2:W-:Y:S01]  /*28050*/  STS [R52+0xc], R31 ;  /* 0x00000c1f34007388 */ /* 0x0005e20000000800 */
[----:B0-----:R-:W-:-:S03]  /*28060*/  VIADD R46, R46, 0x8 ;  /* 0x000000082e2e7836 */ /* 0x001fc60000000000 */
[----:B------:R0:W-:Y:S01]  /*28070*/  STS [R53+0xc], R35 ;  /* 0x00000c2335007388 */ /* 0x0001e20000000800 */
[----:B-1----:R-:W-:-:S03]  /*28080*/  IADD3 R47, PT, PT, R47, 0x20, RZ ;  /* 0x000000202f2f7810 */ /* 0x002fc60007ffe0ff */
[----:B------:R1:W-:Y:S01]  /*28090*/  STS [R51+0xc], R39 ;  /* 0x00000c2733007388 */ /* 0x0003e20000000800 */
[----:B--2---:R-:W-:Y:S01]  /*280a0*/  VIADD R52, R52, 0x20 ;  /* 0x0000002034347836 */ /* 0x004fe20000000000 */
[----:B0-----:R-:W-:Y:S01]  /*280b0*/  IADD3 R53, PT, PT, R53, 0x20, RZ ;  /* 0x0000002035357810 */ /* 0x001fe20007ffe0ff */
[----:B-1----:R-:W-:Y:S01]  /*280c0*/  VIADD R51, R51, 0x20 ;  /* 0x0000002033337836 */ /* 0x002fe20000000000 */
[----:B------:R-:W-:Y:S06]  /*280d0*/  @P0 BRA `(.L_x_64) ;  /* 0xfffffff800e80947 */ /* 0x000fec000383ffff */
[----:B------:R-:W-:Y:S05]  /*280e0*/  BSYNC.RECONVERGENT B0 ;  /* 0x0000000000007941 */ /* 0x000fea0003800200 */
.L_x_63:
[----:B------:R-:W2:Y:S01]  /*280f0*/  LD.E.64 R16, desc[UR36][R48.64+0x8] ;  /* 0x0000082430107980 */ /* 0x000ea2000c101b00 */
[----:B------:R-:W0:Y:S03]  /*28100*/  LDCU.64 UR4, c[0x0][0x380] ;  /* 0x00007000ff0477ac */ /* 0x000e260008000a00 */
[----:B------:R-:W2:Y:S04]  /*28110*/  LDG.E R6, desc[UR36][R56.64+0xc] ;  /* 0x00000c2438067981 */ /* 0x000ea8000c1e1900 */
[----:B------:R-:W3:Y:S04]  /*28120*/  LDG.E R2, desc[UR36][R56.64+0x4] ;  /* 0x0000042438027981 */ /* 0x000ee8000c1e1900 */
[----:B------:R-:W3:Y:S04]  /*28130*/  LD.E.64 R4, desc[UR36][R48.64] ;  /* 0x0000002430047980 */ /* 0x000ee8000c101b00 */
        /* <DEDUP_REMOVED lines=10> */
[----:B--2---:R-:W-:-:S03]  /*281e0*/  LOP3.LUT R17, R6, R17, RZ, 0x3c, !PT ;  /* 0x0000001106117212 */ /* 0x004fc600078e3cff */
[----:B------:R-:W2:Y:S01]  /*281f0*/  LDG.E R6, desc[UR36][R56.64+0x3c] ;  /* 0x00003c2438067981 */ /* 0x000ea2000c1e1900 */
[----:B---3--:R-:W-:-:S03]  /*28200*/  LOP3.LUT R18, R2, R5, RZ, 0x3c, !PT ;  /* 0x0000000502127212 */ /* 0x008fc600078e3cff */
[----:B------:R-:W3:Y:S01]  /*28210*/  LDG.E R5, desc[UR36][R56.64+0x30] ;  /* 0x0000302438057981 */ /* 0x000ee2000c1e1900 */
[----:B----4-:R-:W-:-:S03]  /*28220*/  LOP3.LUT R15, R15, R4, RZ, 0x3c, !PT ;  /* 0x000000040f0f7212 */ /* 0x010fc600078e3cff */
[----:B------:R-:W4:Y:S04]  /*28230*/  LDG.E R4, desc[UR36][R56.64+0x34] ;  /* 0x0000342438047981 */ /* 0x000f28000c1e1900 */
[----:B------:R-:W4:Y:S01]  /*28240*/  LDG.E R2, desc[UR36][R56.64+0x38] ;  /* 0x0000382438027981 */ /* 0x000f22000c1e1900 */
[----:B-----5:R-:W-:Y:S01]  /*28250*/  LOP3.LUT R16, R19, R16, RZ, 0x3c, !PT ;  /* 0x0000001013107212 */ /* 0x020fe200078e3cff */
[----:B------:R-:W-:Y:S01]  /*28260*/  IMAD.SHL.U32 R32, R18, 0x4, RZ ;  /* 0x0000000412207824 */ /* 0x000fe200078e00ff */
[----:B------:R-:W-:Y:S02]  /*28270*/  SHF.R.U32.HI R19, RZ, 0x16, R15 ;  /* 0x00000016ff137819 */ /* 0x000fe4000001160f */
[----:B------:R-:W-:Y:S02]  /*28280*/  SHF.L.U32 R30, R15, 0x2, RZ ;  /* 0x000000020f1e7819 */ /* 0x000fe400000006ff */
[----:B------:R-:W-:-:S02]  /*28290*/  SHF.R.U32.HI R29, RZ, 0xe, R18 ;  /* 0x0000000eff1d7819 */ /* 0x000fc40000011612 */
[--C-:B------:R-:W-:Y:S02]  /*282a0*/  SHF.R.U32.HI R31, RZ, 0x16, R18.reuse ;  /* 0x00000016ff1f7819 */ /* 0x100fe40000011612 */
[----:B------:R-:W-:Y:S02]  /*282b0*/  SHF.R.U32.HI R34, RZ, 0x6, R18 ;  /* 0x00000006ff227819 */ /* 0x000fe40000011612 */
[----:B------:R-:W-:Y:S02]  /*282c0*/  SHF.R.U32.HI R20, RZ, 0x6, R15 ;  /* 0x00000006ff147819 */ /* 0x000fe4000001160f */
[----:B------:R-:W-:Y:S02]  /*282d0*/  SHF.R.U32.HI R33, RZ, 0xe, R16 ;  /* 0x0000000eff217819 */ /* 0x000fe40000011610 */
[--C-:B------:R-:W-:Y:S02]  /*282e0*/  SHF.R.U32.HI R18, RZ, 0x6, R17.reuse ;  /* 0x00000006ff127819 */ /* 0x100fe40000011611 */
[----:B------:R-:W-:-:S02]  /*282f0*/  SHF.R.U32.HI R23, RZ, 0xe, R17 ;  /* 0x0000000eff177819 */ /* 0x000fc40000011611 */
[----:B------:R-:W-:Y:S02]  /*28300*/  SHF.R.U32.HI R28, RZ, 0xe, R15 ;  /* 0x0000000eff1c7819 */ /* 0x000fe4000001160f */
[----:B------:R-:W-:Y:S02]  /*28310*/  SHF.R.U32.HI R21, RZ, 0x16, R17 ;  /* 0x00000016ff157819 */ /* 0x000fe40000011611 */
[--C-:B------:R-:W-:Y:S02]  /*28320*/  SHF.R.U32.HI R36, RZ, 0x6, R16.reuse ;  /* 0x00000006ff247819 */ /* 0x100fe40000011610 */
[----:B------:R-:W-:Y:S02]  /*28330*/  SHF.R.U32.HI R35, RZ, 0x16, R16 ;  /* 0x00000016ff237819 */ /* 0x000fe40000011610 */
[----:B------:R-:W-:Y:S02]  /*28340*/  LOP3.LUT R15, R19, 0x3fc, RZ, 0xc0, !PT ;  /* 0x000003fc130f7812 */ /* 0x000fe400078ec0ff */
[----:B------:R-:W-:-:S02]  /*28350*/  SHF.L.U32 R37, R16, 0x2, RZ ;  /* 0x0000000210257819 */ /* 0x000fc400000006ff */
[----:B------:R-:W-:Y:S02]  /*28360*/  LOP3.LUT R30, R30, 0x3fc, RZ, 0xc0, !PT ;  /* 0x000003fc1e1e7812 */ /* 0x000fe400078ec0ff */
[----:B------:R-:W-:Y:S01]  /*28370*/  LOP3.LUT R31, R31, 0x3fc, RZ, 0xc0, !PT ;  /* 0x000003fc1f1f7812 */ /* 0x000fe200078ec0ff */
[----:B------:R-:W-:Y:S01]  /*28380*/  IMAD.SHL.U32 R22, R17, 0x4, RZ ;  /* 0x0000000411167824 */ /* 0x000fe200078e00ff */
[----:B------:R-:W-:Y:S02]  /*28390*/  LOP3.LUT R16, R20, 0x3fc, RZ, 0xc0, !PT ;  /* 0x000003fc14107812 */ /* 0x000fe400078ec0ff */
[----:B------:R-:W-:Y:S02]  /*283a0*/  LOP3.LUT R33, R33, 0x3fc, RZ, 0xc0, !PT ;  /* 0x000003fc21217812 */ /* 0x000fe400078ec0ff */
[----:B------:R-:W-:Y:S02]  /*283b0*/  LOP3.LUT R18, R18, 0x3fc, RZ, 0xc0, !PT ;  /* 0x000003fc12127812 */ /* 0x000fe400078ec0ff */
[----:B------:R-:W-:-:S02]  /*283c0*/  LOP3.LUT R23, R23, 0x3fc, RZ, 0xc0, !PT ;  /* 0x000003fc17177812 */ /* 0x000fc400078ec0ff */
[----:B------:R-:W-:Y:S02]  /*283d0*/  LOP3.LUT R34, R34, 0x3fc, RZ, 0xc0, !PT ;  /* 0x000003fc22227812 */ /* 0x000fe400078ec0ff */
[----:B------:R-:W-:Y:S02]  /*283e0*/  LOP3.LUT R21, R21, 0x3fc, RZ, 0xc0, !PT ;  /* 0x000003fc15157812 */ /* 0x000fe400078ec0ff */
[----:B------:R-:W-:Y:S02]  /*283f0*/  LOP3.LUT R17, R28, 0x3fc, RZ, 0xc0, !PT ;  /* 0x000003fc1c117812 */ /* 0x000fe400078ec0ff */
[----:B------:R-:W-:Y:S02]  /*28400*/  LOP3.LUT R29, R29, 0x3fc, RZ, 0xc0, !PT ;  /* 0x000003fc1d1d7812 */ /* 0x000fe400078ec0ff */
[----:B------:R-:W-:Y:S02]  /*28410*/  LOP3.LUT R36, R36, 0x3fc, RZ, 0xc0, !PT ;  /* 0x000003fc24247812 */ /* 0x000fe400078ec0ff */
[----:B------:R-:W-:-:S02]  /*28420*/  LOP3.LUT R35, R35, 0x3fc, RZ, 0xc0, !PT ;  /* 0x000003fc23237812 */ /* 0x000fc400078ec0ff */
[C---:B------:R-:W-:Y:S01]  /*28430*/  IADD3 R20, PT, PT, R0.reuse, R15, RZ ;  /* 0x0000000f00147210 */ /* 0x040fe20007ffe0ff */
[----:B------:R-:W-:Y:S01]  /*28440*/  IMAD.IADD R31, R0, 0x1, R31 ;  /* 0x00000001001f7824 */ /* 0x000fe200078e021f */
[----:B------:R-:W-:Y:S01]  /*28450*/  IADD3 R15, PT, PT, R3, R30, RZ ;  /* 0x0000001e030f7210 */ /* 0x000fe20007ffe0ff */
[----:B------:R-:W-:Y:S01]  /*28460*/  IMAD.IADD R19, R27, 0x1, R16 ;  /* 0x000000011b137824 */ /* 0x000fe200078e0210 */
[----:B------:R-:W-:Y:S01]  /*28470*/  LOP3.LUT R28, R37, 0x3fc, RZ, 0xc0, !PT ;  /* 0x000003fc251c7812 */ /* 0x000fe200078ec0ff */
[C---:B------:R-:W-:Y:S01]  /*28480*/  IMAD.IADD R33, R26.reuse, 0x1, R33 ;  /* 0x000000011a217824 */ /* 0x040fe200078e0221 */
[C---:B------:R-:W-:Y:S01]  /*28490*/  IADD3 R30, PT, PT, R27.reuse, R18, RZ ;  /* 0x000000121b1e7210 */ /* 0x040fe20007ffe0ff */
[----:B------:R-:W-:Y:S01]  /*284a0*/  IMAD.IADD R23, R26, 0x1, R23 ;  /* 0x000000011a177824 */ /* 0x000fe200078e0217 */
[----:B------:R-:W-:Y:S01]  /*284b0*/  LOP3.LUT R32, R32, 0x3fc, RZ, 0xc0, !PT ;  /* 0x000003fc20207812 */ /* 0x000fe200078ec0ff */
[C---:B------:R-:W-:Y:S01]  /*284c0*/  IMAD.IADD R34, R27.reuse, 0x1, R34 ;  /* 0x000000011b227824 */ /* 0x040fe200078e0222 */
[----:B------:R-:W-:Y:S01]  /*284d0*/  LOP3.LUT R22, R22, 0x3fc, RZ, 0xc0, !PT ;  /* 0x000003fc16167812 */ /* 0x000fe200078ec0ff */
[----:B------:R-:W-:Y:S01]  /*284e0*/  IMAD.IADD R21, R0, 0x1, R21 ;  /* 0x0000000100157824 */ /* 0x000fe200078e0215 */
[C---:B------:R-:W-:Y:S01]  /*284f0*/  IADD3 R29, PT, PT, R26.reuse, R29, RZ ;  /* 0x0000001d1a1d7210 */ /* 0x040fe20007ffe0ff */
[----:B------:R-:W-:Y:S01]  /*28500*/  IMAD.IADD R37, R26, 0x1, R17 ;  /* 0x000000011a257824 */ /* 0x000fe200078e0211 */
[----:B------:R-:W-:-:S02]  /*28510*/  IADD3 R36, PT, PT, R27, R36, RZ ;  /* 0x000000241b247210 */ /* 0x000fc40007ffe0ff */
[----:B------:R-:W-:Y:S01]  /*28520*/  IADD3 R35, PT, PT, R0, R35, RZ ;  /* 0x0000002300237210 */ /* 0x000fe20007ffe0ff */
[C---:B------:R-:W-:Y:S01]  /*28530*/  IMAD.IADD R17, R3.reuse, 0x1, R28 ;  /* 0x0000000103117824 */ /* 0x040fe200078e021c */
[C---:B------:R-:W-:Y:S01]  /*28540*/  IADD3 R16, PT, PT, R3.reuse, R32, RZ ;  /* 0x0000002003107210 */ /* 0x040fe20007ffe0ff */
[----:B------:R-:W-:Y:S01]  /*28550*/  LDS R31, [R31] ;  /* 0x000000001f1f7984 */ /* 0x000fe20000000800 */
[----:B------:R-:W-:-:S03]  /*28560*/  IADD3 R22, PT, PT, R3, R22, RZ ;  /* 0x0000001603167210 */ /* 0x000fc60007ffe0ff */
[----:B------:R-:W-:Y:S04]  /*28570*/  LDS R28, [R33] ;  /* 0x00000000211c7984 */ /* 0x000fe80000000800 */
[----:B------:R-:W1:Y:S04]  /*28580*/  LDS R30, [R30] ;  /* 0x000000001e1e7984 */ /* 0x000e680000000800 */
[----:B------:R-:W-:Y:S04]  /*28590*/  LDS R19, [R19] ;  /* 0x0000000013137984 */ /* 0x000fe80000000800 */
[----:B------:R-:W-:Y:S04]  /*285a0*/  LDS R32, [R35] ;  /* 0x0000000023207984 */ /* 0x000fe80000000800 */
[----:B------:R-:W5:Y:S04]  /*285b0*/  LDS R23, [R23] ;  /* 0x0000000017177984 */ /* 0x000f680000000800 */
[----:B------:R-:W-:Y:S04]  /*285c0*/  LDS R20, [R20] ;  /* 0x0000000014147984 */ /* 0x000fe80000000800 */
[----:B------:R-:W-:Y:S04]  /*285d0*/  LDS R18, [R37] ;  /* 0x0000000025127984 */ /* 0x000fe80000000800 */
[----:B------:R-:W-:Y:S04]  /*285e0*/  LDS R29, [R29] ;  /* 0x000000001d1d7984 */ /* 0x000fe80000000800 */
[----:B------:R-:W-:Y:S04]  /*285f0*/  LDS R34, [R34] ;  /* 0x0000000022227984 */ /* 0x000fe80000000800 */
[----:B------:R-:W0:Y:S04]  /*28600*/  LDS R36, [R36] ;  /* 0x0000000024247984 */ /* 0x000e280000000800 */
[----:B------:R-:W0:Y:S04]  /*28610*/  LDS R21, [R21] ;  /* 0x0000000015157984 */ /* 0x000e280000000800 */
[----:B------:R-:W0:Y:S04]  /*28620*/  LDS R15, [R15] ;  /* 0x000000000f0f7984 */ /* 0x000e280000000800 */
[----:B------:R-:W0:Y:S04]  /*28630*/  LDS R16, [R16] ;  /* 0x0000000010107984 */ /* 0x000e280000000800 */
[----:B------:R-:W0:Y:S04]  /*28640*/  LDS R22, [R22] ;  /* 0x0000000016167984 */ /* 0x000e280000000800 */
[----:B------:R-:W0:Y:S01]  /*28650*/  LDS R17, [R17] ;  /* 0x0000000011117984 */ /* 0x000e220000000800 */
[----:B-1----:R-:W-:-:S02]  /*28660*/  LOP3.LUT R28, R30, R28, R31, 0x96, !PT ;  /* 0x0000001c1e1c7212 */ /* 0x002fc400078e961f */
[----:B-----5:R-:W-:Y:S02]  /*28670*/  LOP3.LUT R19, R19, R23, R32, 0x96, !PT ;  /* 0x0000001713137212 */ /* 0x020fe400078e9620 */
[----:B0-----:R-:W-:Y:S02]  /*28680*/  LOP3.LUT R20, R36, R29, R20, 0x96, !PT ;  /* 0x0000001d24147212 */ /* 0x001fe400078e9614 */
[----:B------:R-:W-:Y:S02]  /*28690*/  LOP3.LUT R18, R34, R18, R21, 0x96, !PT ;  /* 0x0000001222127212 */ /* 0x000fe400078e9615 */
[----:B------:R-:W-:Y:S02]  /*286a0*/  LOP3.LUT R28, R12, R28, R15, 0x96, !PT ;  /* 0x0000001c0c1c7212 */ /* 0x000fe400078e960f */
[----:B------:R-:W5:Y:S01]  /*286b0*/  LDG.E R12, desc[UR36][R56.64+0x4c] ;  /* 0x00004c24380c7981 */ /* 0x000f62000c1e1900 */
[----:B------:R-:W-:-:S03]  /*286c0*/  LOP3.LUT R19, R13, R19, R16, 0x96, !PT ;  /* 0x000000130d137212 */ /* 0x000fc600078e9610 */
[----:B------:R-:W5:Y:S01]  /*286d0*/  LDG.E R13, desc[UR36][R56.64+0x44] ;  /* 0x00004424380d7981 */ /* 0x000f62000c1e1900 */
[----:B------:R-:W-:-:S03]  /*286e0*/  LOP3.LUT R20, R11, R20, R22, 0x96, !PT ;  /* 0x000000140b147212 */ /* 0x000fc600078e9616 */
[----:B------:R-:W5:Y:S01]  /*286f0*/  LDG.E R11, desc[UR36][R56.64+0x48] ;  /* 0x00004824380b7981 */ /* 0x000f62000c1e1900 */
[----:B------:R-:W-:-:S03]  /*28700*/  LOP3.LUT R18, R14, R18, R17, 0x96, !PT ;  /* 0x000000120e127212 */ /* 0x000fc600078e9611 */
[----:B------:R-:W5:Y:S01]  /*28710*/  LDG.E R14, desc[UR36][R56.64+0x40] ;  /* 0x00004024380e7981 */ /* 0x000f62000c1e1900 */
[--C-:B------:R-:W-:Y:S01]  /*28720*/  SHF.R.U32.HI R15, RZ, 0x16, R20.reuse ;  /* 0x00000016ff0f7819 */ /* 0x100fe20000011614 */
[----:B------:R-:W-:Y:S01]  /*28730*/  IMAD.SHL.U32 R32, R28, 0x4, RZ ;  /* 0x000000041c207824 */ /* 0x000fe200078e00ff */
[----:B------:R-:W-:Y:S02]  /*28740*/  SHF.L.U32 R16, R20, 0x2, RZ ;  /* 0x0000000214107819 */ /* 0x000fe400000006ff */
[----:B------:R-:W-:Y:S02]  /*28750*/  SHF.R.U32.HI R17, RZ, 0x6, R20 ;  /* 0x00000006ff117819 */ /* 0x000fe40000011614 */
[--C-:B------:R-:W-:Y:S02]  /*28760*/  SHF.R.U32.HI R23, RZ, 0xe, R28.reuse ;  /* 0x0000000eff177819 */ /* 0x100fe4000001161c */
[----:B------:R-:W-:Y:S02]  /*28770*/  SHF.R.U32.HI R34, RZ, 0x6, R28 ;  /* 0x00000006ff227819 */ /* 0x000fe4000001161c */
[----:B------:R-:W-:-:S02]  /*28780*/  SHF.R.U32.HI R36, RZ, 0x6, R19 ;  /* 0x00000006ff247819 */ /* 0x000fc40000011613 */
[--C-:B------:R-:W-:Y:S02]  /*28790*/  SHF.R.U32.HI R31, RZ, 0xe, R19.reuse ;  /* 0x0000000eff1f7819 */ /* 0x100fe40000011613 */
[----:B------:R-:W-:Y:S02]  /*287a0*/  SHF.R.U32.HI R33, RZ, 0x16, R19 ;  /* 0x00000016ff217819 */ /* 0x000fe40000011613 */
[----:B------:R-:W-:Y:S02]  /*287b0*/  SHF.L.U32 R30, R19, 0x2, RZ ;  /* 0x00000002131e7819 */ /* 0x000fe400000006ff */
[----:B------:R-:W-:Y:S02]  /*287c0*/  SHF.R.U32.HI R22, RZ, 0xe, R20 ;  /* 0x0000000eff167819 */ /* 0x000fe40000011614 */
[----:B------:R-:W-:Y:S01]  /*287d0*/  SHF.R.U32.HI R29, RZ, 0x16, R28 ;  /* 0x00000016ff1d7819 */ /* 0x000fe2000001161c */
[----:B------:R-:W-:Y:S01]  /*287e0*/  IMAD.SHL.U32 R28, R18, 0x4, RZ ;  /* 0x00000004121c7824 */ /* 0x000fe200078e00ff */
[----:B------:R-:W-:-:S02]  /*287f0*/  SHF.R.U32.HI R21, RZ, 0xe, R18 ;  /* 0x0000000eff157819 */ /* 0x000fc40000011612 */
[--C-:B------:R-:W-:Y:S02]  /*28800*/  SHF.R.U32.HI R19, RZ, 0x16, R18.reuse ;  /* 0x00000016ff137819 */ /* 0x100fe40000011612 */
[----:B------:R-:W-:Y:S02]  /*28810*/  SHF.R.U32.HI R20, RZ, 0x6, R18 ;  /* 0x00000006ff147819 */ /* 0x000fe40000011612 */
        /* <DEDUP_REMOVED lines=14> */
[----:B------:R-:W-:Y:S01]  /*28900*/  IADD3 R22, PT, PT, R0, R15, RZ ;  /* 0x0000000f00167210 */ /* 0x000fe20007ffe0ff */
[----:B------:R-:W-:Y:S01]  /*28910*/  IMAD.IADD R15, R3, 0x1, R16 ;  /* 0x00000001030f7824 */ /* 0x000fe200078e0210 */
[C---:B------:R-:W-:Y:S01]  /*28920*/  IADD3 R35, PT, PT, R27.reuse, R18, RZ ;  /* 0x000000121b237210 */ /* 0x040fe20007ffe0ff */
[----:B------:R-:W-:Y:S01]  /*28930*/  IMAD.IADD R38, R27, 0x1, R34 ;  /* 0x000000011b267824 */ /* 0x000fe200078e0222 */
[----:B------:R-:W-:-:S02]  /*28940*/  IADD3 R23, PT, PT, R26, R23, RZ ;  /* 0x000000171a177210 */ /* 0x000fc40007ffe0ff */
[----:B------:R-:W-:Y:S01]  /*28950*/  IADD3 R18, PT, PT, R27, R36, RZ ;  /* 0x000000241b127210 */ /* 0x000fe20007ffe0ff */
[----:B------:R-:W-:Y:S01]  /*28960*/  IMAD.IADD R29, R0, 0x1, R29 ;  /* 0x00000001001d7824 */ /* 0x000fe200078e021d */
[----:B------:R-:W-:Y:S01]  /*28970*/  LOP3.LUT R28, R28, 0x3fc, RZ, 0xc0, !PT ;  /* 0x000003fc1c1c7812 */ /* 0x000fe200078ec0ff */
[----:B------:R-:W-:Y:S01]  /*28980*/  IMAD.IADD R34, R26, 0x1, R21 ;  /* 0x000000011a227824 */ /* 0x000fe200078e0215 */
[----:B------:R-:W-:Y:S01]  /*28990*/  IADD3 R16, PT, PT, R3, R32, RZ ;  /* 0x0000002003107210 */ /* 0x000fe20007ffe0ff */
[----:B------:R-:W-:Y:S01]  /*289a0*/  IMAD.IADD R36, R0, 0x1, R19 ;  /* 0x0000000100247824 */ /* 0x000fe200078e0213 */
[----:B------:R-:W-:Y:S01]  /*289b0*/  LOP3.LUT R30, R30, 0x3fc, RZ, 0xc0, !PT ;  /* 0x000003fc1e1e7812 */ /* 0x000fe200078ec0ff */
[----:B------:R-:W-:Y:S01]  /*289c0*/  IMAD.IADD R37, R26, 0x1, R17 ;  /* 0x000000011a257824 */ /* 0x000fe200078e0211 */
[----:B------:R-:W-:Y:S01]  /*289d0*/  IADD3 R33, PT, PT, R0, R33, RZ ;  /* 0x0000002100217210 */ /* 0x000fe20007ffe0ff */
[----:B------:R-:W-:Y:S01]  /*289e0*/  IMAD.IADD R31, R26, 0x1, R31 ;  /* 0x000000011a1f7824 */ /* 0x000fe200078e021f */
[----:B------:R-:W-:Y:S01]  /*289f0*/  IADD3 R32, PT, PT, R27, R20, RZ ;  /* 0x000000141b207210 */ /* 0x000fe20007ffe0ff */
[----:B------:R-:W-:Y:S01]  /*28a00*/  LDS R22, [R22] ;  /* 0x0000000016167984 */ /* 0x000fe20000000800 */
[C---:B------:R-:W-:Y:S01]  /*28a10*/  IADD3 R28, PT, PT, R3.reuse, R28, RZ ;  /* 0x0000001c031c7210 */ /* 0x040fe20007ffe0ff */
[----:B------:R-:W-:-:S02]  /*28a20*/  IMAD.IADD R17, R3, 0x1, R30 ;  /* 0x0000000103117824 */ /* 0x000fc400078e021e */
[----:B------:R-:W-:Y:S04]  /*28a30*/  LDS R23, [R23] ;  /* 0x0000000017177984 */ /* 0x000fe80000000800 */
[----:B------:R-:W0:Y:S04]  /*28a40*/  LDS R18, [R18] ;  /* 0x0000000012127984 */ /* 0x000e280000000800 */
[----:B------:R-:W-:Y:S04]  /*28a50*/  LDS R20, [R35] ;  /* 0x0000000023147984 */ /* 0x000fe80000000800 */
[----:B------:R-:W-:Y:S04]  /*28a60*/  LDS R19, [R37] ;  /* 0x0000000025137984 */ /* 0x000fe80000000800 */
[----:B------:R-:W-:Y:S04]  /*28a70*/  LDS R29, [R29] ;  /* 0x000000001d1d7984 */ /* 0x000fe80000000800 */
[----:B------:R-:W-:Y:S04]  /*28a80*/  LDS R38, [R38] ;  /* 0x0000000026267984 */ /* 0x000fe80000000800 */
[----:B------:R-:W-:Y:S04]  /*28a90*/  LDS R30, [R31] ;  /* 0x000000001f1e7984 */ /* 0x000fe80000000800 */
[----:B------:R-:W-:Y:S04]  /*28aa0*/  LDS R33, [R33] ;  /* 0x0000000021217984 */ /* 0x000fe80000000800 */
[----:B------:R-:W1:Y:S04]  /*28ab0*/  LDS R32, [R32] ;  /* 0x0000000020207984 */ /* 0x000e680000000800 */
[----:B------:R-:W2:Y:S04]  /*28ac0*/  LDS R34, [R34] ;  /* 0x0000000022227984 */ /* 0x000ea80000000800 */
[----:B------:R-:W3:Y:S04]  /*28ad0*/  LDS R36, [R36] ;  /* 0x0000000024247984 */ /* 0x000ee80000000800 */
[----:B------:R-:W4:Y:S04]  /*28ae0*/  LDS R21, [R28] ;  /* 0x000000001c157984 */ /* 0x000f280000000800 */
[----:B------:R-:W4:Y:S04]  /*28af0*/  LDS R15, [R15] ;  /* 0x000000000f0f7984 */ /* 0x000f280000000800 */
[----:B------:R-:W4:Y:S04]  /*28b00*/  LDS R16, [R16] ;  /* 0x0000000010107984 */ /* 0x000f280000000800 */
[----:B------:R-:W4:Y:S01]  /*28b10*/  LDS R40, [R17] ;  /* 0x0000000011287984 */ /* 0x000f220000000800 */
[----:B0-----:R-:W-:-:S02]  /*28b20*/  LOP3.LUT R22, R18, R23, R22, 0x96, !PT ;  /* 0x0000001712167212 */ /* 0x001fc400078e9616 */
[----:B-1----:R-:W-:Y:S02]  /*28b30*/  LOP3.LUT R29, R32, R30, R29, 0x96, !PT ;  /* 0x0000001e201d7212 */ /* 0x002fe400078e961d */
[----:B--2---:R-:W-:Y:S02]  /*28b40*/  LOP3.LUT R20, R20, R34, R33, 0x96, !PT ;  /* 0x0000002214147212 */ /* 0x004fe400078e9621 */
[----:B---3--:R-:W-:Y:S02]  /*28b50*/  LOP3.LUT R19, R38, R19, R36, 0x96, !PT ;  /* 0x0000001326137212 */ /* 0x008fe400078e9624 */
[----:B----4-:R-:W-:Y:S02]  /*28b60*/  LOP3.LUT R21, R8, R22, R21, 0x96, !PT ;  /* 0x0000001608157212 */ /* 0x010fe400078e9615 */
[----:B------:R-:W2:Y:S01]  /*28b70*/  LDG.E R8, desc[UR36][R56.64+0x50] ;  /* 0x0000502438087981 */ /* 0x000ea2000c1e1900 */
[----:B------:R-:W-:-:S03]  /*28b80*/  LOP3.LUT R29, R10, R29, R15, 0x96, !PT ;  /* 0x0000001d0a1d7212 */ /* 0x000fc600078e960f */
[----:B------:R-:W3:Y:S01]  /*28b90*/  LDG.E R10, desc[UR36][R56.64+0x54] ;  /* 0x00005424380a7981 */ /* 0x000ee2000c1e1900 */
[----:B------:R-:W-:-:S03]  /*28ba0*/  LOP3.LUT R20, R9, R20, R16, 0x96, !PT ;  /* 0x0000001409147212 */ /* 0x000fc600078e9610 */
[----:B------:R-:W4:Y:S01]  /*28bb0*/  LDG.E R9, desc[UR36][R56.64+0x58] ;  /* 0x0000582438097981 */ /* 0x000f22000c1e1900 */
[----:B------:R-:W-:-:S03]  /*28bc0*/  LOP3.LUT R19, R7, R19, R40, 0x96, !PT ;  /* 0x0000001307137212 */ /* 0x000fc600078e9628 */
[----:B------:R-:W4:Y:S01]  /*28bd0*/  LDG.E R7, desc[UR36][R56.64+0x5c] ;  /* 0x00005c2438077981 */ /* 0x000f22000c1e1900 */
[--C-:B------:R-:W-:Y:S01]  /*28be0*/  SHF.R.U32.HI R36, RZ, 0x6, R20.reuse ;  /* 0x00000006ff247819 */ /* 0x100fe20000011614 */
[----:B------:R-:W-:Y:S01]  /*28bf0*/  IMAD.SHL.U32 R16, R20, 0x4, RZ ;  /* 0x0000000414107824 */ /* 0x000fe200078e00ff */
[--C-:B------:R-:W-:Y:S02]  /*28c00*/  SHF.R.U32.HI R31, RZ, 0xe, R20.reuse ;  /* 0x0000000eff1f7819 */ /* 0x100fe40000011614 */
[----:B------:R-:W-:Y:S01]  /*28c10*/  SHF.R.U32.HI R33, RZ, 0x16, R20 ;  /* 0x00000016ff217819 */ /* 0x000fe20000011614 */
[----:B------:R-:W-:Y:S01]  /*28c20*/  IMAD.SHL.U32 R30, R19, 0x4, RZ ;  /* 0x00000004131e7824 */ /* 0x000fe200078e00ff */
[--C-:B------:R-:W-:Y:S02]  /*28c30*/  SHF.R.U32.HI R15, RZ, 0xe, R29.reuse ;  /* 0x0000000eff0f7819 */ /* 0x100fe4000001161d */
[----:B------:R-:W-:Y:S02]  /*28c40*/  SHF.R.U32.HI R23, RZ, 0x16, R29 ;  /* 0x00000016ff177819 */ /* 0x000fe4000001161d */
[----:B------:R-:W-:-:S02]  /*28c50*/  SHF.L.U32 R32, R29, 0x2, RZ ;  /* 0x000000021d207819 */ /* 0x000fc400000006ff */
[----:B------:R-:W-:Y:S02]  /*28c60*/  SHF.R.U32.HI R34, RZ, 0x6, R29 ;  /* 0x00000006ff227819 */ /* 0x000fe4000001161d */
[--C-:B------:R-:W-:Y:S02]  /*28c70*/  SHF.R.U32.HI R17, RZ, 0x16, R21.reuse ;  /* 0x00000016ff117819 */ /* 0x100fe40000011615 */
[----:B------:R-:W-:Y:S02]  /*28c80*/  SHF.L.U32 R20, R21, 0x2, RZ ;  /* 0x0000000215147819 */ /* 0x000fe400000006ff */
[--C-:B------:R-:W-:Y:S02]  /*28c90*/  SHF.R.U32.HI R18, RZ, 0x6, R21.reuse ;  /* 0x00000006ff127819 */ /* 0x100fe40000011615 */
[----:B------:R-:W-:Y:S02]  /*28ca0*/  SHF.R.U32.HI R21, RZ, 0xe, R21 ;  /* 0x0000000eff157819 */ /* 0x000fe40000011615 */
        /* <DEDUP_REMOVED lines=8> */
[----:B------:R-:W-:Y:S01]  /*28d30*/  LOP3.LUT R31, R31, 0x3fc, RZ, 0xc0, !PT ;  /* 0x000003fc1f1f7812 */ /* 0x000fe200078ec0ff */
[----:B------:R-:W-:Y:S01]  /*28d40*/  IMAD.IADD R37, R26, 0x1, R21 ;  /* 0x000000011a257824 */ /* 0x000fe200078e0215 */
[----:B------:R-:W-:Y:S02]  /*28d50*/  LOP3.LUT R23, R23, 0x3fc, RZ, 0xc0, !PT ;  /* 0x000003fc17177812 */ /* 0x000fe400078ec0ff */
[----:B------:R-:W-:Y:S01]  /*28d60*/  LOP3.LUT R36, R36, 0x3fc, RZ, 0xc0, !PT ;  /* 0x000003fc24247812 */ /* 0x000fe200078ec0ff */
[----:B------:R-:W-:Y:S01]  /*28d70*/  IMAD.IADD R21, R0, 0x1, R19 ;  /* 0x0000000100157824 */ /* 0x000fe200078e0213 */
[----:B------:R-:W-:Y:S02]  /*28d80*/  LOP3.LUT R33, R33, 0x3fc, RZ, 0xc0, !PT ;  /* 0x000003fc21217812 */ /* 0x000fe400078ec0ff */
[----:B------:R-:W-:-:S02]  /*28d90*/  LOP3.LUT R17, R17, 0x3fc, RZ, 0xc0, !PT ;  /* 0x000003fc11117812 */ /* 0x000fc400078ec0ff */
[----:B------:R-:W-:Y:S02]  /*28da0*/  LOP3.LUT R18, R18, 0x3fc, RZ, 0xc0, !PT ;  /* 0x000003fc12127812 */ /* 0x000fe400078ec0ff */
[----:B------:R-:W-:Y:S02]  /*28db0*/  LOP3.LUT R28, R28, 0x3fc, RZ, 0xc0, !PT ;  /* 0x000003fc1c1c7812 */ /* 0x000fe400078ec0ff */
[----:B------:R-:W-:Y:S01]  /*28dc0*/  LOP3.LUT R29, R29, 0x3fc, RZ, 0xc0, !PT ;  /* 0x000003fc1d1d7812 */ /* 0x000fe200078ec0ff */
[----:B------:R-:W-:Y:S01]  /*28dd0*/  IMAD.IADD R38, R27, 0x1, R34 ;  /* 0x000000011b267824 */ /* 0x000fe200078e0222 */
[----:B------:R-:W-:Y:S02]  /*28de0*/  LOP3.LUT R16, R16, 0x3fc, RZ, 0xc0, !PT ;  /* 0x000003fc10107812 */ /* 0x000fe400078ec0ff */
[----:B------:R-:W-:Y:S01]  /*28df0*/  IADD3 R22, PT, PT, R26, R15, RZ ;  /* 0x0000000f1a167210 */ /* 0x000fe20007ffe0ff */
[----:B------:R-:W-:Y:S01]  /*28e00*/  IMAD.IADD R23, R0, 0x1, R23 ;  /* 0x0000000100177824 */ /* 0x000fe200078e0217 */
[----:B------:R-:W-:Y:S01]  /*28e10*/  IADD3 R15, PT, PT, R3, R32, RZ ;  /* 0x00000020030f7210 */ /* 0x000fe20007ffe0ff */
[----:B------:R-:W-:Y:S01]  /*28e20*/  IMAD.IADD R32, R26, 0x1, R31 ;  /* 0x000000011a207824 */ /* 0x000fe200078e021f */
[----:B------:R-:W-:Y:S01]  /*28e30*/  LOP3.LUT R20, R20, 0x3fc, RZ, 0xc0, !PT ;  /* 0x000003fc14147812 */ /* 0x000fe200078ec0ff */
[----:B------:R-:W-:Y:S01]  /*28e40*/  LDS R37, [R37] ;  /* 0x0000000025257984 */ /* 0x000fe20000000800 */
[----:B------:R-:W-:-:S02]  /*28e50*/  LOP3.LUT R30, R30, 0x3fc, RZ, 0xc0, !PT ;  /* 0x000003fc1e1e7812 */ /* 0x000fc400078ec0ff */
[C---:B------:R-:W-:Y:S01]  /*28e60*/  IADD3 R36, PT, PT, R27.reuse, R36, RZ ;  /* 0x000000241b247210 */ /* 0x040fe20007ffe0ff */
[----:B------:R-:W-:Y:S01]  /*28e70*/  IMAD.IADD R29, R26, 0x1, R29 ;  /* 0x000000011a1d7824 */ /* 0x000fe200078e021d */
[C---:B------:R-:W-:Y:S01]  /*28e80*/  IADD3 R33, PT, PT, R0.reuse, R33, RZ ;  /* 0x0000002100217210 */ /* 0x040fe20007ffe0ff */
[----:B------:R-:W-:Y:S01]  /*28e90*/  LDS R21, [R21] ;  /* 0x0000000015157984 */ /* 0x000fe20000000800 */
[----:B------:R-:W-:Y:S02]  /*28ea0*/  IADD3 R31, PT, PT, R0, R17, RZ ;  /* 0x00000011001f7210 */ /* 0x000fe40007ffe0ff */
[C---:B------:R-:W-:Y:S02]  /*28eb0*/  IADD3 R35, PT, PT, R27.reuse, R18, RZ ;  /* 0x000000121b237210 */ /* 0x040fe40007ffe0ff */
[----:B------:R-:W-:Y:S01]  /*28ec0*/  IADD3 R28, PT, PT, R27, R28, RZ ;  /* 0x0000001c1b1c7210 */ /* 0x000fe20007ffe0ff */
[C---:B------:R-:W-:Y:S01]  /*28ed0*/  IMAD.IADD R16, R3.reuse, 0x1, R16 ;  /* 0x0000000103107824 */ /* 0x040fe200078e0210 */
[C---:B------:R-:W-:Y:S01]  /*28ee0*/  IADD3 R30, PT, PT, R3.reuse, R30, RZ ;  /* 0x0000001e031e7210 */ /* 0x040fe20007ffe0ff */
[----:B------:R-:W0:Y:S01]  /*28ef0*/  LDS R18, [R38] ;  /* 0x0000000026127984 */ /* 0x000e220000000800 */
[----:B------:R-:W-:-:S03]  /*28f00*/  IMAD.IADD R17, R3, 0x1, R20 ;  /* 0x0000000103117824 */ /* 0x000fc600078e0214 */
[----:B------:R-:W-:Y:S04]  /*28f10*/  LDS R19, [R22] ;  /* 0x0000000016137984 */ /* 0x000fe80000000800 */
[----:B------:R-:W-:Y:S04]  /*28f20*/  LDS R36, [R36] ;  /* 0x0000000024247984 */ /* 0x000fe80000000800 */
[----:B------:R-:W1:Y:S04]  /*28f30*/  LDS R20, [R31] ;  /* 0x000000001f147984 */ /* 0x000e680000000800 */
[----:B------:R-:W-:Y:S04]  /*28f40*/  LDS R23, [R23] ;  /* 0x0000000017177984 */ /* 0x000fe80000000800 */
[----:B------:R-:W-:Y:S04]  /*28f50*/  LDS R32, [R32] ;  /* 0x0000000020207984 */ /* 0x000fe80000000800 */
[----:B------:R-:W-:Y:S04]  /*28f60*/  LDS R33, [R33] ;  /* 0x0000000021217984 */ /* 0x000fe80000000800 */
[----:B------:R-:W-:Y:S04]  /*28f70*/  LDS R35, [R35] ;  /* 0x0000000023237984 */ /* 0x000fe80000000800 */
[----:B------:R-:W5:Y:S04]  /*28f80*/  LDS R28, [R28] ;  /* 0x000000001c1c7984 */ /* 0x000f680000000800 */
[----:B------:R-:W5:Y:S04]  /*28f90*/  LDS R34, [R29] ;  /* 0x000000001d227984 */ /* 0x000f680000000800 */
[----:B------:R-:W5:Y:S04]  /*28fa0*/  LDS R39, [R16] ;  /* 0x0000000010277984 */ /* 0x000f680000000800 */
[----:B------:R-:W5:Y:S04]  /*28fb0*/  LDS R30, [R30] ;  /* 0x000000001e1e7984 */ /* 0x000f680000000800 */
[----:B------:R-:W5:Y:S04]  /*28fc0*/  LDS R17, [R17] ;  /* 0x0000000011117984 */ /* 0x000f680000000800 */
[----:B------:R-:W5:Y:S01]  /*28fd0*/  LDS R15, [R15] ;  /* 0x000000000f0f7984 */ /* 0x000f620000000800 */
[----:B0-----:R-:W-:-:S02]  /*28fe0*/  LOP3.LUT R18, R18, R37, R21, 0x96, !PT ;  /* 0x0000002512127212 */ /* 0x001fc400078e9615 */
[----:B-1----:R-:W-:Y:S02]  /*28ff0*/  LOP3.LUT R19, R36, R19, R20, 0x96, !PT ;  /* 0x0000001324137212 */ /* 0x002fe400078e9614 */
[----:B-----5:R-:W-:Y:S02]  /*29000*/  LOP3.LUT R23, R28, R32, R23, 0x96, !PT ;  /* 0x000000201c177212 */ /* 0x020fe400078e9617 */
        /* <DEDUP_REMOVED lines=9> */
[----:B------:R-:W-:Y:S02]  /*290a0*/  SHF.R.U32.HI R17, RZ, 0x16, R19 ;  /* 0x00000016ff117819 */ /* 0x000fe40000011613 */
[----:B------:R-:W-:Y:S02]  /*290b0*/  SHF.R.U32.HI R21, RZ, 0x16, R33 ;  /* 0x00000016ff157819 */ /* 0x000fe40000011621 */
[----:B------:R-:W-:Y:S02]  /*290c0*/  SHF.L.U32 R20, R19, 0x2, RZ ;  /* 0x0000000213147819 */ /* 0x000fe400000006ff */
[--C-:B------:R-:W-:Y:S02]  /*290d0*/  SHF.R.U32.HI R22, RZ, 0x6, R19.reuse ;  /* 0x00000006ff167819 */ /* 0x100fe40000011613 */
[----:B------:R-:W-:Y:S02]  /*290e0*/  SHF.R.U32.HI R35, RZ, 0xe, R19 ;  /* 0x0000000eff237819 */ /* 0x000fe40000011613 */
[----:B------:R-:W-:-:S02]  /*290f0*/  SHF.R.U32.HI R15, RZ, 0xe, R23 ;  /* 0x0000000eff0f7819 */ /* 0x000fc40000011617 */
[----:B------:R-:W-:Y:S01]  /*29100*/  SHF.R.U32.HI R19, RZ, 0x16, R18 ;  /* 0x00000016ff137819 */ /* 0x000fe20000011612 */
[----:B------:R-:W-:Y:S01]  /*29110*/  IMAD.SHL.U32 R37, R33, 0x4, RZ ;  /* 0x0000000421257824 */ /* 0x000fe200078e00ff */
[--C-:B------:R-:W-:Y:S02]  /*29120*/  SHF.R.U32.HI R16, RZ, 0x16, R23.reuse ;  /* 0x00000016ff107819 */ /* 0x100fe40000011617 */
[----:B------:R-:W-:Y:S02]  /*29130*/  SHF.L.U32 R32, R23, 0x2, RZ ;  /* 0x0000000217207819 */ /* 0x000fe400000006ff */
[----:B------:R-:W-:Y:S02]  /*29140*/  SHF.R.U32.HI R34, RZ, 0x6, R23 ;  /* 0x00000006ff227819 */ /* 0x000fe40000011617 */
[--C-:B------:R-:W-:Y:S02]  /*29150*/  SHF.R.U32.HI R31, RZ, 0xe, R33.reuse ;  /* 0x0000000eff1f7819 */ /* 0x100fe40000011621 */
[----:B------:R-:W-:-:S02]  /*29160*/  SHF.R.U32.HI R36, RZ, 0x6, R33 ;  /* 0x00000006ff247819 */ /* 0x000fc40000011621 */
[--C-:B------:R-:W-:Y:S02]  /*29170*/  SHF.R.U32.HI R28, RZ, 0x6, R18.reuse ;  /* 0x00000006ff1c7819 */ /* 0x100fe40000011612 */
[----:B------:R-:W-:Y:S02]  /*29180*/  SHF.R.U32.HI R29, RZ, 0xe, R18 ;  /* 0x0000000eff1d7819 */ /* 0x000fe40000011612 */
[----:B------:R-:W-:Y:S02]  /*29190*/  LOP3.LUT R33, R21, 0x3fc, RZ, 0xc0, !PT ;  /* 0x000003fc15217812 */ /* 0x000fe400078ec0ff */
[----:B------:R-:W-:Y:S02]  /*291a0*/  LOP3.LUT R15, R15, 0x3fc, RZ, 0xc0, !PT ;  /* 0x000003fc0f0f7812 */ /* 0x000fe400078ec0ff */
[----:B------:R-:W-:Y:S02]  /*291b0*/  LOP3.LUT R21, R35, 0x3fc, RZ, 0xc0, !PT ;  /* 0x000003fc23157812 */ /* 0x000fe400078ec0ff */
[----:B------:R-:W-:Y:S01]  /*291c0*/  LOP3.LUT R19, R19, 0x3fc, RZ, 0xc0, !PT ;  /* 0x000003fc13137812 */ /* 0x000fe200078ec0ff */
[----:B------:R-:W-:Y:S01]  /*291d0*/  IMAD.SHL.U32 R30, R18, 0x4, RZ ;  /* 0x00000004121e7824 */ /* 0x000fe200078e00ff */
[----:B------:R-:W-:-:S02]  /*291e0*/  LOP3.LUT R23, R16, 0x3fc, RZ, 0xc0, !PT ;  /* 0x000003fc10177812 */ /* 0x000fc400078ec0ff */
[----:B------:R-:W-:Y:S02]  /*291f0*/  LOP3.LUT R32, R32, 0x3fc, RZ, 0xc0, !PT ;  /* 0x000003fc20207812 */ /* 0x000fe400078ec0ff */
[----:B------:R-:W-:Y:S02]  /*29200*/  LOP3.LUT R34, R34, 0x3fc, RZ, 0xc0, !PT ;  /* 0x000003fc22227812 */ /* 0x000fe400078ec0ff */
[----:B------:R-:W-:Y:S02]  /*29210*/  LOP3.LUT R31, R31, 0x3fc, RZ, 0xc0, !PT ;  /* 0x000003fc1f1f7812 */ /* 0x000fe400078ec0ff */
[----:B------:R-:W-:Y:S02]  /*29220*/  LOP3.LUT R28, R28, 0x3fc, RZ, 0xc0, !PT ;  /* 0x000003fc1c1c7812 */ /* 0x000fe400078ec0ff */
[----:B------:R-:W-:Y:S02]  /*29230*/  LOP3.LUT R36, R36, 0x3fc, RZ, 0xc0, !PT ;  /* 0x000003fc24247812 */ /* 0x000fe400078ec0ff */
[----:B------:R-:W-:-:S02]  /*29240*/  LOP3.LUT R18, R22, 0x3fc, RZ, 0xc0, !PT ;  /* 0x000003fc16127812 */ /* 0x000fc400078ec0ff */
[----:B------:R-:W-:Y:S01]  /*29250*/  LOP3.LUT R29, R29, 0x3fc, RZ, 0xc0, !PT ;  /* 0x000003fc1d1d7812 */ /* 0x000fe200078ec0ff */
[----:B------:R-:W-:Y:S01]  /*29260*/  IMAD.IADD R39, R26, 0x1, R21 ;  /* 0x000000011a277824 */ /* 0x000fe200078e0215 */
[----:B------:R-:W-:Y:S01]  /*29270*/  LOP3.LUT R16, R37, 0x3fc, RZ, 0xc0, !PT ;  /* 0x000003fc25107812 */ /* 0x000fe200078ec0ff */
[----:B------:R-:W-:Y:S01]  /*29280*/  IMAD.IADD R37, R0, 0x1, R19 ;  /* 0x0000000100257824 */ /* 0x000fe200078e0213 */
[----:B------:R-:W-:Y:S02]  /*29290*/  LOP3.LUT R17, R17, 0x3fc, RZ, 0xc0, !PT ;  /* 0x000003fc11117812 */ /* 0x000fe400078ec0ff */
[----:B------:R-:W-:Y:S01]  /*292a0*/  IADD3 R22, PT, PT, R26, R15, RZ ;  /* 0x0000000f1a167210 */ /* 0x000fe20007ffe0ff */
[----:B------:R-:W-:Y:S01]  /*292b0*/  IMAD.IADD R23, R0, 0x1, R23 ;  /* 0x0000000100177824 */ /* 0x000fe200078e0217 */
[----:B------:R-:W-:Y:S01]  /*292c0*/  IADD3 R15, PT, PT, R3, R32, RZ ;  /* 0x00000020030f7210 */ /* 0x000fe20007ffe0ff */
[C---:B------:R-:W-:Y:S01]  /*292d0*/  IMAD.IADD R38, R27.reuse, 0x1, R34 ;  /* 0x000000011b267824 */ /* 0x040fe200078e0222 */
[----:B------:R-:W-:Y:S01]  /*292e0*/  LOP3.LUT R20, R20, 0x3fc, RZ, 0xc0, !PT ;  /* 0x000003fc14147812 */ /* 0x000fe200078ec0ff */
[C---:B------:R-:W-:Y:S01]  /*292f0*/  IMAD.IADD R32, R26.reuse, 0x1, R31 ;  /* 0x000000011a207824 */ /* 0x040fe200078e021f */
[C---:B------:R-:W-:Y:S01]  /*29300*/  IADD3 R28, PT, PT, R27.reuse, R28, RZ ;  /* 0x0000001c1b1c7210 */ /* 0x040fe20007ffe0ff */
[----:B------:R-:W-:Y:S01]  /*29310*/  IMAD.IADD R29, R26, 0x1, R29 ;  /* 0x000000011a1d7824 */ /* 0x000fe200078e021d */
[----:B------:R-:W-:-:S02]  /*29320*/  IADD3 R36, PT, PT, R27, R36, RZ ;  /* 0x000000241b247210 */ /* 0x000fc40007ffe0ff */
[----:B------:R-:W-:Y:S02]  /*29330*/  IADD3 R33, PT, PT, R0, R33, RZ ;  /* 0x0000002100217210 */ /* 0x000fe40007ffe0ff */
[----:B------:R-:W-:Y:S02]  /*29340*/  IADD3 R35, PT, PT, R27, R18, RZ ;  /* 0x000000121b237210 */ /* 0x000fe40007ffe0ff */
[----:B------:R-:W-:Y:S01]  /*29350*/  LOP3.LUT R30, R30, 0x3fc, RZ, 0xc0, !PT ;  /* 0x000003fc1e1e7812 */ /* 0x000fe200078ec0ff */
[C---:B------:R-:W-:Y:S01]  /*29360*/  IMAD.IADD R16, R3.reuse, 0x1, R16 ;  /* 0x0000000103107824 */ /* 0x040fe200078e0210 */
[----:B------:R-:W-:Y:S01]  /*29370*/  IADD3 R31, PT, PT, R0, R17, RZ ;  /* 0x00000011001f7210 */ /* 0x000fe20007ffe0ff */
[C---:B------:R-:W-:Y:S01]  /*29380*/  IMAD.IADD R17, R3.reuse, 0x1, R20 ;  /* 0x0000000103117824 */ /* 0x040fe200078e0214 */
[----:B------:R-:W-:Y:S01]  /*29390*/  LDS R18, [R38] ;  /* 0x0000000026127984 */ /* 0x000fe20000000800 */
[----:B------:R-:W-:-:S03]  /*293a0*/  IADD3 R30, PT, PT, R3, R30, RZ ;  /* 0x0000001e031e7210 */ /* 0x000fc60007ffe0ff */
[----:B------:R-:W-:Y:S04]  /*293b0*/  LDS R39, [R39] ;  /* 0x0000000027277984 */ /* 0x000fe80000000800 */
[----:B------:R-:W0:Y:S04]  /*293c0*/  LDS R37, [R37] ;  /* 0x0000000025257984 */ /* 0x000e280000000800 */
[----:B------:R-:W-:Y:S04]  /*293d0*/  LDS R23, [R23] ;  /* 0x0000000017177984 */ /* 0x000fe80000000800 */
[----:B------:R-:W-:Y:S04]  /*293e0*/  LDS R32, [R32] ;  /* 0x0000000020207984 */ /* 0x000fe80000000800 */
[----:B------:R-:W1:Y:S04]  /*293f0*/  LDS R28, [R28] ;  /* 0x000000001c1c7984 */ /* 0x000e680000000800 */
[----:B------:R-:W-:Y:S04]  /*29400*/  LDS R19, [R22] ;  /* 0x0000000016137984 */ /* 0x000fe80000000800 */
[----:B------:R-:W-:Y:S04]  /*29410*/  LDS R36, [R36] ;  /* 0x0000000024247984 */ /* 0x000fe80000000800 */
[----:B------:R-:W-:Y:S04]  /*29420*/  LDS R33, [R33] ;  /* 0x0000000021217984 */ /* 0x000fe80000000800 */
[----:B------:R-:W2:Y:S04]  /*29430*/  LDS R20, [R31] ;  /* 0x000000001f147984 */ /* 0x000ea80000000800 */
[----:B------:R-:W-:Y:S04]  /*29440*/  LDS R35, [R35] ;  /* 0x0000000023237984 */ /* 0x000fe80000000800 */
        /* <DEDUP_REMOVED lines=17> */
[--C-:B------:R-:W-:Y:S02]  /*29560*/  SHF.R.U32.HI R15, RZ, 0xe, R22.reuse ;  /* 0x0000000eff0f7819 */ /* 0x100fe40000011616 */
[--C-:B------:R-:W-:Y:S02]  /*29570*/  SHF.R.U32.HI R23, RZ, 0x16, R22.reuse ;  /* 0x00000016ff177819 */ /* 0x100fe40000011616 */
[----:B------:R-:W-:Y:S02]  /*29580*/  SHF.L.U32 R32, R22, 0x2, RZ ;  /* 0x0000000216207819 */ /* 0x000fe400000006ff */
[----:B------:R-:W-:Y:S02]  /*29590*/  SHF.R.U32.HI R34, RZ, 0x6, R22 ;  /* 0x00000006ff227819 */ /* 0x000fe40000011616 */
[--C-:B------:R-:W-:Y:S02]  /*295a0*/  SHF.R.U32.HI R31, RZ, 0xe, R33.reuse ;  /* 0x0000000eff1f7819 */ /* 0x100fe40000011621 */
[----:B------:R-:W-:-:S02]  /*295b0*/  SHF.R.U32.HI R36, RZ, 0x6, R33 ;  /* 0x00000006ff247819 */ /* 0x000fc40000011621 */
[--C-:B------:R-:W-:Y:S02]  /*295c0*/  SHF.R.U32.HI R17, RZ, 0x16, R19.reuse ;  /* 0x00000016ff117819 */ /* 0x100fe40000011613 */
[----:B------:R-:W-:Y:S02]  /*295d0*/  SHF.L.U32 R20, R19, 0x2, RZ ;  /* 0x0000000213147819 */ /* 0x000fe400000006ff */
[--C-:B------:R-:W-:Y:S02]  /*295e0*/  SHF.R.U32.HI R21, RZ, 0x6, R19.reuse ;  /* 0x00000006ff157819 */ /* 0x100fe40000011613 */
[----:B------:R-:W-:Y:S02]  /*295f0*/  SHF.R.U32.HI R22, RZ, 0xe, R19 ;  /* 0x0000000eff167819 */ /* 0x000fe40000011613 */
[----:B------:R-:W-:Y:S01]  /*29600*/  SHF.R.U32.HI R19, RZ, 0x16, R18 ;  /* 0x00000016ff137819 */ /* 0x000fe20000011612 */
[----:B------:R-:W-:Y:S01]  /*29610*/  IMAD.SHL.U32 R30, R18, 0x4, RZ ;  /* 0x00000004121e7824 */ /* 0x000fe200078e00ff */
[----:B------:R-:W-:-:S02]  /*29620*/  SHF.R.U32.HI R16, RZ, 0x16, R33 ;  /* 0x00000016ff107819 */ /* 0x000fc40000011621 */
[--C-:B------:R-:W-:Y:S02]  /*29630*/  SHF.R.U32.HI R28, RZ, 0x6, R18.reuse ;  /* 0x00000006ff1c7819 */ /* 0x100fe40000011612 */
[----:B------:R-:W-:Y:S02]  /*29640*/  SHF.R.U32.HI R29, RZ, 0xe, R18 ;  /* 0x0000000eff1d7819 */ /* 0x000fe40000011612 */
[----:B------:R-:W-:Y:S01]  /*29650*/  LOP3.LUT R15, R15, 0x3fc, RZ, 0xc0, !PT ;  /* 0x000003fc0f0f7812 */ /* 0x000fe200078ec0ff */
[----:B------:R-:W-:Y:S01]  /*29660*/  IMAD.SHL.U32 R35, R33, 0x4, RZ ;  /* 0x0000000421237824 */ /* 0x000fe200078e00ff */
        /* <DEDUP_REMOVED lines=12> */
[C---:B------:R-:W-:Y:S02]  /*29730*/  IADD3 R22, PT, PT, R26.reuse, R15, RZ ;  /* 0x0000000f1a167210 */ /* 0x040fe40007ffe0ff */
[----:B------:R-:W-:Y:S01]  /*29740*/  IADD3 R15, PT, PT, R3, R32, RZ ;  /* 0x00000020030f7210 */ /* 0x000fe20007ffe0ff */
[----:B------:R-:W-:Y:S01]  /*29750*/  IMAD.IADD R32, R26, 0x1, R31 ;  /* 0x000000011a207824 */ /* 0x000fe200078e021f */
[----:B------:R-:W-:-:S02]  /*29760*/  LOP3.LUT R20, R20, 0x3fc, RZ, 0xc0, !PT ;  /* 0x000003fc14147812 */ /* 0x000fc400078ec0ff */
[----:B------:R-:W-:Y:S01]  /*29770*/  IADD3 R36, PT, PT, R27, R36, RZ ;  /* 0x000000241b247210 */ /* 0x000fe20007ffe0ff */
[----:B------:R-:W-:Y:S01]  /*29780*/  IMAD.IADD R23, R0, 0x1, R23 ;  /* 0x0000000100177824 */ /* 0x000fe200078e0217 */
[----:B------:R-:W-:Y:S01]  /*29790*/  LOP3.LUT R16, R35, 0x3fc, RZ, 0xc0, !PT ;  /* 0x000003fc23107812 */ /* 0x000fe200078ec0ff */
[----:B------:R-:W-:Y:S01]  /*297a0*/  IMAD.IADD R38, R26, 0x1, R21 ;  /* 0x000000011a267824 */ /* 0x000fe200078e0215 */
[----:B------:R-:W-:Y:S01]  /*297b0*/  LOP3.LUT R30, R30, 0x3fc, RZ, 0xc0, !PT ;  /* 0x000003fc1e1e7812 */ /* 0x000fe200078ec0ff */
[C---:B------:R-:W-:Y:S01]  /*297c0*/  IMAD.IADD R37, R0.reuse, 0x1, R19 ;  /* 0x0000000100257824 */ /* 0x040fe200078e0213 */
[C---:B------:R-:W-:Y:S01]  /*297d0*/  IADD3 R31, PT, PT, R0.reuse, R17, RZ ;  /* 0x00000011001f7210 */ /* 0x040fe20007ffe0ff */
[C---:B------:R-:W-:Y:S01]  /*297e0*/  IMAD.IADD R39, R27.reuse, 0x1, R34 ;  /* 0x000000011b277824 */ /* 0x040fe200078e0222 */
[----:B------:R-:W-:Y:S01]  /*297f0*/  IADD3 R33, PT, PT, R0, R33, RZ ;  /* 0x0000002100217210 */ /* 0x000fe20007ffe0ff */
[----:B------:R-:W-:Y:S01]  /*29800*/  IMAD.IADD R29, R26, 0x1, R29 ;  /* 0x000000011a1d7824 */ /* 0x000fe200078e021d */
[----:B------:R-:W-:-:S02]  /*29810*/  IADD3 R35, PT, PT, R27, R18, RZ ;  /* 0x000000121b237210 */ /* 0x000fc40007ffe0ff */
[----:B------:R-:W-:Y:S01]  /*29820*/  IADD3 R28, PT, PT, R27, R28, RZ ;  /* 0x0000001c1b1c7210 */ /* 0x000fe20007ffe0ff */
[C---:B------:R-:W-:Y:S01]  /*29830*/  IMAD.IADD R17, R3.reuse, 0x1, R20 ;  /* 0x0000000103117824 */ /* 0x040fe200078e0214 */
[C---:B------:R-:W-:Y:S01]  /*29840*/  IADD3 R30, PT, PT, R3.reuse, R30, RZ ;  /* 0x0000001e031e7210 */ /* 0x040fe20007ffe0ff */
[----:B------:R-:W-:Y:S01]  /*29850*/  IMAD.IADD R16, R3, 0x1, R16 ;  /* 0x0000000103107824 */ /* 0x000fe200078e0210 */
[----:B------:R-:W-:Y:S04]  /*29860*/  LDS R19, [R22] ;  /* 0x0000000016137984 */ /* 0x000fe80000000800 */
[----:B------:R-:W-:Y:S04]  /*29870*/  LDS R36, [R36] ;  /* 0x0000000024247984 */ /* 0x000fe80000000800 */
[----:B------:R-:W0:Y:S04]  /*29880*/  LDS R20, [R31] ;  /* 0x000000001f147984 */ /* 0x000e280000000800 */
[----:B------:R-:W-:Y:S04]  /*29890*/  LDS R23, [R23] ;  /* 0x0000000017177984 */ /* 0x000fe80000000800 */
[----:B------:R-:W-:Y:S04]  /*298a0*/  LDS R18, [R39] ;  /* 0x0000000027127984 */ /* 0x000fe80000000800 */
[----:B------:R-:W-:Y:S04]  /*298b0*/  LDS R32, [R32] ;  /* 0x0000000020207984 */ /* 0x000fe80000000800 */
[----:B------:R-:W-:Y:S04]  /*298c0*/  LDS R33, [R33] ;  /* 0x0000000021217984 */ /* 0x000fe80000000800 */
[----:B------:R-:W-:Y:S04]  /*298d0*/  LDS R35, [R35] ;  /* 0x0000000023237984 */ /* 0x000fe80000000800 */
[----:B------:R-:W1:Y:S04]  /*298e0*/  LDS R28, [R28] ;  /* 0x000000001c1c7984 */ /* 0x000e680000000800 */
[----:B------:R-:W5:Y:S04]  /*298f0*/  LDS R34, [R29] ;  /* 0x000000001d227984 */ /* 0x000f680000000800 */
[----:B------:R-:W-:Y:S04]  /*29900*/  LDS R38, [R38] ;  /* 0x0000000026267984 */ /* 0x000fe80000000800 */
        /* <DEDUP_REMOVED lines=17> */
[----:B------:R-:W-:Y:S01]  /*29a20*/  SHF.R.U32.HI R15, RZ, 0xe, R23 ;  /* 0x0000000eff0f7819 */ /* 0x000fe20000011617 */
[----:B------:R-:W-:Y:S01]  /*29a30*/  IMAD.SHL.U32 R35, R22, 0x4, RZ ;  /* 0x0000000416237824 */ /* 0x000fe200078e00ff */
[--C-:B------:R-:W-:Y:S02]  /*29a40*/  SHF.R.U32.HI R36, RZ, 0x6, R22.reuse ;  /* 0x00000006ff247819 */ /* 0x100fe40000011616 */
[--C-:B------:R-:W-:Y:S02]  /*29a50*/  SHF.R.U32.HI R31, RZ, 0xe, R22.reuse ;  /* 0x0000000eff1f7819 */ /* 0x100fe40000011616 */
[----:B------:R-:W-:Y:S02]  /*29a60*/  SHF.R.U32.HI R33, RZ, 0x16, R22 ;  /* 0x00000016ff217819 */ /* 0x000fe40000011616 */
[----:B------:R-:W-:Y:S02]  /*29a70*/  SHF.R.U32.HI R21, RZ, 0x6, R19 ;  /* 0x00000006ff157819 */ /* 0x000fe40000011613 */
[----:B------:R-:W-:-:S02]  /*29a80*/  SHF.R.U32.HI R29, RZ, 0xe, R18 ;  /* 0x0000000eff1d7819 */ /* 0x000fc40000011612 */
[----:B------:R-:W-:Y:S02]  /*29a90*/  SHF.R.U32.HI R16, RZ, 0x16, R23 ;  /* 0x00000016ff107819 */ /* 0x000fe40000011617 */
[----:B------:R-:W-:Y:S02]  /*29aa0*/  SHF.L.U32 R32, R23, 0x2, RZ ;  /* 0x0000000217207819 */ /* 0x000fe400000006ff */
[--C-:B------:R-:W-:Y:S02]  /*29ab0*/  SHF.R.U32.HI R17, RZ, 0x16, R19.reuse ;  /* 0x00000016ff117819 */ /* 0x100fe40000011613 */
[----:B------:R-:W-:Y:S02]  /*29ac0*/  SHF.L.U32 R20, R19, 0x2, RZ ;  /* 0x0000000213147819 */ /* 0x000fe400000006ff */
[----:B------:R-:W-:Y:S01]  /*29ad0*/  SHF.R.U32.HI R22, RZ, 0xe, R19 ;  /* 0x0000000eff167819 */ /* 0x000fe20000011613 */
[----:B------:R-:W-:Y:S01]  /*29ae0*/  IMAD.SHL.U32 R30, R18, 0x4, RZ ;  /* 0x00000004121e7824 */ /* 0x000fe200078e00ff */
[----:B------:R-:W-:-:S02]  /*29af0*/  SHF.R.U32.HI R28, RZ, 0x6, R18 ;  /* 0x00000006ff1c7819 */ /* 0x000fc40000011612 */
[----:B------:R-:W-:Y:S02]  /*29b00*/  SHF.R.U32.HI R19, RZ, 0x16, R18 ;  /* 0x00000016ff137819 */ /* 0x000fe40000011612 */
        /* <DEDUP_REMOVED lines=13> */
[----:B------:R-:W-:Y:S01]  /*29be0*/  LOP3.LUT R16, R35, 0x3fc, RZ, 0xc0, !PT ;  /* 0x000003fc23107812 */ /* 0x000fe200078ec0ff */
[C---:B------:R-:W-:Y:S01]  /*29bf0*/  IMAD.IADD R29, R26.reuse, 0x1, R29 ;  /* 0x000000011a1d7824 */ /* 0x040fe200078e021d */
[----:B------:R-:W-:Y:S02]  /*29c00*/  LOP3.LUT R17, R17, 0x3fc, RZ, 0xc0, !PT ;  /* 0x000003fc11117812 */ /* 0x000fe400078ec0ff */
[----:B------:R-:W-:Y:S02]  /*29c10*/  IADD3 R22, PT, PT, R26, R15, RZ ;  /* 0x0000000f1a167210 */ /* 0x000fe40007ffe0ff */
[----:B------:R-:W-:-:S02]  /*29c20*/  IADD3 R33, PT, PT, R0, R33, RZ ;  /* 0x0000002100217210 */ /* 0x000fc40007ffe0ff */
[----:B------:R-:W-:Y:S01]  /*29c30*/  IADD3 R35, PT, PT, R27, R18, RZ ;  /* 0x000000121b237210 */ /* 0x000fe20007ffe0ff */
[----:B------:R-:W-:Y:S01]  /*29c40*/  IMAD.IADD R23, R0, 0x1, R23 ;  /* 0x0000000100177824 */ /* 0x000fe200078e0217 */
[----:B------:R-:W-:Y:S01]  /*29c50*/  IADD3 R15, PT, PT, R3, R32, RZ ;  /* 0x00000020030f7210 */ /* 0x000fe20007ffe0ff */
[----:B------:R-:W-:Y:S01]  /*29c60*/  IMAD.IADD R32, R26, 0x1, R31 ;  /* 0x000000011a207824 */ /* 0x000fe200078e021f */
[----:B------:R-:W-:Y:S01]  /*29c70*/  LOP3.LUT R20, R20, 0x3fc, RZ, 0xc0, !PT ;  /* 0x000003fc14147812 */ /* 0x000fe200078ec0ff */
[----:B------:R-:W-:Y:S01]  /*29c80*/  IMAD.IADD R38, R26, 0x1, R21 ;  /* 0x000000011a267824 */ /* 0x000fe200078e0215 */
[C---:B------:R-:W-:Y:S01]  /*29c90*/  IADD3 R28, PT, PT, R27.reuse, R28, RZ ;  /* 0x0000001c1b1c7210 */ /* 0x040fe20007ffe0ff */
[----:B------:R-:W-:Y:S01]  /*29ca0*/  IMAD.IADD R37, R0, 0x1, R19 ;  /* 0x0000000100257824 */ /* 0x000fe200078e0213 */
[C---:B------:R-:W-:Y:S01]  /*29cb0*/  IADD3 R36, PT, PT, R27.reuse, R36, RZ ;  /* 0x000000241b247210 */ /* 0x040fe20007ffe0ff */
[----:B------:R-:W-:Y:S01]  /*29cc0*/  IMAD.IADD R39, R27, 0x1, R34 ;  /* 0x000000011b277824 */ /* 0x000fe200078e0222 */
[----:B------:R-:W-:Y:S01]  /*29cd0*/  LOP3.LUT R30, R30, 0x3fc, RZ, 0xc0, !PT ;  /* 0x000003fc1e1e7812 */ /* 0x000fe200078ec0ff */
[----:B------:R-:W-:Y:S01]  /*29ce0*/  LDS R33, [R33] ;  /* 0x0000000021217984 */ /* 0x000fe20000000800 */
[----:B------:R-:W-:Y:S01]  /*29cf0*/  IADD3 R31, PT, PT, R0, R17, RZ ;  /* 0x00000011001f7210 */ /* 0x000fe20007ffe0ff */
[----:B------:R-:W-:-:S02]  /*29d00*/  IMAD.IADD R17, R3, 0x1, R20 ;  /* 0x0000000103117824 */ /* 0x000fc400078e0214 */
[----:B------:R-:W-:Y:S01]  /*29d10*/  LDS R35, [R35] ;  /* 0x0000000023237984 */ /* 0x000fe20000000800 */
[C---:B------:R-:W-:Y:S01]  /*29d20*/  IMAD.IADD R16, R3.reuse, 0x1, R16 ;  /* 0x0000000103107824 */ /* 0x040fe200078e0210 */
[----:B------:R-:W-:Y:S02]  /*29d30*/  IADD3 R30, PT, PT, R3, R30, RZ ;  /* 0x0000001e031e7210 */ /* 0x000fe40007ffe0ff */
        /* <DEDUP_REMOVED lines=26> */
[----:B------:R-:W-:Y:S02]  /*29ee0*/  SHF.R.U32.HI R17, RZ, 0x16, R19 ;  /* 0x00000016ff117819 */ /* 0x000fe40000011613 */
[----:B------:R-:W-:Y:S01]  /*29ef0*/  SHF.R.U32.HI R23, RZ, 0x6, R18 ;  /* 0x00000006ff177819 */ /* 0x000fe20000011612 */
[----:B------:R-:W-:Y:S01]  /*29f00*/  IMAD.SHL.U32 R16, R18, 0x4, RZ ;  /* 0x0000000412107824 */ /* 0x000fe200078e00ff */
[--C-:B------:R-:W-:Y:S02]  /*29f10*/  SHF.R.U32.HI R20, RZ, 0xe, R22.reuse ;  /* 0x0000000eff147819 */ /* 0x100fe40000011616 */
[----:B------:R-:W-:Y:S02]  /*29f20*/  SHF.R.U32.HI R34, RZ, 0x6, R22 ;  /* 0x00000006ff227819 */ /* 0x000fe40000011616 */
[----:B------:R-:W-:Y:S02]  /*29f30*/  SHF.L.U32 R32, R22, 0x2, RZ ;  /* 0x0000000216207819 */ /* 0x000fe400000006ff */
[----:B------:R-:W-:-:S02]  /*29f40*/  SHF.R.U32.HI R31, RZ, 0xe, R33 ;  /* 0x0000000eff1f7819 */ /* 0x000fc40000011621 */
[----:B------:R-:W-:Y:S02]  /*29f50*/  SHF.R.U32.HI R21, RZ, 0x16, R33 ;  /* 0x00000016ff157819 */ /* 0x000fe40000011621 */
[--C-:B------:R-:W-:Y:S02]  /*29f60*/  SHF.R.U32.HI R30, RZ, 0xe, R18.reuse ;  /* 0x0000000eff1e7819 */ /* 0x100fe40000011612 */
[----:B------:R-:W-:Y:S02]  /*29f70*/  SHF.R.U32.HI R15, RZ, 0x16, R18 ;  /* 0x00000016ff0f7819 */ /* 0x000fe40000011612 */
[----:B------:R-:W-:Y:S02]  /*29f80*/  SHF.R.U32.HI R29, RZ, 0x16, R22 ;  /* 0x00000016ff1d7819 */ /* 0x000fe40000011616 */
[----:B------:R-:W-:Y:S02]  /*29f90*/  LOP3.LUT R17, R17, 0x3fc, RZ, 0xc0, !PT ;  /* 0x000003fc11117812 */ /* 0x000fe400078ec0ff */
[----:B------:R-:W-:Y:S01]  /*29fa0*/  LOP3.LUT R18, R23, 0x3fc, RZ, 0xc0, !PT ;  /* 0x000003fc17127812 */ /* 0x000fe200078ec0ff */
[----:B------:R-:W-:Y:S01]  /*29fb0*/  IMAD.SHL.U32 R37, R33, 0x4, RZ ;  /* 0x0000000421257824 */ /* 0x000fe200078e00ff */
[----:B------:R-:W-:-:S02]  /*29fc0*/  SHF.L.U32 R28, R19, 0x2, RZ ;  /* 0x00000002131c7819 */ /* 0x000fc400000006ff */
[--C-:B------:R-:W-:Y:S02]  /*29fd0*/  SHF.R.U32.HI R22, RZ, 0x6, R19.reuse ;  /* 0x00000006ff167819 */ /* 0x100fe40000011613 */
[----:B------:R-:W-:Y:S02]  /*29fe0*/  SHF.R.U32.HI R35, RZ, 0xe, R19 ;  /* 0x0000000eff237819 */ /* 0x000fe40000011613 */
[----:B------:R-:W-:Y:S02]  /*29ff0*/  SHF.R.U32.HI R36, RZ, 0x6, R33 ;  /* 0x00000006ff247819 */ /* 0x000fe40000011621 */
[----:B------:R-:W-:Y:S02]  /*2a000*/  LOP3.LUT R19, R20, 0x3fc, RZ, 0xc0, !PT ;  /* 0x000003fc14137812 */ /* 0x000fe400078ec0ff */
[----:B------:R-:W-:Y:S02]  /*2a010*/  LOP3.LUT R34, R34, 0x3fc, RZ, 0xc0, !PT ;  /* 0x000003fc22227812 */ /* 0x000fe400078ec0ff */
[----:B------:R-:W-:-:S02]  /*2a020*/  LOP3.LUT R32, R32, 0x3fc, RZ, 0xc0, !PT ;  /* 0x000003fc20207812 */ /* 0x000fc400078ec0ff */
[----:B------:R-:W-:Y:S02]  /*2a030*/  LOP3.LUT R31, R31, 0x3fc, RZ, 0xc0, !PT ;  /* 0x000003fc1f1f7812 */ /* 0x000fe400078ec0ff */
[----:B------:R-:W-:Y:S02]  /*2a040*/  LOP3.LUT R33, R21, 0x3fc, RZ, 0xc0, !PT ;  /* 0x000003fc15217812 */ /* 0x000fe400078ec0ff */
[----:B------:R-:W-:Y:S02]  /*2a050*/  LOP3.LUT R16, R16, 0x3fc, RZ, 0xc0, !PT ;  /* 0x000003fc10107812 */ /* 0x000fe400078ec0ff */
[----:B------:R-:W-:Y:S02]  /*2a060*/  LOP3.LUT R15, R15, 0x3fc, RZ, 0xc0, !PT ;  /* 0x000003fc0f0f7812 */ /* 0x000fe400078ec0ff */
[----:B------:R-:W-:Y:S02]  /*2a070*/  IADD3 R17, PT, PT, R0, R17, RZ ;  /* 0x0000001100117210 */ /* 0x000fe40007ffe0ff */
[----:B------:R-:W-:-:S02]  /*2a080*/  IADD3 R18, PT, PT, R27, R18, RZ ;  /* 0x000000121b127210 */ /* 0x000fc40007ffe0ff */
[----:B------:R-:W-:Y:S01]  /*2a090*/  LOP3.LUT R23, R30, 0x3fc, RZ, 0xc0, !PT ;  /* 0x000003fc1e177812 */ /* 0x000fe200078ec0ff */
[----:B------:R-:W-:Y:S01]  /*2a0a0*/  IMAD.IADD R42, R27, 0x1, R34 ;  /* 0x000000011b2a7824 */ /* 0x000fe200078e0222 */
[C---:B------:R-:W-:Y:S02]  /*2a0b0*/  IADD3 R30, PT, PT, R26.reuse, R19, RZ ;  /* 0x000000131a1e7210 */ /* 0x040fe40007ffe0ff */
[----:B------:R-:W-:Y:S01]  /*2a0c0*/  IADD3 R19, PT, PT, R3, R32, RZ ;  /* 0x0000002003137210 */ /* 0x000fe20007ffe0ff */
[----:B------:R-:W-:Y:S01]  /*2a0d0*/  IMAD.IADD R32, R26, 0x1, R31 ;  /* 0x000000011a207824 */ /* 0x000fe200078e021f */
[----:B------:R-:W-:Y:S01]  /*2a0e0*/  LOP3.LUT R21, R35, 0x3fc, RZ, 0xc0, !PT ;  /* 0x000003fc23157812 */ /* 0x000fe200078ec0ff */
[C---:B------:R-:W-:Y:S01]  /*2a0f0*/  IMAD.IADD R41, R0.reuse, 0x1, R15 ;  /* 0x0000000100297824 */ /* 0x040fe200078e020f */
[----:B------:R-:W-:Y:S01]  /*2a100*/  IADD3 R34, PT, PT, R0, R33, RZ ;  /* 0x0000002100227210 */ /* 0x000fe20007ffe0ff */
[----:B------:R-:W-:Y:S01]  /*2a110*/  LDS R35, [R18] ;  /* 0x0000000012237984 */ /* 0x000fe20000000800 */
[----:B------:R-:W-:-:S03]  /*2a120*/  IADD3 R31, PT, PT, R3, R16, RZ ;  /* 0x00000010031f7210 */ /* 0x000fc60007ffe0ff */
[----:B------:R0:W-:Y:S04]  /*2a130*/  LDS R33, [R17] ;  /* 0x0000000011217984 */ /* 0x0001e80000000800 */
[----:B------:R-:W4:Y:S04]  /*2a140*/  LDG.E R16, desc[UR36][R56.64+0xa0] ;  /* 0x0000a02438107981 */ /* 0x000f28000c1e1900 */
[----:B------:R-:W4:Y:S04]  /*2a150*/  LDG.E R15, desc[UR36][R56.64+0xa4] ;  /* 0x0000a424380f7981 */ /* 0x000f28000c1e1900 */
[----:B0-----:R-:W4:Y:S04]  /*2a160*/  LDG.E R17, desc[UR36][R56.64+0xa8] ;  /* 0x0000a82438117981 */ /* 0x001f28000c1e1900 */
[----:B------:R-:W4:Y:S01]  /*2a170*/  LDG.E R18, desc[UR36][R56.64+0xac] ;  /* 0x0000ac2438127981 */ /* 0x000f22000c1e1900 */
[----:B------:R-:W-:-:S02]  /*2a180*/  LOP3.LUT R29, R29, 0x3fc, RZ, 0xc0, !PT ;  /* 0x000003fc1d1d7812 */ /* 0x000fc400078ec0ff */
[----:B------:R-:W-:Y:S02]  /*2a190*/  LOP3.LUT R22, R22, 0x3fc, RZ, 0xc0, !PT ;  /* 0x000003fc16167812 */ /* 0x000fe400078ec0ff */
[----:B------:R-:W-:Y:S01]  /*2a1a0*/  LOP3.LUT R36, R36, 0x3fc, RZ, 0xc0, !PT ;  /* 0x000003fc24247812 */ /* 0x000fe200078ec0ff */
[----:B------:R-:W-:Y:S01]  /*2a1b0*/  IMAD.IADD R29, R0, 0x1, R29 ;  /* 0x00000001001d7824 */ /* 0x000fe200078e021d */
[----:B------:R-:W-:Y:S01]  /*2a1c0*/  LOP3.LUT R28, R28, 0x3fc, RZ, 0xc0, !PT ;  /* 0x000003fc1c1c7812 */ /* 0x000fe200078ec0ff */
[C---:B------:R-:W-:Y:S01]  /*2a1d0*/  IMAD.IADD R43, R26.reuse, 0x1, R21 ;  /* 0x000000011a2b7824 */ /* 0x040fe200078e0215 */
[----:B------:R-:W-:Y:S01]  /*2a1e0*/  IADD3 R40, PT, PT, R27, R22, RZ ;  /* 0x000000161b287210 */ /* 0x000fe20007ffe0ff */
[----:B------:R-:W-:Y:S01]  /*2a1f0*/  IMAD.IADD R38, R26, 0x1, R23 ;  /* 0x000000011a267824 */ /* 0x000fe200078e0217 */
[----:B------:R-:W-:Y:S01]  /*2a200*/  LOP3.LUT R20, R37, 0x3fc, RZ, 0xc0, !PT ;  /* 0x000003fc25147812 */ /* 0x000fe200078ec0ff */
[----:B------:R-:W-:Y:S01]  /*2a210*/  LDS R32, [R32] ;  /* 0x0000000020207984 */ /* 0x000fe20000000800 */
[----:B------:R-:W-:Y:S01]  /*2a220*/  IADD3 R36, PT, PT, R27, R36, RZ ;  /* 0x000000241b247210 */ /* 0x000fe20007ffe0ff */
[----:B------:R-:W-:-:S02]  /*2a230*/  IMAD.IADD R28, R3, 0x1, R28 ;  /* 0x00000001031c7824 */ /* 0x000fc400078e021c */
[----:B------:R-:W0:Y:S01]  /*2a240*/  LDS R29, [R29] ;  /* 0x000000001d1d7984 */ /* 0x000e220000000800 */
[----:B------:R-:W-:-:S03]  /*2a250*/  IMAD.IADD R20, R3, 0x1, R20 ;  /* 0x0000000103147824 */ /* 0x000fc600078e0214 */
[----:B------:R-:W-:Y:S04]  /*2a260*/  LDS R34, [R34] ;  /* 0x0000000022227984 */ /* 0x000fe80000000800 */
[----:B------:R-:W-:Y:S04]  /*2a270*/  LDS R40, [R40] ;  /* 0x0000000028287984 */ /* 0x000fe80000000800 */
[----:B------:R-:W1:Y:S04]  /*2a280*/  LDS R39, [R38] ;  /* 0x0000000026277984 */ /* 0x000e680000000800 */
[----:B------:R-:W-:Y:S04]  /*2a290*/  LDS R22, [R30] ;  /* 0x000000001e167984 */ /* 0x000fe80000000800 */
[----:B------:R-:W-:Y:S04]  /*2a2a0*/  LDS R21, [R42] ;  /* 0x000000002a157984 */ /* 0x000fe80000000800 */
[----:B------:R-:W5:Y:S04]  /*2a2b0*/  LDS R23, [R36] ;  /* 0x0000000024177984 */ /* 0x000f680000000800 */
[----:B------:R-:W-:Y:S04]  /*2a2c0*/  LDS R43, [R43] ;  /* 0x000000002b2b7984 */ /* 0x000fe80000000800 */
[----:B------:R-:W5:Y:S04]  /*2a2d0*/  LDS R44, [R41] ;  /* 0x00000000292c7984 */ /* 0x000f680000000800 */
[----:B------:R-:W5:Y:S04]  /*2a2e0*/  LDS R37, [R28] ;  /* 0x000000001c257984 */ /* 0x000f680000000800 */
[----:B------:R-:W5:Y:S04]  /*2a2f0*/  LDS R42, [R19] ;  /* 0x00000000132a7984 */ /* 0x000f680000000800 */
[----:B------:R5:W5:Y:S04]  /*2a300*/  LDS R30, [R31] ;  /* 0x000000001f1e7984 */ /* 0x000b680000000800 */
[----:B------:R-:W5:Y:S01]  /*2a310*/  LDS R45, [R20] ;  /* 0x00000000142d7984 */ /* 0x000f620000000800 */
[----:B0-----:R-:W-:-:S02]  /*2a320*/  LOP3.LUT R29, R35, R32, R29, 0x96, !PT ;  /* 0x00000020231d7212 */ /* 0x001fc400078e961d */
[----:B-1----:R-:W-:Y:S02]  /*2a330*/  LOP3.LUT R34, R40, R39, R34, 0x96, !PT ;  /* 0x0000002728227212 */ /* 0x002fe400078e9622 */
[----:B-----5:R-:W-:Y:S02]  /*2a340*/  LOP3.LUT R22, R23, R22, R33, 0x96, !PT ;  /* 0x0000001617167212 */ /* 0x020fe400078e9621 */
[----:B------:R-:W-:Y:S02]  /*2a350*/  LOP3.LUT R21, R21, R43, R44, 0x96, !PT ;  /* 0x0000002b15157212 */ /* 0x000fe400078e962c */
[----:B------:R-:W-:Y:S02]  /*2a360*/  LOP3.LUT R12, R12, R29, R37, 0x96, !PT ;  /* 0x0000001d0c0c7212 */ /* 0x000fe400078e9625 */
[----:B------:R-:W-:Y:S02]  /*2a370*/  LOP3.LUT R13, R13, R34, R42, 0x96, !PT ;  /* 0x000000220d0d7212 */ /* 0x000fe400078e962a */
[----:B------:R-:W-:-:S02]  /*2a380*/  SHF.R.U32.HI R31, RZ, 0x6, R12 ;  /* 0x00000006ff1f7819 */ /* 0x000fc4000001160c */
[----:B------:R-:W-:Y:S02]  /*2a390*/  LOP3.LUT R11, R11, R22, R30, 0x96, !PT ;  /* 0x000000160b0b7212 */ /* 0x000fe400078e961e */
[----:B------:R-:W-:Y:S02]  /*2a3a0*/  LOP3.LUT R14, R14, R21, R45, 0x96, !PT ;  /* 0x000000150e0e7212 */ /* 0x000fe400078e962d */
[--C-:B------:R-:W-:Y:S02]  /*2a3b0*/  SHF.R.U32.HI R19, RZ, 0xe, R12.reuse ;  /* 0x0000000eff137819 */ /* 0x100fe4000001160c */
[----:B------:R-:W-:Y:S02]  /*2a3c0*/  SHF.R.U32.HI R21, RZ, 0x16, R12 ;  /* 0x00000016ff157819 */ /* 0x000fe4000001160c */
[----:B------:R-:W-:Y:S02]  /*2a3d0*/  SHF.L.U32 R23, R12, 0x2, RZ ;  /* 0x000000020c177819 */ /* 0x000fe400000006ff */
[----:B------:R-:W-:-:S02]  /*2a3e0*/  SHF.R.U32.HI R30, RZ, 0x16, R13 ;  /* 0x00000016ff1e7819 */ /* 0x000fc4000001160d */
[--C-:B------:R-:W-:Y:S02]  /*2a3f0*/  SHF.R.U32.HI R20, RZ, 0x6, R13.reuse ;  /* 0x00000006ff147819 */ /* 0x100fe4000001160d */
[----:B------:R-:W-:Y:S01]  /*2a400*/  SHF.R.U32.HI R22, RZ, 0xe, R13 ;  /* 0x0000000eff167819 */ /* 0x000fe2000001160d */
[----:B------:R-:W-:Y:S01]  /*2a410*/  IMAD.SHL.U32 R13, R13, 0x4, RZ ;  /* 0x000000040d0d7824 */ /* 0x000fe200078e00ff */
[--C-:B------:R-:W-:Y:S02]  /*2a420*/  SHF.R.U32.HI R12, RZ, 0x16, R11.reuse ;  /* 0x00000016ff0c7819 */ /* 0x100fe4000001160b */
[----:B------:R-:W-:Y:S02]  /*2a430*/  SHF.L.U32 R29, R11, 0x2, RZ ;  /* 0x000000020b1d7819 */ /* 0x000fe400000006ff */
[--C-:B------:R-:W-:Y:S02]  /*2a440*/  SHF.R.U32.HI R33, RZ, 0x6, R11.reuse ;  /* 0x00000006ff217819 */ /* 0x100fe4000001160b */
        /* <DEDUP_REMOVED lines=20> */
[----:B------:R-:W-:Y:S01]  /*2a590*/  LOP3.LUT R22, R11, 0x3fc, RZ, 0xc0, !PT ;  /* 0x000003fc0b167812 */ /* 0x000fe200078ec0ff */
[C---:B------:R-:W-:Y:S01]  /*2a5a0*/  IMAD.IADD R33, R26.reuse, 0x1, R33 ;  /* 0x000000011a217824 */ /* 0x040fe200078e0221 */
[----:B------:R-:W-:Y:S01]  /*2a5b0*/  IADD3 R11, PT, PT, R3, R36, RZ ;  /* 0x00000024030b7210 */ /* 0x000fe20007ffe0ff */
[----:B------:R-:W-:Y:S01]  /*2a5c0*/  IMAD.IADD R36, R26, 0x1, R29 ;  /* 0x000000011a247824 */ /* 0x000fe200078e021d */
[----:B------:R-:W-:-:S02]  /*2a5d0*/  IADD3 R31, PT, PT, R0, R31, RZ ;  /* 0x0000001f001f7210 */ /* 0x000fc40007ffe0ff */
[C---:B------:R-:W-:Y:S01]  /*2a5e0*/  IADD3 R34, PT, PT, R27.reuse, R34, RZ ;  /* 0x000000221b227210 */ /* 0x040fe20007ffe0ff */
[----:B------:R-:W-:Y:S01]  /*2a5f0*/  IMAD.IADD R21, R0, 0x1, R21 ;  /* 0x0000000100157824 */ /* 0x000fe200078e0215 */
[----:B------:R-:W-:Y:S01]  /*2a600*/  IADD3 R14, PT, PT, R26, R19, RZ ;  /* 0x000000131a0e7210 */ /* 0x000fe20007ffe0ff */
[C---:B------:R-:W-:Y:S01]  /*2a610*/  IMAD.IADD R38, R27.reuse, 0x1, R38 ;  /* 0x000000011b267824 */ /* 0x040fe200078e0226 */
[C---:B------:R-:W-:Y:S01]  /*2a620*/  IADD3 R20, PT, PT, R27.reuse, R20, RZ ;  /* 0x000000141b147210 */ /* 0x040fe20007ffe0ff */
[C---:B------:R-:W-:Y:S01]  /*2a630*/  IMAD.IADD R35, R0.reuse, 0x1, R35 ;  /* 0x0000000100237824 */ /* 0x040fe200078e0223 */
[----:B------:R-:W-:Y:S01]  /*2a640*/  IADD3 R19, PT, PT, R0, R13, RZ ;  /* 0x0000000d00137210 */ /* 0x000fe20007ffe0ff */
[----:B------:R-:W-:Y:S01]  /*2a650*/  IMAD.IADD R23, R26, 0x1, R23 ;  /* 0x000000011a177824 */ /* 0x000fe200078e0217 */
[----:B------:R-:W-:Y:S01]  /*2a660*/  IADD3 R29, PT, PT, R27, R28, RZ ;  /* 0x0000001c1b1d7210 */ /* 0x000fe20007ffe0ff */
[----:B------:R-:W-:Y:S01]  /*2a670*/  LDS R31, [R31] ;  /* 0x000000001f1f7984 */ /* 0x000fe20000000800 */
[C---:B------:R-:W-:Y:S01]  /*2a680*/  IADD3 R22, PT, PT, R3.reuse, R22, RZ ;  /* 0x0000001603167210 */ /* 0x040fe20007ffe0ff */
[----:B------:R-:W-:-:S02]  /*2a690*/  IMAD.IADD R12, R3, 0x1, R40 ;  /* 0x00000001030c7824 */ /* 0x000fc400078e0228 */
[----:B------:R-:W-:Y:S01]  /*2a6a0*/  LDS R34, [R34] ;  /* 0x0000000022227984 */ /* 0x000fe20000000800 */
[----:B------:R-:W-:-:S03]  /*2a6b0*/  IMAD.IADD R13, R3, 0x1, R30 ;  /* 0x00000001030d7824 */ /* 0x000fc600078e021e */
        /* <DEDUP_REMOVED lines=9> */
[----:B------:R-:W2:Y:S04]  /*2a750*/  LDS R35, [R35] ;  /* 0x0000000023237984 */ /* 0x000ea80000000800 */
[----:B------:R-:W3:Y:S04]  /*2a760*/  LDS R11, [R11] ;  /* 0x000000000b0b7984 */ /* 0x000ee80000000800 */
[----:B------:R-:W3:Y:S04]  /*2a770*/  LDS R30, [R13] ;  /* 0x000000000d1e7984 */ /* 0x000ee80000000800 */
[----:B------:R-:W3:Y:S04]  /*2a780*/  LDS R22, [R22] ;  /* 0x0000000016167984 */ /* 0x000ee80000000800 */
[----:B------:R-:W3:Y:S01]  /*2a790*/  LDS R23, [R12] ;  /* 0x000000000c177984 */ /* 0x000ee20000000800 */
[----:B0-----:R-:W-:-:S02]  /*2a7a0*/  LOP3.LUT R31, R34, R32, R31, 0x96, !PT ;  /* 0x00000020221f7212 */ /* 0x001fc400078e961f */
[----:B-1----:R-:W-:Y:S02]  /*2a7b0*/  LOP3.LUT R19, R20, R14, R19, 0x96, !PT ;  /* 0x0000000e14137212 */ /* 0x002fe400078e9613 */
[----:B-----5:R-:W-:Y:S02]  /*2a7c0*/  LOP3.LUT R21, R29, R28, R21, 0x96, !PT ;  /* 0x0000001c1d157212 */ /* 0x020fe400078e9615 */
[----:B--2---:R-:W-:Y:S02]  /*2a7d0*/  LOP3.LUT R38, R38, R36, R35, 0x96, !PT ;  /* 0x0000002426267212 */ /* 0x004fe400078e9623 */
[----:B---3--:R-:W-:Y:S02]  /*2a7e0*/  LOP3.LUT R14, R8, R31, R11, 0x96, !PT ;  /* 0x0000001f080e7212 */ /* 0x008fe400078e960b */
[----:B------:R-:W-:Y:S02]  /*2a7f0*/  LOP3.LUT R7, R7, R21, R30, 0x96, !PT ;  /* 0x0000001507077212 */ /* 0x000fe400078e961e */
[----:B------:R-:W-:-:S02]  /*2a800*/  SHF.R.U32.HI R8, RZ, 0x6, R14 ;  /* 0x00000006ff087819 */ /* 0x000fc4000001160e */
[----:B------:R-:W-:Y:S02]  /*2a810*/  LOP3.LUT R19, R9, R19, R22, 0x96, !PT ;  /* 0x0000001309137212 */ /* 0x000fe400078e9616 */
[----:B------:R-:W-:Y:S02]  /*2a820*/  LOP3.LUT R13, R10, R38, R23, 0x96, !PT ;  /* 0x000000260a0d7212 */ /* 0x000fe400078e9617 */
[----:B------:R-:W-:Y:S02]  /*2a830*/  SHF.R.U32.HI R11, RZ, 0x6, R7 ;  /* 0x00000006ff0b7819 */ /* 0x000fe40000011607 */
[----:B------:R-:W-:Y:S02]  /*2a840*/  SHF.R.U32.HI R10, RZ, 0x6, R19 ;  /* 0x00000006ff0a7819 */ /* 0x000fe40000011613 */
[----:B------:R-:W-:Y:S02]  /*2a850*/  SHF.R.U32.HI R9, RZ, 0x6, R13 ;  /* 0x00000006ff097819 */ /* 0x000fe4000001160d */
[----:B------:R-:W-:-:S02]  /*2a860*/  LOP3.LUT R8, R8, 0x3fc, RZ, 0xc0, !PT ;  /* 0x000003fc08087812 */ /* 0x000fc400078ec0ff */
[----:B------:R-:W-:Y:S02]  /*2a870*/  LOP3.LUT R22, R11, 0x3fc, RZ, 0xc0, !PT ;  /* 0x000003fc0b167812 */ /* 0x000fe400078ec0ff */
[----:B------:R-:W-:Y:S02]  /*2a880*/  LOP3.LUT R20, R10, 0x3fc, RZ, 0xc0, !PT ;  /* 0x000003fc0a147812 */ /* 0x000fe400078ec0ff */
[----:B------:R-:W-:Y:S01]  /*2a890*/  LOP3.LUT R12, R9, 0x3fc, RZ, 0xc0, !PT ;  /* 0x000003fc090c7812 */ /* 0x000fe200078ec0ff */
[C---:B------:R-:W-:Y:S01]  /*2a8a0*/  IMAD.IADD R10, R27.reuse, 0x1, R8 ;  /* 0x000000011b0a7824 */ /* 0x040fe200078e0208 */
[C---:B------:R-:W-:Y:S02]  /*2a8b0*/  IADD3 R9, PT, PT, R27.reuse, R22, RZ ;  /* 0x000000161b097210 */ /* 0x040fe40007ffe0ff */
[C---:B------:R-:W-:Y:S01]  /*2a8c0*/  IADD3 R8, PT, PT, R27.reuse, R20, RZ ;  /* 0x000000141b087210 */ /* 0x040fe20007ffe0ff */
[----:B------:R-:W-:Y:S01]  /*2a8d0*/  IMAD.IADD R27, R27, 0x1, R12 ;  /* 0x000000011b1b7824 */ /* 0x000fe200078e020c */
[----:B------:R-:W-:Y:S01]  /*2a8e0*/  SHF.R.U32.HI R12, RZ, 0xe, R14 ;  /* 0x0000000eff0c7819 */ /* 0x000fe2000001160e */
[----:B------:R-:W-:Y:S01]  /*2a8f0*/  IMAD.SHL.U32 R28, R14, 0x4, RZ ;  /* 0x000000040e1c7824 */ /* 0x000fe200078e00ff */
[----:B------:R-:W-:Y:S01]  /*2a900*/  SHF.R.U32.HI R22, RZ, 0xe, R19 ;  /* 0x0000000eff167819 */ /* 0x000fe20000011613 */
[----:B------:R-:W-:Y:S01]  /*2a910*/  LDS R9, [R9] ;  /* 0x0000000009097984 */ /* 0x000fe20000000800 */
[----:B------:R-:W-:-:S02]  /*2a920*/  SHF.R.U32.HI R20, RZ, 0xe, R13 ;  /* 0x0000000eff147819 */ /* 0x000fc4000001160d */
[----:B------:R-:W-:Y:S01]  /*2a930*/  LOP3.LUT R21, R12, 0x3fc, RZ, 0xc0, !PT ;  /* 0x000003fc0c157812 */ /* 0x000fe200078ec0ff */
[----:B------:R-:W-:Y:S01]  /*2a940*/  IMAD.SHL.U32 R12, R13, 0x4, RZ ;  /* 0x000000040d0c7824 */ /* 0x000fe200078e00ff */
[----:B------:R-:W-:Y:S01]  /*2a950*/  LOP3.LUT R31, R22, 0x3fc, RZ, 0xc0, !PT ;  /* 0x000003fc161f7812 */ /* 0x000fe200078ec0ff */
[----:B------:R-:W-:Y:S01]  /*2a960*/  LDS R27, [R27] ;  /* 0x000000001b1b7984 */ /* 0x000fe20000000800 */
[----:B------:R-:W-:Y:S02]  /*2a970*/  LOP3.LUT R29, R20, 0x3fc, RZ, 0xc0, !PT ;  /* 0x000003fc141d7812 */ /* 0x000fe400078ec0ff */
[----:B------:R-:W-:Y:S01]  /*2a980*/  SHF.L.U32 R22, R7, 0x2, RZ ;  /* 0x0000000207167819 */ /* 0x000fe200000006ff */
[----:B------:R-:W-:Y:S01]  /*2a990*/  LDS R8, [R8] ;  /* 0x0000000008087984 */ /* 0x000fe20000000800 */
[----:B------:R-:W-:Y:S02]  /*2a9a0*/  SHF.L.U32 R20, R19, 0x2, RZ ;  /* 0x0000000213147819 */ /* 0x000fe400000006ff */
[----:B------:R-:W-:Y:S01]  /*2a9b0*/  SHF.R.U32.HI R11, RZ, 0xe, R7 ;  /* 0x0000000eff0b7819 */ /* 0x000fe20000011607 */
[----:B------:R-:W-:Y:S01]  /*2a9c0*/  LDS R10, [R10] ;  /* 0x000000000a0a7984 */ /* 0x000fe20000000800 */
[----:B------:R-:W-:-:S02]  /*2a9d0*/  LOP3.LUT R30, R22, 0x3fc, RZ, 0xc0, !PT ;  /* 0x000003fc161e7812 */ /* 0x000fc400078ec0ff */
[----:B------:R-:W-:Y:S02]  /*2a9e0*/  LOP3.LUT R32, R28, 0x3fc, RZ, 0xc0, !PT ;  /* 0x000003fc1c207812 */ /* 0x000fe400078ec0ff */
[----:B------:R-:W-:Y:S02]  /*2a9f0*/  LOP3.LUT R22, R20, 0x3fc, RZ, 0xc0, !PT ;  /* 0x000003fc14167812 */ /* 0x000fe400078ec0ff */
[----:B------:R-:W-:Y:S01]  /*2aa00*/  LOP3.LUT R28, R12, 0x3fc, RZ, 0xc0, !PT ;  /* 0x000003fc0c1c7812 */ /* 0x000fe200078ec0ff */
[----:B------:R-:W-:Y:S01]  /*2aa10*/  IMAD.IADD R12, R3, 0x1, R32 ;  /* 0x00000001030c7824 */ /* 0x000fe200078e0220 */
[----:B------:R-:W-:Y:S02]  /*2aa20*/  LOP3.LUT R11, R11, 0x3fc, RZ, 0xc0, !PT ;  /* 0x000003fc0b0b7812 */ /* 0x000fe400078ec0ff */
[C---:B------:R-:W-:Y:S02]  /*2aa30*/  IADD3 R20, PT, PT, R3.reuse, R30, RZ ;  /* 0x0000001e03147210 */ /* 0x040fe40007ffe0ff */
[C---:B------:R-:W-:Y:S01]  /*2aa40*/  IADD3 R22, PT, PT, R3.reuse, R22, RZ ;  /* 0x0000001603167210 */ /* 0x040fe20007ffe0ff */
[----:B------:R-:W-:Y:S01]  /*2aa50*/  IMAD.IADD R3, R3, 0x1, R28 ;  /* 0x0000000103037824 */ /* 0x000fe200078e021c */
[----:B------:R-:W-:-:S02]  /*2aa60*/  SHF.R.U32.HI R7, RZ, 0x16, R7 ;  /* 0x00000016ff077819 */ /* 0x000fc40000011607 */
[----:B------:R-:W-:Y:S01]  /*2aa70*/  SHF.R.U32.HI R14, RZ, 0x16, R14 ;  /* 0x00000016ff0e7819 */ /* 0x000fe2000001160e */
[C---:B------:R-:W-:Y:S01]  /*2aa80*/  IMAD.IADD R21, R26.reuse, 0x1, R21 ;  /* 0x000000011a157824 */ /* 0x040fe200078e0215 */
[----:B------:R-:W-:Y:S01]  /*2aa90*/  SHF.R.U32.HI R28, RZ, 0x16, R13 ;  /* 0x00000016ff1c7819 */ /* 0x000fe2000001160d */
[----:B------:R-:W-:Y:S01]  /*2aaa0*/  LDS R20, [R20] ;  /* 0x0000000014147984 */ /* 0x000fe20000000800 */
[C---:B------:R-:W-:Y:S02]  /*2aab0*/  IADD3 R23, PT, PT, R26.reuse, R11, RZ ;  /* 0x0000000b1a177210 */ /* 0x040fe40007ffe0ff */
[----:B------:R-:W-:Y:S01]  /*2aac0*/  SHF.R.U32.HI R19, RZ, 0x16, R19 ;  /* 0x00000016ff137819 */ /* 0x000fe20000011613 */
[----:B------:R-:W-:Y:S01]  /*2aad0*/  LDS R3, [R3] ;  /* 0x0000000003037984 */ /* 0x000fe20000000800 */
[C---:B------:R-:W-:Y:S01]  /*2aae0*/  IADD3 R11, PT, PT, R26.reuse, R31, RZ ;  /* 0x0000001f1a0b7210 */ /* 0x040fe20007ffe0ff */
[----:B------:R-:W-:Y:S01]  /*2aaf0*/  IMAD.IADD R26, R26, 0x1, R29 ;  /* 0x000000011a1a7824 */ /* 0x000fe200078e021d */
[----:B------:R-:W-:-:S02]  /*2ab00*/  LOP3.LUT R7, R7, 0x3fc, RZ, 0xc0, !PT ;  /* 0x000003fc07077812 */ /* 0x000fc400078ec0ff */
[----:B------:R-:W-:Y:S02]  /*2ab10*/  LOP3.LUT R13, R14, 0x3fc, RZ, 0xc0, !PT ;  /* 0x000003fc0e0d7812 */ /* 0x000fe400078ec0ff */
[----:B------:R-:W-:Y:S01]  /*2ab20*/  LOP3.LUT R29, R28, 0x3fc, RZ, 0xc0, !PT ;  /* 0x000003fc1c1d7812 */ /* 0x000fe200078ec0ff */
[----:B------:R-:W-:Y:S01]  /*2ab30*/  LDS R14, [R21] ;  /* 0x00000000150e7984 */ /* 0x000fe20000000800 */
[----:B------:R-:W-:Y:S02]  /*2ab40*/  LOP3.LUT R19, R19, 0x3fc, RZ, 0xc0, !PT ;  /* 0x000003fc13137812 */ /* 0x000fe400078ec0ff */
[C---:B------:R-:W-:Y:S01]  /*2ab50*/  IADD3 R7, PT, PT, R0.reuse, R7, RZ ;  /* 0x0000000700077210 */ /* 0x040fe20007ffe0ff */
[C---:B------:R-:W-:Y:S01]  /*2ab60*/  IMAD.IADD R28, R0.reuse, 0x1, R13 ;  /* 0x00000001001c7824 */ /* 0x040fe200078e020d */
[C---:B------:R-:W-:Y:S01]  /*2ab70*/  IADD3 R19, PT, PT, R0.reuse, R19, RZ ;  /* 0x0000001300137210 */ /* 0x040fe20007ffe0ff */
[----:B------:R-:W-:Y:S01]  /*2ab80*/  IMAD.IADD R30, R0, 0x1, R29 ;  /* 0x00000001001e7824 */ /* 0x000fe200078e021d */
[----:B------:R-:W-:Y:S04]  /*2ab90*/  LDS R11, [R11] ;  /* 0x000000000b0b7984 */ /* 0x000fe80000000800 */
[----:B------:R-:W0:Y:S04]  /*2aba0*/  LDS R7, [R7] ;  /* 0x0000000007077984 */ /* 0x000e280000000800 */
[----:B------:R-:W-:Y:S04]  /*2abb0*/  LDS R28, [R28] ;  /* 0x000000001c1c7984 */ /* 0x000fe80000000800 */
[----:B------:R-:W1:Y:S04]  /*2abc0*/  LDS R29, [R26] ;  /* 0x000000001a1d7984 */ /* 0x000e680000000800 */
[----:B------:R-:W-:Y:S04]  /*2abd0*/  LDS R0, [R23] ;  /* 0x0000000017007984 */ /* 0x000fe80000000800 */
[----:B------:R-:W2:Y:S04]  /*2abe0*/  LDS R19, [R19] ;  /* 0x0000000013137984 */ /* 0x000ea80000000800 */
[----:B------:R-:W3:Y:S04]  /*2abf0*/  LDS R30, [R30] ;  /* 0x000000001e1e7984 */ /* 0x000ee80000000800 */
[----:B------:R-:W5:Y:S04]  /*2ac00*/  LDS R13, [R22] ;  /* 0x00000000160d7984 */ /* 0x000f680000000800 */
[----:B------:R-:W4:Y:S01]  /*2ac10*/  LDS R21, [R12] ;  /* 0x000000000c157984 */ /* 0x000f220000000800 */
[----:B0-----:R-:W-:-:S02]  /*2ac20*/  LOP3.LUT R7, R27, R14, R7, 0x96, !PT ;  /* 0x0000000e1b077212 */ /* 0x001fc400078e9607 */
[----:B-1----:R-:W-:Y:S02]  /*2ac30*/  LOP3.LUT R28, R8, R29, R28, 0x96, !PT ;  /* 0x0000001d081c7212 */ /* 0x002fe400078e961c */
[----:B--2---:R-:W-:Y:S02]  /*2ac40*/  LOP3.LUT R0, R10, R0, R19, 0x96, !PT ;  /* 0x000000000a007212 */ /* 0x004fe400078e9613 */
[----:B---3--:R-:W-:Y:S02]  /*2ac50*/  LOP3.LUT R9, R9, R11, R30, 0x96, !PT ;  /* 0x0000000b09097212 */ /* 0x008fe400078e961e */
[----:B------:R-:W-:Y:S02]  /*2ac60*/  LOP3.LUT R11, R5, R28, R20, 0x96, !PT ;  /* 0x0000001c050b7212 */ /* 0x000fe400078e9614 */
[----:B-----5:R-:W-:Y:S02]  /*2ac70*/  LOP3.LUT R7, R6, R7, R13, 0x96, !PT ;  /* 0x0000000706077212 */ /* 0x020fe400078e960d */
[----:B----4-:R-:W-:-:S02]  /*2ac80*/  LOP3.LUT R5, R4, R0, R3, 0x96, !PT ;  /* 0x0000000004057212 */ /* 0x010fc400078e9603 */
[----:B------:R-:W-:Y:S02]  /*2ac90*/  LOP3.LUT R9, R2, R9, R21, 0x96, !PT ;  /* 0x0000000902097212 */ /* 0x000fe400078e9615 */
[----:B------:R-:W-:Y:S02]  /*2aca0*/  SHF.R.U32.HI R4, RZ, 0x8, R7 ;  /* 0x00000008ff047819 */ /* 0x000fe40000011607 */
[----:B------:R-:W-:Y:S02]  /*2acb0*/  LOP3.LUT R13, R7, 0xff, RZ, 0xc0, !PT ;  /* 0x000000ff070d7812 */ /* 0x000fe400078ec0ff */
[----:B------:R-:W-:Y:S02]  /*2acc0*/  SHF.R.U32.HI R8, RZ, 0x10, R11 ;  /* 0x00000010ff087819 */ /* 0x000fe4000001160b */
[----:B------:R-:W-:Y:S02]  /*2acd0*/  SHF.R.U32.HI R6, RZ, 0x10, R7 ;  /* 0x00000010ff067819 */ /* 0x000fe40000011607 */
[----:B------:R-:W-:-:S02]  /*2ace0*/  LOP3.LUT R23, R9, 0xff, RZ, 0xc0, !PT ;  /* 0x000000ff09177812 */ /* 0x000fc400078ec0ff */
[--C-:B------:R-:W-:Y:S02]  /*2acf0*/  SHF.R.U32.HI R20, RZ, 0x8, R9.reuse ;  /* 0x00000008ff147819 */ /* 0x100fe40000011609 */
[----:B------:R-:W-:Y:S02]  /*2ad00*/  SHF.R.U32.HI R22, RZ, 0x10, R9 ;  /* 0x00000010ff167819 */ /* 0x000fe40000011609 */
[----:B------:R-:W-:Y:S02]  /*2ad10*/  LEA.HI R0, R9, R54, RZ, 0x8 ;  /* 0x0000003609007211 */ /* 0x000fe400078f40ff */
[----:B------:R-:W-:Y:S02]  /*2ad20*/  LOP3.LUT R9, R4, 0xff, RZ, 0xc0, !PT ;  /* 0x000000ff04097812 */ /* 0x000fe400078ec0ff */
[----:B------:R-:W-:Y:S02]  /*2ad30*/  IADD3 R4, PT, PT, R54, R13, RZ ;  /* 0x0000000d36047210 */ /* 0x000fe40007ffe0ff */
[----:B------:R-:W-:-:S02]  /*2ad40*/  LOP3.LUT R21, R11, 0xff, RZ, 0xc0, !PT ;  /* 0x000000ff0b157812 */ /* 0x000fc400078ec0ff */
[--C-:B------:R-:W-:Y:S02]  /*2ad50*/  SHF.R.U32.HI R3, RZ, 0x10, R5.reuse ;  /* 0x00000010ff037819 */ /* 0x100fe40000011605 */
[-C--:B------:R-:W-:Y:S02]  /*2ad60*/  LEA.HI R12, R7, R54.reuse, RZ, 0x8 ;  /* 0x00000036070c7211 */ /* 0x080fe400078f40ff */
[----:B------:R-:W-:Y:S02]  /*2ad70*/  SHF.R.U32.HI R2, RZ, 0x8, R5 ;  /* 0x00000008ff027819 */ /* 0x000fe40000011605 */
[----:B------:R-:W-:Y:S02]  /*2ad80*/  LOP3.LUT R19, R6, 0xff, RZ, 0xc0, !PT ;  /* 0x000000ff06137812 */ /* 0x000fe400078ec0ff */
[-C--:B------:R-:W-:Y:S02]  /*2ad90*/  LEA.HI R14, R11, R54.reuse, RZ, 0x8 ;  /* 0x000000360b0e7211 */ /* 0x080fe400078f40ff */
[----:B------:R-:W-:Y:S01]  /*2ada0*/  LEA.HI R10, R5, R54, RZ, 0x8 ;  /* 0x00000036050a7211 */ /* 0x000fe200078f40ff */
[----:B------:R-:W-:Y:S01]  /*2adb0*/  IMAD.IADD R23, R54, 0x1, R23 ;  /* 0x0000000136177824 */ /* 0x000fe200078e0217 */
[----:B------:R-:W-:Y:S01]  /*2adc0*/  LOP3.LUT R13, R8, 0xff, RZ, 0xc0, !PT ;  /* 0x000000ff080d7812 */ /* 0x000fe200078ec0ff */
[----:B------:R-:W-:Y:S01]  /*2add0*/  LDS.U8 R0, [R0] ;  /* 0x0000000000007984 */ /* 0x000fe20000000000 */
[----:B------:R-:W-:-:S02]  /*2ade0*/  LOP3.LUT R29, R22, 0xff, RZ, 0xc0, !PT ;  /* 0x000000ff161d7812 */ /* 0x000fc400078ec0ff */
[----:B------:R-:W-:Y:S01]  /*2adf0*/  SHF.R.U32.HI R7, RZ, 0x8, R11 ;  /* 0x00000008ff077819 */ /* 0x000fe2000001160b */
[C---:B------:R-:W-:Y:S01]  /*2ae00*/  IMAD.IADD R21, R54.reuse, 0x1, R21 ;  /* 0x0000000136157824 */ /* 0x040fe200078e0215 */
[----:B------:R-:W-:Y:S01]  /*2ae10*/  LOP3.LUT R11, R5, 0xff, RZ, 0xc0, !PT ;  /* 0x000000ff050b7812 */ /* 0x000fe200078ec0ff */
[C---:B------:R-:W-:Y:S01]  /*2ae20*/  IMAD.IADD R13, R54.reuse, 0x1, R13 ;  /* 0x00000001360d7824 */ /* 0x040fe200078e020d */
[----:B------:R-:W-:Y:S02]  /*2ae30*/  LOP3.LUT R5, R3, 0xff, RZ, 0xc0, !PT ;  /* 0x000000ff03057812 */ /* 0x000fe400078ec0ff */
[C---:B------:R-:W-:Y:S01]  /*2ae40*/  IADD3 R9, PT, PT, R54.reuse, R9, RZ ;  /* 0x0000000936097210 */ /* 0x040fe20007ffe0ff */
[----:B------:R-:W-:Y:S01]  /*2ae50*/  IMAD.IADD R19, R54, 0x1, R19 ;  /* 0x0000000136137824 */ /* 0x000fe200078e0213 */
[----:B------:R-:W-:Y:S01]  /*2ae60*/  LOP3.LUT R3, R2, 0xff, RZ, 0xc0, !PT ;  /* 0x000000ff02037812 */ /* 0x000fe200078ec0ff */
[----:B------:R-:W-:Y:S01]  /*2ae70*/  IMAD.IADD R29, R54, 0x1, R29 ;  /* 0x00000001361d7824 */ /* 0x000fe200078e021d */
[----:B------:R-:W-:Y:S01]  /*2ae80*/  LOP3.LUT R27, R20, 0xff, RZ, 0xc0, !PT ;  /* 0x000000ff141b7812 */ /* 0x000fe200078ec0ff */
[----:B------:R-:W-:Y:S01]  /*2ae90*/  LDS.U8 R8, [R21] ;  /* 0x0000000015087984 */ /* 0x000fe20000000000 */
[----:B------:R-:W-:-:S02]  /*2aea0*/  LOP3.LUT R7, R7, 0xff, RZ, 0xc0, !PT ;  /* 0x000000ff07077812 */ /* 0x000fc400078ec0ff */
[C---:B------:R-:W-:Y:S01]  /*2aeb0*/  IADD3 R6, PT, PT, R54.reuse, R5, RZ ;  /* 0x0000000536067210 */ /* 0x040fe20007ffe0ff */
[C---:B------:R-:W-:Y:S01]  /*2aec0*/  IMAD.IADD R5, R54.reuse, 0x1, R3 ;  /* 0x0000000136057824 */ /* 0x040fe200078e0203 */
[C---:B------:R-:W-:Y:S01]  /*2aed0*/  IADD3 R27, PT, PT, R54.reuse, R27, RZ ;  /* 0x0000001b361b7210 */ /* 0x040fe20007ffe0ff */
[----:B------:R-:W0:Y:S01]  /*2aee0*/  LDS.U8 R9, [R9] ;  /* 0x0000000009097984 */ /* 0x000e220000000000 */
[----:B------:R-:W-:-:S03]  /*2aef0*/  IADD3 R7, PT, PT, R54, R7, RZ ;  /* 0x0000000736077210 */ /* 0x000fc60007ffe0ff */
[----:B------:R-:W-:Y:S01]  /*2af00*/  LDS.U8 R12, [R12] ;  /* 0x000000000c0c7984 */ /* 0x000fe20000000000 */
[----:B------:R-:W-:-:S03]  /*2af10*/  IADD3 R11, PT, PT, R54, R11, RZ ;  /* 0x0000000b360b7210 */ /* 0x000fc60007ffe0ff */
[----:B------:R-:W1:Y:S04]  /*2af20*/  LDS.U8 R13, [R13] ;  /* 0x000000000d0d7984 */ /* 0x000e680000000000 */
[----:B------:R-:W-:Y:S04]  /*2af30*/  LDS.U8 R14, [R14] ;  /* 0x000000000e0e7984 */ /* 0x000fe80000000000 */
[----:B------:R-:W-:Y:S04]  /*2af40*/  LDS.U8 R10, [R10] ;  /* 0x000000000a0a7984 */ /* 0x000fe80000000000 */
[----:B------:R-:W2:Y:S04]  /*2af50*/  LDS.U8 R29, [R29] ;  /* 0x000000001d1d7984 */ /* 0x000ea80000000000 */
[----:B------:R-:W3:Y:S04]  /*2af60*/  LDS.U8 R19, [R19] ;  /* 0x0000000013137984 */ /* 0x000ee80000000000 */
[----:B------:R-:W4:Y:S04]  /*2af70*/  LDS.U8 R6, [R6] ;  /* 0x0000000006067984 */ /* 0x000f280000000000 */
[----:B------:R-:W5:Y:S04]  /*2af80*/  LDS.U8 R27, [R27] ;  /* 0x000000001b1b7984 */ /* 0x000f680000000000 */
[----:B------:R-:W5:Y:S04]  /*2af90*/  LDS.U8 R5, [R5] ;  /* 0x0000000005057984 */ /* 0x000f680000000000 */
[----:B------:R-:W5:Y:S04]  /*2afa0*/  LDS.U8 R7, [R7] ;  /* 0x0000000007077984 */ /* 0x000f680000000000 */
[----:B------:R-:W5:Y:S04]  /*2afb0*/  LDS.U8 R11, [R11] ;  /* 0x000000000b0b7984 */ /* 0x000f680000000000 */
[----:B------:R-:W5:Y:S04]  /*2afc0*/  LDS.U8 R4, [R4] ;  /* 0x0000000004047984 */ /* 0x000f680000000000 */
[----:B------:R-:W5:Y:S01]  /*2afd0*/  LDS.U8 R23, [R23] ;  /* 0x0000000017177984 */ /* 0x000f620000000000 */
[----:B0-----:R-:W-:-:S02]  /*2afe0*/  IMAD R9, R9, 0x100, R8 ;  /* 0x0000010009097824 */ /* 0x001fc400078e0208 */
[----:B-1----:R-:W-:Y:S01]  /*2aff0*/  IMAD R12, R12, 0x100, R13 ;  /* 0x000001000c0c7824 */ /* 0x002fe200078e020d */
[----:B--2---:R-:W-:Y:S02]  /*2b000*/  LEA R14, R14, R29, 0x8 ;  /* 0x0000001d0e0e7211 */ /* 0x004fe400078e40ff */
[----:B---3--:R-:W-:Y:S01]  /*2b010*/  LEA R10, R10, R19, 0x8 ;  /* 0x000000130a0a7211 */ /* 0x008fe200078e40ff */
[----:B----4-:R-:W-:Y:S02]  /*2b020*/  IMAD R9, R6, 0x10000, R9 ;  /* 0x0001000006097824 */ /* 0x010fe400078e0209 */
[----:B-----5:R-:W-:Y:S02]  /*2b030*/  IMAD R12, R12, 0x100, R27 ;  /* 0x000001000c0c7824 */ /* 0x020fe400078e021b */
[----:B------:R-:W-:Y:S01]  /*2b040*/  IMAD R9, R0, 0x1000000, R9 ;  /* 0x0100000000097824 */ /* 0x000fe200078e0209 */
[----:B------:R-:W-:Y:S02]  /*2b050*/  LEA R5, R14, R5, 0x8 ;  /* 0x000000050e057211 */ /* 0x000fe400078e40ff */
[----:B------:R-:W-:-:S02]  /*2b060*/  LEA R10, R10, R7, 0x8 ;  /* 0x000000070a0a7211 */ /* 0x000fc400078e40ff */
[----:B------:R-:W-:Y:S01]  /*2b070*/  LEA R2, P0, R25, UR4, 0x4 ;  /* 0x0000000419027c11 */ /* 0x000fe2000f8020ff */
[----:B------:R-:W-:Y:S01]  /*2b080*/  IMAD.U32 R0, R12, 0x100, R11 ;  /* 0x000001000c007824 */ /* 0x000fe200078e000b */
[----:B------:R-:W-:Y:S02]  /*2b090*/  LEA R4, R5, R4, 0x8 ;  /* 0x0000000405047211 */ /* 0x000fe400078e40ff */
[----:B------:R-:W-:Y:S02]  /*2b0a0*/  LEA R23, R10, R23, 0x8 ;  /* 0x000000170a177211 */ /* 0x000fe400078e40ff */
[----:B------:R-:W-:Y:S02]  /*2b0b0*/  LOP3.LUT R4, R17, R4, RZ, 0x3c, !PT ;  /* 0x0000000411047212 */ /* 0x000fe400078e3cff */
[----:B------:R-:W-:Y:S02]  /*2b0c0*/  LOP3.LUT R5, R18, R9, RZ, 0x3c, !PT ;  /* 0x0000000912057212 */ /* 0x000fe400078e3cff */
[----:B------:R-:W-:-:S02]  /*2b0d0*/  LOP3.LUT R14, R16, R23, RZ, 0x3c, !PT ;  /* 0x00000017100e7212 */ /* 0x000fc400078e3cff */
[----:B------:R-:W-:Y:S02]  /*2b0e0*/  LOP3.LUT R15, R15, R0, RZ, 0x3c, !PT ;  /* 0x000000000f0f7212 */ /* 0x000fe400078e3cff */
[----:B------:R-:W-:Y:S01]  /*2b0f0*/  LEA.HI.X R3, R25, UR5, R24, 0x4, P0 ;  /* 0x0000000519037c11 */ /* 0x000fe200080f2418 */
[----:B------:R0:W-:Y:S04]  /*2b100*/  ST.E.64 desc[UR36][R48.64+0x8], R4 ;  /* 0x0000080430007985 */ /* 0x0001e8000c101b24 */
[----:B------:R-:W-:Y:S04]  /*2b110*/  ST.E.64 desc[UR36][R48.64], R14 ;  /* 0x0000000e30007985 */ /* 0x000fe8000c101b24 */
[----:B------:R-:W2:Y:S04]  /*2b120*/  LDG.E R7, desc[UR36][R2.64] ;  /* 0x0000002402077981 */ /* 0x000ea8000c1e1900 */
[----:B------:R-:W3:Y:S01]  /*2b130*/  LDG.E R0, desc[UR36][R2.64+0x4] ;  /* 0x0000042402007981 */ /* 0x000ee2000c1e1900 */
[----:B0-----:R-:W0:Y:S01]  /*2b140*/  LDC.64 R4, c[0x0][0x390] ;  /* 0x0000e400ff047b82 */ /* 0x001e220000000a00 */
[----:B--2---:R-:W-:-:S05]  /*2b150*/  LOP3.LUT R7, R14, R7, RZ, 0x3c, !PT ;  /* 0x000000070e077212 */ /* 0x004fca00078e3cff */
[----:B------:R1:W-:Y:S04]  /*2b160*/  STG.E desc[UR36][R2.64], R7 ;  /* 0x0000000702007986 */ /* 0x0003e8000c101924 */
[----:B------:R-:W3:Y:S02]  /*2b170*/  LD.E R9, desc[UR36][R48.64+0x4] ;  /* 0x0000042430097980 */ /* 0x000ee4000c101900 */
[----:B---3--:R-:W-:Y:S02]  /*2b180*/  LOP3.LUT R9, R9, R0, RZ, 0x3c, !PT ;  /* 0x0000000009097212 */ /* 0x008fe400078e3cff */
[----:B------:R-:W2:Y:S04]  /*2b190*/  LDG.E R0, desc[UR36][R2.64+0x8] ;  /* 0x0000082402007981 */ /* 0x000ea8000c1e1900 */
[----:B------:R3:W-:Y:S04]  /*2b1a0*/  STG.E desc[UR36][R2.64+0x4], R9 ;  /* 0x0000040902007986 */ /* 0x0007e8000c101924 */
[----:B------:R-:W2:Y:S02]  /*2b1b0*/  LD.E R11, desc[UR36][R48.64+0x8] ;  /* 0x00000824300b7980 */ /* 0x000ea4000c101900 */
[----:B--2---:R-:W-:-:S02]  /*2b1c0*/  LOP3.LUT R11, R11, R0, RZ, 0x3c, !PT ;  /* 0x000000000b0b7212 */ /* 0x004fc400078e3cff */
[----:B------:R-:W2:Y:S04]  /*2b1d0*/  LDG.E R0, desc[UR36][R2.64+0xc] ;  /* 0x00000c2402007981 */ /* 0x000ea8000c1e1900 */
[----:B------:R4:W-:Y:S04]  /*2b1e0*/  STG.E desc[UR36][R2.64+0x8], R11 ;  /* 0x0000080b02007986 */ /* 0x0009e8000c101924 */
[----:B------:R-:W2:Y:S01]  /*2b1f0*/  LD.E R13, desc[UR36][R48.64+0xc] ;  /* 0x00000c24300d7980 */ /* 0x000ea2000c101900 */
[----:B0-----:R-:W-:-:S04]  /*2b200*/  ISETP.NE.U32.AND P0, PT, R4, RZ, PT ;  /* 0x000000ff0400720c */ /* 0x001fc80003f05070 */
[----:B------:R-:W-:Y:S02]  /*2b210*/  ISETP.NE.AND.EX P0, PT, R5, RZ, PT, P0 ;  /* 0x000000ff0500720c */ /* 0x000fe40003f05300 */
[----:B-1----:R-:W-:Y:S02]  /*2b220*/  PRMT R7, RZ, 0x7610, R7 ;  /* 0x00007610ff077816 */ /* 0x002fe40000000007 */
[----:B---3--:R-:W-:Y:S02]  /*2b230*/  PRMT R9, RZ, 0x7610, R9 ;  /* 0x00007610ff097816 */ /* 0x008fe40000000009 */
[----:B------:R-:W-:Y:S02]  /*2b240*/  PRMT R15, RZ, 0x7610, R15 ;  /* 0x00007610ff0f7816 */ /* 0x000fe4000000000f */
[----:B------:R-:W-:Y:S02]  /*2b250*/  PRMT R17, RZ, 0x7610, R17 ;  /* 0x00007610ff117816 */ /* 0x000fe40000000011 */
[----:B----4-:R-:W-:-:S02]  /*2b260*/  PRMT R11, RZ, 0x7610, R11 ;  /* 0x00007610ff0b7816 */ /* 0x010fc4000000000b */
[----:B------:R-:W-:Y:S02]  /*2b270*/  PRMT R19, RZ, 0x7610, R19 ;  /* 0x00007610ff137816 */ /* 0x000fe40000000013 */
[----:B------:R-:W-:Y:S02]  /*2b280*/  PRMT R21, RZ, 0x7610, R21 ;  /* 0x00007610ff157816 */ /* 0x000fe40000000015 */
[----:B------:R-:W-:Y:S02]  /*2b290*/  PRMT R23, RZ, 0x7610, R23 ;  /* 0x00007610ff177816 */ /* 0x000fe40000000017 */
[----:B------:R-:W-:Y:S02]  /*2b2a0*/  PRMT R25, RZ, 0x7610, R25 ;  /* 0x00007610ff197816 */ /* 0x000fe40000000019 */
[----:B------:R-:W-:Y:S02]  /*2b2b0*/  PRMT R27, RZ, 0x7610, R27 ;  /* 0x00007610ff1b7816 */ /* 0x000fe4000000001b */
[----:B------:R-:W-:-:S02]  /*2b2c0*/  PRMT R29, RZ, 0x7610, R29 ;  /* 0x00007610ff1d7816 */ /* 0x000fc4000000001d */
[----:B------:R-:W-:Y:S02]  /*2b2d0*/  PRMT R31, RZ, 0x7610, R31 ;  /* 0x00007610ff1f7816 */ /* 0x000fe4000000001f */
[----:B------:R-:W-:Y:S02]  /*2b2e0*/  PRMT R33, RZ, 0x7610, R33 ;  /* 0x00007610ff217816 */ /* 0x000fe40000000021 */
[----:B------:R-:W-:Y:S02]  /*2b2f0*/  PRMT R35, RZ, 0x7610, R35 ;  /* 0x00007610ff237816 */ /* 0x000fe40000000023 */
[----:B------:R-:W-:Y:S02]  /*2b300*/  PRMT R37, RZ, 0x7610, R37 ;  /* 0x00007610ff257816 */ /* 0x000fe40000000025 */
[----:B--2---:R-:W-:-:S05]  /*2b310*/  LOP3.LUT R13, R13, R0, RZ, 0x3c, !PT ;  /* 0x000000000d0d7212 */ /* 0x004fca00078e3cff */
[----:B------:R0:W-:Y:S04]  /*2b320*/  STG.E desc[UR36][R2.64+0xc], R13 ;  /* 0x00000c0d02007986 */ /* 0x0001e8000c101924 */
[----:B------:R1:W-:Y:S04]  /*2b330*/  ST.E.64 desc[UR36][R48.64], RZ ;  /* 0x000000ff30007985 */ /* 0x0003e8000c101b24 */
[----:B------:R1:W-:Y:S01]  /*2b340*/  ST.E.64 desc[UR36][R48.64+0x8], RZ ;  /* 0x000008ff30007985 */ /* 0x0003e2000c101b24 */
[----:B0-----:R-:W-:Y:S01]  /*2b350*/  PRMT R13, RZ, 0x7610, R13 ;  /* 0x00007610ff0d7816 */ /* 0x001fe2000000000d */
[----:B------:R-:W-:Y:S06]  /*2b360*/  @!P0 BRA `(.L_x_65) ;  /* 0x00000000007c8947 */ /* 0x000fec0003800000 */
[----:B------:R-:W-:Y:S01]  /*2b370*/  HFMA2 R11, -RZ, RZ, 0, 0 ;  /* 0x00000000ff0b7431 */ /* 0x000fe200000001ff */
[----:B------:R-:W-:Y:S01]  /*2b380*/  BSSY.RECONVERGENT B0, `(.L_x_66) ;  /* 0x000000d000007945 */ /* 0x000fe20003800200 */
[----:B------:R-:W-:-:S07]  /*2b390*/  IMAD.MOV.U32 R13, RZ, RZ, RZ ;  /* 0x000000ffff0d7224 */ /* 0x000fce00078e00ff */
.L_x_67:
[----:B------:R-:W-:-:S04]  /*2b3a0*/  IADD3 R6, P0, PT, R11, R2, RZ ;  /* 0x000000020b067210 */ /* 0x000fc80007f1e0ff */
[----:B0-----:R-:W-:-:S06]  /*2b3b0*/  IADD3.X R7, PT, PT, R13, R3, RZ, P0, !PT ;  /* 0x000000030d077210 */ /* 0x001fcc00007fe4ff */
[----:B------:R-:W2:Y:S01]  /*2b3c0*/  LDG.E.U8 R7, desc[UR36][R6.64] ;  /* 0x0000002406077981 */ /* 0x000ea2000c1e1100 */
[----:B------:R-:W-:-:S05]  /*2b3d0*/  IADD3 R8, P0, PT, R48, R11, RZ ;  /* 0x0000000b30087210 */ /* 0x000fca0007f1e0ff */
[----:B------:R-:W-:Y:S01]  /*2b3e0*/  IMAD.X R9, R49, 0x1, R13, P0 ;  /* 0x0000000131097824 */ /* 0x000fe200000e060d */
[----:B------:R-:W-:-:S04]  /*2b3f0*/  IADD3 R11, P0, PT, R11, 0x1, RZ ;  /* 0x000000010b0b7810 */ /* 0x000fc80007f1e0ff */
[----:B------:R-:W-:Y:S02]  /*2b400*/  IADD3.X R13, PT, PT, RZ, R13, RZ, P0, !PT ;  /* 0x0000000dff0d7210 */ /* 0x000fe400007fe4ff */
[----:B------:R-:W-:-:S04]  /*2b410*/  ISETP.GE.U32.AND P0, PT, R11, R4, PT ;  /* 0x000000040b00720c */ /* 0x000fc80003f06070 */
[----:B------:R-:W-:Y:S01]  /*2b420*/  ISETP.GE.U32.AND.EX P0, PT, R13, R5, PT, P0 ;  /* 0x000000050d00720c */ /* 0x000fe20003f06100 */
[----:B--2---:R0:W-:-:S12]  /*2b430*/  ST.E.U8 desc[UR36][R8.64], R7 ;  /* 0x0000000708007985 */ /* 0x0041d8000c101124 */
[----:B------:R-:W-:Y:S05]  /*2b440*/  @!P0 BRA `(.L_x_67) ;  /* 0xfffffffc00d48947 */ /* 0x000fea000383ffff */
[----:B------:R-:W-:Y:S05]  /*2b450*/  BSYNC.RECONVERGENT B0 ;  /* 0x0000000000007941 */ /* 0x000fea0003800200 */
.L_x_66:
[----:B0-----:R0:W5:Y:S04]  /*2b460*/  LD.E.U8 R7, desc[UR36][R48.64+0xf] ;  /* 0x00000f2430077980 */ /* 0x001168000c101100 */
[----:B------:R0:W5:Y:S04]  /*2b470*/  LD.E.U8 R37, desc[UR36][R48.64] ;  /* 0x0000002430257980 */ /* 0x000168000c101100 */
        /* <DEDUP_REMOVED lines=13> */
[----:B------:R0:W5:Y:S02]  /*2b550*/  LD.E.U8 R9, desc[UR36][R48.64+0xe] ;  /* 0x00000e2430097980 */ /* 0x000164000c101100 */
.L_x_65:
[----:B-----5:R-:W-:Y:S04]  /*2b560*/  STG.E.U8 desc[UR36][R2.64], R37 ;  /* 0x0000002502007986 */ /* 0x020fe8000c101124 */
[----:B------:R-:W-:Y:S04]  /*2b570*/  STG.E.U8 desc[UR36][R2.64+0x1], R35 ;  /* 0x0000012302007986 */ /* 0x000fe8000c101124 */
        /* <DEDUP_REMOVED lines=13> */
[----:B------:R-:W-:Y:S01]  /*2b650*/  STG.E.U8 desc[UR36][R2.64+0xf], R7 ;  /* 0x00000f0702007986 */ /* 0x000fe2000c101124 */
[----:B------:R-:W-:Y:S05]  /*2b660*/  EXIT ;  /* 0x000000000000794d */ /* 0x000fea0003800000 */
.L_x_68:
        /* <DEDUP_REMOVED lines=9> */
.L_x_108:


//--------------------- .text._Z37OCB128EncryptRandomAccesAsociatedDataP8aesBlockS0_S0_yyyPj --------------------------
	.section	.text._Z37OCB128EncryptRandomAccesAsociatedDataP8aesBlockS0_S0_yyyPj,"ax",@progbits
	.align	128
        .global         _Z37OCB128EncryptRandomAccesAsociatedDataP8aesBlockS0_S0_yyyPj
        .type           _Z37OCB128EncryptRandomAccesAsociatedDataP8aesBlockS0_S0_yyyPj,@function
        .size           _Z37OCB128EncryptRandomAccesAsociatedDataP8aesBlockS0_S0_yyyPj,(.L_x_109 - _Z37OCB128EncryptRandomAccesAsociatedDataP8aesBlockS0_S0_yyyPj)
        .other          _Z37OCB128EncryptRandomAccesAsociatedDataP8aesBlockS0_S0_yyyPj,@"STO_CUDA_ENTRY STV_DEFAULT"
_Z37OCB128EncryptRandomAccesAsociatedDataP8aesBlockS0_S0_yyyPj:
.text._Z37OCB128EncryptRandomAccesAsociatedDataP8aesBlockS0_S0_yyyPj:
[----:B------:R-:W0:Y:S01]  /*0000*/  LDC R1, c[0x0][0x37c] ;  /* 0x0000df00ff017b82 */ /* 0x000e220000000800 */
[----:B------:R-:W1:Y:S01]  /*0010*/  S2R R3, SR_CTAID.X ;  /* 0x0000000000037919 */ /* 0x000e620000002500 */
[----:B------:R-:W1:Y:S01]  /*0020*/  LDCU UR6, c[0x0][0x360] ;  /* 0x00006c00ff0677ac */ /* 0x000e620008000800 */
[----:B0-----:R-:W-:Y:S01]  /*0030*/  VIADD R1, R1, 0xffffde00 ;  /* 0xffffde0001017836 */ /* 0x001fe20000000000 */
[----:B------:R-:W1:Y:S01]  /*0040*/  S2R R2, SR_TID.X ;  /* 0x0000000000027919 */ /* 0x000e620000002100 */
[----:B------:R-:W0:Y:S02]  /*0050*/  LDCU.64 UR4, c[0x0][0x3a0] ;  /* 0x00007400ff0477ac */ /* 0x000e240008000a00 */
        /* <DEDUP_REMOVED lines=9> */
[----:B------:R-:W1:Y:S01]  /*00f0*/  LDCU.64 UR6, c[0x0][0x388] ;  /* 0x00007100ff0677ac */ /* 0x000e620008000a00 */
[----:B------:R-:W2:Y:S01]  /*0100*/  LDC R3, c[0x0][0x398] ;  /* 0x0000e600ff037b82 */ /* 0x000ea20000000800 */
[----:B------:R-:W3:Y:S01]  /*0110*/  LDCU.64 UR10, c[0x0][0x358] ;  /* 0x00006b00ff0a77ac */ /* 0x000ee20008000a00 */
[----:B0-----:R-:W-:-:S10]  /*0120*/  DMUL R4, R4, 0.015625 ;  /* 0x3f90000004047828 */ /* 0x001fd40000000000 */
[----:B------:R-:W1:Y:S01]  /*0130*/  F2I.U64.F64.FLOOR R4, R4 ;  /* 0x0000000400047311 */ /* 0x000e620000305800 */
[----:B------:R-:W-:Y:S01]  /*0140*/  BAR.SYNC.DEFER_BLOCKING 0x0 ;  /* 0x0000000000007b1d */ /* 0x000fe20000010000 */
[----:B-1----:R-:W-:-:S04]  /*0150*/  LEA R6, P0, R4, UR6, 0x4 ;  /* 0x0000000604067c11 */ /* 0x002fc8000f8020ff */
[----:B------:R-:W-:-:S05]  /*0160*/  LEA.HI.X R7, R4, UR7, R5, 0x4, P0 ;  /* 0x0000000704077c11 */ /* 0x000fca00080f2405 */
[----:B---3--:R-:W3:Y:S04]  /*0170*/  LDG.E R35, desc[UR10][R6.64] ;  /* 0x0000000a06237981 */ /* 0x008ee8000c1e1900 */
[----:B------:R-:W4:Y:S04]  /*0180*/  LDG.E R9, desc[UR10][R6.64+0x4] ;  /* 0x0000040a06097981 */ /* 0x000f28000c1e1900 */
[----:B------:R-:W5:Y:S04]  /*0190*/  LDG.E R33, desc[UR10][R6.64+0x8] ;  /* 0x0000080a06217981 */ /* 0x000f68000c1e1900 */
[----:B------:R-:W5:Y:S01]  /*01a0*/  LDG.E R11, desc[UR10][R6.64+0xc] ;  /* 0x00000c0a060b7981 */ /* 0x000f62000c1e1900 */
[----:B------:R-:W-:Y:S01]  /*01b0*/  UIADD3 UR4, UP0, UPT, UR4, -0x10, URZ ;  /* 0xfffffff004047890 */ /* 0x000fe2000ff1e0ff */
[----:B--2---:R-:W-:Y:S01]  /*01c0*/  LOP3.LUT P0, RZ, R3, 0xf, RZ, 0xc0, !PT ;  /* 0x0000000f03ff7812 */ /* 0x004fe2000780c0ff */
[----:B------:R-:W-:-:S02]  /*01d0*/  VIADD R3, R1, 0x200 ;  /* 0x0000020001037836 */ /* 0x000fc40000000000 */
[----:B------:R-:W-:-:S04]  /*01e0*/  UIADD3.X UR5, UPT, UPT, UR5, -0x1, URZ, UP0, !UPT ;  /* 0xffffffff05057890 */ /* 0x000fc800087fe4ff */
[----:B------:R-:W-:Y:S02]  /*01f0*/  USHF.R.U64 UR4, UR4, 0x4, UR5 ;  /* 0x0000000404047899 */ /* 0x000fe40008001205 */
[----:B------:R-:W-:-:S04]  /*0200*/  USHF.R.U32.HI UR5, URZ, 0x4, UR5 ;  /* 0x00000004ff057899 */ /* 0x000fc80008011605 */
[----:B------:R-:W-:-:S04]  /*0210*/  ISETP.NE.U32.AND P1, PT, R36, UR4, PT ;  /* 0x0000000424007c0c */ /* 0x000fc8000bf25070 */
[----:B------:R-:W-:Y:S02]  /*0220*/  ISETP.NE.OR.EX P0, PT, R0, UR5, !P0, P1 ;  /* 0x0000000500007c0c */ /* 0x000fe4000c705710 */
[----:B------:R-:W-:Y:S01]  /*0230*/  MOV R0, R1 ;  /* 0x0000000100007202 */ /* 0x000fe20000000f00 */
[C---:B---3--:R-:W-:Y:S01]  /*0240*/  IMAD.IADD R35, R36.reuse, 0x1, R35 ;  /* 0x0000000124237824 */ /* 0x048fe200078e0223 */
[C---:B----4-:R-:W-:Y:S01]  /*0250*/  IADD3 R34, PT, PT, R36.reuse, R9, RZ ;  /* 0x0000000924227210 */ /* 0x050fe20007ffe0ff */
[C---:B-----5:R-:W-:Y:S02]  /*0260*/  IMAD.IADD R33, R36.reuse, 0x1, R33 ;  /* 0x0000000124217824 */ /* 0x060fe400078e0221 */
[----:B------:R-:W-:-:S06]  /*0270*/  IMAD.IADD R32, R36, 0x1, R11 ;  /* 0x0000000124207824 */ /* 0x000fcc00078e020b */
[----:B------:R-:W-:Y:S05]  /*0280*/  @P0 BRA `(.L_x_69) ;  /* 0x000000e4004c0947 */ /* 0x000fea0003800000 */
        /* <DEDUP_REMOVED lines=12> */
[----:B------:R0:W-:Y:S01]  /*0350*/  STL.128 [R1+0x100], R4 ;  /* 0x0001000401007387 */ /* 0x0001e20000100c00 */
[----:B------:R-:W-:Y:S01]  /*0360*/  IMAD.MOV.U32 R14, RZ, RZ, -0xe1a5acc ;  /* 0xf1e5a534ff0e7424 */ /* 0x000fe200078e00ff */
[----:B------:R-:W-:Y:S01]  /*0370*/  MOV R21, 0x1744975f ;  /* 0x1744975f00157802 */ /* 0x000fe20000000f00 */
[----:B------:R-:W-:Y:S01]  /*0380*/  IMAD.MOV.U32 R15, RZ, RZ, 0x1531d871 ;  /* 0x1531d871ff0f7424 */ /* 0x000fe200078e00ff */
[----:B------:R1:W-:Y:S01]  /*0390*/  STL.128 [R1+0x110], R8 ;  /* 0x0001100801007387 */ /* 0x0003e20000100c00 */
[----:B------:R-:W-:Y:S01]  /*03a0*/  IMAD.MOV.U32 R17, RZ, RZ, -0x65fa69e8 ;  /* 0x9a059618ff117424 */ /* 0x000fe200078e00ff */
[----:B------:R-:W-:Y:S01]  /*03b0*/  MOV R26, 0x1d273a1d ;  /* 0x1d273a1d001a7802 */ /* 0x000fe20000000f00 */
[----:B------:R-:W-:Y:S01]  /*03c0*/  IMAD.MOV.U32 R18, RZ, RZ, -0x1d7fedf9 ;  /* 0xe2801207ff127424 */ /* 0x000fe200078e00ff */
[----:B------:R2:W-:Y:S01]  /*03d0*/  STL.128 [R1+0x120], R12 ;  /* 0x0001200c01007387 */ /* 0x0005e20000100c00 */
[----:B------:R-:W-:Y:S01]  /*03e0*/  IMAD.MOV.U32 R20, RZ, RZ, -0x13ecf333 ;  /* 0xec130ccdff147424 */ /* 0x000fe200078e00ff */
[C---:B------:R-:W-:Y:S01]  /*03f0*/  IADD3 R38, PT, PT, R1.reuse, 0xe10, RZ ;  /* 0x00000e1001267810 */ /* 0x040fe20007ffe0ff */
[----:B------:R-:W-:Y:S01]  /*0400*/  IMAD.MOV.U32 R22, RZ, RZ, 0x3d7ea7c4 ;  /* 0x3d7ea7c4ff167424 */ /* 0x000fe200078e00ff */
[----:B------:R3:W-:Y:S01]  /*0410*/  STL.128 [R1+0x130], R16 ;  /* 0x0001301001007387 */ /* 0x0007e20000100c00 */
[----:B------:R-:W-:Y:S01]  /*0420*/  IMAD.MOV.U32 R23, RZ, RZ, 0x73195d64 ;  /* 0x73195d64ff177424 */ /* 0x000fe200078e00ff */
[----:B------:R-:W-:Y:S01]  /*0430*/  IADD3 R41, PT, PT, R1, 0x1220, RZ ;  /* 0x0000122001297810 */ /* 0x000fe20007ffe0ff */
[----:B------:R-:W-:Y:S01]  /*0440*/  IMAD.MOV.U32 R24, RZ, RZ, -0x796ee87a ;  /* 0x86911786ff187424 */ /* 0x000fe200078e00ff */
[----:B0-----:R-:W-:Y:S01]  /*0450*/  MOV R6, 0xb3d63b52 ;  /* 0xb3d63b5200067802 */ /* 0x001fe20000000f00 */
[----:B------:R-:W-:Y:S01]  /*0460*/  IMAD.MOV.U32 R4, RZ, RZ, 0x1a2c8309 ;  /* 0x1a2c8309ff047424 */ /* 0x000fe200078e00ff */
[----:B------:R0:W-:Y:S01]  /*0470*/  STL.128 [R1+0x180], R20 ;  /* 0x0001801401007387 */ /* 0x0001e20000100c00 */
[----:B------:R-:W-:Y:S01]  /*0480*/  IMAD.MOV.U32 R5, RZ, RZ, -0x5fa591e5 ;  /* 0xa05a6e1bff057424 */ /* 0x000fe200078e00ff */
[----:B-1----:R-:W-:Y:S01]  /*0490*/  MOV R9, 0x5bb1fc20 ;  /* 0x5bb1fc2000097802 */ /* 0x002fe20000000f00 */
[----:B------:R-:W-:Y:S01]  /*04a0*/  IMAD.MOV.U32 R7, RZ, RZ, -0x7bd01cd7 ;  /* 0x842fe329ff077424 */ /* 0x000fe200078e00ff */
[----:B------:R-:W-:Y:S01]  /*04b0*/  UMOV UR4, URZ ;  /* 0x000000ff00047c82 */ /* 0x000fe20008000000 */
[----:B------:R-:W-:Y:S01]  /*04c0*/  IMAD.MOV.U32 R8, RZ, RZ, -0x12ff2ead ;  /* 0xed00d153ff087424 */ /* 0x000fe200078e00ff */
[----:B--2---:R-:W-:Y:S01]  /*04d0*/  MOV R12, 0xfbaaefd0 ;  /* 0xfbaaefd0000c7802 */ /* 0x004fe20000000f00 */
[----:B------:R-:W-:Y:S01]  /*04e0*/  IMAD.MOV.U32 R10, RZ, RZ, 0x39becb6a ;  /* 0x39becb6aff0a7424 */ /* 0x000fe200078e00ff */
[----:B------:R-:W-:Y:S01]  /*04f0*/  MOV R15, 0xa89f3c50 ;  /* 0xa89f3c50000f7802 */ /* 0x000fe20000000f00 */
[----:B------:R-:W-:Y:S01]  /*0500*/  IMAD.MOV.U32 R11, RZ, RZ, -0x30a7b3b6 ;  /* 0xcf584c4aff0b7424 */ /* 0x000fe200078e00ff */
[----:B---3--:R-:W-:Y:S01]  /*0510*/  MOV R18, 0x21dab6bc ;  /* 0x21dab6bc00127802 */ /* 0x008fe20000000f00 */
[----:B------:R-:W-:Y:S01]  /*0520*/  IMAD.MOV.U32 R13, RZ, RZ, -0x7accb2bd ;  /* 0x85334d43ff0d7424 */ /* 0x000fe200078e00ff */
[----:B------:R1:W-:Y:S01]  /*0530*/  STL.128 [R1+0x140], R4 ;  /* 0x0001400401007387 */ /* 0x0003e20000100c00 */
[----:B------:R-:W-:-:S02]  /*0540*/  IMAD.MOV.U32 R14, RZ, RZ, 0x7f02f945 ;  /* 0x7f02f945ff0e7424 */ /* 0x000fc400078e00ff */
[----:B------:R-:W-:Y:S01]  /*0550*/  IMAD.MOV.U32 R16, RZ, RZ, -0x70bf5caf ;  /* 0x8f40a351ff107424 */ /* 0x000fe200078e00ff */
[----:B------:R2:W-:Y:S01]  /*0560*/  STL.128 [R1+0x150], R8 ;  /* 0x0001500801007387 */ /* 0x0005e20000100c00 */
[----:B------:R-:W-:Y:S01]  /*0570*/  IMAD.MOV.U32 R17, RZ, RZ, -0xac7626e ;  /* 0xf5389d92ff117424 */ /* 0x000fe200078e00ff */
[----:B0-----:R-:W-:Y:S01]  /*0580*/  MOV R22, 0xb9573561 ;  /* 0xb957356100167802 */ /* 0x001fe20000000f00 */
[----:B------:R-:W-:Y:S01]  /*0590*/  IMAD.MOV.U32 R19, RZ, RZ, -0x2d0c00f0 ;  /* 0xd2f3ff10ff137424 */ /* 0x000fe200078e00ff */
[----:B------:R0:W-:Y:S01]  /*05a0*/  STL.128 [R1+0x160], R12 ;  /* 0x0001600c01007387 */ /* 0x0001e20000100c00 */
[----:B------:R-:W-:Y:S02]  /*05b0*/  IMAD.MOV.U32 R20, RZ, RZ, 0x66b53e70 ;  /* 0x66b53e70ff147424 */ /* 0x000fe400078e00ff */
[----:B------:R-:W-:Y:S01]  /*05c0*/  IMAD.MOV.U32 R21, RZ, RZ, 0xef60348 ;  /* 0x0ef60348ff157424 */ /* 0x000fe200078e00ff */
[----:B------:R3:W-:Y:S01]  /*05d0*/  STL.128 [R1+0x170], R16 ;  /* 0x0001701001007387 */ /* 0x0007e20000100c00 */
[----:B------:R-:W-:-:S02]  /*05e0*/  IMAD.MOV.U32 R23, RZ, RZ, -0x61e23e7a ;  /* 0x9e1dc186ff177424 */ /* 0x000fc400078e00ff */
[----:B------:R-:W-:Y:S01]  /*05f0*/  IMAD.MOV.U32 R25, RZ, RZ, -0x3ea7663f ;  /* 0xc15899c1ff197424 */ /* 0x000fe200078e00ff */
[----:B-1----:R-:W-:Y:S01]  /*0600*/  MOV R4, 0xdc4f8160 ;  /* 0xdc4f816000047802 */ /* 0x002fe20000000f00 */
[----:B------:R-:W-:Y:S01]  /*0610*/  IMAD.MOV.U32 R5, RZ, RZ, -0x776fd5de ;  /* 0x88902a22ff057424 */ /* 0x000fe200078e00ff */
[----:B------:R-:W-:Y:S01]  /*0620*/  MOV R7, 0xdb0b5ede ;  /* 0xdb0b5ede00077802 */ /* 0x000fe20000000f00 */
[----:B------:R-:W-:Y:S01]  /*0630*/  IMAD.MOV.U32 R6, RZ, RZ, 0x14b8ee46 ;  /* 0x14b8ee46ff067424 */ /* 0x000fe200078e00ff */
[----:B--2---:R-:W-:Y:S01]  /*0640*/  MOV R10, 0x62acd3c2 ;  /* 0x62acd3c2000a7802 */ /* 0x004fe20000000f00 */
[----:B------:R-:W-:Y:S01]  /*0650*/  IMAD.MOV.U32 R8, RZ, RZ, 0xa3a32e0 ;  /* 0x0a3a32e0ff087424 */ /* 0x000fe200078e00ff */
[----:B------:R1:W-:Y:S01]  /*0660*/  STL.128 [R1+0x1d0], R20 ;  /* 0x0001d01401007387 */ /* 0x0003e20000100c00 */
[----:B------:R-:W-:Y:S01]  /*0670*/  IMAD.MOV.U32 R9, RZ, RZ, 0x5c240649 ;  /* 0x5c240649ff097424 */ /* 0x000fe200078e00ff */
[----:B0-----:R-:W-:Y:S01]  /*0680*/  MOV R13, 0xa94ed58d ;  /* 0xa94ed58d000d7802 */ /* 0x001fe20000000f00 */
[----:B------:R-:W-:Y:S01]  /*0690*/  IMAD.MOV.U32 R11, RZ, RZ, 0x79e49591 ;  /* 0x79e49591ff0b7424 */ /* 0x000fe200078e00ff */
[----:B------:R0:W-:Y:S01]  /*06a0*/  STL.128 [R1+0x190], R4 ;  /* 0x0001900401007387 */ /* 0x0001e20000100c00 */
[----:B------:R-:W-:Y:S01]  /*06b0*/  IMAD.MOV.U32 R12, RZ, RZ, 0x6d37c8e7 ;  /* 0x6d37c8e7ff0c7424 */ /* 0x000fe200078e00ff */
[----:B---3--:R-:W-:Y:S01]  /*06c0*/  MOV R16, 0x2e2578ba ;  /* 0x2e2578ba00107802 */ /* 0x008fe20000000f00 */
[----:B------:R-:W-:Y:S01]  /*06d0*/  IMAD.MOV.U32 R14, RZ, RZ, -0x150ba994 ;  /* 0xeaf4566cff0e7424 */ /* 0x000fe200078e00ff */
[----:B------:R-:W-:Y:S01]  /*06e0*/  MOV R19, 0x8a8bbd4b ;  /* 0x8a8bbd4b00137802 */ /* 0x000fe20000000f00 */
[----:B------:R-:W-:Y:S01]  /*06f0*/  IMAD.MOV.U32 R15, RZ, RZ, 0x8ae7a65 ;  /* 0x08ae7a65ff0f7424 */ /* 0x000fe200078e00ff */
[----:B------:R2:W-:Y:S01]  /*0700*/  STL.128 [R1+0x1a0], R8 ;  /* 0x0001a00801007387 */ /* 0x0005e20000100c00 */
[----:B------:R-:W-:-:S02]  /*0710*/  IMAD.MOV.U32 R17, RZ, RZ, -0x394b59e4 ;  /* 0xc6b4a61cff117424 */ /* 0x000fc400078e00ff */
[----:B------:R-:W-:Y:S01]  /*0720*/  IMAD.MOV.U32 R18, RZ, RZ, 0x1f74dde8 ;  /* 0x1f74dde8ff127424 */ /* 0x000fe200078e00ff */
[----:B------:R3:W-:Y:S01]  /*0730*/  STL.128 [R1+0x1b0], R12 ;  /* 0x0001b00c01007387 */ /* 0x0007e20000100c00 */
[----:B------:R-:W-:Y:S01]  /*0740*/  IMAD.MOV.U32 R27, RZ, RZ, -0x6146d862 ;  /* 0x9eb9279eff1b7424 */ /* 0x000fe200078e00ff */
[----:B-1----:R-:W-:Y:S01]  /*0750*/  MOV R20, 0x60303050 ;  /* 0x6030305000147802 */ /* 0x002fe20000000f00 */
[----:B------:R-:W-:Y:S01]  /*0760*/  IMAD.MOV.U32 R21, RZ, RZ, 0x2010103 ;  /* 0x02010103ff157424 */ /* 0x000fe200078e00ff */
[----:B------:R1:W-:Y:S01]  /*0770*/  STL.128 [R1+0x1c0], R16 ;  /* 0x0001c01001007387 */ /* 0x0003e20000100c00 */
[----:B------:R-:W-:Y:S01]  /*0780*/  IMAD.MOV.U32 R22, RZ, RZ, -0x31989857 ;  /* 0xce6767a9ff167424 */ /* 0x000fe200078e00ff */
[----:B0-----:R-:W-:Y:S01]  /*0790*/  MOV R5, 0x948ed969 ;  /* 0x948ed96900057802 */ /* 0x001fe20000000f00 */
[----:B------:R-:W-:Y:S01]  /*07a0*/  IMAD.MOV.U32 R4, RZ, RZ, 0x1198f8e1 ;  /* 0x1198f8e1ff047424 */ /* 0x000fe200078e00ff */
[----:B------:R-:W-:Y:S01]  /*07b0*/  MOV R23, 0x562b2b7d ;  /* 0x562b2b7d00177802 */ /* 0x000fe20000000f00 */
[----:B------:R-:W-:Y:S01]  /*07c0*/  IMAD.MOV.U32 R6, RZ, RZ, -0x1678e165 ;  /* 0xe9871e9bff067424 */ /* 0x000fe200078e00ff */
[----:B------:R-:W-:Y:S01]  /*07d0*/  STL.128 [R1+0x1970], R24 ;  /* 0x0019701801007387 */ /* 0x000fe20000100c00 */
[----:B------:R-:W-:Y:S01]  /*07e0*/  IMAD.MOV.U32 R7, RZ, RZ, -0x20d7aa32 ;  /* 0xdf2855ceff077424 */ /* 0x000fe200078e00ff */
[----:B--2---:R-:W-:Y:S01]  /*07f0*/  MOV R8, 0xd89a18c ;  /* 0x0d89a18c00087802 */ /* 0x004fe20000000f00 */
[----:B------:R-:W-:Y:S01]  /*0800*/  IMAD.MOV.U32 R9, RZ, RZ, 0x6842e6bf ;  /* 0x6842e6bfff097424 */ /* 0x000fe200078e00ff */
[----:B------:R-:W-:Y:S01]  /*0810*/  MOV R11, 0x16bb54b0 ;  /* 0x16bb54b0000b7802 */ /* 0x000fe20000000f00 */
        /* <DEDUP_REMOVED lines=11> */
[----:B------:R-:W-:Y:S02]  /*08d0*/  IMAD.MOV.U32 R19, RZ, RZ, -0x6e3a3aac ;  /* 0x91c5c554ff137424 */ /* 0x000fe400078e00ff */
[C---:B------:R-:W-:Y:S01]  /*08e0*/  VIADD R37, R1.reuse, 0x610 ;  /* 0x0000061001257836 */ /* 0x040fe20000000000 */
[----:B------:R3:W-:Y:S01]  /*08f0*/  STL.128 [R1+0x620], R20 ;  /* 0x0006201401007387 */ /* 0x0007e20000100c00 */
[C---:B------:R-:W-:Y:S02]  /*0900*/  VIADD R39, R1.reuse, 0x1e20 ;  /* 0x00001e2001277836 */ /* 0x040fe40000000000 */
[----:B------:R-:W-:Y:S01]  /*0910*/  VIADD R40, R1, 0x1a20 ;  /* 0x00001a2001287836 */ /* 0x000fe20000000000 */
[----:B0-----:R-:W-:Y:S01]  /*0920*/  MOV R6, 0x4dababe6 ;  /* 0x4dababe600067802 */ /* 0x001fe20000000f00 */
[----:B------:R-:W-:Y:S01]  /*0930*/  IMAD.MOV.U32 R4, RZ, RZ, -0x180101e7 ;  /* 0xe7fefe19ff047424 */ /* 0x000fe200078e00ff */
[----:B------:R0:W-:Y:S01]  /*0940*/  STL.128 [R1+0x610], R16 ;  /* 0x0006101001007387 */ /* 0x0001e20000100c00 */
[----:B------:R-:W-:Y:S01]  /*0950*/  IMAD.MOV.U32 R5, RZ, RZ, -0x4a28289e ;  /* 0xb5d7d762ff057424 */ /* 0x000fe200078e00ff */
[----:B-1----:R-:W-:Y:S01]  /*0960*/  MOV R9, 0x1f82829d ;  /* 0x1f82829d00097802 */ /* 0x002fe20000000f00 */
[----:B------:R-:W-:-:S02]  /*0970*/  IMAD.MOV.U32 R7, RZ, RZ, -0x13898966 ;  /* 0xec76769aff077424 */ /* 0x000fc400078e00ff */
        /* <DEDUP_REMOVED lines=8> */
[----:B------:R-:W-:Y:S02]  /*0a00*/  IMAD.MOV.U32 R14, RZ, RZ, -0x71b8b837 ;  /* 0x8e4747c9ff0e7424 */ /* 0x000fe400078e00ff */
[----:B------:R-:W-:Y:S01]  /*0a10*/  IMAD.MOV.U32 R20, RZ, RZ, 0x239c9cbf ;  /* 0x239c9cbfff147424 */ /* 0x000fe200078e00ff */
        /* <DEDUP_REMOVED lines=8> */
[----:B------:R3:W-:Y:S01]  /*0aa0*/  STL.128 [R1+0x660], R16 ;  /* 0x0006601001007387 */ /* 0x0007e20000100c00 */
[----:B------:R-:W-:Y:S01]  /*0ab0*/  IMAD.MOV.U32 R42, RZ, RZ, RZ ;  /* 0x000000ffff2a7224 */ /* 0x000fe200078e00ff */
[----:B-1----:R-:W-:Y:S01]  /*0ac0*/  MOV R4, 0x75b7b7c2 ;  /* 0x75b7b7c200047802 */ /* 0x002fe20000000f00 */
[----:B------:R-:W-:Y:S01]  /*0ad0*/  IMAD.MOV.U32 R5, RZ, RZ, -0x1e0202e4 ;  /* 0xe1fdfd1cff057424 */ /* 0x000fe200078e00ff */
[----:B------:R-:W-:Y:S01]  /*0ae0*/  MOV R7, 0x4c26266a ;  /* 0x4c26266a00077802 */ /* 0x000fe20000000f00 */
[----:B------:R-:W-:Y:S01]  /*0af0*/  IMAD.MOV.U32 R6, RZ, RZ, 0x3d9393ae ;  /* 0x3d9393aeff067424 */ /* 0x000fe200078e00ff */
[----:B------:R1:W-:Y:S01]  /*0b00*/  STL.128 [R1+0x670], R20 ;  /* 0x0006701401007387 */ /* 0x0003e20000100c00 */
[----:B0-----:R-:W-:Y:S01]  /*0b10*/  IMAD.MOV.U32 R8, RZ, RZ, 0x6c36365a ;  /* 0x6c36365aff087424 */ /* 0x001fe200078e00ff */
[----:B------:R-:W-:Y:S01]  /*0b20*/  MOV R10, 0xf5f7f702 ;  /* 0xf5f7f702000a7802 */ /* 0x000fe20000000f00 */
[----:B------:R-:W-:Y:S01]  /*0b30*/  IMAD.MOV.U32 R9, RZ, RZ, 0x7e3f3f41 ;  /* 0x7e3f3f41ff097424 */ /* 0x000fe200078e00ff */
[----:B------:R0:W-:Y:S01]  /*0b40*/  STL.128 [R1+0x680], R4 ;  /* 0x0006800401007387 */ /* 0x0001e20000100c00 */
[----:B------:R-:W-:Y:S01]  /*0b50*/  IMAD.MOV.U32 R11, RZ, RZ, -0x7c3333b1 ;  /* 0x83cccc4fff0b7424 */ /* 0x000fe200078e00ff */
[----:B--2---:R-:W-:Y:S01]  /*0b60*/  MOV R13, 0x51a5a5f4 ;  /* 0x51a5a5f4000d7802 */ /* 0x004fe20000000f00 */
[----:B------:R-:W-:-:S02]  /*0b70*/  IMAD.MOV.U32 R12, RZ, RZ, 0x6834345c ;  /* 0x6834345cff0c7424 */ /* 0x000fc400078e00ff */
        /* <DEDUP_REMOVED lines=17> */
[----:B------:R-:W-:Y:S01]  /*0c90*/  IMAD.MOV.U32 R7, RZ, RZ, 0x2f9a9ab5 ;  /* 0x2f9a9ab5ff077424 */ /* 0x000fe200078e00ff */
[----:B--2---:R-:W-:Y:S01]  /*0ca0*/  MOV R8, 0xe070709 ;  /* 0x0e07070900087802 */ /* 0x004fe20000000f00 */
[----:B------:R-:W-:Y:S01]  /*0cb0*/  IMAD.MOV.U32 R9, RZ, RZ, 0x24121236 ;  /* 0x24121236ff097424 */ /* 0x000fe200078e00ff */
[----:B------:R-:W-:Y:S01]  /*0cc0*/  MOV R11, 0xdfe2e23d ;  /* 0xdfe2e23d000b7802 */ /* 0x000fe20000000f00 */
[----:B------:R-:W-:Y:S01]  /*0cd0*/  IMAD.MOV.U32 R10, RZ, RZ, 0x1b80809b ;  /* 0x1b80809bff0a7424 */ /* 0x000fe200078e00ff */
[----:B-1----:R-:W-:Y:S01]  /*0ce0*/  MOV R14, 0x7fb2b2cd ;  /* 0x7fb2b2cd000e7802 */ /* 0x002fe20000000f00 */
[----:B------:R-:W-:Y:S01]  /*0cf0*/  IMAD.MOV.U32 R12, RZ, RZ, -0x321414da ;  /* 0xcdebeb26ff0c7424 */ /* 0x000fe200078e00ff */
[----:B------:R1:W-:Y:S01]  /*0d00*/  STL.128 [R1+0x6d0], R4 ;  /* 0x0006d00401007387 */ /* 0x0003e20000100c00 */
[----:B------:R-:W-:Y:S01]  /*0d10*/  IMAD.MOV.U32 R13, RZ, RZ, 0x4e272769 ;  /* 0x4e272769ff0d7424 */ /* 0x000fe200078e00ff */
[----:B0-----:R-:W-:Y:S01]  /*0d20*/  MOV R17, 0x1d83839e ;  /* 0x1d83839e00117802 */ /* 0x001fe20000000f00 */
        /* <DEDUP_REMOVED lines=9> */
[----:B------:R-:W-:Y:S01]  /*0dc0*/  IMAD.MOV.U32 R22, RZ, RZ, -0x4ba5a512 ;  /* 0xb45a5aeeff167424 */ /* 0x000fe200078e00ff */
[----:B------:R3:W-:Y:S01]  /*0dd0*/  STL.128 [R1+0x700], R16 ;  /* 0x0007001001007387 */ /* 0x0007e20000100c00 */
[----:B-1----:R-:W-:Y:S01]  /*0de0*/  IMAD.MOV.U32 R4, RZ, RZ, -0x5badad0a ;  /* 0xa45252f6ff047424 */ /* 0x002fe200078e00ff */
[----:B------:R-:W-:Y:S01]  /*0df0*/  MOV R6, 0xb7d6d661 ;  /* 0xb7d6d66100067802 */ /* 0x000fe20000000f00 */
[----:B------:R-:W-:Y:S01]  /*0e00*/  IMAD.MOV.U32 R5, RZ, RZ, 0x763b3b4d ;  /* 0x763b3b4dff057424 */ /* 0x000fe200078e00ff */
[----:B------:R1:W-:Y:S01]  /*0e10*/  STL.128 [R1+0x710], R20 ;  /* 0x0007101401007387 */ /* 0x0003e20000100c00 */
[----:B------:R-:W-:Y:S01]  /*0e20*/  IMAD.MOV.U32 R7, RZ, RZ, 0x7db3b3ce ;  /* 0x7db3b3ceff077424 */ /* 0x000fe200078e00ff */
[----:B0-----:R-:W-:Y:S01]  /*0e30*/  MOV R9, 0xdde3e33e ;  /* 0xdde3e33e00097802 */ /* 0x001fe20000000f00 */
[----:B------:R-:W-:Y:S02]  /*0e40*/  IMAD.MOV.U32 R8, RZ, RZ, 0x5229297b ;  /* 0x5229297bff087424 */ /* 0x000fe400078e00ff */
[----:B------:R-:W-:Y:S01]  /*0e50*/  IMAD.MOV.U32 R10, RZ, RZ, 0x5e2f2f71 ;  /* 0x5e2f2f71ff0a7424 */ /* 0x000fe200078e00ff */
[----:B------:R0:W-:Y:S01]  /*0e60*/  STL.128 [R1+0x720], R4 ;  /* 0x0007200401007387 */ /* 0x0001e20000100c00 */
[----:B------:R-:W-:Y:S01]  /*0e70*/  IMAD.MOV.U32 R11, RZ, RZ, 0x13848497 ;  /* 0x13848497ff0b7424 */ /* 0x000fe200078e00ff */
[----:B--2---:R-:W-:Y:S01]  /*0e80*/  MOV R12, 0xa65353f5 ;  /* 0xa65353f5000c7802 */ /* 0x004fe20000000f00 */
[----:B------:R-:W-:Y:S01]  /*0e90*/  IMAD.MOV.U32 R13, RZ, RZ, -0x462e2e98 ;  /* 0xb9d1d168ff0d7424 */ /* 0x000fe200078e00ff */
[----:B------:R-:W-:Y:S01]  /*0ea0*/  MOV R14, RZ ;  /* 0x000000ff000e7202 */ /* 0x000fe20000000f00 */
        /* <DEDUP_REMOVED lines=8> */
[----:B------:R-:W-:-:S02]  /*0f30*/  IMAD.MOV.U32 R20, RZ, RZ, -0x2b959542 ;  /* 0xd46a6abeff147424 */ /* 0x000fc400078e00ff */
[----:B------:R-:W-:Y:S01]  /*0f40*/  IMAD.MOV.U32 R22, RZ, RZ, 0x67bebed9 ;  /* 0x67bebed9ff167424 */ /* 0x000fe200078e00ff */
[----:B0-----:R-:W-:Y:S01]  /*0f50*/  MOV R4, 0x944a4ade ;  /* 0x944a4ade00047802 */ /* 0x001fe20000000f00 */
[----:B------:R-:W-:Y:S01]  /*0f60*/  IMAD.MOV.U32 R23, RZ, RZ, 0x7239394b ;  /* 0x7239394bff177424 */ /* 0x000fe200078e00ff */
[----:B------:R-:W-:Y:S01]  /*0f70*/  MOV R7, 0x85cfcf4a ;  /* 0x85cfcf4a00077802 */ /* 0x000fe20000000f00 */
[----:B------:R-:W-:Y:S01]  /*0f80*/  IMAD.MOV.U32 R5, RZ, RZ, -0x67b3b32c ;  /* 0x984c4cd4ff057424 */ /* 0x000fe200078e00ff */
[----:B------:R0:W-:Y:S01]  /*0f90*/  STL.128 [R1+0x750], R16 ;  /* 0x0007501001007387 */ /* 0x0001e20000100c00 */
[----:B------:R-:W-:Y:S02]  /*0fa0*/  IMAD.MOV.U32 R6, RZ, RZ, -0x4fa7a718 ;  /* 0xb05858e8ff067424 */ /* 0x000fe400078e00ff */
[----:B--2---:R-:W-:Y:S01]  /*0fb0*/  IMAD.MOV.U32 R8, RZ, RZ, -0x442f2f95 ;  /* 0xbbd0d06bff087424 */ /* 0x004fe200078e00ff */
        /* <DEDUP_REMOVED lines=10> */
[----:B0-----:R-:W-:Y:S01]  /*1060*/  MOV R16, 0x8a4545cf ;  /* 0x8a4545cf00107802 */ /* 0x001fe20000000f00 */
[----:B------:R-:W-:Y:S01]  /*1070*/  IMAD.MOV.U32 R17, RZ, RZ, -0x160606f0 ;  /* 0xe9f9f910ff117424 */ /* 0x000fe200078e00ff */
[----:B------:R-:W-:Y:S01]  /*1080*/  MOV R19, 0xfe7f7f81 ;  /* 0xfe7f7f8100137802 */ /* 0x000fe20000000f00 */
[----:B------:R-:W-:Y:S01]  /*1090*/  IMAD.MOV.U32 R18, RZ, RZ, 0x4020206 ;  /* 0x04020206ff127424 */ /* 0x000fe200078e00ff */
[----:B------:R0:W-:Y:S01]  /*10a0*/  STL.128 [R1+0x790], R12 ;  /* 0x0007900c01007387 */ /* 0x0001e20000100c00 */
[----:B--2---:R-:W-:Y:S01]  /*10b0*/  IMAD.MOV.U32 R20, RZ, RZ, -0x5fafaf10 ;  /* 0xa05050f0ff147424 */ /* 0x004fe200078e00ff */
[----:B------:R-:W-:Y:S01]  /*10c0*/  MOV R22, 0x259f9fba ;  /* 0x259f9fba00167802 */ /* 0x000fe20000000f00 */
[----:B------:R-:W-:Y:S01]  /*10d0*/  IMAD.MOV.U32 R21, RZ, RZ, 0x783c3c44 ;  /* 0x783c3c44ff157424 */ /* 0x000fe200078e00ff */
[----:B------:R2:W-:Y:S01]  /*10e0*/  STL.128 [R1+0x7a0], R16 ;  /* 0x0007a01001007387 */ /* 0x0005e20000100c00 */
[----:B------:R-:W-:Y:S01]  /*10f0*/  IMAD.MOV.U32 R23, RZ, RZ, 0x4ba8a8e3 ;  /* 0x4ba8a8e3ff177424 */ /* 0x000fe200078e00ff */
[----:B-1----:R-:W-:Y:S01]  /*1100*/  MOV R5, 0x5da3a3fe ;  /* 0x5da3a3fe00057802 */ /* 0x002fe20000000f00 */
[----:B------:R-:W-:-:S02]  /*1110*/  IMAD.MOV.U32 R4, RZ, RZ, -0x5daeae0d ;  /* 0xa25151f3ff047424 */ /* 0x000fc400078e00ff */
[----:B------:R-:W-:Y:S01]  /*1120*/  IMAD.MOV.U32 R6, RZ, RZ, -0x7fbfbf40 ;  /* 0x804040c0ff067424 */ /* 0x000fe200078e00ff */
[----:B---3--:R-:W-:Y:S01]  /*1130*/  MOV R8, 0x3f9292ad ;  /* 0x3f9292ad00087802 */ /* 0x008fe20000000f00 */
        /* <DEDUP_REMOVED lines=9> */
[----:B--2---:R-:W-:Y:S01]  /*11d0*/  MOV R17, 0xe5ffff1a ;  /* 0xe5ffff1a00117802 */ /* 0x004fe20000000f00 */
[----:B------:R-:W-:Y:S01]  /*11e0*/  IMAD.MOV.U32 R15, RZ, RZ, 0x42212163 ;  /* 0x42212163ff0f7424 */ /* 0x000fe200078e00ff */
[----:B------:R2:W-:Y:S01]  /*11f0*/  STL.128 [R1+0x7d0], R8 ;  /* 0x0007d00801007387 */ /* 0x0005e20000100c00 */
[----:B------:R-:W-:-:S02]  /*1200*/  IMAD.MOV.U32 R16, RZ, RZ, 0x20101030 ;  /* 0x20101030ff107424 */ /* 0x000fc400078e00ff */
[----:B------:R-:W-:Y:S01]  /*1210*/  IMAD.MOV.U32 R18, RZ, RZ, -0x20c0cf2 ;  /* 0xfdf3f30eff127424 */ /* 0x000fe200078e00ff */
[----:B------:R3:W-:Y:S01]  /*1220*/  STL.128 [R1+0x7e0], R12 ;  /* 0x0007e00c01007387 */ /* 0x0007e20000100c00 */
[----:B------:R-:W-:Y:S01]  /*1230*/  IMAD.MOV.U32 R19, RZ, RZ, -0x402d2d93 ;  /* 0xbfd2d26dff137424 */ /* 0x000fe200078e00ff */
[----:B-1----:R-:W-:Y:S01]  /*1240*/  MOV R20, 0x81cdcd4c ;  /* 0x81cdcd4c00147802 */ /* 0x002fe20000000f00 */
[----:B------:R-:W-:Y:S01]  /*1250*/  IMAD.MOV.U32 R21, RZ, RZ, 0x180c0c14 ;  /* 0x180c0c14ff157424 */ /* 0x000fe200078e00ff */
[----:B------:R-:W-:Y:S01]  /*1260*/  MOV R23, 0xc3ecec2f ;  /* 0xc3ecec2f00177802 */ /* 0x000fe20000000f00 */
[----:B------:R-:W-:Y:S01]  /*1270*/  IMAD.MOV.U32 R22, RZ, RZ, 0x26131335 ;  /* 0x26131335ff167424 */ /* 0x000fe200078e00ff */
[----:B0-----:R-:W-:Y:S01]  /*1280*/  MOV R6, 0x884444cc ;  /* 0x884444cc00067802 */ /* 0x001fe20000000f00 */
[----:B------:R-:W-:Y:S01]  /*1290*/  IMAD.MOV.U32 R4, RZ, RZ, -0x41a0a01f ;  /* 0xbe5f5fe1ff047424 */ /* 0x000fe200078e00ff */
[----:B------:R0:W-:Y:S01]  /*12a0*/  STL.128 [R1+0x7f0], R16 ;  /* 0x0007f01001007387 */ /* 0x0001e20000100c00 */
        /* <DEDUP_REMOVED lines=13> */
[----:B0-----:R-:W-:Y:S01]  /*1380*/  IMAD.MOV.U32 R16, RZ, RZ, -0x3f9f9f60 ;  /* 0xc06060a0ff107424 */ /* 0x001fe200078e00ff */
[----:B------:R-:W-:Y:S01]  /*1390*/  MOV R18, 0x9e4f4fd1 ;  /* 0x9e4f4fd100127802 */ /* 0x000fe20000000f00 */
[----:B------:R-:W-:Y:S01]  /*13a0*/  IMAD.MOV.U32 R17, RZ, RZ, 0x19818198 ;  /* 0x19818198ff117424 */ /* 0x000fe200078e00ff */
[----:B------:R0:W-:Y:S01]  /*13b0*/  STL.128 [R1+0x830], R12 ;  /* 0x0008300c01007387 */ /* 0x0001e20000100c00 */
[----:B------:R-:W-:Y:S01]  /*13c0*/  IMAD.MOV.U32 R19, RZ, RZ, -0x5c232381 ;  /* 0xa3dcdc7fff137424 */ /* 0x000fe200078e00ff */
[----:B-1----:R-:W-:Y:S01]  /*13d0*/  MOV R21, 0x542a2a7e ;  /* 0x542a2a7e00157802 */ /* 0x002fe20000000f00 */
[----:B------:R-:W-:Y:S02]  /*13e0*/  IMAD.MOV.U32 R20, RZ, RZ, 0x44222266 ;  /* 0x44222266ff147424 */ /* 0x000fe400078e00ff */
[----:B------:R-:W-:Y:S01]  /*13f0*/  IMAD.MOV.U32 R22, RZ, RZ, 0x3b9090ab ;  /* 0x3b9090abff167424 */ /* 0x000fe200078e00ff */
[----:B------:R1:W-:Y:S01]  /*1400*/  STL.128 [R1+0x840], R16 ;  /* 0x0008401001007387 */ /* 0x0003e20000100c00 */
[----:B------:R-:W-:Y:S01]  /*1410*/  IMAD.MOV.U32 R23, RZ, RZ, 0xb888883 ;  /* 0x0b888883ff177424 */ /* 0x000fe200078e00ff */
[----:B--2---:R-:W-:Y:S01]  /*1420*/  MOV R4, 0x8c4646ca ;  /* 0x8c4646ca00047802 */ /* 0x004fe20000000f00 */
[----:B------:R-:W-:Y:S01]  /*1430*/  IMAD.MOV.U32 R5, RZ, RZ, -0x381111d7 ;  /* 0xc7eeee29ff057424 */ /* 0x000fe200078e00ff */
[----:B------:R-:W-:Y:S01]  /*1440*/  MOV R7, 0x2814143c ;  /* 0x2814143c00077802 */ /* 0x000fe20000000f00 */
[----:B------:R-:W-:Y:S01]  /*1450*/  IMAD.MOV.U32 R6, RZ, RZ, 0x6bb8b8d3 ;  /* 0x6bb8b8d3ff067424 */ /* 0x000fe200078e00ff */
[----:B---3--:R-:W-:Y:S01]  /*1460*/  MOV R10, 0x160b0b1d ;  /* 0x160b0b1d000a7802 */ /* 0x008fe20000000f00 */
[----:B------:R-:W-:Y:S01]  /*1470*/  IMAD.MOV.U32 R8, RZ, RZ, -0x58212187 ;  /* 0xa7dede79ff087424 */ /* 0x000fe200078e00ff */
[----:B------:R2:W-:Y:S01]  /*1480*/  STL.128 [R1+0x850], R20 ;  /* 0x0008501401007387 */ /* 0x0005e20000100c00 */
[----:B------:R-:W-:Y:S01]  /*1490*/  IMAD.MOV.U32 R9, RZ, RZ, -0x43a1a11e ;  /* 0xbc5e5ee2ff097424 */ /* 0x000fe200078e00ff */
[----:B0-----:R-:W-:Y:S01]  /*14a0*/  MOV R13, 0x64323256 ;  /* 0x64323256000d7802 */ /* 0x001fe20000000f00 */
[----:B------:R-:W-:Y:S01]  /*14b0*/  IMAD.MOV.U32 R11, RZ, RZ, -0x5224248a ;  /* 0xaddbdb76ff0b7424 */ /* 0x000fe200078e00ff */
[----:B------:R0:W-:Y:S01]  /*14c0*/  STL.128 [R1+0x860], R4 ;  /* 0x0008600401007387 */ /* 0x0001e20000100c00 */
[----:B------:R-:W-:-:S02]  /*14d0*/  IMAD.MOV.U32 R12, RZ, RZ, -0x241f1fc5 ;  /* 0xdbe0e03bff0c7424 */ /* 0x000fc400078e00ff */
[----:B------:R-:W-:Y:S01]  /*14e0*/  IMAD.MOV.U32 R14, RZ, RZ, 0x743a3a4e ;  /* 0x743a3a4eff0e7424 */ /* 0x000fe200078e00ff */
[----:B-1----:R-:W-:Y:S01]  /*14f0*/  MOV R16, 0x924949db ;  /* 0x924949db00107802 */ /* 0x002fe20000000f00 */
[----:B------:R-:W-:Y:S01]  /*1500*/  IMAD.MOV.U32 R15, RZ, RZ, 0x140a0a1e ;  /* 0x140a0a1eff0f7424 */ /* 0x000fe200078e00ff */
[----:B------:R-:W-:Y:S01]  /*1510*/  MOV R19, 0xb85c5ce4 ;  /* 0xb85c5ce400137802 */ /* 0x000fe20000000f00 */
[----:B------:R-:W-:Y:S01]  /*1520*/  IMAD.MOV.U32 R17, RZ, RZ, 0xc06060a ;  /* 0x0c06060aff117424 */ /* 0x000fe200078e00ff */
[----:B------:R1:W-:Y:S01]  /*1530*/  STL.128 [R1+0x870], R8 ;  /* 0x0008700801007387 */ /* 0x0003e20000100c00 */
[----:B------:R-:W-:Y:S02]  /*1540*/  IMAD.MOV.U32 R18, RZ, RZ, 0x4824246c ;  /* 0x4824246cff127424 */ /* 0x000fe400078e00ff */
[----:B--2---:R-:W-:Y:S01]  /*1550*/  IMAD.MOV.U32 R20, RZ, RZ, -0x603d3da3 ;  /* 0x9fc2c25dff147424 */ /* 0x004fe200078e00ff */
[----:B------:R-:W-:Y:S01]  /*1560*/  MOV R22, 0x43acacef ;  /* 0x43acacef00167802 */ /* 0x000fe20000000f00 */
[----:B------:R-:W-:Y:S01]  /*1570*/  IMAD.MOV.U32 R21, RZ, RZ, -0x422c2c92 ;  /* 0xbdd3d36eff157424 */ /* 0x000fe200078e00ff */
[----:B------:R2:W-:Y:S01]  /*1580*/  STL.128 [R1+0x880], R12 ;  /* 0x0008800c01007387 */ /* 0x0005e20000100c00 */
[----:B------:R-:W-:Y:S01]  /*1590*/  IMAD.MOV.U32 R23, RZ, RZ, -0x3b9d9d5a ;  /* 0xc46262a6ff177424 */ /* 0x000fe200078e00ff */
[----:B0-----:R-:W-:Y:S01]  /*15a0*/  MOV R5, 0x319595a4 ;  /* 0x319595a400057802 */ /* 0x001fe20000000f00 */
        /* <DEDUP_REMOVED lines=14> */
[----:B------:R-:W-:Y:S01]  /*1690*/  IMAD.MOV.U32 R15, RZ, RZ, 0x49a9a9e0 ;  /* 0x49a9a9e0ff0f7424 */ /* 0x000fe200078e00ff */
[----:B0-----:R-:W-:Y:S01]  /*16a0*/  MOV R17, 0xac5656fa ;  /* 0xac5656fa00117802 */ /* 0x001fe20000000f00 */
[----:B------:R-:W-:-:S02]  /*16b0*/  IMAD.MOV.U32 R16, RZ, RZ, -0x2793934c ;  /* 0xd86c6cb4ff107424 */ /* 0x000fc400078e00ff */
[----:B------:R-:W-:Y:S01]  /*16c0*/  IMAD.MOV.U32 R18, RZ, RZ, -0xc0b0bf9 ;  /* 0xf3f4f407ff127424 */ /* 0x000fe200078e00ff */
[----:B---3--:R-:W-:Y:S01]  /*16d0*/  MOV R20, 0xca6565af ;  /* 0xca6565af00147802 */ /* 0x008fe20000000f00 */
[----:B------:R-:W-:Y:S01]  /*16e0*/  IMAD.MOV.U32 R19, RZ, RZ, -0x301515db ;  /* 0xcfeaea25ff137424 */ /* 0x000fe200078e00ff */
[----:B------:R-:W-:Y:S01]  /*16f0*/  MOV R23, 0x10080818 ;  /* 0x1008081800177802 */ /* 0x000fe20000000f00 */
[----:B------:R-:W-:Y:S01]  /*1700*/  IMAD.MOV.U32 R21, RZ, RZ, -0xb858572 ;  /* 0xf47a7a8eff157424 */ /* 0x000fe200078e00ff */
[----:B-1----:R-:W-:Y:S01]  /*1710*/  MOV R6, 0x4a25256f ;  /* 0x4a25256f00067802 */ /* 0x002fe20000000f00 */
[----:B------:R-:W-:Y:S01]  /*1720*/  IMAD.MOV.U32 R22, RZ, RZ, 0x47aeaee9 ;  /* 0x47aeaee9ff167424 */ /* 0x000fe200078e00ff */
[----:B------:R0:W-:Y:S01]  /*1730*/  STL.128 [R1+0x8d0], R12 ;  /* 0x0008d00c01007387 */ /* 0x0001e20000100c00 */
[----:B------:R-:W-:Y:S02]  /*1740*/  IMAD.MOV.U32 R4, RZ, RZ, 0x6fbabad5 ;  /* 0x6fbabad5ff047424 */ /* 0x000fe400078e00ff */
[----:B------:R-:W-:Y:S01]  /*1750*/  IMAD.MOV.U32 R5, RZ, RZ, -0xf878778 ;  /* 0xf0787888ff057424 */ /* 0x000fe200078e00ff */
[----:B--2---:R-:W-:Y:S01]  /*1760*/  MOV R9, 0x57a6a6f1 ;  /* 0x57a6a6f100097802 */ /* 0x004fe20000000f00 */
[----:B------:R-:W-:Y:S01]  /*1770*/  IMAD.MOV.U32 R7, RZ, RZ, 0x5c2e2e72 ;  /* 0x5c2e2e72ff077424 */ /* 0x000fe200078e00ff */
[----:B------:R1:W-:Y:S01]  /*1780*/  STL.128 [R1+0x8e0], R16 ;  /* 0x0008e01001007387 */ /* 0x0003e20000100c00 */
[----:B------:R-:W-:-:S02]  /*1790*/  IMAD.MOV.U32 R8, RZ, RZ, 0x381c1c24 ;  /* 0x381c1c24ff087424 */ /* 0x000fc400078e00ff */
[----:B------:R-:W-:Y:S01]  /*17a0*/  IMAD.MOV.U32 R10, RZ, RZ, 0x73b4b4c7 ;  /* 0x73b4b4c7ff0a7424 */ /* 0x000fe200078e00ff */
[----:B------:R2:W-:Y:S01]  /*17b0*/  STL.128 [R1+0x8f0], R20 ;  /* 0x0008f01401007387 */ /* 0x0005e20000100c00 */
[----:B------:R-:W-:-:S03]  /*17c0*/  IMAD.MOV.U32 R11, RZ, RZ, -0x683939af ;  /* 0x97c6c651ff0b7424 */ /* 0x000fc600078e00ff */
[----:B------:R3:W-:Y:S01]  /*17d0*/  STL.128 [R1+0x900], R4 ;  /* 0x0009000401007387 */ /* 0x0007e20000100c00 */
[----:B0-----:R-:W-:Y:S01]  /*17e0*/  MOV R12, 0xcbe8e823 ;  /* 0xcbe8e823000c7802 */ /* 0x001fe20000000f00 */
[----:B------:R-:W-:Y:S01]  /*17f0*/  IMAD.MOV.U32 R13, RZ, RZ, -0x5e222284 ;  /* 0xa1dddd7cff0d7424 */ /* 0x000fe200078e00ff */
[----:B------:R-:W-:Y:S01]  /*1800*/  MOV R15, 0x3e1f1f21 ;  /* 0x3e1f1f21000f7802 */ /* 0x000fe20000000f00 */
[----:B------:R-:W-:Y:S01]  /*1810*/  IMAD.MOV.U32 R14, RZ, RZ, -0x178b8b64 ;  /* 0xe874749cff0e7424 */ /* 0x000fe200078e00ff */
[----:B------:R0:W-:Y:S01]  /*1820*/  STL.128 [R1+0x910], R8 ;  /* 0x0009100801007387 */ /* 0x0001e20000100c00 */
[----:B-1----:R-:W-:Y:S01]  /*1830*/  IMAD.MOV.U32 R16, RZ, RZ, -0x69b4b423 ;  /* 0x964b4bddff107424 */ /* 0x002fe200078e00ff */
[----:B------:R-:W-:Y:S01]  /*1840*/  MOV R18, 0xd8b8b86 ;  /* 0x0d8b8b8600127802 */ /* 0x000fe20000000f00 */
[----:B------:R-:W-:Y:S01]  /*1850*/  IMAD.MOV.U32 R17, RZ, RZ, 0x61bdbddc ;  /* 0x61bdbddcff117424 */ /* 0x000fe200078e00ff */
[----:B------:R1:W-:Y:S01]  /*1860*/  STL.128 [R1+0x920], R12 ;  /* 0x0009200c01007387 */ /* 0x0003e20000100c00 */
[----:B------:R-:W-:Y:S01]  /*1870*/  IMAD.MOV.U32 R19, RZ, RZ, 0xf8a8a85 ;  /* 0x0f8a8a85ff137424 */ /* 0x000fe200078e00ff */
[----:B--2---:R-:W-:Y:S01]  /*1880*/  MOV R21, 0x7c3e3e42 ;  /* 0x7c3e3e4200157802 */ /* 0x004fe20000000f00 */
        /* <DEDUP_REMOVED lines=18> */
[----:B------:R-:W-:Y:S01]  /*19b0*/  IMAD.MOV.U32 R15, RZ, RZ, 0x279e9eb9 ;  /* 0x279e9eb9ff0f7424 */ /* 0x000fe200078e00ff */
[----:B--2---:R-:W-:Y:S01]  /*19c0*/  MOV R16, 0xd9e1e138 ;  /* 0xd9e1e13800107802 */ /* 0x004fe20000000f00 */
        /* <DEDUP_REMOVED lines=17> */
[----:B------:R-:W-:Y:S01]  /*1ae0*/  IMAD.MOV.U32 R10, RZ, RZ, 0x50282878 ;  /* 0x50282878ff0a7424 */ /* 0x000fe200078e00ff */
[----:B------:R3:W-:Y:S01]  /*1af0*/  STL.128 [R1+0x9a0], R4 ;  /* 0x0009a00401007387 */ /* 0x0007e20000100c00 */
[----:B0-----:R-:W-:Y:S01]  /*1b00*/  IMAD.MOV.U32 R12, RZ, RZ, 0x38c8c8f ;  /* 0x038c8c8fff0c7424 */ /* 0x001fe200078e00ff */
[----:B------:R-:W-:Y:S01]  /*1b10*/  MOV R14, 0x9898980 ;  /* 0x09898980000e7802 */ /* 0x000fe20000000f00 */
[----:B------:R-:W-:Y:S01]  /*1b20*/  IMAD.MOV.U32 R13, RZ, RZ, 0x59a1a1f8 ;  /* 0x59a1a1f8ff0d7424 */ /* 0x000fe200078e00ff */
[----:B------:R0:W-:Y:S01]  /*1b30*/  STL.128 [R1+0x9b0], R8 ;  /* 0x0009b00801007387 */ /* 0x0001e20000100c00 */
[----:B------:R-:W-:Y:S01]  /*1b40*/  IMAD.MOV.U32 R15, RZ, RZ, 0x1a0d0d17 ;  /* 0x1a0d0d17ff0f7424 */ /* 0x000fe200078e00ff */
[----:B-1----:R-:W-:Y:S01]  /*1b50*/  MOV R17, 0xd7e6e631 ;  /* 0xd7e6e63100117802 */ /* 0x002fe20000000f00 */
[----:B------:R-:W-:Y:S02]  /*1b60*/  IMAD.MOV.U32 R16, RZ, RZ, 0x65bfbfda ;  /* 0x65bfbfdaff107424 */ /* 0x000fe400078e00ff */
[----:B------:R-:W-:Y:S01]  /*1b70*/  IMAD.MOV.U32 R18, RZ, RZ, -0x7bbdbd3a ;  /* 0x844242c6ff127424 */ /* 0x000fe200078e00ff */
[----:B------:R1:W-:Y:S01]  /*1b80*/  STL.128 [R1+0x9c0], R12 ;  /* 0x0009c00c01007387 */ /* 0x0003e20000100c00 */
[----:B------:R-:W-:Y:S01]  /*1b90*/  IMAD.MOV.U32 R19, RZ, RZ, -0x2f979748 ;  /* 0xd06868b8ff137424 */ /* 0x000fe200078e00ff */
[----:B--2---:R-:W-:Y:S01]  /*1ba0*/  MOV R20, 0x824141c3 ;  /* 0x824141c300147802 */ /* 0x004fe20000000f00 */
[----:B------:R-:W-:Y:S01]  /*1bb0*/  IMAD.MOV.U32 R21, RZ, RZ, 0x299999b0 ;  /* 0x299999b0ff157424 */ /* 0x000fe200078e00ff */
[----:B------:R-:W-:Y:S01]  /*1bc0*/  MOV R23, 0x1e0f0f11 ;  /* 0x1e0f0f1100177802 */ /* 0x000fe20000000f00 */
[----:B------:R-:W-:Y:S01]  /*1bd0*/  IMAD.MOV.U32 R22, RZ, RZ, 0x5a2d2d77 ;  /* 0x5a2d2d77ff167424 */ /* 0x000fe200078e00ff */
        /* <DEDUP_REMOVED lines=8> */
[----:B------:R-:W-:Y:S01]  /*1c60*/  IMAD.MOV.U32 R10, RZ, RZ, -0x66118889 ;  /* 0x99ee7777ff0a7424 */ /* 0x000fe200078e00ff */
[----:B-1----:R-:W-:Y:S01]  /*1c70*/  MOV R12, 0xdfff2f2 ;  /* 0x0dfff2f2000c7802 */ /* 0x002fe20000000f00 */
[----:B------:R-:W-:Y:S01]  /*1c80*/  IMAD.MOV.U32 R11, RZ, RZ, -0x72098485 ;  /* 0x8df67b7bff0b7424 */ /* 0x000fe200078e00ff */
[----:B------:R-:W-:Y:S01]  /*1c90*/  MOV R15, 0x5491c5c5 ;  /* 0x5491c5c5000f7802 */ /* 0x000fe20000000f00 */
[----:B------:R-:W-:Y:S01]  /*1ca0*/  IMAD.MOV.U32 R13, RZ, RZ, -0x42299495 ;  /* 0xbdd66b6bff0d7424 */ /* 0x000fe200078e00ff */
[----:B------:R1:W-:Y:S01]  /*1cb0*/  STL.128 [R1+0x9f0], R4 ;  /* 0x0009f00401007387 */ /* 0x0003e20000100c00 */
[----:B------:R-:W-:Y:S02]  /*1cc0*/  IMAD.MOV.U32 R14, RZ, RZ, -0x4e219091 ;  /* 0xb1de6f6fff0e7424 */ /* 0x000fe400078e00ff */
[----:B--2---:R-:W-:Y:S01]  /*1cd0*/  IMAD.MOV.U32 R16, RZ, RZ, 0x50603030 ;  /* 0x50603030ff107424 */ /* 0x004fe200078e00ff */
        /* <DEDUP_REMOVED lines=28> */
[----:B------:R-:W-:Y:S01]  /*1ea0*/  IMAD.MOV.U32 R18, RZ, RZ, -0x691b8d8e ;  /* 0x96e47272ff127424 */ /* 0x000fe200078e00ff */
[----:B------:R0:W-:Y:S01]  /*1eb0*/  STL.128 [R1+0xe50], R8 ;  /* 0x000e500801007387 */ /* 0x0001e20000100c00 */
[----:B------:R-:W-:Y:S02]  /*1ec0*/  IMAD.MOV.U32 R20, RZ, RZ, -0x3d8a4849 ;  /* 0xc275b7b7ff147424 */ /* 0x000fe400078e00ff */
[----:B------:R-:W-:Y:S01]  /*1ed0*/  IMAD.MOV.U32 R21, RZ, RZ, 0x1ce1fdfd ;  /* 0x1ce1fdfdff157424 */ /* 0x000fe200078e00ff */
[----:B--2---:R-:W-:Y:S01]  /*1ee0*/  MOV R5, 0x417e3f3f ;  /* 0x417e3f3f00057802 */ /* 0x004fe20000000f00 */
[----:B------:R-:W-:Y:S01]  /*1ef0*/  IMAD.MOV.U32 R23, RZ, RZ, 0x6a4c2626 ;  /* 0x6a4c2626ff177424 */ /* 0x000fe200078e00ff */
[----:B------:R1:W-:Y:S01]  /*1f00*/  STL.128 [R1+0xe60], R12 ;  /* 0x000e600c01007387 */ /* 0x0003e20000100c00 */
[----:B------:R-:W-:-:S02]  /*1f10*/  IMAD.MOV.U32 R4, RZ, RZ, 0x5a6c3636 ;  /* 0x5a6c3636ff047424 */ /* 0x000fc400078e00ff */
[----:B------:R-:W-:Y:S01]  /*1f20*/  IMAD.MOV.U32 R6, RZ, RZ, 0x2f5f7f7 ;  /* 0x02f5f7f7ff067424 */ /* 0x000fe200078e00ff */
[----:B------:R2:W-:Y:S01]  /*1f30*/  STL.128 [R1+0xe70], R16 ;  /* 0x000e701001007387 */ /* 0x0005e20000100c00 */
[----:B------:R-:W-:-:S03]  /*1f40*/  IMAD.MOV.U32 R7, RZ, RZ, 0x4f83cccc ;  /* 0x4f83ccccff077424 */ /* 0x000fc600078e00ff */
[----:B------:R3:W-:Y:S01]  /*1f50*/  STL.128 [R1+0xe80], R20 ;  /* 0x000e801401007387 */ /* 0x0007e20000100c00 */
[----:B0-----:R-:W-:Y:S01]  /*1f60*/  MOV R8, 0x5c683434 ;  /* 0x5c68343400087802 */ /* 0x001fe20000000f00 */
[----:B------:R-:W-:Y:S01]  /*1f70*/  IMAD.MOV.U32 R9, RZ, RZ, -0xbae5a5b ;  /* 0xf451a5a5ff097424 */ /* 0x000fe200078e00ff */
[----:B------:R-:W-:Y:S01]  /*1f80*/  MOV R11, 0x8f9f1f1 ;  /* 0x08f9f1f1000b7802 */ /* 0x000fe20000000f00 */
[----:B------:R-:W-:Y:S01]  /*1f90*/  IMAD.MOV.U32 R10, RZ, RZ, 0x34d1e5e5 ;  /* 0x34d1e5e5ff0a7424 */ /* 0x000fe200078e00ff */
[----:B------:R0:W-:Y:S01]  /*1fa0*/  STL.128 [R1+0xe90], R4 ;  /* 0x000e900401007387 */ /* 0x0001e20000100c00 */
[----:B-1----:R-:W-:Y:S01]  /*1fb0*/  IMAD.MOV.U32 R12, RZ, RZ, -0x6c1d8e8f ;  /* 0x93e27171ff0c7424 */ /* 0x002fe200078e00ff */
[----:B------:R-:W-:Y:S01]  /*1fc0*/  MOV R14, 0x53623131 ;  /* 0x53623131000e7802 */ /* 0x000fe20000000f00 */
[----:B------:R-:W-:Y:S01]  /*1fd0*/  IMAD.MOV.U32 R13, RZ, RZ, 0x73abd8d8 ;  /* 0x73abd8d8ff0d7424 */ /* 0x000fe200078e00ff */
[----:B------:R1:W-:Y:S01]  /*1fe0*/  STL.128 [R1+0xea0], R8 ;  /* 0x000ea00801007387 */ /* 0x0003e20000100c00 */
[----:B------:R-:W-:Y:S01]  /*1ff0*/  IMAD.MOV.U32 R15, RZ, RZ, 0x3f2a1515 ;  /* 0x3f2a1515ff0f7424 */ /* 0x000fe200078e00ff */
[----:B--2---:R-:W-:Y:S01]  /*2000*/  MOV R17, 0x5295c7c7 ;  /* 0x5295c7c700117802 */ /* 0x004fe20000000f00 */
[----:B------:R-:W-:-:S02]  /*2010*/  IMAD.MOV.U32 R16, RZ, RZ, 0xc080404 ;  /* 0x0c080404ff107424 */ /* 0x000fc400078e00ff */
[----:B------:R-:W-:Y:S01]  /*2020*/  IMAD.MOV.U32 R18, RZ, RZ, 0x65462323 ;  /* 0x65462323ff127424 */ /* 0x000fe200078e00ff */
[----:B---3--:R-:W-:Y:S01]  /*2030*/  MOV R20, 0x28301818 ;  /* 0x2830181800147802 */ /* 0x008fe20000000f00 */
        /* <DEDUP_REMOVED lines=18> */
[----:B------:R-:W-:Y:S01]  /*2160*/  MOV R15, 0x2e341a1a ;  /* 0x2e341a1a000f7802 */ /* 0x000fe20000000f00 */
[----:B------:R-:W-:Y:S01]  /*2170*/  IMAD.MOV.U32 R14, RZ, RZ, 0x74582c2c ;  /* 0x74582c2cff0e7424 */ /* 0x000fe200078e00ff */
[----:B0-----:R-:W-:Y:S01]  /*2180*/  MOV R18, 0xeeb45a5a ;  /* 0xeeb45a5a00127802 */ /* 0x001fe20000000f00 */
[----:B------:R-:W-:Y:S01]  /*2190*/  IMAD.MOV.U32 R16, RZ, RZ, 0x2d361b1b ;  /* 0x2d361b1bff107424 */ /* 0x000fe200078e00ff */
[----:B------:R0:W-:Y:S01]  /*21a0*/  STL.128 [R1+0xef0], R8 ;  /* 0x000ef00801007387 */ /* 0x0001e20000100c00 */
[----:B------:R-:W-:Y:S01]  /*21b0*/  IMAD.MOV.U32 R17, RZ, RZ, -0x4d239192 ;  /* 0xb2dc6e6eff117424 */ /* 0x000fe200078e00ff */
[----:B-1----:R-:W-:Y:S01]  /*21c0*/  MOV R21, 0x4d763b3b ;  /* 0x4d763b3b00157802 */ /* 0x002fe20000000f00 */
[----:B------:R-:W-:Y:S01]  /*21d0*/  IMAD.MOV.U32 R19, RZ, RZ, -0x4a45f60 ;  /* 0xfb5ba0a0ff137424 */ /* 0x000fe200078e00ff */
[----:B------:R1:W-:Y:S01]  /*21e0*/  STL.128 [R1+0xf00], R12 ;  /* 0x000f000c01007387 */ /* 0x0003e20000100c00 */
[----:B------:R-:W-:Y:S01]  /*21f0*/  IMAD.MOV.U32 R20, RZ, RZ, -0x95badae ;  /* 0xf6a45252ff147424 */ /* 0x000fe200078e00ff */
[----:B---3--:R-:W-:Y:S01]  /*2200*/  MOV R4, 0x7b522929 ;  /* 0x7b52292900047802 */ /* 0x008fe20000000f00 */
[----:B------:R-:W-:Y:S01]  /*2210*/  IMAD.MOV.U32 R22, RZ, RZ, 0x61b7d6d6 ;  /* 0x61b7d6d6ff167424 */ /* 0x000fe200078e00ff */
[----:B------:R-:W-:Y:S01]  /*2220*/  MOV R7, 0x97138484 ;  /* 0x9713848400077802 */ /* 0x000fe20000000f00 */
[----:B------:R-:W-:Y:S01]  /*2230*/  IMAD.MOV.U32 R23, RZ, RZ, -0x31824c4d ;  /* 0xce7db3b3ff177424 */ /* 0x000fe200078e00ff */
[----:B------:R2:W-:Y:S01]  /*2240*/  STL.128 [R1+0xf10], R16 ;  /* 0x000f101001007387 */ /* 0x0005e20000100c00 */
[----:B------:R-:W-:-:S02]  /*2250*/  IMAD.MOV.U32 R5, RZ, RZ, 0x3edde3e3 ;  /* 0x3edde3e3ff057424 */ /* 0x000fc400078e00ff */
[----:B------:R-:W-:Y:S01]  /*2260*/  IMAD.MOV.U32 R6, RZ, RZ, 0x715e2f2f ;  /* 0x715e2f2fff067424 */ /* 0x000fe200078e00ff */
[----:B------:R3:W-:Y:S01]  /*2270*/  STL.128 [R1+0xf20], R20 ;  /* 0x000f201401007387 */ /* 0x0007e20000100c00 */
[----:B0-----:R-:W-:Y:S01]  /*2280*/  IMAD.MOV.U32 R8, RZ, RZ, -0xa59acad ;  /* 0xf5a65353ff087424 */ /* 0x001fe200078e00ff */
[----:B------:R-:W-:Y:S01]  /*2290*/  MOV R11, 0x2cc1eded ;  /* 0x2cc1eded000b7802 */ /* 0x000fe20000000f00 */
[----:B------:R-:W-:Y:S01]  /*22a0*/  IMAD.MOV.U32 R9, RZ, RZ, 0x68b9d1d1 ;  /* 0x68b9d1d1ff097424 */ /* 0x000fe200078e00ff */
[----:B------:R0:W-:Y:S01]  /*22b0*/  STL.128 [R1+0xf30], R4 ;  /* 0x000f300401007387 */ /* 0x0001e20000100c00 */
[----:B------:R-:W-:Y:S01]  /*22c0*/  IMAD.MOV.U32 R10, RZ, RZ, RZ ;  /* 0x000000ffff0a7224 */ /* 0x000fe200078e00ff */
        /* <DEDUP_REMOVED lines=12> */
[----:B------:R-:W-:Y:S01]  /*2390*/  IMAD.MOV.U32 R21, RZ, RZ, -0x2b67b3b4 ;  /* 0xd4984c4cff157424 */ /* 0x000fe200078e00ff */
[----:B0-----:R-:W-:Y:S01]  /*23a0*/  MOV R5, 0x2ac5efef ;  /* 0x2ac5efef00057802 */ /* 0x001fe20000000f00 */
[----:B------:R-:W-:Y:S01]  /*23b0*/  IMAD.MOV.U32 R23, RZ, RZ, 0x4a85cfcf ;  /* 0x4a85cfcfff177424 */ /* 0x000fe200078e00ff */
[----:B------:R0:W-:Y:S01]  /*23c0*/  STL.128 [R1+0xf60], R16 ;  /* 0x000f601001007387 */ /* 0x0001e20000100c00 */
[----:B------:R-:W-:-:S02]  /*23d0*/  IMAD.MOV.U32 R4, RZ, RZ, 0x6bbbd0d0 ;  /* 0x6bbbd0d0ff047424 */ /* 0x000fc400078e00ff */
[----:B------:R-:W-:Y:S01]  /*23e0*/  IMAD.MOV.U32 R6, RZ, RZ, -0x1ab05556 ;  /* 0xe54faaaaff067424 */ /* 0x000fe200078e00ff */
[----:B-1----:R-:W-:Y:S01]  /*23f0*/  MOV R8, 0xc5864343 ;  /* 0xc586434300087802 */ /* 0x002fe20000000f00 */
[----:B------:R-:W-:Y:S01]  /*2400*/  IMAD.MOV.U32 R7, RZ, RZ, 0x16edfbfb ;  /* 0x16edfbfbff077424 */ /* 0x000fe200078e00ff */
[----:B------:R-:W-:Y:S01]  /*2410*/  MOV R11, 0x94118585 ;  /* 0x94118585000b7802 */ /* 0x000fe20000000f00 */
[----:B------:R-:W-:Y:S01]  /*2420*/  IMAD.MOV.U32 R9, RZ, RZ, -0x2865b2b3 ;  /* 0xd79a4d4dff097424 */ /* 0x000fe200078e00ff */
[----:B------:R1:W-:Y:S01]  /*2430*/  STL.128 [R1+0xf70], R20 ;  /* 0x000f701401007387 */ /* 0x0003e20000100c00 */
[----:B------:R-:W-:Y:S02]  /*2440*/  IMAD.MOV.U32 R10, RZ, RZ, 0x55663333 ;  /* 0x55663333ff0a7424 */ /* 0x000fe400078e00ff */
[----:B--2---:R-:W-:Y:S01]  /*2450*/  IMAD.MOV.U32 R12, RZ, RZ, -0x3075babb ;  /* 0xcf8a4545ff0c7424 */ /* 0x004fe200078e00ff */
        /* <DEDUP_REMOVED lines=10> */
[----:B-1----:R-:W-:Y:S01]  /*2500*/  MOV R20, 0xf3a25151 ;  /* 0xf3a2515100147802 */ /* 0x002fe20000000f00 */
[----:B------:R-:W-:Y:S01]  /*2510*/  IMAD.MOV.U32 R21, RZ, RZ, -0x1a25c5d ;  /* 0xfe5da3a3ff157424 */ /* 0x000fe200078e00ff */
[----:B------:R-:W-:Y:S01]  /*2520*/  MOV R23, 0x8a058f8f ;  /* 0x8a058f8f00177802 */ /* 0x000fe20000000f00 */
[----:B------:R-:W-:Y:S01]  /*2530*/  IMAD.MOV.U32 R22, RZ, RZ, -0x3f7fbfc0 ;  /* 0xc0804040ff167424 */ /* 0x000fe200078e00ff */
[----:B------:R1:W-:Y:S01]  /*2540*/  STL.128 [R1+0xfb0], R16 ;  /* 0x000fb01001007387 */ /* 0x0003e20000100c00 */
[----:B--2---:R-:W-:Y:S01]  /*2550*/  IMAD.MOV.U32 R4, RZ, RZ, -0x52c06d6e ;  /* 0xad3f9292ff047424 */ /* 0x004fe200078e00ff */
[----:B------:R-:W-:Y:S01]  /*2560*/  MOV R6, 0x48703838 ;  /* 0x4870383800067802 */ /* 0x000fe20000000f00 */
[----:B------:R-:W-:Y:S01]  /*2570*/  IMAD.MOV.U32 R5, RZ, RZ, -0x43de6263 ;  /* 0xbc219d9dff057424 */ /* 0x000fe200078e00ff */
[----:B------:R2:W-:Y:S01]  /*2580*/  STL.128 [R1+0xfc0], R20 ;  /* 0x000fc01401007387 */ /* 0x0005e20000100c00 */
[----:B------:R-:W-:Y:S01]  /*2590*/  IMAD.MOV.U32 R7, RZ, RZ, 0x4f1f5f5 ;  /* 0x04f1f5f5ff077424 */ /* 0x000fe200078e00ff */
[----:B0-----:R-:W-:Y:S01]  /*25a0*/  MOV R9, 0xc177b6b6 ;  /* 0xc177b6b600097802 */ /* 0x001fe20000000f00 */
[----:B------:R-:W-:-:S02]  /*25b0*/  IMAD.MOV.U32 R8, RZ, RZ, -0x209c4344 ;  /* 0xdf63bcbcff087424 */ /* 0x000fc400078e00ff */
[----:B------:R-:W-:Y:S01]  /*25c0*/  IMAD.MOV.U32 R10, RZ, RZ, 0x75afdada ;  /* 0x75afdadaff0a7424 */ /* 0x000fe200078e00ff */
[----:B---3--:R-:W-:Y:S01]  /*25d0*/  MOV R12, 0x30201010 ;  /* 0x30201010000c7802 */ /* 0x008fe20000000f00 */
[----:B------:R-:W-:Y:S01]  /*25e0*/  IMAD.MOV.U32 R11, RZ, RZ, 0x63422121 ;  /* 0x63422121ff0b7424 */ /* 0x000fe200078e00ff */
[----:B------:R-:W-:Y:S01]  /*25f0*/  MOV R15, 0x6dbfd2d2 ;  /* 0x6dbfd2d2000f7802 */ /* 0x000fe20000000f00 */
[----:B------:R-:W-:Y:S01]  /*2600*/  IMAD.MOV.U32 R13, RZ, RZ, 0x1ae5ffff ;  /* 0x1ae5ffffff0d7424 */ /* 0x000fe200078e00ff */
[----:B-1----:R-:W-:Y:S01]  /*2610*/  MOV R18, 0x35261313 ;  /* 0x3526131300127802 */ /* 0x002fe20000000f00 */
[----:B------:R-:W-:Y:S01]  /*2620*/  IMAD.MOV.U32 R14, RZ, RZ, 0xefdf3f3 ;  /* 0x0efdf3f3ff0e7424 */ /* 0x000fe200078e00ff */
[----:B------:R0:W-:Y:S01]  /*2630*/  STL.128 [R1+0xfd0], R4 ;  /* 0x000fd00401007387 */ /* 0x0001e20000100c00 */
[----:B------:R-:W-:Y:S02]  /*2640*/  IMAD.MOV.U32 R16, RZ, RZ, 0x4c81cdcd ;  /* 0x4c81cdcdff107424 */ /* 0x000fe400078e00ff */
[----:B------:R-:W-:Y:S01]  /*2650*/  IMAD.MOV.U32 R17, RZ, RZ, 0x14180c0c ;  /* 0x14180c0cff117424 */ /* 0x000fe200078e00ff */
[----:B--2---:R-:W-:Y:S01]  /*2660*/  MOV R21, 0xa2359797 ;  /* 0xa235979700157802 */ /* 0x004fe20000000f00 */
[----:B------:R-:W-:Y:S01]  /*2670*/  IMAD.MOV.U32 R19, RZ, RZ, 0x2fc3ecec ;  /* 0x2fc3ececff137424 */ /* 0x000fe200078e00ff */
[----:B------:R1:W-:Y:S01]  /*2680*/  STL.128 [R1+0xfe0], R8 ;  /* 0x000fe00801007387 */ /* 0x0003e20000100c00 */
[----:B------:R-:W-:-:S02]  /*2690*/  IMAD.MOV.U32 R20, RZ, RZ, -0x1e41a0a1 ;  /* 0xe1be5f5fff147424 */ /* 0x000fc400078e00ff */
[----:B------:R-:W-:Y:S01]  /*26a0*/  IMAD.MOV.U32 R22, RZ, RZ, -0x3377bbbc ;  /* 0xcc884444ff167424 */ /* 0x000fe200078e00ff */
[----:B------:R2:W-:Y:S01]  /*26b0*/  STL.128 [R1+0xff0], R12 ;  /* 0x000ff00c01007387 */ /* 0x0005e20000100c00 */
[----:B------:R-:W-:-:S03]  /*26c0*/  IMAD.MOV.U32 R23, RZ, RZ, 0x392e1717 ;  /* 0x392e1717ff177424 */ /* 0x000fc600078e00ff */
        /* <DEDUP_REMOVED lines=8> */
[----:B------:R-:W-:Y:S01]  /*2750*/  IMAD.MOV.U32 R9, RZ, RZ, -0x1845a2a3 ;  /* 0xe7ba5d5dff097424 */ /* 0x000fe200078e00ff */
[----:B------:R1:W-:Y:S01]  /*2760*/  STL.128 [R1+0x1020], R4 ;  /* 0x0010200401007387 */ /* 0x0003e20000100c00 */
[----:B------:R-:W-:Y:S01]  /*2770*/  IMAD.MOV.U32 R11, RZ, RZ, -0x6a198c8d ;  /* 0x95e67373ff0b7424 */ /* 0x000fe200078e00ff */
[----:B--2---:R-:W-:Y:S01]  /*2780*/  MOV R13, 0x98198181 ;  /* 0x98198181000d7802 */ /* 0x004fe20000000f00 */
[----:B------:R-:W-:-:S02]  /*2790*/  IMAD.MOV.U32 R12, RZ, RZ, -0x5f3f9fa0 ;  /* 0xa0c06060ff0c7424 */ /* 0x000fc400078e00ff */
[----:B------:R-:W-:Y:S01]  /*27a0*/  IMAD.MOV.U32 R14, RZ, RZ, -0x2e61b0b1 ;  /* 0xd19e4f4fff0e7424 */ /* 0x000fe200078e00ff */
[----:B---3--:R-:W-:Y:S01]  /*27b0*/  MOV R16, 0x66442222 ;  /* 0x6644222200107802 */ /* 0x008fe20000000f00 */
        /* <DEDUP_REMOVED lines=20> */
[----:B0-----:R-:W-:Y:S01]  /*2900*/  MOV R14, 0x6c482424 ;  /* 0x6c482424000e7802 */ /* 0x001fe20000000f00 */
[----:B------:R-:W-:Y:S01]  /*2910*/  IMAD.MOV.U32 R12, RZ, RZ, -0x246db6b7 ;  /* 0xdb924949ff0c7424 */ /* 0x000fe200078e00ff */
        /* <DEDUP_REMOVED lines=18> */
[----:B------:R-:W-:Y:S01]  /*2a40*/  IMAD.MOV.U32 R7, RZ, RZ, -0x48259293 ;  /* 0xb7da6d6dff077424 */ /* 0x000fe200078e00ff */
[----:B-1----:R-:W-:Y:S01]  /*2a50*/  MOV R9, 0x64b1d5d5 ;  /* 0x64b1d5d500097802 */ /* 0x002fe20000000f00 */
[----:B------:R-:W-:Y:S02]  /*2a60*/  IMAD.MOV.U32 R8, RZ, RZ, -0x73fe7273 ;  /* 0x8c018d8dff087424 */ /* 0x000fe400078e00ff */
[----:B------:R-:W-:Y:S01]  /*2a70*/  IMAD.MOV.U32 R10, RZ, RZ, -0x2d63b1b2 ;  /* 0xd29c4e4eff0a7424 */ /* 0x000fe200078e00ff */
[----:B------:R1:W-:Y:S01]  /*2a80*/  STL.128 [R1+0x10c0], R4 ;  /* 0x0010c00401007387 */ /* 0x0003e20000100c00 */
[----:B------:R-:W-:Y:S01]  /*2a90*/  IMAD.MOV.U32 R11, RZ, RZ, -0x1fb65657 ;  /* 0xe049a9a9ff0b7424 */ /* 0x000fe200078e00ff */
        /* <DEDUP_REMOVED lines=9> */
[----:B------:R-:W-:Y:S01]  /*2b30*/  IMAD.MOV.U32 R19, RZ, RZ, 0x18100808 ;  /* 0x18100808ff137424 */ /* 0x000fe200078e00ff */
[----:B------:R0:W-:Y:S01]  /*2b40*/  STL.128 [R1+0x10e0], R12 ;  /* 0x0010e00c01007387 */ /* 0x0001e20000100c00 */
[----:B------:R-:W-:-:S02]  /*2b50*/  IMAD.MOV.U32 R20, RZ, RZ, -0x2a904546 ;  /* 0xd56fbabaff147424 */ /* 0x000fc400078e00ff */
[----:B------:R-:W-:Y:S01]  /*2b60*/  IMAD.MOV.U32 R22, RZ, RZ, 0x6f4a2525 ;  /* 0x6f4a2525ff167424 */ /* 0x000fe200078e00ff */
[----:B-1----:R-:W-:Y:S01]  /*2b70*/  MOV R4, 0x24381c1c ;  /* 0x24381c1c00047802 */ /* 0x002fe20000000f00 */
[----:B------:R-:W-:Y:S01]  /*2b80*/  IMAD.MOV.U32 R23, RZ, RZ, 0x725c2e2e ;  /* 0x725c2e2eff177424 */ /* 0x000fe200078e00ff */
        /* <DEDUP_REMOVED lines=10> */
[----:B------:R-:W-:Y:S01]  /*2c30*/  IMAD.MOV.U32 R12, RZ, RZ, -0x2269b4b5 ;  /* 0xdd964b4bff0c7424 */ /* 0x000fe200078e00ff */
[----:B------:R0:W-:Y:S01]  /*2c40*/  STL.128 [R1+0x1110], R4 ;  /* 0x0011100401007387 */ /* 0x0001e20000100c00 */
[----:B------:R-:W-:-:S02]  /*2c50*/  IMAD.MOV.U32 R14, RZ, RZ, -0x79f27475 ;  /* 0x860d8b8bff0e7424 */ /* 0x000fc400078e00ff */
[----:B------:R-:W-:Y:S01]  /*2c60*/  IMAD.MOV.U32 R15, RZ, RZ, -0x7af07576 ;  /* 0x850f8a8aff0f7424 */ /* 0x000fe200078e00ff */
[----:B------:R3:W-:Y:S01]  /*2c70*/  STL.128 [R1+0x1120], R8 ;  /* 0x0011200801007387 */ /* 0x0007e20000100c00 */
[----:B-1----:R-:W-:Y:S01]  /*2c80*/  MOV R16, 0x90e07070 ;  /* 0x90e0707000107802 */ /* 0x002fe20000000f00 */
[----:B------:R-:W-:Y:S01]  /*2c90*/  IMAD.MOV.U32 R17, RZ, RZ, 0x427c3e3e ;  /* 0x427c3e3eff117424 */ /* 0x000fe200078e00ff */
[----:B------:R-:W-:Y:S01]  /*2ca0*/  MOV R19, 0xaacc6666 ;  /* 0xaacc666600137802 */ /* 0x000fe20000000f00 */
[----:B------:R-:W-:Y:S01]  /*2cb0*/  IMAD.MOV.U32 R18, RZ, RZ, -0x3b8e4a4b ;  /* 0xc471b5b5ff127424 */ /* 0x000fe200078e00ff */
[----:B------:R1:W-:Y:S01]  /*2cc0*/  STL.128 [R1+0x1130], R12 ;  /* 0x0011300c01007387 */ /* 0x0003e20000100c00 */
[----:B--2---:R-:W-:Y:S01]  /*2cd0*/  IMAD.MOV.U32 R20, RZ, RZ, -0x276fb7b8 ;  /* 0xd8904848ff147424 */ /* 0x004fe200078e00ff */
[----:B------:R-:W-:Y:S01]  /*2ce0*/  MOV R22, 0x1f7f6f6 ;  /* 0x01f7f6f600167802 */ /* 0x000fe20000000f00 */
[----:B------:R-:W-:Y:S01]  /*2cf0*/  IMAD.MOV.U32 R21, RZ, RZ, 0x5060303 ;  /* 0x05060303ff157424 */ /* 0x000fe200078e00ff */
        /* <DEDUP_REMOVED lines=17> */
[----:B------:R2:W-:Y:S01]  /*2e10*/  STL.128 [R1+0x1170], R8 ;  /* 0x0011700801007387 */ /* 0x0005e20000100c00 */
[----:B------:R-:W-:-:S02]  /*2e20*/  IMAD.MOV.U32 R16, RZ, RZ, -0x442d9697 ;  /* 0xbbd26969ff107424 */ /* 0x000fc400078e00ff */
[----:B------:R-:W-:Y:S01]  /*2e30*/  IMAD.MOV.U32 R18, RZ, RZ, -0x76f87172 ;  /* 0x89078e8eff127424 */ /* 0x000fe200078e00ff */
[----:B------:R3:W-:Y:S01]  /*2e40*/  STL.128 [R1+0x1180], R12 ;  /* 0x0011800c01007387 */ /* 0x0007e20000100c00 */
[----:B------:R-:W-:Y:S01]  /*2e50*/  IMAD.MOV.U32 R19, RZ, RZ, -0x58cc6b6c ;  /* 0xa7339494ff137424 */ /* 0x000fe200078e00ff */
[----:B0-----:R-:W-:Y:S01]  /*2e60*/  MOV R20, 0xb62d9b9b ;  /* 0xb62d9b9b00147802 */ /* 0x001fe20000000f00 */
[----:B------:R-:W-:Y:S01]  /*2e70*/  IMAD.MOV.U32 R21, RZ, RZ, 0x223c1e1e ;  /* 0x223c1e1eff157424 */ /* 0x000fe200078e00ff */
[----:B------:R-:W-:Y:S01]  /*2e80*/  MOV R23, 0x20c9e9e9 ;  /* 0x20c9e9e900177802 */ /* 0x000fe20000000f00 */
[----:B------:R-:W-:Y:S01]  /*2e90*/  IMAD.MOV.U32 R22, RZ, RZ, -0x6dea7879 ;  /* 0x92158787ff167424 */ /* 0x000fe200078e00ff */
[----:B-1----:R-:W-:Y:S01]  /*2ea0*/  MOV R6, 0x78502828 ;  /* 0x7850282800067802 */ /* 0x002fe20000000f00 */
[----:B------:R-:W-:Y:S01]  /*2eb0*/  IMAD.MOV.U32 R4, RZ, RZ, 0x4987cece ;  /* 0x4987ceceff047424 */ /* 0x000fe200078e00ff */
[----:B------:R0:W-:Y:S01]  /*2ec0*/  STL.128 [R1+0x1190], R16 ;  /* 0x0011901001007387 */ /* 0x0001e20000100c00 */
[----:B------:R-:W-:Y:S01]  /*2ed0*/  IMAD.MOV.U32 R5, RZ, RZ, -0x55aaab ;  /* 0xffaa5555ff057424 */ /* 0x000fe200078e00ff */
        /* <DEDUP_REMOVED lines=9> */
[----:B------:R-:W-:-:S02]  /*2f70*/  IMAD.MOV.U32 R13, RZ, RZ, 0x31d7e6e6 ;  /* 0x31d7e6e6ff0d7424 */ /* 0x000fc400078e00ff */
[----:B------:R-:W-:Y:S01]  /*2f80*/  IMAD.MOV.U32 R14, RZ, RZ, -0x397bbdbe ;  /* 0xc6844242ff0e7424 */ /* 0x000fe200078e00ff */
[----:B------:R3:W-:Y:S01]  /*2f90*/  STL.128 [R1+0x11c0], R8 ;  /* 0x0011c00801007387 */ /* 0x0007e20000100c00 */
[----:B0-----:R-:W-:Y:S01]  /*2fa0*/  IMAD.MOV.U32 R16, RZ, RZ, -0x3c7dbebf ;  /* 0xc3824141ff107424 */ /* 0x001fe200078e00ff */
[----:B------:R-:W-:Y:S01]  /*2fb0*/  MOV R18, 0x775a2d2d ;  /* 0x775a2d2d00127802 */ /* 0x000fe20000000f00 */
[----:B------:R-:W-:Y:S01]  /*2fc0*/  IMAD.MOV.U32 R17, RZ, RZ, -0x4fd66667 ;  /* 0xb0299999ff117424 */ /* 0x000fe200078e00ff */
        /* <DEDUP_REMOVED lines=9> */
[----:B------:R-:W-:Y:S01]  /*3060*/  MOV R7, 0x7b8df67b ;  /* 0x7b8df67b00077802 */ /* 0x000fe20000000f00 */
[----:B------:R-:W-:Y:S01]  /*3070*/  IMAD.MOV.U32 R6, RZ, RZ, 0x7799ee77 ;  /* 0x7799ee77ff067424 */ /* 0x000fe200078e00ff */
[----:B---3--:R-:W-:Y:S01]  /*3080*/  MOV R10, 0x6fb1de6f ;  /* 0x6fb1de6f000a7802 */ /* 0x008fe20000000f00 */
[----:B------:R-:W-:Y:S01]  /*3090*/  IMAD.MOV.U32 R8, RZ, RZ, -0xdf2000e ;  /* 0xf20dfff2ff087424 */ /* 0x000fe200078e00ff */
[----:B------:R2:W-:Y:S01]  /*30a0*/  STL.128 [R1+0x11f0], R20 ;  /* 0x0011f01401007387 */ /* 0x0005e20000100c00 */
[----:B------:R-:W-:Y:S01]  /*30b0*/  IMAD.MOV.U32 R9, RZ, RZ, 0x6bbdd66b ;  /* 0x6bbdd66bff097424 */ /* 0x000fe200078e00ff */
[----:B0-----:R-:W-:Y:S01]  /*30c0*/  MOV R13, 0x1030201 ;  /* 0x01030201000d7802 */ /* 0x001fe20000000f00 */
[----:B------:R-:W-:Y:S01]  /*30d0*/  IMAD.MOV.U32 R11, RZ, RZ, -0x3aab6e3b ;  /* 0xc55491c5ff0b7424 */ /* 0x000fe200078e00ff */
[----:B------:R0:W-:Y:S01]  /*30e0*/  STL.128 [R1+0x1600], R4 ;  /* 0x0016000401007387 */ /* 0x0001e20000100c00 */
[----:B------:R-:W-:-:S02]  /*30f0*/  IMAD.MOV.U32 R12, RZ, RZ, 0x30506030 ;  /* 0x30506030ff0c7424 */ /* 0x000fc400078e00ff */
[----:B------:R-:W-:Y:S01]  /*3100*/  IMAD.MOV.U32 R14, RZ, RZ, 0x67a9ce67 ;  /* 0x67a9ce67ff0e7424 */ /* 0x000fe200078e00ff */
[----:B-1----:R-:W-:Y:S01]  /*3110*/  MOV R16, 0xfe19e7fe ;  /* 0xfe19e7fe00107802 */ /* 0x002fe20000000f00 */
        /* <DEDUP_REMOVED lines=9> */
[----:B------:R-:W-:Y:S01]  /*31b0*/  IMAD.MOV.U32 R23, RZ, RZ, 0x7d87fa7d ;  /* 0x7d87fa7dff177424 */ /* 0x000fe200078e00ff */
[----:B0-----:R-:W-:Y:S01]  /*31c0*/  MOV R5, 0x59ebb259 ;  /* 0x59ebb25900057802 */ /* 0x001fe20000000f00 */
[----:B------:R-:W-:Y:S01]  /*31d0*/  IMAD.MOV.U32 R4, RZ, RZ, -0x5ea1006 ;  /* 0xfa15effaff047424 */ /* 0x000fe200078e00ff */
[----:B------:R0:W-:Y:S01]  /*31e0*/  STL.128 [R1+0x1630], R16 ;  /* 0x0016301001007387 */ /* 0x0001e20000100c00 */
[----:B------:R-:W-:-:S02]  /*31f0*/  IMAD.MOV.U32 R6, RZ, RZ, 0x47c98e47 ;  /* 0x47c98e47ff067424 */ /* 0x000fc400078e00ff */
        /* <DEDUP_REMOVED lines=11> */
[----:B------:R-:W-:Y:S01]  /*32b0*/  IMAD.MOV.U32 R15, RZ, RZ, -0x3fa46440 ;  /* 0xc05b9bc0ff0f7424 */ /* 0x000fe200078e00ff */
[----:B0-----:R-:W-:Y:S01]  /*32c0*/  MOV R17, 0xfd1ce1fd ;  /* 0xfd1ce1fd00117802 */ /* 0x001fe20000000f00 */
[----:B------:R-:W-:-:S02]  /*32d0*/  IMAD.MOV.U32 R16, RZ, RZ, -0x483d8a49 ;  /* 0xb7c275b7ff107424 */ /* 0x000fc400078e00ff */
[----:B------:R-:W-:Y:S01]  /*32e0*/  IMAD.MOV.U32 R18, RZ, RZ, -0x6c51c26d ;  /* 0x93ae3d93ff127424 */ /* 0x000fe200078e00ff */
[----:B---3--:R-:W-:Y:S01]  /*32f0*/  MOV R20, 0x365a6c36 ;  /* 0x365a6c3600147802 */ /* 0x008fe20000000f00 */
[----:B------:R-:W-:Y:S01]  /*3300*/  IMAD.MOV.U32 R19, RZ, RZ, 0x266a4c26 ;  /* 0x266a4c26ff137424 */ /* 0x000fe200078e00ff */
[----:B------:R-:W-:Y:S01]  /*3310*/  MOV R23, 0xcc4f83cc ;  /* 0xcc4f83cc00177802 */ /* 0x000fe20000000f00 */
[----:B------:R-:W-:Y:S01]  /*3320*/  IMAD.MOV.U32 R21, RZ, RZ, 0x3f417e3f ;  /* 0x3f417e3fff157424 */ /* 0x000fe200078e00ff */
[----:B-1----:R-:W-:Y:S01]  /*3330*/  MOV R6, 0xe534d1e5 ;  /* 0xe534d1e500067802 */ /* 0x002fe20000000f00 */
[----:B------:R-:W-:Y:S01]  /*3340*/  IMAD.MOV.U32 R22, RZ, RZ, -0x8fd0a09 ;  /* 0xf702f5f7ff167424 */ /* 0x000fe200078e00ff */
[----:B------:R0:W-:Y:S01]  /*3350*/  STL.128 [R1+0x1670], R12 ;  /* 0x0016700c01007387 */ /* 0x0001e20000100c00 */
[----:B------:R-:W-:Y:S02]  /*3360*/  IMAD.MOV.U32 R4, RZ, RZ, 0x345c6834 ;  /* 0x345c6834ff047424 */ /* 0x000fe400078e00ff */
[----:B------:R-:W-:Y:S01]  /*3370*/  IMAD.MOV.U32 R5, RZ, RZ, -0x5a0bae5b ;  /* 0xa5f451a5ff057424 */ /* 0x000fe200078e00ff */
[----:B--2---:R-:W-:Y:S01]  /*3380*/  MOV R9, 0xd873abd8 ;  /* 0xd873abd800097802 */ /* 0x004fe20000000f00 */
[----:B------:R-:W-:Y:S01]  /*3390*/  IMAD.MOV.U32 R7, RZ, RZ, -0xef7060f ;  /* 0xf108f9f1ff077424 */ /* 0x000fe200078e00ff */
        /* <DEDUP_REMOVED lines=11> */
[----:B-1----:R-:W-:Y:S01]  /*3450*/  IMAD.MOV.U32 R16, RZ, RZ, 0x18283018 ;  /* 0x18283018ff107424 */ /* 0x002fe200078e00ff */
[----:B------:R-:W-:Y:S01]  /*3460*/  MOV R18, 0x50f0a05 ;  /* 0x050f0a0500127802 */ /* 0x000fe20000000f00 */
[----:B------:R-:W-:Y:S01]  /*3470*/  IMAD.MOV.U32 R17, RZ, RZ, -0x695ec86a ;  /* 0x96a13796ff117424 */ /* 0x000fe200078e00ff */
        /* <DEDUP_REMOVED lines=37> */
[----:B------:R-:W-:Y:S01]  /*36d0*/  IMAD.MOV.U32 R6, RZ, RZ, RZ ;  /* 0x000000ffff067224 */ /* 0x000fe200078e00ff */
[----:B------:R2:W-:Y:S01]  /*36e0*/  STL.128 [R1+0x1730], R20 ;  /* 0x0017301401007387 */ /* 0x0005e20000100c00 */
[----:B------:R-:W-:-:S02]  /*36f0*/  IMAD.MOV.U32 R9, RZ, RZ, -0x3e01c04 ;  /* 0xfc1fe3fcff097424 */ /* 0x000fc400078e00ff */
[----:B------:R-:W-:Y:S01]  /*3700*/  IMAD.MOV.U32 R10, RZ, RZ, -0x4e37864f ;  /* 0xb1c879b1ff0a7424 */ /* 0x000fe200078e00ff */
[----:B------:R3:W-:Y:S01]  /*3710*/  STL.128 [R1+0x1740], R4 ;  /* 0x0017400401007387 */ /* 0x0007e20000100c00 */
[----:B0-----:R-:W-:Y:S01]  /*3720*/  IMAD.MOV.U32 R12, RZ, RZ, 0x6abed46a ;  /* 0x6abed46aff0c7424 */ /* 0x001fe200078e00ff */
[----:B------:R-:W-:Y:S01]  /*3730*/  MOV R14, 0xbed967be ;  /* 0xbed967be000e7802 */ /* 0x000fe20000000f00 */
[----:B------:R-:W-:Y:S01]  /*3740*/  IMAD.MOV.U32 R13, RZ, RZ, -0x34b97235 ;  /* 0xcb468dcbff0d7424 */ /* 0x000fe200078e00ff */
[----:B------:R0:W-:Y:S01]  /*3750*/  STL.128 [R1+0x1750], R8 ;  /* 0x0017500801007387 */ /* 0x0001e20000100c00 */
[----:B------:R-:W-:Y:S01]  /*3760*/  IMAD.MOV.U32 R15, RZ, RZ, 0x394b7239 ;  /* 0x394b7239ff0f7424 */ /* 0x000fe200078e00ff */
[----:B-1----:R-:W-:Y:S01]  /*3770*/  MOV R17, 0x4cd4984c ;  /* 0x4cd4984c00117802 */ /* 0x002fe20000000f00 */
[----:B------:R-:W-:Y:S02]  /*3780*/  IMAD.MOV.U32 R16, RZ, RZ, 0x4ade944a ;  /* 0x4ade944aff107424 */ /* 0x000fe400078e00ff */
[----:B------:R-:W-:Y:S01]  /*3790*/  IMAD.MOV.U32 R18, RZ, RZ, 0x58e8b058 ;  /* 0x58e8b058ff127424 */ /* 0x000fe200078e00ff */
[----:B------:R1:W-:Y:S01]  /*37a0*/  STL.128 [R1+0x1760], R12 ;  /* 0x0017600c01007387 */ /* 0x0003e20000100c00 */
[----:B------:R-:W-:Y:S01]  /*37b0*/  IMAD.MOV.U32 R19, RZ, RZ, -0x30b57a31 ;  /* 0xcf4a85cfff137424 */ /* 0x000fe200078e00ff */
[----:B--2---:R-:W-:Y:S01]  /*37c0*/  MOV R20, 0xd06bbbd0 ;  /* 0xd06bbbd000147802 */ /* 0x004fe20000000f00 */
[----:B------:R-:W-:Y:S01]  /*37d0*/  IMAD.MOV.U32 R21, RZ, RZ, -0x10d53a11 ;  /* 0xef2ac5efff157424 */ /* 0x000fe200078e00ff */
[----:B------:R-:W-:Y:S01]  /*37e0*/  MOV R23, 0xfb16edfb ;  /* 0xfb16edfb00177802 */ /* 0x000fe20000000f00 */
[----:B------:R-:W-:Y:S01]  /*37f0*/  IMAD.MOV.U32 R22, RZ, RZ, -0x551ab056 ;  /* 0xaae54faaff167424 */ /* 0x000fe200078e00ff */
[----:B---3--:R-:W-:Y:S01]  /*3800*/  MOV R6, 0x33556633 ;  /* 0x3355663300067802 */ /* 0x008fe20000000f00 */
[----:B------:R-:W-:Y:S01]  /*3810*/  IMAD.MOV.U32 R4, RZ, RZ, 0x43c58643 ;  /* 0x43c58643ff047424 */ /* 0x000fe200078e00ff */
        /* <DEDUP_REMOVED lines=10> */
[----:B------:R-:W-:Y:S01]  /*38c0*/  IMAD.MOV.U32 R13, RZ, RZ, 0x3c44783c ;  /* 0x3c44783cff0d7424 */ /* 0x000fe200078e00ff */
[----:B------:R1:W-:Y:S01]  /*38d0*/  STL.128 [R1+0x1790], R4 ;  /* 0x0017900401007387 */ /* 0x0003e20000100c00 */
[----:B------:R-:W-:Y:S02]  /*38e0*/  IMAD.MOV.U32 R14, RZ, RZ, -0x6045da61 ;  /* 0x9fba259fff0e7424 */ /* 0x000fe400078e00ff */
[----:B--2---:R-:W-:Y:S01]  /*38f0*/  IMAD.MOV.U32 R16, RZ, RZ, 0x51f3a251 ;  /* 0x51f3a251ff107424 */ /* 0x004fe200078e00ff */
        /* <DEDUP_REMOVED lines=15> */
[----:B--2---:R-:W-:Y:S01]  /*39f0*/  IMAD.MOV.U32 R8, RZ, RZ, 0x10302010 ;  /* 0x10302010ff087424 */ /* 0x004fe200078e00ff */
[----:B------:R-:W-:Y:S01]  /*3a00*/  MOV R10, 0xf30efdf3 ;  /* 0xf30efdf3000a7802 */ /* 0x000fe20000000f00 */
[----:B------:R-:W-:Y:S01]  /*3a10*/  IMAD.MOV.U32 R9, RZ, RZ, -0xe51a01 ;  /* 0xff1ae5ffff097424 */ /* 0x000fe200078e00ff */
[----:B------:R2:W-:Y:S01]  /*3a20*/  STL.128 [R1+0x17e0], R4 ;  /* 0x0017e00401007387 */ /* 0x0005e20000100c00 */
[----:B------:R-:W-:Y:S01]  /*3a30*/  IMAD.MOV.U32 R11, RZ, RZ, -0x2d92402e ;  /* 0xd26dbfd2ff0b7424 */ /* 0x000fe200078e00ff */
[----:B0-----:R-:W-:Y:S01]  /*3a40*/  MOV R13, 0xc14180c ;  /* 0x0c14180c000d7802 */ /* 0x001fe20000000f00 */
[----:B------:R-:W-:-:S02]  /*3a50*/  IMAD.MOV.U32 R12, RZ, RZ, -0x32b37e33 ;  /* 0xcd4c81cdff0c7424 */ /* 0x000fc400078e00ff */
[----:B------:R-:W-:Y:S01]  /*3a60*/  IMAD.MOV.U32 R14, RZ, RZ, 0x13352613 ;  /* 0x13352613ff0e7424 */ /* 0x000fe200078e00ff */
[----:B---3--:R-:W-:Y:S01]  /*3a70*/  MOV R16, 0x5fe1be5f ;  /* 0x5fe1be5f00107802 */ /* 0x008fe20000000f00 */
[----:B------:R-:W-:Y:S01]  /*3a80*/  IMAD.MOV.U32 R15, RZ, RZ, -0x13d03c14 ;  /* 0xec2fc3ecff0f7424 */ /* 0x000fe200078e00ff */
[----:B------:R-:W-:Y:S01]  /*3a90*/  MOV R19, 0x17392e17 ;  /* 0x17392e1700137802 */ /* 0x000fe20000000f00 */
[----:B------:R-:W-:Y:S01]  /*3aa0*/  IMAD.MOV.U32 R17, RZ, RZ, -0x685dca69 ;  /* 0x97a23597ff117424 */ /* 0x000fe200078e00ff */
[----:B-1----:R-:W-:Y:S01]  /*3ab0*/  MOV R22, 0x7e82fc7e ;  /* 0x7e82fc7e00167802 */ /* 0x002fe20000000f00 */
[----:B------:R-:W-:Y:S01]  /*3ac0*/  IMAD.MOV.U32 R18, RZ, RZ, 0x44cc8844 ;  /* 0x44cc8844ff127424 */ /* 0x000fe200078e00ff */
[----:B------:R0:W-:Y:S01]  /*3ad0*/  STL.128 [R1+0x17f0], R8 ;  /* 0x0017f00801007387 */ /* 0x0001e20000100c00 */
[----:B------:R-:W-:Y:S02]  /*3ae0*/  IMAD.MOV.U32 R20, RZ, RZ, -0x3ba86c3c ;  /* 0xc45793c4ff147424 */ /* 0x000fe400078e00ff */
[----:B------:R-:W-:Y:S01]  /*3af0*/  IMAD.MOV.U32 R21, RZ, RZ, -0x580daa59 ;  /* 0xa7f255a7ff157424 */ /* 0x000fe200078e00ff */
        /* <DEDUP_REMOVED lines=41> */
[----:B------:R-:W-:Y:S01]  /*3d90*/  IMAD.MOV.U32 R14, RZ, RZ, -0x5310bc54 ;  /* 0xacef43acff0e7424 */ /* 0x000fe200078e00ff */
[----:B0-----:R-:W-:Y:S01]  /*3da0*/  MOV R18, 0xe437d3e4 ;  /* 0xe437d3e400127802 */ /* 0x001fe20000000f00 */
[----:B------:R-:W-:Y:S01]  /*3db0*/  IMAD.MOV.U32 R16, RZ, RZ, -0x6e57c66f ;  /* 0x91a83991ff107424 */ /* 0x000fe200078e00ff */
[----:B------:R0:W-:Y:S01]  /*3dc0*/  STL.128 [R1+0x1890], R8 ;  /* 0x0018900801007387 */ /* 0x0001e20000100c00 */
[----:B------:R-:W-:Y:S01]  /*3dd0*/  IMAD.MOV.U32 R17, RZ, RZ, -0x6a5bce6b ;  /* 0x95a43195ff117424 */ /* 0x000fe200078e00ff */
[----:B-1----:R-:W-:Y:S01]  /*3de0*/  MOV R21, 0xc8438bc8 ;  /* 0xc8438bc800157802 */ /* 0x002fe20000000f00 */
[----:B------:R-:W-:Y:S01]  /*3df0*/  IMAD.MOV.U32 R19, RZ, RZ, 0x798bf279 ;  /* 0x798bf279ff137424 */ /* 0x000fe200078e00ff */
[----:B------:R1:W-:Y:S01]  /*3e00*/  STL.128 [R1+0x18a0], R12 ;  /* 0x0018a00c01007387 */ /* 0x0003e20000100c00 */
[----:B------:R-:W-:Y:S01]  /*3e10*/  IMAD.MOV.U32 R20, RZ, RZ, -0x18cd2a19 ;  /* 0xe732d5e7ff147424 */ /* 0x000fe200078e00ff */
[----:B---3--:R-:W-:Y:S01]  /*3e20*/  MOV R4, 0x8d8c018d ;  /* 0x8d8c018d00047802 */ /* 0x008fe20000000f00 */
[----:B------:R-:W-:Y:S01]  /*3e30*/  IMAD.MOV.U32 R22, RZ, RZ, 0x37596e37 ;  /* 0x37596e37ff167424 */ /* 0x000fe200078e00ff */
[----:B------:R-:W-:Y:S01]  /*3e40*/  MOV R7, 0xa9e049a9 ;  /* 0xa9e049a900077802 */ /* 0x000fe20000000f00 */
[----:B------:R-:W-:Y:S01]  /*3e50*/  IMAD.MOV.U32 R23, RZ, RZ, 0x6db7da6d ;  /* 0x6db7da6dff177424 */ /* 0x000fe200078e00ff */
        /* <DEDUP_REMOVED lines=10> */
[----:B------:R-:W-:Y:S02]  /*3f00*/  IMAD.MOV.U32 R12, RZ, RZ, 0x65afca65 ;  /* 0x65afca65ff0c7424 */ /* 0x000fe400078e00ff */
        /* <DEDUP_REMOVED lines=33> */
[----:B-1----:R-:W-:Y:S01]  /*4120*/  MOV R20, 0x61a3c261 ;  /* 0x61a3c26100147802 */ /* 0x002fe20000000f00 */
[----:B------:R-:W-:Y:S01]  /*4130*/  IMAD.MOV.U32 R21, RZ, RZ, 0x355f6a35 ;  /* 0x355f6a35ff157424 */ /* 0x000fe200078e00ff */
[----:B------:R-:W-:Y:S01]  /*4140*/  MOV R23, 0xb9d069b9 ;  /* 0xb9d069b900177802 */ /* 0x000fe20000000f00 */
[----:B------:R-:W-:Y:S01]  /*4150*/  IMAD.MOV.U32 R22, RZ, RZ, 0x57f9ae57 ;  /* 0x57f9ae57ff167424 */ /* 0x000fe200078e00ff */
[----:B------:R1:W-:Y:S01]  /*4160*/  STL.128 [R1+0x1950], R16 ;  /* 0x0019501001007387 */ /* 0x0003e20000100c00 */
[----:B--2---:R-:W-:Y:S01]  /*4170*/  IMAD.MOV.U32 R4, RZ, RZ, -0x1ec7261f ;  /* 0xe138d9e1ff047424 */ /* 0x004fe200078e00ff */
[----:B------:R-:W-:Y:S01]  /*4180*/  MOV R5, 0xf813ebf8 ;  /* 0xf813ebf800057802 */ /* 0x000fe20000000f00 */
[----:B------:R-:W-:Y:S01]  /*4190*/  IMAD.MOV.U32 R6, RZ, RZ, -0x674cd468 ;  /* 0x98b32b98ff067424 */ /* 0x000fe200078e00ff */
[----:B------:R2:W-:Y:S01]  /*41a0*/  STL.128 [R1+0x1960], R20 ;  /* 0x0019601401007387 */ /* 0x0005e20000100c00 */
[----:B------:R-:W-:Y:S01]  /*41b0*/  IMAD.MOV.U32 R7, RZ, RZ, 0x11332211 ;  /* 0x11332211ff077424 */ /* 0x000fe200078e00ff */
[----:B0-----:R-:W-:Y:S01]  /*41c0*/  MOV R8, 0x69bbd269 ;  /* 0x69bbd26900087802 */ /* 0x001fe20000000f00 */
[----:B------:R-:W-:Y:S01]  /*41d0*/  IMAD.MOV.U32 R9, RZ, RZ, -0x268f5627 ;  /* 0xd970a9d9ff097424 */ /* 0x000fe200078e00ff */
[----:B------:R-:W-:Y:S01]  /*41e0*/  MOV R11, 0x94a73394 ;  /* 0x94a73394000b7802 */ /* 0x000fe20000000f00 */
[----:B------:R-:W-:Y:S01]  /*41f0*/  IMAD.MOV.U32 R10, RZ, RZ, -0x7176f872 ;  /* 0x8e89078eff0a7424 */ /* 0x000fe200078e00ff */
[----:B------:R0:W-:Y:S01]  /*4200*/  STL.128 [R1+0x1980], R4 ;  /* 0x0019800401007387 */ /* 0x0001e20000100c00 */
[----:B---3--:R-:W-:Y:S01]  /*4210*/  MOV R12, 0x8c8f038c ;  /* 0x8c8f038c000c7802 */ /* 0x008fe20000000f00 */
[----:B------:R-:W-:Y:S01]  /*4220*/  IMAD.MOV.U32 R13, RZ, RZ, -0x5e07a65f ;  /* 0xa1f859a1ff0d7424 */ /* 0x000fe200078e00ff */
[----:B------:R-:W-:Y:S01]  /*4230*/  MOV R15, 0xd171a0d ;  /* 0x0d171a0d000f7802 */ /* 0x000fe20000000f00 */
[----:B------:R3:W-:Y:S01]  /*4240*/  STL.128 [R1+0x1990], R8 ;  /* 0x0019900801007387 */ /* 0x0007e20000100c00 */
[----:B------:R-:W-:Y:S01]  /*4250*/  IMAD.MOV.U32 R14, RZ, RZ, -0x767ff677 ;  /* 0x89800989ff0e7424 */ /* 0x000fe200078e00ff */
[----:B-1----:R-:W-:Y:S01]  /*4260*/  MOV R18, 0x42c68442 ;  /* 0x42c6844200127802 */ /* 0x002fe20000000f00 */
[----:B------:R-:W-:-:S02]  /*4270*/  IMAD.MOV.U32 R16, RZ, RZ, -0x40259a41 ;  /* 0xbfda65bfff107424 */ /* 0x000fc400078e00ff */
[----:B------:R-:W-:Y:S01]  /*4280*/  IMAD.MOV.U32 R17, RZ, RZ, -0x19ce281a ;  /* 0xe631d7e6ff117424 */ /* 0x000fe200078e00ff */
[----:B--2---:R-:W-:Y:S01]  /*4290*/  MOV R21, 0x99b02999 ;  /* 0x99b0299900157802 */ /* 0x004fe20000000f00 */
[----:B------:R-:W-:Y:S01]  /*42a0*/  IMAD.MOV.U32 R19, RZ, RZ, 0x68b8d068 ;  /* 0x68b8d068ff137424 */ /* 0x000fe200078e00ff */
[----:B------:R1:W-:Y:S01]  /*42b0*/  STL.128 [R1+0x19c0], R12 ;  /* 0x0019c00c01007387 */ /* 0x0003e20000100c00 */
[----:B------:R-:W-:Y:S02]  /*42c0*/  IMAD.MOV.U32 R20, RZ, RZ, 0x41c38241 ;  /* 0x41c38241ff147424 */ /* 0x000fe400078e00ff */
[----:B------:R-:W-:Y:S01]  /*42d0*/  IMAD.MOV.U32 R22, RZ, RZ, 0x2d775a2d ;  /* 0x2d775a2dff167424 */ /* 0x000fe200078e00ff */
[----:B0-----:R-:W-:Y:S01]  /*42e0*/  MOV R6, 0x87921587 ;  /* 0x8792158700067802 */ /* 0x001fe20000000f00 */
[----:B------:R-:W-:Y:S01]  /*42f0*/  IMAD.MOV.U32 R4, RZ, RZ, -0x6449d265 ;  /* 0x9bb62d9bff047424 */ /* 0x000fe200078e00ff */
[----:B------:R0:W-:Y:S01]  /*4300*/  STL.128 [R1+0x19d0], R16 ;  /* 0x0019d01001007387 */ /* 0x0001e20000100c00 */
[----:B------:R-:W-:Y:S01]  /*4310*/  IMAD.MOV.U32 R5, RZ, RZ, 0x1e223c1e ;  /* 0x1e223c1eff057424 */ /* 0x000fe200078e00ff */
[----:B---3--:R-:W-:Y:S01]  /*4320*/  MOV R9, 0x55ffaa55 ;  /* 0x55ffaa5500097802 */ /* 0x008fe20000000f00 */
[----:B------:R-:W-:-:S02]  /*4330*/  IMAD.MOV.U32 R7, RZ, RZ, -0x16df3617 ;  /* 0xe920c9e9ff077424 */ /* 0x000fc400078e00ff */
[----:B------:R-:W-:Y:S02]  /*4340*/  IMAD.MOV.U32 R8, RZ, RZ, -0x31b67832 ;  /* 0xce4987ceff087424 */ /* 0x000fe400078e00ff */
        /* <DEDUP_REMOVED lines=8> */
[----:B0-----:R-:W-:Y:S01]  /*43d0*/  MOV R16, 0x30305060 ;  /* 0x3030506000107802 */ /* 0x001fe20000000f00 */
[----:B------:R-:W-:Y:S01]  /*43e0*/  IMAD.MOV.U32 R15, RZ, RZ, -0x3a3aab6f ;  /* 0xc5c55491ff0f7424 */ /* 0x000fe200078e00ff */
[----:B------:R0:W-:Y:S01]  /*43f0*/  STL.128 [R1+0x19e0], R20 ;  /* 0x0019e01401007387 */ /* 0x0001e20000100c00 */
[----:B------:R-:W-:Y:S01]  /*4400*/  IMAD.MOV.U32 R17, RZ, RZ, 0x1010302 ;  /* 0x01010302ff117424 */ /* 0x000fe200078e00ff */
[----:B------:R-:W-:Y:S01]  /*4410*/  MOV R19, 0x2b2b7d56 ;  /* 0x2b2b7d5600137802 */ /* 0x000fe20000000f00 */
[----:B------:R-:W-:Y:S01]  /*4420*/  IMAD.MOV.U32 R18, RZ, RZ, 0x6767a9ce ;  /* 0x6767a9ceff127424 */ /* 0x000fe200078e00ff */
[----:B------:R3:W-:Y:S01]  /*4430*/  STL.128 [R1+0x1e10], R12 ;  /* 0x001e100c01007387 */ /* 0x0007e20000100c00 */
[----:B--2---:R-:W-:Y:S01]  /*4440*/  MOV R4, 0xb0cb7bb0 ;  /* 0xb0cb7bb000047802 */ /* 0x004fe20000000f00 */
[----:B------:R-:W-:Y:S01]  /*4450*/  IMAD.MOV.U32 R5, RZ, RZ, 0x54fca854 ;  /* 0x54fca854ff057424 */ /* 0x000fe200078e00ff */
[----:B------:R-:W-:Y:S01]  /*4460*/  MOV R7, 0x163a2c16 ;  /* 0x163a2c1600077802 */ /* 0x000fe20000000f00 */
[----:B------:R-:W-:Y:S01]  /*4470*/  IMAD.MOV.U32 R6, RZ, RZ, -0x44299245 ;  /* 0xbbd66dbbff067424 */ /* 0x000fe200078e00ff */
[----:B------:R2:W-:Y:S01]  /*4480*/  STL.128 [R1+0x1e20], R16 ;  /* 0x001e201001007387 */ /* 0x0005e20000100c00 */
[----:B-1----:R-:W-:Y:S01]  /*4490*/  IMAD.MOV.U32 R8, RZ, RZ, 0x6363a5c6 ;  /* 0x6363a5c6ff087424 */ /* 0x002fe200078e00ff */
[----:B------:R-:W-:Y:S01]  /*44a0*/  MOV R10, 0x777799ee ;  /* 0x777799ee000a7802 */ /* 0x000fe20000000f00 */
[----:B------:R-:W-:Y:S01]  /*44b0*/  IMAD.MOV.U32 R9, RZ, RZ, 0x7c7c84f8 ;  /* 0x7c7c84f8ff097424 */ /* 0x000fe200078e00ff */
[----:B------:R1:W-:Y:S01]  /*44c0*/  STL.128 [R1+0x19f0], R4 ;  /* 0x0019f00401007387 */ /* 0x0003e20000100c00 */
[----:B------:R-:W-:Y:S01]  /*44d0*/  IMAD.MOV.U32 R11, RZ, RZ, 0x7b7b8df6 ;  /* 0x7b7b8df6ff0b7424 */ /* 0x000fe200078e00ff */
[----:B0-----:R-:W-:Y:S01]  /*44e0*/  MOV R22, 0xababe64d ;  /* 0xababe64d00167802 */ /* 0x001fe20000000f00 */
[----:B------:R-:W-:-:S02]  /*44f0*/  IMAD.MOV.U32 R20, RZ, RZ, -0x101e619 ;  /* 0xfefe19e7ff147424 */ /* 0x000fc400078e00ff */
[----:B------:R-:W-:Y:S01]  /*4500*/  IMAD.MOV.U32 R21, RZ, RZ, -0x28289d4b ;  /* 0xd7d762b5ff157424 */ /* 0x000fe200078e00ff */
[----:B------:R0:W-:Y:S01]  /*4510*/  STL.128 [R1+0x1e00], R8 ;  /* 0x001e000801007387 */ /* 0x0001e20000100c00 */
[----:B------:R-:W-:Y:S01]  /*4520*/  IMAD.MOV.U32 R23, RZ, RZ, 0x76769aec ;  /* 0x76769aecff177424 */ /* 0x000fe200078e00ff */
[----:B---3--:R-:W-:Y:S01]  /*4530*/  MOV R14, 0xa2a2fd5f ;  /* 0xa2a2fd5f000e7802 */ /* 0x008fe20000000f00 */
[----:B------:R-:W-:Y:S02]  /*4540*/  IMAD.MOV.U32 R12, RZ, RZ, -0x525213bf ;  /* 0xadadec41ff0c7424 */ /* 0x000fe400078e00ff */
[----:B------:R-:W-:Y:S01]  /*4550*/  IMAD.MOV.U32 R13, RZ, RZ, -0x2b2b984d ;  /* 0xd4d467b3ff0d7424 */ /* 0x000fe200078e00ff */
[----:B------:R3:W-:Y:S01]  /*4560*/  STL.128 [R1+0x1e30], R20 ;  /* 0x001e301401007387 */ /* 0x0007e20000100c00 */
[----:B------:R-:W-:Y:S01]  /*4570*/  IMAD.MOV.U32 R15, RZ, RZ, -0x505015bb ;  /* 0xafafea45ff0f7424 */ /* 0x000fe200078e00ff */
[----:B--2---:R-:W-:Y:S01]  /*4580*/  MOV R17, 0xa4a4f753 ;  /* 0xa4a4f75300117802 */ /* 0x004fe20000000f00 */
        /* <DEDUP_REMOVED lines=21> */
[----:B------:R-:W-:Y:S01]  /*46e0*/  IMAD.MOV.U32 R14, RZ, RZ, 0x31315362 ;  /* 0x31315362ff0e7424 */ /* 0x000fe200078e00ff */
[----:B------:R-:W-:-:S02]  /*46f0*/  MOV R15, 0x15153f2a ;  /* 0x15153f2a000f7802 */ /* 0x000fc40000000f00 */
[----:B------:R3:W-:Y:S01]  /*4700*/  STL.128 [R1+0x1e80], R20 ;  /* 0x001e801401007387 */ /* 0x0007e20000100c00 */
[----:B0-----:R-:W-:Y:S01]  /*4710*/  IMAD.MOV.U32 R4, RZ, RZ, 0x36365a6c ;  /* 0x36365a6cff047424 */ /* 0x001fe200078e00ff */
        /* <DEDUP_REMOVED lines=9> */
[----:B-1----:R-:W-:Y:S01]  /*47b0*/  MOV R18, 0x23236546 ;  /* 0x2323654600127802 */ /* 0x002fe20000000f00 */
[----:B------:R-:W-:-:S02]  /*47c0*/  IMAD.MOV.U32 R16, RZ, RZ, 0x4040c08 ;  /* 0x04040c08ff107424 */ /* 0x000fc400078e00ff */
[----:B------:R-:W-:Y:S01]  /*47d0*/  IMAD.MOV.U32 R17, RZ, RZ, -0x3838ad6b ;  /* 0xc7c75295ff117424 */ /* 0x000fe200078e00ff */
[----:B---3--:R-:W-:Y:S01]  /*47e0*/  MOV R21, 0x9696a137 ;  /* 0x9696a13700157802 */ /* 0x008fe20000000f00 */
[----:B------:R-:W-:Y:S01]  /*47f0*/  IMAD.MOV.U32 R19, RZ, RZ, -0x3c3ca163 ;  /* 0xc3c35e9dff137424 */ /* 0x000fe200078e00ff */
[----:B------:R1:W-:Y:S01]  /*4800*/  STL.128 [R1+0x1ea0], R8 ;  /* 0x001ea00801007387 */ /* 0x0003e20000100c00 */
[----:B------:R-:W-:Y:S01]  /*4810*/  IMAD.MOV.U32 R20, RZ, RZ, 0x18182830 ;  /* 0x18182830ff147424 */ /* 0x000fe200078e00ff */
[----:B0-----:R-:W-:Y:S01]  /*4820*/  MOV R13, 0x83839e1d ;  /* 0x83839e1d000d7802 */ /* 0x001fe20000000f00 */
[----:B------:R-:W-:Y:S01]  /*4830*/  IMAD.MOV.U32 R22, RZ, RZ, 0x5050f0a ;  /* 0x05050f0aff167424 */ /* 0x000fe200078e00ff */
[----:B------:R0:W-:Y:S01]  /*4840*/  STL.128 [R1+0x1ec0], R16 ;  /* 0x001ec01001007387 */ /* 0x0001e20000100c00 */
[----:B------:R-:W-:Y:S02]  /*4850*/  IMAD.MOV.U32 R23, RZ, RZ, -0x65654ad1 ;  /* 0x9a9ab52fff177424 */ /* 0x000fe400078e00ff */
[----:B------:R-:W-:Y:S01]  /*4860*/  IMAD.MOV.U32 R12, RZ, RZ, 0x9091b12 ;  /* 0x09091b12ff0c7424 */ /* 0x000fe200078e00ff */
[----:B--2---:R-:W-:Y:S01]  /*4870*/  MOV R4, 0x707090e ;  /* 0x0707090e00047802 */ /* 0x004fe20000000f00 */
[----:B------:R-:W-:Y:S01]  /*4880*/  IMAD.MOV.U32 R5, RZ, RZ, 0x12123624 ;  /* 0x12123624ff057424 */ /* 0x000fe200078e00ff */
[----:B------:R2:W-:Y:S01]  /*4890*/  STL.128 [R1+0x1ed0], R20 ;  /* 0x001ed01401007387 */ /* 0x0005e20000100c00 */
[----:B------:R-:W-:Y:S01]  /*48a0*/  IMAD.MOV.U32 R6, RZ, RZ, -0x7f7f64e5 ;  /* 0x80809b1bff067424 */ /* 0x000fe200078e00ff */
[----:B------:R-:W-:Y:S01]  /*48b0*/  MOV R7, 0xe2e23ddf ;  /* 0xe2e23ddf00077802 */ /* 0x000fe20000000f00 */
[----:B------:R-:W-:-:S02]  /*48c0*/  IMAD.MOV.U32 R14, RZ, RZ, 0x2c2c7458 ;  /* 0x2c2c7458ff0e7424 */ /* 0x000fc400078e00ff */
[----:B------:R-:W-:Y:S01]  /*48d0*/  IMAD.MOV.U32 R15, RZ, RZ, 0x1a1a2e34 ;  /* 0x1a1a2e34ff0f7424 */ /* 0x000fe200078e00ff */
[----:B-1----:R-:W-:Y:S01]  /*48e0*/  MOV R10, 0xb2b2cd7f ;  /* 0xb2b2cd7f000a7802 */ /* 0x002fe20000000f00 */
[----:B------:R-:W-:Y:S01]  /*48f0*/  IMAD.MOV.U32 R8, RZ, RZ, -0x1414d933 ;  /* 0xebeb26cdff087424 */ /* 0x000fe200078e00ff */
[----:B------:R1:W-:Y:S01]  /*4900*/  STL.128 [R1+0x1ee0], R4 ;  /* 0x001ee00401007387 */ /* 0x0003e20000100c00 */
[----:B------:R-:W-:Y:S01]  /*4910*/  IMAD.MOV.U32 R9, RZ, RZ, 0x2727694e ;  /* 0x2727694eff097424 */ /* 0x000fe200078e00ff */
[----:B0-----:R-:W-:Y:S01]  /*4920*/  MOV R16, 0x1b1b2d36 ;  /* 0x1b1b2d3600107802 */ /* 0x001fe20000000f00 */
        /* <DEDUP_REMOVED lines=11> */
[----:B-1----:R-:W-:Y:S01]  /*49e0*/  IMAD.MOV.U32 R4, RZ, RZ, 0x29297b52 ;  /* 0x29297b52ff047424 */ /* 0x002fe200078e00ff */
[----:B------:R-:W-:Y:S02]  /*49f0*/  MOV R5, 0xe3e33edd ;  /* 0xe3e33edd00057802 */ /* 0x000fe40000000f00 */
[----:B------:R1:W-:Y:S01]  /*4a00*/  STL.128 [R1+0x1f20], R20 ;  /* 0x001f201401007387 */ /* 0x0003e20000100c00 */
[----:B------:R-:W-:Y:S02]  /*4a10*/  IMAD.MOV.U32 R6, RZ, RZ, 0x2f2f715e ;  /* 0x2f2f715eff067424 */ /* 0x000fe400078e00ff */
[----:B------:R-:W-:Y:S01]  /*4a20*/  IMAD.MOV.U32 R7, RZ, RZ, -0x7b7b68ed ;  /* 0x84849713ff077424 */ /* 0x000fe200078e00ff */
[----:B0-----:R-:W-:Y:S01]  /*4a30*/  MOV R14, 0xb1b1c879 ;  /* 0xb1b1c879000e7802 */ /* 0x001fe20000000f00 */
[----:B------:R-:W-:-:S02]  /*4a40*/  IMAD.MOV.U32 R12, RZ, RZ, 0x20206040 ;  /* 0x20206040ff0c7424 */ /* 0x000fc400078e00ff */
[----:B------:R-:W-:Y:S01]  /*4a50*/  IMAD.MOV.U32 R13, RZ, RZ, -0x303e01d ;  /* 0xfcfc1fe3ff0d7424 */ /* 0x000fe200078e00ff */
[----:B--2---:R-:W-:Y:S01]  /*4a60*/  MOV R8, 0x5353f5a6 ;  /* 0x5353f5a600087802 */ /* 0x004fe20000000f00 */
[----:B------:R-:W-:Y:S01]  /*4a70*/  IMAD.MOV.U32 R9, RZ, RZ, -0x2e2e9747 ;  /* 0xd1d168b9ff097424 */ /* 0x000fe200078e00ff */
[----:B------:R-:W-:Y:S01]  /*4a80*/  MOV R10, RZ ;  /* 0x000000ff000a7202 */ /* 0x000fe20000000f00 */
        /* <DEDUP_REMOVED lines=8> */
[----:B------:R-:W-:Y:S01]  /*4b10*/  IMAD.MOV.U32 R19, RZ, RZ, 0x39394b72 ;  /* 0x39394b72ff137424 */ /* 0x000fe200078e00ff */
[----:B------:R1:W-:Y:S01]  /*4b20*/  STL.128 [R1+0x1f40], R8 ;  /* 0x001f400801007387 */ /* 0x0003e20000100c00 */
[----:B------:R-:W-:-:S02]  /*4b30*/  IMAD.MOV.U32 R21, RZ, RZ, 0x4c4cd498 ;  /* 0x4c4cd498ff157424 */ /* 0x000fc400078e00ff */
[----:B------:R-:W-:Y:S01]  /*4b40*/  IMAD.MOV.U32 R22, RZ, RZ, 0x5858e8b0 ;  /* 0x5858e8b0ff167424 */ /* 0x000fe200078e00ff */
[----:B------:R2:W-:Y:S04]  /*4b50*/  STL.128 [R1+0x1f50], R12 ;  /* 0x001f500c01007387 */ /* 0x0005e80000100c00 */
[----:B------:R3:W-:Y:S01]  /*4b60*/  STL.128 [R1+0x1f60], R16 ;  /* 0x001f601001007387 */ /* 0x0007e20000100c00 */
[----:B0-----:R-:W-:Y:S01]  /*4b70*/  IMAD.MOV.U32 R4, RZ, RZ, -0x2f2f9445 ;  /* 0xd0d06bbbff047424 */ /* 0x001fe200078e00ff */
[----:B------:R-:W-:Y:S02]  /*4b80*/  MOV R6, 0xaaaae54f ;  /* 0xaaaae54f00067802 */ /* 0x000fe40000000f00 */
[----:B------:R0:W-:Y:S01]  /*4b90*/  STL.128 [R1+0x1f70], R20 ;  /* 0x001f701401007387 */ /* 0x0001e20000100c00 */
[----:B------:R-:W-:-:S02]  /*4ba0*/  IMAD.MOV.U32 R5, RZ, RZ, -0x1010d53b ;  /* 0xefef2ac5ff057424 */ /* 0x000fc400078e00ff */
[----:B------:R-:W-:Y:S01]  /*4bb0*/  IMAD.MOV.U32 R7, RZ, RZ, -0x404e913 ;  /* 0xfbfb16edff077424 */ /* 0x000fe200078e00ff */
[----:B-1----:R-:W-:Y:S01]  /*4bc0*/  MOV R9, 0x4d4dd79a ;  /* 0x4d4dd79a00097802 */ /* 0x002fe20000000f00 */
[----:B------:R-:W-:Y:S02]  /*4bd0*/  IMAD.MOV.U32 R8, RZ, RZ, 0x4343c586 ;  /* 0x4343c586ff087424 */ /* 0x000fe400078e00ff */
[----:B------:R-:W-:Y:S01]  /*4be0*/  IMAD.MOV.U32 R10, RZ, RZ, 0x33335566 ;  /* 0x33335566ff0a7424 */ /* 0x000fe200078e00ff */
        /* <DEDUP_REMOVED lines=15> */
[----:B------:R-:W-:Y:S01]  /*4ce0*/  IMAD.MOV.U32 R23, RZ, RZ, -0x707075fb ;  /* 0x8f8f8a05ff177424 */ /* 0x000fe200078e00ff */
[----:B------:R3:W-:Y:S04]  /*4cf0*/  STL.128 [R1+0x1fb0], R16 ;  /* 0x001fb01001007387 */ /* 0x0007e80000100c00 */
[----:B------:R4:W-:Y:S01]  /*4d00*/  STL.128 [R1+0x1fc0], R20 ;  /* 0x001fc01401007387 */ /* 0x0009e20000100c00 */
[----:B-1----:R-:W-:Y:S01]  /*4d10*/  MOV R4, 0x9292ad3f ;  /* 0x9292ad3f00047802 */ /* 0x002fe20000000f00 */
[----:B------:R-:W-:Y:S01]  /*4d20*/  IMAD.MOV.U32 R5, RZ, RZ, -0x626243df ;  /* 0x9d9dbc21ff057424 */ /* 0x000fe200078e00ff */
[----:B------:R-:W-:Y:S01]  /*4d30*/  MOV R7, 0xf5f504f1 ;  /* 0xf5f504f100077802 */ /* 0x000fe20000000f00 */
[----:B------:R-:W-:Y:S01]  /*4d40*/  IMAD.MOV.U32 R6, RZ, RZ, 0x38384870 ;  /* 0x38384870ff067424 */ /* 0x000fe200078e00ff */
[----:B0-----:R-:W-:Y:S01]  /*4d50*/  MOV R10, 0xdada75af ;  /* 0xdada75af000a7802 */ /* 0x001fe20000000f00 */
[----:B------:R-:W-:-:S02]  /*4d60*/  IMAD.MOV.U32 R8, RZ, RZ, -0x4343209d ;  /* 0xbcbcdf63ff087424 */ /* 0x000fc400078e00ff */
[----:B------:R-:W-:Y:S01]  /*4d70*/  IMAD.MOV.U32 R9, RZ, RZ, -0x49493e89 ;  /* 0xb6b6c177ff097424 */ /* 0x000fe200078e00ff */
[----:B--2---:R-:W-:Y:S01]  /*4d80*/  MOV R13, 0xffff1ae5 ;  /* 0xffff1ae5000d7802 */ /* 0x004fe20000000f00 */
[----:B------:R-:W-:Y:S01]  /*4d90*/  IMAD.MOV.U32 R11, RZ, RZ, 0x21216342 ;  /* 0x21216342ff0b7424 */ /* 0x000fe200078e00ff */
        /* <DEDUP_REMOVED lines=8> */
[----:B------:R1:W-:Y:S01]  /*4e20*/  STL.128 [R1+0x1fe0], R8 ;  /* 0x001fe00801007387 */ /* 0x0003e20000100c00 */
[----:B------:R-:W-:-:S02]  /*4e30*/  IMAD.MOV.U32 R18, RZ, RZ, 0x13133526 ;  /* 0x13133526ff127424 */ /* 0x000fc400078e00ff */
[----:B------:R-:W-:Y:S01]  /*4e40*/  IMAD.MOV.U32 R20, RZ, RZ, 0x5f5fe1be ;  /* 0x5f5fe1beff147424 */ /* 0x000fe200078e00ff */
[----:B------:R2:W-:Y:S01]  /*4e50*/  STL.128 [R1+0x1ff0], R12 ;  /* 0x001ff00c01007387 */ /* 0x0005e20000100c00 */
[----:B------:R-:W-:Y:S02]  /*4e60*/  IMAD.MOV.U32 R21, RZ, RZ, -0x68685dcb ;  /* 0x9797a235ff157424 */ /* 0x000fe400078e00ff */
[----:B------:R-:W-:Y:S01]  /*4e70*/  IMAD.MOV.U32 R23, RZ, RZ, 0x1717392e ;  /* 0x1717392eff177424 */ /* 0x000fe200078e00ff */
[----:B------:R3:W-:Y:S01]  /*4e80*/  STL.128 [R1+0x2000], R16 ;  /* 0x0020001001007387 */ /* 0x0007e20000100c00 */
[----:B0-----:R-:W-:Y:S01]  /*4e90*/  IMAD.MOV.U32 R4, RZ, RZ, -0x3b3ba86d ;  /* 0xc4c45793ff047424 */ /* 0x001fe200078e00ff */
[----:B------:R-:W-:Y:S01]  /*4ea0*/  MOV R5, 0xa7a7f255 ;  /* 0xa7a7f25500057802 */ /* 0x000fe20000000f00 */
[----:B------:R-:W-:Y:S01]  /*4eb0*/  IMAD.MOV.U32 R6, RZ, RZ, 0x7e7e82fc ;  /* 0x7e7e82fcff067424 */ /* 0x000fe200078e00ff */
[----:B------:R0:W-:Y:S01]  /*4ec0*/  STL.128 [R1+0x2010], R20 ;  /* 0x0020101401007387 */ /* 0x0001e20000100c00 */
[----:B------:R-:W-:Y:S01]  /*4ed0*/  IMAD.MOV.U32 R7, RZ, RZ, 0x3d3d477a ;  /* 0x3d3d477aff077424 */ /* 0x000fe200078e00ff */
[----:B-1----:R-:W-:Y:S01]  /*4ee0*/  MOV R8, 0x6464acc8 ;  /* 0x6464acc800087802 */ /* 0x002fe20000000f00 */
[----:B------:R-:W-:Y:S01]  /*4ef0*/  IMAD.MOV.U32 R9, RZ, RZ, 0x5d5de7ba ;  /* 0x5d5de7baff097424 */ /* 0x000fe200078e00ff */
[----:B------:R-:W-:Y:S01]  /*4f00*/  MOV R11, 0x737395e6 ;  /* 0x737395e6000b7802 */ /* 0x000fe20000000f00 */
[----:B------:R-:W-:Y:S01]  /*4f10*/  IMAD.MOV.U32 R10, RZ, RZ, 0x19192b32 ;  /* 0x19192b32ff0a7424 */ /* 0x000fe200078e00ff */
[----:B--2---:R-:W-:Y:S01]  /*4f20*/  MOV R14, 0x4f4fd19e ;  /* 0x4f4fd19e000e7802 */ /* 0x004fe20000000f00 */
[----:B------:R-:W-:Y:S01]  /*4f30*/  IMAD.MOV.U32 R12, RZ, RZ, 0x6060a0c0 ;  /* 0x6060a0c0ff0c7424 */ /* 0x000fe200078e00ff */
[----:B------:R1:W-:Y:S01]  /*4f40*/  STL.128 [R1+0x2020], R4 ;  /* 0x0020200401007387 */ /* 0x0003e20000100c00 */
[----:B------:R-:W-:Y:S01]  /*4f50*/  IMAD.MOV.U32 R13, RZ, RZ, -0x7e7e67e7 ;  /* 0x81819819ff0d7424 */ /* 0x000fe200078e00ff */
[----:B---3--:R-:W-:Y:S01]  /*4f60*/  MOV R17, 0x2a2a7e54 ;  /* 0x2a2a7e5400117802 */ /* 0x008fe20000000f00 */
        /* <DEDUP_REMOVED lines=8> */
[----:B------:R-:W-:-:S02]  /*4ff0*/  IMAD.MOV.U32 R21, RZ, RZ, -0x1111d639 ;  /* 0xeeee29c7ff157424 */ /* 0x000fc400078e00ff */
[----:B------:R-:W-:Y:S01]  /*5000*/  IMAD.MOV.U32 R22, RZ, RZ, -0x47472c95 ;  /* 0xb8b8d36bff167424 */ /* 0x000fe200078e00ff */
[----:B------:R3:W-:Y:S01]  /*5010*/  STL.128 [R1+0x2050], R16 ;  /* 0x0020501001007387 */ /* 0x0007e20000100c00 */
[----:B-1----:R-:W-:Y:S01]  /*5020*/  IMAD.MOV.U32 R4, RZ, RZ, -0x21218659 ;  /* 0xdede79a7ff047424 */ /* 0x002fe200078e00ff */
[----:B------:R-:W-:Y:S02]  /*5030*/  MOV R6, 0xb0b1d16 ;  /* 0x0b0b1d1600067802 */ /* 0x000fe40000000f00 */
[----:B------:R1:W-:Y:S01]  /*5040*/  STL.128 [R1+0x2060], R20 ;  /* 0x0020601401007387 */ /* 0x0003e20000100c00 */
[----:B------:R-:W-:Y:S01]  /*5050*/  IMAD.MOV.U32 R5, RZ, RZ, 0x5e5ee2bc ;  /* 0x5e5ee2bcff057424 */ /* 0x000fe200078e00ff */
[----:B--2---:R-:W-:Y:S01]  /*5060*/  MOV R9, 0x32325664 ;  /* 0x3232566400097802 */ /* 0x004fe20000000f00 */
[----:B------:R-:W-:Y:S02]  /*5070*/  IMAD.MOV.U32 R7, RZ, RZ, -0x24248953 ;  /* 0xdbdb76adff077424 */ /* 0x000fe400078e00ff */
[----:B------:R-:W-:-:S02]  /*5080*/  IMAD.MOV.U32 R8, RZ, RZ, -0x1f1fc425 ;  /* 0xe0e03bdbff087424 */ /* 0x000fc400078e00ff */
[----:B------:R-:W-:Y:S01]  /*5090*/  IMAD.MOV.U32 R10, RZ, RZ, 0x3a3a4e74 ;  /* 0x3a3a4e74ff0a7424 */ /* 0x000fe200078e00ff */
[----:B0-----:R-:W-:Y:S01]  /*50a0*/  MOV R12, 0x4949db92 ;  /* 0x4949db92000c7802 */ /* 0x001fe20000000f00 */
[----:B------:R-:W-:Y:S01]  /*50b0*/  IMAD.MOV.U32 R11, RZ, RZ, 0xa0a1e14 ;  /* 0x0a0a1e14ff0b7424 */ /* 0x000fe200078e00ff */
[----:B------:R-:W-:Y:S01]  /*50c0*/  MOV R15, 0x5c5ce4b8 ;  /* 0x5c5ce4b8000f7802 */ /* 0x000fe20000000f00 */
[----:B------:R-:W-:Y:S01]  /*50d0*/  IMAD.MOV.U32 R13, RZ, RZ, 0x6060a0c ;  /* 0x06060a0cff0d7424 */ /* 0x000fe200078e00ff */
[----:B---3--:R-:W-:Y:S01]  /*50e0*/  MOV R18, 0xacacef43 ;  /* 0xacacef4300127802 */ /* 0x008fe20000000f00 */
        /* <DEDUP_REMOVED lines=10> */
[----:B------:R-:W-:Y:S01]  /*5190*/  IMAD.MOV.U32 R23, RZ, RZ, 0x79798bf2 ;  /* 0x79798bf2ff177424 */ /* 0x000fe200078e00ff */
        /* <DEDUP_REMOVED lines=20> */
[----:B------:R-:W-:-:S02]  /*52e0*/  IMAD.MOV.U32 R18, RZ, RZ, -0x515116b9 ;  /* 0xaeaee947ff127424 */ /* 0x000fc400078e00ff */
[----:B------:R-:W-:Y:S01]  /*52f0*/  IMAD.MOV.U32 R20, RZ, RZ, -0x45452a91 ;  /* 0xbabad56fff147424 */ /* 0x000fe200078e00ff */
[----:B------:R2:W-:Y:S01]  /*5300*/  STL.128 [R1+0x20e0], R12 ;  /* 0x0020e00c01007387 */ /* 0x0005e20000100c00 */
[----:B------:R-:W-:Y:S02]  /*5310*/  IMAD.MOV.U32 R21, RZ, RZ, 0x787888f0 ;  /* 0x787888f0ff157424 */ /* 0x000fe400078e00ff */
[----:B------:R-:W-:Y:S01]  /*5320*/  IMAD.MOV.U32 R23, RZ, RZ, 0x2e2e725c ;  /* 0x2e2e725cff177424 */ /* 0x000fe200078e00ff */
[----:B------:R3:W-:Y:S01]  /*5330*/  STL.128 [R1+0x20f0], R16 ;  /* 0x0020f01001007387 */ /* 0x0007e20000100c00 */
[----:B0-----:R-:W-:Y:S01]  /*5340*/  IMAD.MOV.U32 R4, RZ, RZ, 0x1c1c2438 ;  /* 0x1c1c2438ff047424 */ /* 0x001fe200078e00ff */
        /* <DEDUP_REMOVED lines=33> */
[----:B------:R-:W-:Y:S01]  /*5560*/  IMAD.MOV.U32 R11, RZ, RZ, -0x616146d9 ;  /* 0x9e9eb927ff0b7424 */ /* 0x000fe200078e00ff */
[----:B------:R-:W-:Y:S01]  /*5570*/  MOV R15, 0x11113322 ;  /* 0x11113322000f7802 */ /* 0x000fe20000000f00 */
        /* <DEDUP_REMOVED lines=8> */
[----:B------:R-:W-:-:S02]  /*5600*/  IMAD.MOV.U32 R19, RZ, RZ, -0x6b6b58cd ;  /* 0x9494a733ff137424 */ /* 0x000fc400078e00ff */
[----:B------:R-:W-:Y:S01]  /*5610*/  IMAD.MOV.U32 R20, RZ, RZ, -0x646449d3 ;  /* 0x9b9bb62dff147424 */ /* 0x000fe200078e00ff */
[----:B------:R2:W-:Y:S01]  /*5620*/  STL.128 [R1+0x2180], R12 ;  /* 0x0021800c01007387 */ /* 0x0005e20000100c00 */
[----:B------:R-:W-:Y:S02]  /*5630*/  IMAD.MOV.U32 R22, RZ, RZ, -0x78786deb ;  /* 0x87879215ff167424 */ /* 0x000fe400078e00ff */
[----:B------:R-:W-:Y:S01]  /*5640*/  IMAD.MOV.U32 R23, RZ, RZ, -0x1616df37 ;  /* 0xe9e920c9ff177424 */ /* 0x000fe200078e00ff */
        /* <DEDUP_REMOVED lines=10> */
[----:B------:R-:W-:Y:S01]  /*56f0*/  IMAD.MOV.U32 R11, RZ, RZ, 0xd0d171a ;  /* 0x0d0d171aff0b7424 */ /* 0x000fe200078e00ff */
[----:B------:R0:W-:Y:S01]  /*5700*/  STL.128 [R1+0x21b0], R4 ;  /* 0x0021b00401007387 */ /* 0x0001e20000100c00 */
[----:B------:R-:W-:Y:S01]  /*5710*/  IMAD.MOV.U32 R12, RZ, RZ, -0x4040259b ;  /* 0xbfbfda65ff0c7424 */ /* 0x000fe200078e00ff */
[----:B---3--:R-:W-:Y:S01]  /*5720*/  MOV R16, 0x4141c382 ;  /* 0x4141c38200107802 */ /* 0x008fe20000000f00 */
[----:B------:R-:W-:Y:S01]  /*5730*/  IMAD.MOV.U32 R14, RZ, RZ, 0x4242c684 ;  /* 0x4242c684ff0e7424 */ /* 0x000fe200078e00ff */
[----:B------:R-:W-:Y:S01]  /*5740*/  MOV R19, 0xf0f111e ;  /* 0x0f0f111e00137802 */ /* 0x000fe20000000f00 */
[----:B------:R-:W-:Y:S01]  /*5750*/  IMAD.MOV.U32 R15, RZ, RZ, 0x6868b8d0 ;  /* 0x6868b8d0ff0f7424 */ /* 0x000fe200078e00ff */
[----:B----4-:R-:W-:Y:S01]  /*5760*/  MOV R22, 0xbbbbd66d ;  /* 0xbbbbd66d00167802 */ /* 0x010fe20000000f00 */
[----:B------:R-:W-:Y:S01]  /*5770*/  IMAD.MOV.U32 R17, RZ, RZ, -0x66664fd7 ;  /* 0x9999b029ff117424 */ /* 0x000fe200078e00ff */
[----:B------:R0:W-:Y:S01]  /*5780*/  STL.128 [R1+0x21c0], R8 ;  /* 0x0021c00801007387 */ /* 0x0001e20000100c00 */
[----:B------:R-:W-:-:S02]  /*5790*/  IMAD.MOV.U32 R18, RZ, RZ, 0x2d2d775a ;  /* 0x2d2d775aff127424 */ /* 0x000fc400078e00ff */
[----:B------:R-:W-:Y:S01]  /*57a0*/  IMAD.MOV.U32 R20, RZ, RZ, -0x4f4f3485 ;  /* 0xb0b0cb7bff147424 */ /* 0x000fe200078e00ff */
[----:B------:R0:W-:Y:S01]  /*57b0*/  STL.128 [R1+0x21d0], R12 ;  /* 0x0021d00c01007387 */ /* 0x0001e20000100c00 */
[----:B------:R-:W-:Y:S02]  /*57c0*/  IMAD.MOV.U32 R21, RZ, RZ, 0x5454fca8 ;  /* 0x5454fca8ff157424 */ /* 0x000fe400078e00ff */
[----:B------:R-:W-:Y:S01]  /*57d0*/  IMAD.MOV.U32 R23, RZ, RZ, 0x16163a2c ;  /* 0x16163a2cff177424 */ /* 0x000fe200078e00ff */
[----:B------:R0:W-:Y:S04]  /*57e0*/  STL.128 [R1+0x21e0], R16 ;  /* 0x0021e01001007387 */ /* 0x0001e80000100c00 */
[----:B------:R0:W-:Y:S02]  /*57f0*/  STL.128 [R1+0x21f0], R20 ;  /* 0x0021f01401007387 */ /* 0x0001e40000100c00 */
.L_x_70:
[C---:B------:R-:W-:Y:S01]  /*5800*/  IMAD.IADD R43, R1.reuse, 0x1, R42 ;  /* 0x00000001012b7824 */ /* 0x040fe200078e022a */
[----:B0-----:R-:W2:Y:S04]  /*5810*/  LDL.128 R20, [R39+-0x20] ;  /* 0xffffe00027147983 */ /* 0x001ea80000100c00 */
[----:B------:R-:W3:Y:S04]  /*5820*/  LDL.128 R8, [R43+0x600] ;  /* 0x000600002b087983 */ /* 0x000ee80000100c00 */
[----:B------:R-:W4:Y:S04]  /*5830*/  LDL.128 R12, [R43+0xe00] ;  /* 0x000e00002b0c7983 */ /* 0x000f280000100c00 */
[----:B------:R-:W5:Y:S01]  /*5840*/  LDL.128 R16, [R43+0x1600] ;  /* 0x001600002b107983 */ /* 0x000f620000100c00 */
[----:B------:R-:W-:-:S06]  /*5850*/  IADD3 R4, PT, PT, R1, UR4, RZ ;  /* 0x0000000401047c10 */ /* 0x000fcc000fffe0ff */
[----:B------:R-:W2:Y:S04]  /*5860*/  LDL.128 R4, [R4+0x100] ;  /* 0x0001000004047983 */ /* 0x000ea80000100c00 */
[----:B---3--:R0:W-:Y:S04]  /*5870*/  STL.128 [R43+0x200], R8 ;  /* 0x000200082b007387 */ /* 0x0081e80000100c00 */
[----:B----4-:R1:W-:Y:S04]  /*5880*/  STL.128 [R43+0xa00], R12 ;  /* 0x000a000c2b007387 */ /* 0x0103e80000100c00 */
[----:B-----5:R3:W-:Y:S04]  /*5890*/  STL.128 [R41+-0x20], R16 ;  /* 0xffffe01029007387 */ /* 0x0207e80000100c00 */
[----:B--2---:R2:W-:Y:S04]  /*58a0*/  STL.128 [R40+-0x20], R20 ;  /* 0xffffe01428007387 */ /* 0x0045e80000100c00 */
[----:B0-----:R-:W4:Y:S04]  /*58b0*/  LDL.128 R8, [R43+0x610] ;  /* 0x000610002b087983 */ /* 0x001f280000100c00 */
[----:B-1----:R-:W5:Y:S04]  /*58c0*/  LDL.128 R12, [R43+0xe10] ;  /* 0x000e10002b0c7983 */ /* 0x002f680000100c00 */
[----:B---3--:R-:W3:Y:S04]  /*58d0*/  LDL.128 R16, [R43+0x1610] ;  /* 0x001610002b107983 */ /* 0x008ee80000100c00 */
[----:B--2---:R-:W2:Y:S04]  /*58e0*/  LDL.128 R20, [R39+-0x10] ;  /* 0xfffff00027147983 */ /* 0x004ea80000100c00 */
[----:B----4-:R0:W-:Y:S04]  /*58f0*/  STL.128 [R43+0x210], R8 ;  /* 0x000210082b007387 */ /* 0x0101e80000100c00 */
[----:B-----5:R1:W-:Y:S04]  /*5900*/  STL.128 [R43+0xa10], R12 ;  /* 0x000a100c2b007387 */ /* 0x0203e80000100c00 */
[----:B---3--:R3:W-:Y:S04]  /*5910*/  STL.128 [R41+-0x10], R16 ;  /* 0xfffff01029007387 */ /* 0x0087e80000100c00 */
[----:B--2---:R2:W-:Y:S04]  /*5920*/  STL.128 [R40+-0x10], R20 ;  /* 0xfffff01428007387 */ /* 0x0045e80000100c00 */
[----:B------:R-:W4:Y:S04]  /*5930*/  LDL.128 R24, [R43+0x620] ;  /* 0x000620002b187983 */ /* 0x000f280000100c00 */
[----:B------:R-:W5:Y:S04]  /*5940*/  LDL.128 R28, [R43+0xe20] ;  /* 0x000e20002b1c7983 */ /* 0x000f680000100c00 */
[----:B0-----:R-:W3:Y:S04]  /*5950*/  LDL.128 R8, [R43+0x1620] ;  /* 0x001620002b087983 */ /* 0x001ee80000100c00 */
[----:B-1----:R-:W2:Y:S04]  /*5960*/  LDL.128 R12, [R39] ;  /* 0x00000000270c7983 */ /* 0x002ea80000100c00 */
[----:B----4-:R-:W-:Y:S04]  /*5970*/  STL.128 [R43+0x220], R24 ;  /* 0x000220182b007387 */ /* 0x010fe80000100c00 */
[----:B-----5:R-:W-:Y:S04]  /*5980*/  STL.128 [R43+0xa20], R28 ;  /* 0x000a201c2b007387 */ /* 0x020fe80000100c00 */
[----:B---3--:R0:W-:Y:S04]  /*5990*/  STL.128 [R41], R8 ;  /* 0x0000000829007387 */ /* 0x0081e80000100c00 */
[----:B--2---:R1:W-:Y:S04]  /*59a0*/  STL.128 [R40], R12 ;  /* 0x0000000c28007387 */ /* 0x0043e80000100c00 */
[----:B------:R-:W2:Y:S04]  /*59b0*/  LDL.128 R16, [R43+0x1630] ;  /* 0x001630002b107983 */ /* 0x000ea80000100c00 */
[----:B------:R3:W4:Y:S04]  /*59c0*/  LDL.128 R20, [R39+0x10] ;  /* 0x0000100027147983 */ /* 0x0007280000100c00 */
[----:B0-----:R-:W5:Y:S04]  /*59d0*/  LDL.128 R8, [R43+0x630] ;  /* 0x000630002b087983 */ /* 0x001f680000100c00 */
[----:B-1----:R-:W2:Y:S04]  /*59e0*/  LDL.128 R12, [R43+0xe30] ;  /* 0x000e30002b0c7983 */ /* 0x002ea80000100c00 */
[----:B------:R-:W-:Y:S01]  /*59f0*/  STL.128 [R0+UR4], R4 ;  /* 0x0000000400007987 */ /* 0x000fe20008100c04 */
[----:B------:R-:W-:-:S04]  /*5a00*/  UIADD3 UR4, UPT, UPT, UR4, 0x10, URZ ;  /* 0x0000001004047890 */ /* 0x000fc8000fffe0ff */
[----:B------:R-:W-:Y:S01]  /*5a10*/  UISETP.NE.AND UP0, UPT, UR4, 0x100, UPT ;  /* 0x000001000400788c */ /* 0x000fe2000bf05270 */
[----:B------:R-:W-:Y:S02]  /*5a20*/  VIADD R42, R42, 0x40 ;  /* 0x000000402a2a7836 */ /* 0x000fe40000000000 */
[----:B---3--:R-:W-:Y:S01]  /*5a30*/  VIADD R39, R39, 0x40 ;  /* 0x0000004027277836 */ /* 0x008fe20000000000 */
[----:B-----5:R-:W-:Y:S04]  /*5a40*/  STL.128 [R43+0x230], R8 ;  /* 0x000230082b007387 */ /* 0x020fe80000100c00 */
[----:B--2---:R-:W-:Y:S04]  /*5a50*/  STL.128 [R43+0xa30], R12 ;  /* 0x000a300c2b007387 */ /* 0x004fe80000100c00 */
[----:B------:R0:W-:Y:S04]  /*5a60*/  STL.128 [R41+0x10], R16 ;  /* 0x0000101029007387 */ /* 0x0001e80000100c00 */
[----:B----4-:R1:W-:Y:S01]  /*5a70*/  STL.128 [R40+0x10], R20 ;  /* 0x0000101428007387 */ /* 0x0103e20000100c00 */
[----:B0-----:R-:W-:Y:S01]  /*5a80*/  IADD3 R41, PT, PT, R41, 0x40, RZ ;  /* 0x0000004029297810 */ /* 0x001fe20007ffe0ff */
[----:B-1----:R-:W-:Y:S01]  /*5a90*/  VIADD R40, R40, 0x40 ;  /* 0x0000004028287836 */ /* 0x002fe20000000000 */
[----:B------:R-:W-:Y:S06]  /*5aa0*/  BRA.U UP0, `(.L_x_70) ;  /* 0xfffffffd00547547 */ /* 0x000fec000b83ffff */
[----:B------:R-:W0:Y:S01]  /*5ab0*/  LDC.64 R16, c[0x0][0x3b0] ;  /* 0x0000ec00ff107b82 */ /* 0x000e220000000a00 */
[----:B------:R-:W-:Y:S01]  /*5ac0*/  VIADD R33, R33, 0x1 ;  /* 0x0000000121217836 */ /* 0x000fe20000000000 */
[----:B------:R-:W-:Y:S01]  /*5ad0*/  IADD3 R34, PT, PT, R34, 0x1, RZ ;  /* 0x0000000122227810 */ /* 0x000fe20007ffe0ff */
[----:B------:R-:W-:Y:S01]  /*5ae0*/  VIADD R32, R32, 0x1 ;  /* 0x0000000120207836 */ /* 0x000fe20000000000 */
[----:B------:R-:W1:Y:S01]  /*5af0*/  LDCU.64 UR4, c[0x0][0x380] ;  /* 0x00007000ff0477ac */ /* 0x000e620008000a00 */
[----:B0-----:R-:W2:Y:S04]  /*5b00*/  LDG.E R6, desc[UR10][R16.64+0x8] ;  /* 0x0000080a10067981 */ /* 0x001ea8000c1e1900 */
[----:B------:R-:W3:Y:S04]  /*5b10*/  LDG.E R5, desc[UR10][R16.64+0x4] ;  /* 0x0000040a10057981 */ /* 0x000ee8000c1e1900 */
[----:B------:R-:W4:Y:S04]  /*5b20*/  LDG.E R7, desc[UR10][R16.64+0xc] ;  /* 0x00000c0a10077981 */ /* 0x000f28000c1e1900 */
[----:B------:R-:W4:Y:S01]  /*5b30*/  LDG.E R4, desc[UR10][R16.64] ;  /* 0x0000000a10047981 */ /* 0x000f22000c1e1900 */
[----:B------:R-:W-:-:S03]  /*5b40*/  VIADD R35, R35, 0x1 ;  /* 0x0000000123237836 */ /* 0x000fc60000000000 */
[----:B------:R-:W4:Y:S04]  /*5b50*/  LDG.E R11, desc[UR10][R16.64+0x10] ;  /* 0x0000100a100b7981 */ /* 0x000f28000c1e1900 */
[----:B------:R-:W4:Y:S01]  /*5b60*/  LDG.E R9, desc[UR10][R16.64+0x14] ;  /* 0x0000140a10097981 */ /* 0x000f22000c1e1900 */
[----:B--2---:R-:W-:Y:S02]  /*5b70*/  LOP3.LUT R6, R6, R33, RZ, 0x3c, !PT ;  /* 0x0000002106067212 */ /* 0x004fe400078e3cff */
[----:B---3--:R-:W-:Y:S02]  /*5b80*/  LOP3.LUT R34, R5, R34, RZ, 0x3c, !PT ;  /* 0x0000002205227212 */ /* 0x008fe400078e3cff */
[----:B------:R-:W-:Y:S02]  /*5b90*/  SHF.R.U32.HI R12, RZ, 0x18, R6 ;  /* 0x00000018ff0c7819 */ /* 0x000fe40000011606 */
[----:B----4-:R-:W-:-:S02]  /*5ba0*/  LOP3.LUT R32, R7, R32, RZ, 0x3c, !PT ;  /* 0x0000002007207212 */ /* 0x010fc400078e3cff */
[----:B------:R-:W-:Y:S02]  /*5bb0*/  SHF.R.U32.HI R10, RZ, 0x18, R34 ;  /* 0x00000018ff0a7819 */ /* 0x000fe40000011622 */
[----:B------:R-:W-:Y:S01]  /*5bc0*/  LOP3.LUT R4, R4, R35, RZ, 0x3c, !PT ;  /* 0x0000002304047212 */ /* 0x000fe200078e3cff */
[--C-:B------:R-:W-:Y:S01]  /*5bd0*/  IMAD R15, R12, 0x4, R3.reuse ;  /* 0x000000040c0f7824 */ /* 0x100fe200078e0203 */
[----:B------:R-:W-:Y:S02]  /*5be0*/  SHF.R.U32.HI R14, RZ, 0x18, R32 ;  /* 0x00000018ff0e7819 */ /* 0x000fe40000011620 */
[----:B------:R-:W-:Y:S01]  /*5bf0*/  SHF.R.U32.HI R20, RZ, 0xe, R6 ;  /* 0x0000000eff147819 */ /* 0x000fe20000011606 */
[----:B------:R-:W-:Y:S01]  /*5c00*/  IMAD.SHL.U32 R18, R34, 0x4, RZ ;  /* 0x0000000422127824 */ /* 0x000fe200078e00ff */
[--C-:B------:R-:W-:Y:S01]  /*5c10*/  SHF.R.U32.HI R8, RZ, 0x18, R4.reuse ;  /* 0x00000018ff087819 */ /* 0x100fe20000011604 */
[----:B------:R-:W-:Y:S01]  /*5c20*/  IMAD.SHL.U32 R24, R4, 0x4, RZ ;  /* 0x0000000404187824 */ /* 0x000fe200078e00ff */
[----:B------:R-:W-:Y:S01]  /*5c30*/  LEA R5, R14, R3, 0x2 ;  /* 0x000000030e057211 */ /* 0x000fe200078e10ff */
[----:B------:R-:W-:Y:S01]  /*5c40*/  IMAD R19, R10, 0x4, R3 ;  /* 0x000000040a137824 */ /* 0x000fe200078e0203 */
[--C-:B------:R-:W-:Y:S01]  /*5c50*/  SHF.R.U32.HI R22, RZ, 0x6, R4.reuse ;  /* 0x00000006ff167819 */ /* 0x100fe20000011604 */
[----:B------:R-:W2:Y:S01]  /*5c60*/  LDL R15, [R15] ;  /* 0x000000000f0f7983 */ /* 0x000ea20000100800 */
[----:B------:R-:W-:-:S02]  /*5c70*/  SHF.R.U32.HI R26, RZ, 0xe, R4 ;  /* 0x0000000eff1a7819 */ /* 0x000fc40000011604 */
[--C-:B------:R-:W-:Y:S01]  /*5c80*/  SHF.R.U32.HI R28, RZ, 0xe, R34.reuse ;  /* 0x0000000eff1c7819 */ /* 0x100fe20000011622 */
[----:B------:R-:W3:Y:S01]  /*5c90*/  LDL R19, [R19] ;  /* 0x0000000013137983 */ /* 0x000ee20000100800 */
[----:B------:R-:W-:Y:S02]  /*5ca0*/  SHF.R.U32.HI R12, RZ, 0x6, R34 ;  /* 0x00000006ff0c7819 */ /* 0x000fe40000011622 */
[----:B------:R-:W-:Y:S01]  /*5cb0*/  SHF.R.U32.HI R14, RZ, 0x6, R6 ;  /* 0x00000006ff0e7819 */ /* 0x000fe20000011606 */
[----:B------:R-:W4:Y:S01]  /*5cc0*/  LDG.E R7, desc[UR10][R16.64+0x18] ;  /* 0x0000180a10077981 */ /* 0x000f22000c1e1900 */
[--C-:B------:R-:W-:Y:S02]  /*5cd0*/  SHF.R.U32.HI R4, RZ, 0x6, R32.reuse ;  /* 0x00000006ff047819 */ /* 0x100fe40000011620 */
[----:B------:R-:W-:Y:S02]  /*5ce0*/  LEA R13, R8, R3, 0x2 ;  /* 0x00000003080d7211 */ /* 0x000fe400078e10ff */
[----:B------:R-:W-:Y:S01]  /*5cf0*/  SHF.R.U32.HI R10, RZ, 0xe, R32 ;  /* 0x0000000eff0a7819 */ /* 0x000fe20000011620 */
[----:B------:R-:W4:Y:S01]  /*5d00*/  LDG.E R3, desc[UR10][R16.64+0x1c] ;  /* 0x00001c0a10037981 */ /* 0x000f22000c1e1900 */
[----:B------:R-:W-:Y:S01]  /*5d10*/  SHF.L.U32 R8, R6, 0x2, RZ ;  /* 0x0000000206087819 */ /* 0x000fe200000006ff */
[----:B------:R-:W-:Y:S01]  /*5d20*/  IMAD.SHL.U32 R6, R32, 0x4, RZ ;  /* 0x0000000420067824 */ /* 0x000fe200078e00ff */
[----:B------:R-:W-:Y:S01]  /*5d30*/  LOP3.LUT R26, R26, 0x3fc, RZ, 0xc0, !PT ;  /* 0x000003fc1a1a7812 */ /* 0x000fe200078ec0ff */
[----:B------:R-:W2:Y:S01]  /*5d40*/  LDL R13, [R13] ;  /* 0x000000000d0d7983 */ /* 0x000ea20000100800 */
        /* <DEDUP_REMOVED lines=8> */
[----:B------:R-:W-:Y:S01]  /*5dd0*/  LOP3.LUT R8, R8, 0x3fc, RZ, 0xc0, !PT ;  /* 0x000003fc08087812 */ /* 0x000fe200078ec0ff */
[C---:B------:R-:W-:Y:S01]  /*5de0*/  IMAD.IADD R28, R1.reuse, 0x1, R28 ;  /* 0x00000001011c7824 */ /* 0x040fe200078e021c */
[----:B------:R-:W-:Y:S01]  /*5df0*/  LOP3.LUT R6, R6, 0x3fc, RZ, 0xc0, !PT ;  /* 0x000003fc06067812 */ /* 0x000fe200078ec0ff */
[C---:B------:R-:W-:Y:S01]  /*5e00*/  IMAD.IADD R21, R1.reuse, 0x1, R12 ;  /* 0x0000000101157824 */ /* 0x040fe200078e020c */
[----:B------:R-:W-:Y:S01]  /*5e10*/  LOP3.LUT R24, R24, 0x3fc, RZ, 0xc0, !PT ;  /* 0x000003fc18187812 */ /* 0x000fe200078ec0ff */
[C---:B------:R-:W-:Y:S01]  /*5e20*/  IMAD.IADD R27, R1.reuse, 0x1, R14 ;  /* 0x00000001011b7824 */ /* 0x040fe200078e020e */
[C---:B------:R-:W-:Y:S01]  /*5e30*/  IADD3 R20, PT, PT, R1.reuse, R20, RZ ;  /* 0x0000001401147210 */ /* 0x040fe20007ffe0ff */
[C---:B------:R-:W-:Y:S01]  /*5e40*/  IMAD.IADD R25, R1.reuse, 0x1, R4 ;  /* 0x0000000101197824 */ /* 0x040fe200078e0204 */
[----:B------:R-:W-:Y:S01]  /*5e50*/  LOP3.LUT R18, R18, 0x3fc, RZ, 0xc0, !PT ;  /* 0x000003fc12127812 */ /* 0x000fe200078ec0ff */
[C---:B------:R-:W-:Y:S01]  /*5e60*/  IMAD.IADD R26, R1.reuse, 0x1, R10 ;  /* 0x00000001011a7824 */ /* 0x040fe200078e020a */
[C---:B------:R-:W-:Y:S01]  /*5e70*/  IADD3 R14, PT, PT, R1.reuse, R6, RZ ;  /* 0x00000006010e7210 */ /* 0x040fe20007ffe0ff */
[C---:B------:R-:W-:Y:S01]  /*5e80*/  IMAD.IADD R22, R1.reuse, 0x1, R22 ;  /* 0x0000000101167824 */ /* 0x040fe200078e0216 */
[C---:B------:R-:W-:Y:S01]  /*5e90*/  IADD3 R24, PT, PT, R1.reuse, R24, RZ ;  /* 0x0000001801187210 */ /* 0x040fe20007ffe0ff */
[C---:B------:R-:W-:Y:S01]  /*5ea0*/  IMAD.IADD R12, R1.reuse, 0x1, R8 ;  /* 0x00000001010c7824 */ /* 0x040fe200078e0208 */
[----:B------:R-:W-:Y:S01]  /*5eb0*/  IADD3 R18, PT, PT, R1, R18, RZ ;  /* 0x0000001201127210 */ /* 0x000fe20007ffe0ff */
[----:B------:R0:W3:Y:S04]  /*5ec0*/  LDL R8, [R5] ;  /* 0x0000000005087983 */ /* 0x0000e80000100800 */
[----:B------:R-:W3:Y:S04]  /*5ed0*/  LDL R23, [R23+0xa00] ;  /* 0x000a000017177983 */ /* 0x000ee80000100800 */
[----:B------:R-:W2:Y:S04]  /*5ee0*/  LDL R28, [R28+0xa00] ;  /* 0x000a00001c1c7983 */ /* 0x000ea80000100800 */
[----:B------:R-:W2:Y:S04]  /*5ef0*/  LDL R10, [R27+0x1200] ;  /* 0x001200001b0a7983 */ /* 0x000ea80000100800 */
[----:B------:R-:W3:Y:S04]  /*5f00*/  LDL R21, [R21+0x1200] ;  /* 0x0012000015157983 */ /* 0x000ee80000100800 */
        /* <DEDUP_REMOVED lines=8> */
[----:B0-----:R-:W0:Y:S01]  /*5f90*/  LDC.64 R4, c[0x0][0x390] ;  /* 0x0000e400ff047b82 */ /* 0x001e220000000a00 */
[----:B-1----:R-:W-:-:S02]  /*5fa0*/  LEA R40, P0, R36, UR4, 0x4 ;  /* 0x0000000424287c11 */ /* 0x002fc4000f8020ff */
[----:B0-----:R-:W4:Y:S04]  /*5fb0*/  LDG.E R34, desc[UR10][R4.64+0x4] ;  /* 0x0000040a04227981 */ /* 0x001f28000c1e1900 */
[----:B------:R-:W4:Y:S04]  /*5fc0*/  LDG.E R33, desc[UR10][R4.64+0x8] ;  /* 0x0000080a04217981 */ /* 0x000f28000c1e1900 */
[----:B------:R-:W4:Y:S04]  /*5fd0*/  LDG.E R35, desc[UR10][R4.64] ;  /* 0x0000000a04237981 */ /* 0x000f28000c1e1900 */
[----:B------:R0:W4:Y:S01]  /*5fe0*/  LDG.E R32, desc[UR10][R4.64+0xc] ;  /* 0x00000c0a04207981 */ /* 0x000122000c1e1900 */
[----:B--2---:R-:W-:-:S02]  /*5ff0*/  LOP3.LUT R10, R10, R28, R13, 0x96, !PT ;  /* 0x0000001c0a0a7212 */ /* 0x004fc400078e960d */
[----:B---3--:R-:W-:Y:S02]  /*6000*/  LOP3.LUT R8, R21, R23, R8, 0x96, !PT ;  /* 0x0000001715087212 */ /* 0x008fe400078e9608 */
[----:B----4-:R-:W-:Y:S02]  /*6010*/  LOP3.LUT R19, R25, R20, R19, 0x96, !PT ;  /* 0x0000001419137212 */ /* 0x010fe400078e9613 */
[----:B------:R-:W-:Y:S02]  /*6020*/  LOP3.LUT R6, R6, R26, R15, 0x96, !PT ;  /* 0x0000001a06067212 */ /* 0x000fe400078e960f */
[----:B------:R-:W-:Y:S02]  /*6030*/  LOP3.LUT R11, R11, R10, R14, 0x96, !PT ;  /* 0x0000000a0b0b7212 */ /* 0x000fe400078e960e */
[----:B------:R-:W-:Y:S02]  /*6040*/  LOP3.LUT R25, R3, R8, R12, 0x96, !PT ;  /* 0x0000000803197212 */ /* 0x000fe400078e960c */
[----:B------:R-:W-:-:S02]  /*6050*/  SHF.R.S32.HI R3, RZ, 0x1f, R36 ;  /* 0x0000001fff037819 */ /* 0x000fc40000011424 */
[----:B------:R-:W-:Y:S02]  /*6060*/  LOP3.LUT R13, R9, R19, R24, 0x96, !PT ;  /* 0x00000013090d7212 */ /* 0x000fe400078e9618 */
[----:B------:R-:W-:Y:S02]  /*6070*/  LOP3.LUT R27, R11, 0xff, RZ, 0xc0, !PT ;  /* 0x000000ff0b1b7812 */ /* 0x000fe400078ec0ff */
[----:B------:R-:W-:Y:S02]  /*6080*/  LOP3.LUT R15, R7, R6, R18, 0x96, !PT ;  /* 0x00000006070f7212 */ /* 0x000fe400078e9612 */
[----:B------:R-:W-:Y:S02]  /*6090*/  LEA.HI.X R41, R36, UR5, R3, 0x4, P0 ;  /* 0x0000000524297c11 */ /* 0x000fe400080f2403 */
[----:B------:R-:W-:Y:S02]  /*60a0*/  SHF.R.U32.HI R20, RZ, 0x8, R13 ;  /* 0x00000008ff147819 */ /* 0x000fe4000001160d */
[----:B------:R-:W-:Y:S01]  /*60b0*/  SHF.R.U32.HI R7, RZ, 0x8, R11 ;  /* 0x00000008ff077819 */ /* 0x000fe2000001160b */
[----:B------:R1:W5:Y:S01]  /*60c0*/  LDG.E R31, desc[UR10][R40.64] ;  /* 0x0000000a281f7981 */ /* 0x000362000c1e1900 */
[----:B------:R-:W-:-:S02]  /*60d0*/  SHF.R.U32.HI R3, RZ, 0x10, R15 ;  /* 0x00000010ff037819 */ /* 0x000fc4000001160f */
[----:B------:R-:W-:Y:S01]  /*60e0*/  SHF.R.U32.HI R22, RZ, 0x10, R13 ;  /* 0x00000010ff167819 */ /* 0x000fe2000001160d */
[----:B------:R1:W5:Y:S01]  /*60f0*/  LDG.E R30, desc[UR10][R40.64+0x4] ;  /* 0x0000040a281e7981 */ /* 0x000362000c1e1900 */
[C---:B------:R-:W-:Y:S02]  /*6100*/  LOP3.LUT R19, R13.reuse, 0xff, RZ, 0xc0, !PT ;  /* 0x000000ff0d137812 */ /* 0x040fe400078ec0ff */
[-C--:B------:R-:W-:Y:S01]  /*6110*/  LEA.HI R18, R13, R0.reuse, RZ, 0x8 ;  /* 0x000000000d127211 */ /* 0x080fe200078f40ff */
[----:B------:R-:W-:Y:S01]  /*6120*/  IMAD.IADD R13, R27, 0x1, R0 ;  /* 0x000000011b0d7824 */ /* 0x000fe200078e0200 */
[----:B------:R-:W-:Y:S01]  /*6130*/  SHF.R.U32.HI R6, RZ, 0x10, R25 ;  /* 0x00000010ff067819 */ /* 0x000fe20000011619 */
[----:B------:R1:W5:Y:S01]  /*6140*/  LDG.E R28, desc[UR10][R40.64+0xc] ;  /* 0x00000c0a281c7981 */ /* 0x000362000c1e1900 */
[----:B------:R-:W-:Y:S02]  /*6150*/  SHF.R.U32.HI R9, RZ, 0x10, R11 ;  /* 0x00000010ff097819 */ /* 0x000fe4000001160b */
[----:B------:R-:W-:Y:S01]  /*6160*/  LEA.HI R14, R11, R0, RZ, 0x8 ;  /* 0x000000000b0e7211 */ /* 0x000fe200078f40ff */
[----:B------:R-:W2:Y:S01]  /*6170*/  LDL.U8 R4, [R18] ;  /* 0x0000000012047983 */ /* 0x000ea20000100000 */
[----:B0-----:R-:W-:-:S02]  /*6180*/  LOP3.LUT R5, R20, 0xff, RZ, 0xc0, !PT ;  /* 0x000000ff14057812 */ /* 0x001fc400078ec0ff */
[----:B------:R-:W-:Y:S01]  /*6190*/  LOP3.LUT R21, R15, 0xff, RZ, 0xc0, !PT ;  /* 0x000000ff0f157812 */ /* 0x000fe200078ec0ff */
[----:B------:R-:W3:Y:S01]  /*61a0*/  LDL.U8 R13, [R13] ;  /* 0x000000000d0d7983 */ /* 0x000ee20000100000 */
[----:B------:R-:W-:Y:S02]  /*61b0*/  LOP3.LUT R11, R7, 0xff, RZ, 0xc0, !PT ;  /* 0x000000ff070b7812 */ /* 0x000fe400078ec0ff */
[----:B------:R-:W-:Y:S01]  /*61c0*/  LOP3.LUT R27, R3, 0xff, RZ, 0xc0, !PT ;  /* 0x000000ff031b7812 */ /* 0x000fe200078ec0ff */
[----:B------:R-:W4:Y:S01]  /*61d0*/  LDL.U8 R14, [R14] ;  /* 0x000000000e0e7983 */ /* 0x000f220000100000 */
[----:B------:R-:W-:Y:S02]  /*61e0*/  SHF.R.U32.HI R8, RZ, 0x8, R25 ;  /* 0x00000008ff087819 */ /* 0x000fe40000011619 */
[----:B------:R-:W-:Y:S02]  /*61f0*/  LOP3.LUT R7, R22, 0xff, RZ, 0xc0, !PT ;  /* 0x000000ff16077812 */ /* 0x000fe400078ec0ff */
[----:B------:R-:W-:-:S02]  /*6200*/  SHF.R.U32.HI R10, RZ, 0x8, R15 ;  /* 0x00000008ff0a7819 */ /* 0x000fc4000001160f */
[----:B------:R-:W-:Y:S01]  /*6210*/  LOP3.LUT R29, R6, 0xff, RZ, 0xc0, !PT ;  /* 0x000000ff061d7812 */ /* 0x000fe200078ec0ff */
[--C-:B------:R-:W-:Y:S01]  /*6220*/  IMAD.IADD R22, R5, 0x1, R0.reuse ;  /* 0x0000000105167824 */ /* 0x100fe200078e0200 */
[-C--:B------:R-:W-:Y:S01]  /*6230*/  LEA.HI R12, R15, R0.reuse, RZ, 0x8 ;  /* 0x000000000f0c7211 */ /* 0x080fe200078f40ff */
[--C-:B------:R-:W-:Y:S01]  /*6240*/  IMAD.IADD R20, R21, 0x1, R0.reuse ;  /* 0x0000000115147824 */ /* 0x100fe200078e0200 */
[----:B------:R-:W-:Y:S01]  /*6250*/  LOP3.LUT R23, R25, 0xff, RZ, 0xc0, !PT ;  /* 0x000000ff19177812 */ /* 0x000fe200078ec0ff */
[--C-:B------:R-:W-:Y:S01]  /*6260*/  IMAD.IADD R5, R27, 0x1, R0.reuse ;  /* 0x000000011b057824 */ /* 0x100fe200078e0200 */
[-C--:B------:R-:W-:Y:S02]  /*6270*/  LEA.HI R15, R25, R0.reuse, RZ, 0x8 ;  /* 0x00000000190f7211 */ /* 0x080fe400078f40ff */
[----:B------:R-:W-:Y:S02]  /*6280*/  LOP3.LUT R9, R9, 0xff, RZ, 0xc0, !PT ;  /* 0x000000ff09097812 */ /* 0x000fe400078ec0ff */
[----:B------:R-:W-:Y:S01]  /*6290*/  IADD3 R7, PT, PT, R7, R0, RZ ;  /* 0x0000000007077210 */ /* 0x000fe20007ffe0ff */
[----:B------:R-:W-:Y:S01]  /*62a0*/  IMAD.IADD R29, R29, 0x1, R0 ;  /* 0x000000011d1d7824 */ /* 0x000fe200078e0200 */
[----:B------:R-:W-:Y:S01]  /*62b0*/  LOP3.LUT R25, R8, 0xff, RZ, 0xc0, !PT ;  /* 0x000000ff08197812 */ /* 0x000fe200078ec0ff */
[----:B------:R-:W3:Y:S01]  /*62c0*/  LDL.U8 R3, [R12] ;  /* 0x000000000c037983 */ /* 0x000ee20000100000 */
[----:B------:R-:W-:-:S02]  /*62d0*/  LOP3.LUT R21, R10, 0xff, RZ, 0xc0, !PT ;  /* 0x000000ff0a157812 */ /* 0x000fc400078ec0ff */
[-C--:B------:R-:W-:Y:S01]  /*62e0*/  IADD3 R10, PT, PT, R9, R0.reuse, RZ ;  /* 0x00000000090a7210 */ /* 0x080fe20007ffe0ff */
[--C-:B------:R-:W-:Y:S01]  /*62f0*/  IMAD.IADD R9, R25, 0x1, R0.reuse ;  /* 0x0000000119097824 */ /* 0x100fe200078e0200 */
[-C--:B------:R-:W-:Y:S01]  /*6300*/  IADD3 R6, PT, PT, R21, R0.reuse, RZ ;  /* 0x0000000015067210 */ /* 0x080fe20007ffe0ff */
[----:B------:R-:W-:Y:S01]  /*6310*/  IMAD.IADD R8, R11, 0x1, R0 ;  /* 0x000000010b087824 */ /* 0x000fe200078e0200 */
[----:B------:R-:W2:Y:S04]  /*6320*/  LDL.U8 R5, [R5] ;  /* 0x0000000005057983 */ /* 0x000ea80000100000 */
[----:B------:R-:W4:Y:S01]  /*6330*/  LDL.U8 R7, [R7] ;  /* 0x0000000007077983 */ /* 0x000f220000100000 */
[----:B------:R-:W-:-:S03]  /*6340*/  IADD3 R19, PT, PT, R19, R0, RZ ;  /* 0x0000000013137210 */ /* 0x000fc60007ffe0ff */
[----:B------:R-:W3:Y:S01]  /*6350*/  LDL.U8 R12, [R29] ;  /* 0x000000001d0c7983 */ /* 0x000ee20000100000 */
[----:B------:R-:W-:-:S03]  /*6360*/  IMAD.IADD R23, R23, 0x1, R0 ;  /* 0x0000000117177824 */ /* 0x000fc600078e0200 */
        /* <DEDUP_REMOVED lines=13> */
[----:B------:R1:W5:Y:S01]  /*6440*/  LDG.E R29, desc[UR10][R40.64+0x8] ;  /* 0x0000080a281d7981 */ /* 0x000362000c1e1900 */
[----:B------:R-:W-:-:S02]  /*6450*/  ISETP.NE.AND P0, PT, R36, RZ, PT ;  /* 0x000000ff2400720c */ /* 0x000fc40003f05270 */
[----:B------:R-:W-:Y:S01]  /*6460*/  ISETP.NE.AND P1, PT, R2, RZ, PT ;  /* 0x000000ff0200720c */ /* 0x000fe20003f25270 */
[----:B------:R-:W-:Y:S01]  /*6470*/  BSSY.RECONVERGENT B0, `(.L_x_71) ;  /* 0x00005bb000007945 */ /* 0x000fe20003800200 */
[----:B--2---:R-:W-:Y:S02]  /*6480*/  IMAD R4, R4, 0x100, R5 ;  /* 0x0000010004047824 */ /* 0x004fe400078e0205 */
[----:B----4-:R-:W-:Y:S01]  /*6490*/  IMAD R7, R14, 0x100, R7 ;  /* 0x000001000e077824 */ /* 0x010fe200078e0207 */
[----:B---3--:R-:W-:Y:S01]  /*64a0*/  LEA R3, R3, R12, 0x8 ;  /* 0x0000000c03037211 */ /* 0x008fe200078e40ff */
[----:B------:R-:W-:Y:S01]  /*64b0*/  IMAD R11, R18, 0x100, R11 ;  /* 0x00000100120b7824 */ /* 0x000fe200078e020b */
[----:B------:R-:W-:Y:S02]  /*64c0*/  LEA R4, R4, R9, 0x8 ;  /* 0x0000000904047211 */ /* 0x000fe400078e40ff */
[----:B------:R-:W-:Y:S01]  /*64d0*/  LEA R6, R7, R6, 0x8 ;  /* 0x0000000607067211 */ /* 0x000fe200078e40ff */
[----:B------:R-:W-:-:S02]  /*64e0*/  IMAD R8, R3, 0x100, R8 ;  /* 0x0000010003087824 */ /* 0x000fc400078e0208 */
[----:B------:R-:W-:Y:S02]  /*64f0*/  IMAD R10, R10, 0x10000, R11 ;  /* 0x000100000a0a7824 */ /* 0x000fe400078e020b */
[----:B------:R-:W-:Y:S02]  /*6500*/  IMAD.U32 R13, R4, 0x100, R13 ;  /* 0x00000100040d7824 */ /* 0x000fe400078e000d */
[----:B------:R-:W-:Y:S02]  /*6510*/  IMAD.U32 R19, R8, 0x100, R19 ;  /* 0x0000010008137824 */ /* 0x000fe400078e0013 */
[----:B------:R-:W-:Y:S01]  /*6520*/  IMAD.U32 R23, R6, 0x100, R23 ;  /* 0x0000010006177824 */ /* 0x000fe200078e0017 */
[----:B------:R-:W-:Y:S02]  /*6530*/  LEA R10, R15, R10, 0x18 ;  /* 0x0000000a0f0a7211 */ /* 0x000fe400078ec0ff */
[----:B------:R-:W-:Y:S02]  /*6540*/  LOP3.LUT R34, R34, R25, R13, 0x96, !PT ;  /* 0x0000001922227212 */ /* 0x000fe400078e960d */
[----:B------:R-:W-:-:S02]  /*6550*/  LOP3.LUT R33, R33, R20, R19, 0x96, !PT ;  /* 0x0000001421217212 */ /* 0x000fc400078e9613 */
[----:B------:R-:W-:Y:S02]  /*6560*/  LOP3.LUT R32, R32, R21, R10, 0x96, !PT ;  /* 0x0000001520207212 */ /* 0x000fe400078e960a */
[----:B------:R-:W-:Y:S01]  /*6570*/  LOP3.LUT R35, R35, R22, R23, 0x96, !PT ;  /* 0x0000001623237212 */ /* 0x000fe200078e9617 */
[----:B-1----:R-:W-:Y:S06]  /*6580*/  @P0 BRA P1, `(.L_x_72) ;  /* 0x0000005800a40947 */ /* 0x002fec0000800000 */
[----:B------:R-:W-:Y:S01]  /*6590*/  HFMA2 R11, -RZ, RZ, -2.22265625, -0.01800537109375 ;  /* 0xc072a49cff0b7431 */ /* 0x000fe200000001ff */
[----:B------:R-:W-:Y:S01]  /*65a0*/  MOV R8, 0x7dc982ca ;  /* 0x7dc982ca00087802 */ /* 0x000fe20000000f00 */
[----:B------:R-:W-:Y:S02]  /*65b0*/  IMAD.MOV.U32 R9, RZ, RZ, -0xfb8a606 ;  /* 0xf04759faff097424 */ /* 0x000fe400078e00ff */
[----:B------:R-:W-:Y:S02]  /*65c0*/  HFMA2 R6, -RZ, RZ, 0.057830810546875, 1.811981201171875e-05 ;  /* 0x2b670130ff067431 */ /* 0x000fe400000001ff */
[----:B------:R-:W-:Y:S02]  /*65d0*/  IMAD.MOV.U32 R10, RZ, RZ, -0x505d2b53 ;  /* 0xafa2d4adff0a7424 */ /* 0x000fe400078e00ff */
[----:B------:R-:W-:Y:S02]  /*65e0*/  HFMA2 R15, -RZ, RZ, -6.3836574554443359375e-05, -916.5 ;  /* 0x842fe329ff0f7431 */ /* 0x000fe400000001ff */
[----:B------:R-:W-:Y:S01]  /*65f0*/  IMAD.MOV.U32 R5, RZ, RZ, -0x3a90940e ;  /* 0xc56f6bf2ff057424 */ /* 0x000fe200078e00ff */
[----:B------:R-:W-:Y:S01]  /*6600*/  MOV R12, 0x1a2c8309 ;  /* 0x1a2c8309000c7802 */ /* 0x000fe20000000f00 */
[----:B------:R-:W-:Y:S01]  /*6610*/  IMAD.MOV.U32 R7, RZ, RZ, 0x76abd7fe ;  /* 0x76abd7feff077424 */ /* 0x000fe200078e00ff */
[----:B------:R0:W-:Y:S01]  /*6620*/  STL.128 [R0+0x10], R8 ;  /* 0x0000100800007387 */ /* 0x0001e20000100c00 */
[----:B------:R-:W-:Y:S01]  /*6630*/  IMAD.MOV.U32 R4, RZ, RZ, 0x7b777c63 ;  /* 0x7b777c63ff047424 */ /* 0x000fe200078e00ff */
[----:B------:R-:W-:Y:S01]  /*6640*/  MOV R18, 0x39becb6a ;  /* 0x39becb6a00127802 */ /* 0x000fe20000000f00 */
[----:B------:R-:W-:-:S02]  /*6650*/  IMAD.MOV.U32 R13, RZ, RZ, -0x5fa591e5 ;  /* 0xa05a6e1bff0d7424 */ /* 0x000fc400078e00ff */
[----:B------:R-:W-:Y:S02]  /*6660*/  HFMA2 R24, -RZ, RZ, -0.00010019540786743164062, 0.0018367767333984375 ;  /* 0x86911786ff187431 */ /* 0x000fe400000001ff */
[----:B------:R-:W-:Y:S01]  /*6670*/  IMAD.MOV.U32 R14, RZ, RZ, -0x4c29c4ae ;  /* 0xb3d63b52ff0e7424 */ /* 0x000fe200078e00ff */
[----:B------:R1:W-:Y:S01]  /*6680*/  STL.128 [R0], R4 ;  /* 0x0000000400007387 */ /* 0x0003e20000100c00 */
[----:B------:R-:W-:Y:S01]  /*6690*/  IMAD.MOV.U32 R16, RZ, RZ, -0x12ff2ead ;  /* 0xed00d153ff107424 */ /* 0x000fe200078e00ff */
[----:B------:R-:W-:Y:S01]  /*66a0*/  MOV R21, 0x355f6a35 ;  /* 0x355f6a3500157802 */ /* 0x000fe20000000f00 */
[----:B------:R-:W-:Y:S01]  /*66b0*/  IMAD.MOV.U32 R17, RZ, RZ, 0x5bb1fc20 ;  /* 0x5bb1fc20ff117424 */ /* 0x000fe200078e00ff */
[----:B------:R2:W-:Y:S01]  /*66c0*/  STL.128 [R0+0x40], R12 ;  /* 0x0000400c00007387 */ /* 0x0005e20000100c00 */
[----:B------:R-:W-:Y:S01]  /*66d0*/  IMAD.MOV.U32 R19, RZ, RZ, -0x30a7b3b6 ;  /* 0xcf584c4aff137424 */ /* 0x000fe200078e00ff */
[----:B------:R-:W-:Y:S01]  /*66e0*/  MOV R27, 0x9eb9279e ;  /* 0x9eb9279e001b7802 */ /* 0x000fe20000000f00 */
[----:B------:R-:W-:Y:S01]  /*66f0*/  IMAD.MOV.U32 R20, RZ, RZ, 0x61a3c261 ;  /* 0x61a3c261ff147424 */ /* 0x000fe200078e00ff */
[----:B------:R-:W3:Y:S01]  /*6700*/  S2UR UR9, SR_CgaCtaId ;  /* 0x00000000000979c3 */ /* 0x000ee20000008800 */
[----:B------:R-:W-:-:S02]  /*6710*/  IMAD.MOV.U32 R22, RZ, RZ, 0x57f9ae57 ;  /* 0x57f9ae57ff167424 */ /* 0x000fc400078e00ff */
[----:B0-----:R-:W-:Y:S02]  /*6720*/  HFMA2 R9, -RZ, RZ, -0.0029392242431640625, -0.00148773193359375 ;  /* 0x9a059618ff097431 */ /* 0x001fe400000001ff */
[----:B------:R-:W-:Y:S01]  /*6730*/  IMAD.MOV.U32 R8, RZ, RZ, -0x3cdc38fc ;  /* 0xc323c704ff087424 */ /* 0x000fe200078e00ff */
[----:B------:R0:W-:Y:S01]  /*6740*/  STL.128 [R0+0x50], R16 ;  /* 0x0000501000007387 */ /* 0x0001e20000100c00 */
[----:B------:R-:W-:Y:S01]  /*6750*/  IMAD.MOV.U32 R10, RZ, RZ, -0x1d7fedf9 ;  /* 0xe2801207ff0a7424 */ /* 0x000fe200078e00ff */
[----:B------:R-:W-:Y:S01]  /*6760*/  UMOV UR4, 0x400 ;  /* 0x0000040000047882 */ /* 0x000fe20000000000 */
[----:B------:R-:W-:Y:S01]  /*6770*/  IMAD.MOV.U32 R11, RZ, RZ, 0x75b227eb ;  /* 0x75b227ebff0b7424 */ /* 0x000fe200078e00ff */
[----:B-1----:R-:W-:Y:S01]  /*6780*/  MOV R6, 0xf1e5a534 ;  /* 0xf1e5a53400067802 */ /* 0x002fe20000000f00 */
[----:B------:R-:W-:Y:S01]  /*6790*/  IMAD.MOV.U32 R4, RZ, RZ, 0x2693fdb7 ;  /* 0x2693fdb7ff047424 */ /* 0x000fe200078e00ff */
[----:B------:R-:W-:Y:S01]  /*67a0*/  UIADD3 UR6, UPT, UPT, UR4, 0x100, URZ ;  /* 0x0000010004067890 */ /* 0x000fe2000fffe0ff */
[----:B------:R-:W-:Y:S01]  /*67b0*/  IMAD.MOV.U32 R5, RZ, RZ, -0x3308c0ca ;  /* 0xccf73f36ff057424 */ /* 0x000fe200078e00ff */
[----:B------:R1:W-:Y:S01]  /*67c0*/  STL.128 [R0+0x30], R8 ;  /* 0x0000300800007387 */ /* 0x0003e20000100c00 */
[----:B------:R-:W-:-:S02]  /*67d0*/  IMAD.MOV.U32 R7, RZ, RZ, 0x1531d871 ;  /* 0x1531d871ff077424 */ /* 0x000fc400078e00ff */
[----:B--2---:R-:W-:Y:S02]  /*67e0*/  HFMA2 R14, -RZ, RZ, 1.373046875, -0.03033447265625 ;  /* 0x3d7ea7c4ff0e7431 */ /* 0x004fe400000001ff */
[----:B------:R-:W-:Y:S01]  /*67f0*/  IMAD.MOV.U32 R12, RZ, RZ, -0x13ecf333 ;  /* 0xec130ccdff0c7424 */ /* 0x000fe200078e00ff */
[----:B------:R-:W-:Y:S01]  /*6800*/  UIADD3 UR7, UPT, UPT, UR4, 0xd00, URZ ;  /* 0x00000d0004077890 */ /* 0x000fe2000fffe0ff */
[----:B------:R-:W-:Y:S01]  /*6810*/  IMAD.MOV.U32 R13, RZ, RZ, 0x1744975f ;  /* 0x1744975fff0d7424 */ /* 0x000fe200078e00ff */
[----:B------:R2:W-:Y:S01]  /*6820*/  STL.128 [R0+0x20], R4 ;  /* 0x0000200400007387 */ /* 0x0005e20000100c00 */
[----:B------:R-:W-:Y:S01]  /*6830*/  IMAD.MOV.U32 R15, RZ, RZ, 0x73195d64 ;  /* 0x73195d64ff0f7424 */ /* 0x000fe200078e00ff */
[----:B0-----:R-:W-:Y:S01]  /*6840*/  MOV R17, 0x88902a22 ;  /* 0x88902a2200117802 */ /* 0x001fe20000000f00 */
[----:B------:R-:W-:Y:S01]  /*6850*/  IMAD.MOV.U32 R16, RZ, RZ, -0x23b07ea0 ;  /* 0xdc4f8160ff107424 */ /* 0x000fe200078e00ff */
[----:B------:R-:W-:Y:S01]  /*6860*/  UIADD3 UR8, UPT, UPT, UR4, 0x500, URZ ;  /* 0x0000050004087890 */ /* 0x000fe2000fffe0ff */
[----:B------:R-:W-:Y:S01]  /*6870*/  IMAD.MOV.U32 R18, RZ, RZ, 0x14b8ee46 ;  /* 0x14b8ee46ff127424 */ /* 0x000fe200078e00ff */
[----:B------:R0:W-:Y:S01]  /*6880*/  STL.128 [R0+0x80], R12 ;  /* 0x0000800c00007387 */ /* 0x0001e20000100c00 */
[----:B------:R-:W-:Y:S01]  /*6890*/  IMAD.MOV.U32 R19, RZ, RZ, -0x24f4a122 ;  /* 0xdb0b5edeff137424 */ /* 0x000fe200078e00ff */
[----:B---3--:R-:W-:Y:S01]  /*68a0*/  ULEA UR5, UR9, UR4, 0x18 ;  /* 0x0000000409057291 */ /* 0x008fe2000f8ec0ff */
[----:B------:R-:W-:Y:S01]  /*68b0*/  IMAD.MOV.U32 R23, RZ, RZ, -0x462f9647 ;  /* 0xb9d069b9ff177424 */ /* 0x000fe200078e00ff */
[----:B-1----:R-:W-:Y:S01]  /*68c0*/  MOV R8, 0x8f40a351 ;  /* 0x8f40a35100087802 */ /* 0x002fe20000000f00 */
[----:B------:R-:W-:Y:S01]  /*68d0*/  IMAD.MOV.U32 R9, RZ, RZ, -0xac7626e ;  /* 0xf5389d92ff097424 */ /* 0x000fe200078e00ff */
[----:B------:R-:W-:Y:S01]  /*68e0*/  MOV R11, 0xd2f3ff10 ;  /* 0xd2f3ff10000b7802 */ /* 0x000fe20000000f00 */
[----:B------:R-:W-:Y:S01]  /*68f0*/  IMAD.MOV.U32 R10, RZ, RZ, 0x21dab6bc ;  /* 0x21dab6bcff0a7424 */ /* 0x000fe200078e00ff */
[----:B------:R1:W-:Y:S01]  /*6900*/  STL.128 [R0+0x90], R16 ;  /* 0x0000901000007387 */ /* 0x0003e20000100c00 */
[----:B------:R-:W-:-:S02]  /*6910*/  IMAD.MOV.U32 R25, RZ, RZ, -0x3ea7663f ;  /* 0xc15899c1ff197424 */ /* 0x000fc400078e00ff */
[----:B--2---:R-:W-:Y:S02]  /*6920*/  HFMA2 R5, -RZ, RZ, -7.9333782196044921875e-05, 21.046875 ;  /* 0x85334d43ff057431 */ /* 0x004fe400000001ff */
[----:B------:R-:W-:Y:S01]  /*6930*/  IMAD.MOV.U32 R4, RZ, RZ, -0x4551030 ;  /* 0xfbaaefd0ff047424 */ /* 0x000fe200078e00ff */
[----:B------:R2:W-:Y:S01]  /*6940*/  STL.128 [R0+0x70], R8 ;  /* 0x0000700800007387 */ /* 0x0005e20000100c00 */
[----:B------:R-:W-:Y:S01]  /*6950*/  IMAD.MOV.U32 R6, RZ, RZ, 0x7f02f945 ;  /* 0x7f02f945ff067424 */ /* 0x000fe200078e00ff */
[----:B------:R-:W-:Y:S01]  /*6960*/  UIADD3 UR4, UPT, UPT, UR4, 0x900, URZ ;  /* 0x0000090004047890 */ /* 0x000fe2000fffe0ff */
[----:B------:R-:W-:Y:S01]  /*6970*/  IMAD.MOV.U32 R7, RZ, RZ, -0x5760c3b0 ;  /* 0xa89f3c50ff077424 */ /* 0x000fe200078e00ff */
[----:B0-----:R-:W-:Y:S01]  /*6980*/  MOV R13, 0xc6b4a61c ;  /* 0xc6b4a61c000d7802 */ /* 0x001fe20000000f00 */
[----:B------:R-:W-:Y:S01]  /*6990*/  IMAD.MOV.U32 R12, RZ, RZ, 0x2e2578ba ;  /* 0x2e2578baff0c7424 */ /* 0x000fe200078e00ff */
[----:B------:R-:W-:Y:S01]  /*69a0*/  ULEA UR6, UR9, UR6, 0x18 ;  /* 0x0000000609067291 */ /* 0x000fe2000f8ec0ff */
[----:B------:R-:W-:Y:S01]  /*69b0*/  IMAD.MOV.U32 R14, RZ, RZ, 0x1f74dde8 ;  /* 0x1f74dde8ff0e7424 */ /* 0x000fe200078e00ff */
[----:B------:R0:W-:Y:S01]  /*69c0*/  STL.128 [R0+0x60], R4 ;  /* 0x0000600400007387 */ /* 0x0001e20000100c00 */
[----:B------:R-:W-:Y:S01]  /*69d0*/  IMAD.MOV.U32 R15, RZ, RZ, -0x757442b5 ;  /* 0x8a8bbd4bff0f7424 */ /* 0x000fe200078e00ff */
[----:B------:R-:W-:Y:S01]  /*69e0*/  ULEA UR7, UR9, UR7, 0x18 ;  /* 0x0000000709077291 */ /* 0x000fe2000f8ec0ff */
[----:B------:R-:W-:-:S02]  /*69f0*/  IMAD.MOV.U32 R26, RZ, RZ, 0x1d273a1d ;  /* 0x1d273a1dff1a7424 */ /* 0x000fc400078e00ff */
[----:B-1----:R-:W-:Y:S02]  /*6a00*/  HFMA2 R16, -RZ, RZ, 1717, 1.609375 ;  /* 0x66b53e70ff107431 */ /* 0x002fe400000001ff */
[----:B------:R-:W-:Y:S01]  /*6a10*/  IMAD.MOV.U32 R17, RZ, RZ, 0xef60348 ;  /* 0x0ef60348ff117424 */ /* 0x000fe200078e00ff */
[----:B------:R-:W-:Y:S01]  /*6a20*/  MOV R19, 0x9e1dc186 ;  /* 0x9e1dc18600137802 */ /* 0x000fe20000000f00 */
[----:B------:R-:W-:Y:S02]  /*6a30*/  IMAD.MOV.U32 R18, RZ, RZ, -0x46a8ca9f ;  /* 0xb9573561ff127424 */ /* 0x000fe400078e00ff */
[----:B--2---:R-:W-:Y:S02]  /*6a40*/  HFMA2 R10, -RZ, RZ, -3560, 102.75 ;  /* 0xeaf4566cff0a7431 */ /* 0x004fe400000001ff */
[----:B------:R-:W-:Y:S01]  /*6a50*/  IMAD.MOV.U32 R8, RZ, RZ, 0x6d37c8e7 ;  /* 0x6d37c8e7ff087424 */ /* 0x000fe200078e00ff */
[----:B------:R1:W-:Y:S01]  /*6a60*/  STL.128 [R0+0xc0], R12 ;  /* 0x0000c00c00007387 */ /* 0x0003e20000100c00 */
[----:B------:R-:W-:Y:S01]  /*6a70*/  IMAD.MOV.U32 R9, RZ, RZ, -0x56b12a73 ;  /* 0xa94ed58dff097424 */ /* 0x000fe200078e00ff */
[----:B------:R-:W-:Y:S01]  /*6a80*/  ULEA UR8, UR9, UR8, 0x18 ;  /* 0x0000000809087291 */ /* 0x000fe2000f8ec0ff */
[----:B------:R-:W-:Y:S01]  /*6a90*/  IMAD.MOV.U32 R11, RZ, RZ, 0x8ae7a65 ;  /* 0x08ae7a65ff0b7424 */ /* 0x000fe200078e00ff */
[----:B------:R2:W-:Y:S01]  /*6aa0*/  STL.128 [R0+0xd0], R16 ;  /* 0x0000d01000007387 */ /* 0x0005e20000100c00 */
[----:B------:R-:W-:Y:S01]  /*6ab0*/  ULEA UR4, UR9, UR4, 0x18 ;  /* 0x0000000409047291 */ /* 0x000fe2000f8ec0ff */
[----:B0-----:R-:W-:-:S02]  /*6ac0*/  HFMA2 R4, -RZ, RZ, 0.0001900196075439453125, 0.21484375 ;  /* 0x0a3a32e0ff047431 */ /* 0x001fc400000001ff */
[----:B------:R-:W-:Y:S01]  /*6ad0*/  IMAD.MOV.U32 R5, RZ, RZ, 0x5c240649 ;  /* 0x5c240649ff057424 */ /* 0x000fe200078e00ff */
[----:B------:R0:W-:Y:S01]  /*6ae0*/  STL.128 [R0+0xb0], R8 ;  /* 0x0000b00800007387 */ /* 0x0001e20000100c00 */
[----:B------:R-:W-:Y:S01]  /*6af0*/  IMAD.MOV.U32 R6, RZ, RZ, 0x62acd3c2 ;  /* 0x62acd3c2ff067424 */ /* 0x000fe200078e00ff */
[----:B------:R-:W-:Y:S01]  /*6b00*/  MOV R7, 0x79e49591 ;  /* 0x79e4959100077802 */ /* 0x000fe20000000f00 */
[C---:B------:R-:W-:Y:S01]  /*6b10*/  VIADD R36, R1.reuse, 0x210 ;  /* 0x0000021001247836 */ /* 0x040fe20000000000 */
[----:B------:R-:W-:Y:S01]  /*6b20*/  UIADD3 UR5, UPT, UPT, UR5, 0x3, URZ ;  /* 0x0000000305057890 */ /* 0x000fe2000fffe0ff */
[----:B------:R-:W-:Y:S01]  /*6b30*/  VIADD R39, R1, 0xa10 ;  /* 0x00000a1001277836 */ /* 0x000fe20000000000 */
[----:B------:R-:W-:Y:S01]  /*6b40*/  UIADD3 UR6, UPT, UPT, UR6, 0x10, URZ ;  /* 0x0000001006067890 */ /* 0x000fe2000fffe0ff */
[----:B------:R3:W-:Y:S01]  /*6b50*/  STL.128 [R0+0xa0], R4 ;  /* 0x0000a00400007387 */ /* 0x0007e20000100c00 */
[----:B-1----:R-:W-:Y:S02]  /*6b60*/  HFMA2 R14, -RZ, RZ, -2830, 0.006450653076171875 ;  /* 0xe9871e9bff0e7431 */ /* 0x002fe400000001ff */
[----:B------:R-:W-:Y:S01]  /*6b70*/  IMAD.MOV.U32 R12, RZ, RZ, 0x1198f8e1 ;  /* 0x1198f8e1ff0c7424 */ /* 0x000fe200078e00ff */
[----:B------:R-:W-:Y:S01]  /*6b80*/  UIADD3 UR7, UPT, UPT, UR7, 0x10, URZ ;  /* 0x0000001007077890 */ /* 0x000fe2000fffe0ff */
[----:B------:R-:W-:Y:S01]  /*6b90*/  IMAD.MOV.U32 R13, RZ, RZ, -0x6b712697 ;  /* 0x948ed969ff0d7424 */ /* 0x000fe200078e00ff */
[----:B--2---:R-:W-:Y:S01]  /*6ba0*/  MOV R17, 0x6842e6bf ;  /* 0x6842e6bf00117802 */ /* 0x004fe20000000f00 */
[----:B------:R-:W-:Y:S01]  /*6bb0*/  IMAD.MOV.U32 R15, RZ, RZ, -0x20d7aa32 ;  /* 0xdf2855ceff0f7424 */ /* 0x000fe200078e00ff */
[----:B------:R-:W-:Y:S01]  /*6bc0*/  UIADD3 UR8, UPT, UPT, UR8, 0x10, URZ ;  /* 0x0000001008087890 */ /* 0x000fe2000fffe0ff */
[----:B------:R-:W-:-:S02]  /*6bd0*/  IMAD.MOV.U32 R16, RZ, RZ, 0xd89a18c ;  /* 0x0d89a18cff107424 */ /* 0x000fc400078e00ff */
[----:B0-----:R-:W-:Y:S02]  /*6be0*/  HFMA2 R10, -RZ, RZ, -411.75, 7876 ;  /* 0xde6f6fb1ff0a7431 */ /* 0x001fe400000001ff */
[----:B------:R-:W-:Y:S01]  /*6bf0*/  IMAD.MOV.U32 R18, RZ, RZ, 0xf2d9941 ;  /* 0x0f2d9941ff127424 */ /* 0x000fe200078e00ff */
[----:B------:R0:W-:Y:S01]  /*6c00*/  STL.128 [R0+0xe0], R12 ;  /* 0x0000e00c00007387 */ /* 0x0001e20000100c00 */
[----:B------:R-:W-:Y:S01]  /*6c10*/  IMAD.MOV.U32 R19, RZ, RZ, 0x16bb54b0 ;  /* 0x16bb54b0ff137424 */ /* 0x000fe200078e00ff */
[----:B------:R-:W-:Y:S01]  /*6c20*/  UIADD3 UR4, UPT, UPT, UR4, 0x10, URZ ;  /* 0x0000001004047890 */ /* 0x000fe2000fffe0ff */
[----:B------:R-:W-:Y:S01]  /*6c30*/  IMAD.MOV.U32 R8, RZ, RZ, -0xd0df3 ;  /* 0xfff2f20dff087424 */ /* 0x000fe200078e00ff */
[----:B------:R-:W-:Y:S01]  /*6c40*/  UMOV UR9, 0x7 ;  /* 0x0000000700097882 */ /* 0x000fe20000000000 */
[----:B------:R-:W-:Y:S01]  /*6c50*/  IMAD.MOV.U32 R9, RZ, RZ, -0x29949443 ;  /* 0xd66b6bbdff097424 */ /* 0x000fe200078e00ff */
[----:B------:R1:W-:Y:S01]  /*6c60*/  STL.128 [R0+0xf0], R16 ;  /* 0x0000f01000007387 */ /* 0x0003e20000100c00 */
[----:B------:R-:W-:-:S02]  /*6c70*/  IMAD.MOV.U32 R11, RZ, RZ, -0x6e3a3aac ;  /* 0x91c5c554ff0b7424 */ /* 0x000fc400078e00ff */
[----:B---3--:R-:W-:Y:S02]  /*6c80*/  HFMA2 R4, -RZ, RZ, -6.38671875, 978.5 ;  /* 0xc66363a5ff047431 */ /* 0x008fe400000001ff */
        /* <DEDUP_REMOVED lines=8> */
[----:B------:R-:W-:Y:S01]  /*6d10*/  STL.128 [R1+0xd60], R20 ;  /* 0x000d601401007387 */ /* 0x000fe20000100c00 */
[----:B------:R-:W-:-:S02]  /*6d20*/  IMAD.MOV.U32 R15, RZ, RZ, -0x5828279 ;  /* 0xfa7d7d87ff0f7424 */ /* 0x000fc400078e00ff */
[----:B-1----:R-:W-:Y:S02]  /*6d30*/  HFMA2 R17, -RZ, RZ, -0.1983642578125, 189.375 ;  /* 0xb25959ebff117431 */ /* 0x002fe400000001ff */
[----:B------:R-:W-:Y:S01]  /*6d40*/  IMAD.MOV.U32 R16, RZ, RZ, -0x100505eb ;  /* 0xeffafa15ff107424 */ /* 0x000fe200078e00ff */
[----:B------:R-:W-:Y:S01]  /*6d50*/  STL.128 [R1+0xd70], R24 ;  /* 0x000d701801007387 */ /* 0x000fe20000100c00 */
[----:B------:R-:W-:Y:S02]  /*6d60*/  IMAD.MOV.U32 R18, RZ, RZ, -0x71b8b837 ;  /* 0x8e4747c9ff127424 */ /* 0x000fe400078e00ff */
[----:B------:R-:W-:Y:S02]  /*6d70*/  IMAD.MOV.U32 R19, RZ, RZ, -0x40f0ff5 ;  /* 0xfbf0f00bff137424 */ /* 0x000fe400078e00ff */
[----:B--2---:R-:W-:Y:S01]  /*6d80*/  HFMA2 R11, -RZ, RZ, -4568, 27040 ;  /* 0xec76769aff0b7431 */ /* 0x004fe200000001ff */
[----:B------:R-:W-:Y:S01]  /*6d90*/  MOV R8, 0xe7fefe19 ;  /* 0xe7fefe1900087802 */ /* 0x000fe20000000f00 */
[----:B------:R-:W-:Y:S01]  /*6da0*/  IMAD.MOV.U32 R9, RZ, RZ, -0x4a28289e ;  /* 0xb5d7d762ff097424 */ /* 0x000fe200078e00ff */
[----:B------:R0:W-:Y:S01]  /*6db0*/  STL.128 [R1+0x240], R12 ;  /* 0x0002400c01007387 */ /* 0x0001e20000100c00 */
[----:B------:R-:W-:Y:S01]  /*6dc0*/  IMAD.MOV.U32 R10, RZ, RZ, 0x4dababe6 ;  /* 0x4dababe6ff0a7424 */ /* 0x000fe200078e00ff */
[----:B---3--:R-:W-:Y:S01]  /*6dd0*/  MOV R5, 0x2010103 ;  /* 0x0201010300057802 */ /* 0x008fe20000000f00 */
[----:B------:R-:W-:Y:S01]  /*6de0*/  IMAD.MOV.U32 R4, RZ, RZ, 0x60303050 ;  /* 0x60303050ff047424 */ /* 0x000fe200078e00ff */
[----:B------:R1:W-:Y:S01]  /*6df0*/  STL.128 [R1+0x250], R16 ;  /* 0x0002501001007387 */ /* 0x0003e20000100c00 */
[----:B------:R-:W-:-:S02]  /*6e00*/  IMAD.MOV.U32 R6, RZ, RZ, -0x31989857 ;  /* 0xce6767a9ff067424 */ /* 0x000fc400078e00ff */
[----:B------:R-:W-:Y:S01]  /*6e10*/  IMAD.MOV.U32 R7, RZ, RZ, 0x562b2b7d ;  /* 0x562b2b7dff077424 */ /* 0x000fe200078e00ff */
[----:B------:R2:W-:Y:S04]  /*6e20*/  STL.128 [R1+0x230], R8 ;  /* 0x0002300801007387 */ /* 0x0005e80000100c00 */
[----:B------:R3:W-:Y:S01]  /*6e30*/  STL.128 [R1+0x220], R4 ;  /* 0x0002200401007387 */ /* 0x0007e20000100c00 */
[----:B0-----:R-:W-:Y:S01]  /*6e40*/  IMAD.MOV.U32 R12, RZ, RZ, 0x75b7b7c2 ;  /* 0x75b7b7c2ff0c7424 */ /* 0x001fe200078e00ff */
[----:B------:R-:W-:Y:S01]  /*6e50*/  MOV R13, 0xe1fdfd1c ;  /* 0xe1fdfd1c000d7802 */ /* 0x000fe20000000f00 */
[----:B------:R-:W-:Y:S02]  /*6e60*/  IMAD.MOV.U32 R14, RZ, RZ, 0x3d9393ae ;  /* 0x3d9393aeff0e7424 */ /* 0x000fe400078e00ff */
[----:B-1----:R-:W-:-:S02]  /*6e70*/  HFMA2 R16, -RZ, RZ, 4312, 0.39697265625 ;  /* 0x6c36365aff107431 */ /* 0x002fc400000001ff */
[----:B------:R-:W-:Y:S01]  /*6e80*/  IMAD.MOV.U32 R17, RZ, RZ, 0x7e3f3f41 ;  /* 0x7e3f3f41ff117424 */ /* 0x000fe200078e00ff */
[----:B------:R-:W-:Y:S01]  /*6e90*/  MOV R19, 0x83cccc4f ;  /* 0x83cccc4f00137802 */ /* 0x000fe20000000f00 */
[----:B------:R-:W-:Y:S01]  /*6ea0*/  IMAD.MOV.U32 R18, RZ, RZ, -0xa0808fe ;  /* 0xf5f7f702ff127424 */ /* 0x000fe200078e00ff */
[----:B--2---:R-:W-:Y:S01]  /*6eb0*/  MOV R10, 0xe4727296 ;  /* 0xe4727296000a7802 */ /* 0x004fe20000000f00 */
[----:B------:R-:W-:Y:S02]  /*6ec0*/  IMAD.MOV.U32 R8, RZ, RZ, 0x239c9cbf ;  /* 0x239c9cbfff087424 */ /* 0x000fe400078e00ff */
[----:B------:R-:W-:Y:S02]  /*6ed0*/  IMAD.MOV.U32 R9, RZ, RZ, 0x53a4a4f7 ;  /* 0x53a4a4f7ff097424 */ /* 0x000fe400078e00ff */
[----:B---3--:R-:W-:Y:S02]  /*6ee0*/  HFMA2 R7, -RZ, RZ, 5.68359375, -0.1236572265625 ;  /* 0x45afafeaff077431 */ /* 0x008fe400000001ff */
[----:B------:R-:W-:Y:S01]  /*6ef0*/  IMAD.MOV.U32 R11, RZ, RZ, -0x643f3fa5 ;  /* 0x9bc0c05bff0b7424 */ /* 0x000fe200078e00ff */
[----:B------:R-:W-:Y:S01]  /*6f00*/  MOV R4, 0x41adadec ;  /* 0x41adadec00047802 */ /* 0x000fe20000000f00 */
[----:B------:R-:W-:Y:S01]  /*6f10*/  IMAD.MOV.U32 R5, RZ, RZ, -0x4c2b2b99 ;  /* 0xb3d4d467ff057424 */ /* 0x000fe200078e00ff */
[----:B------:R0:W-:Y:S01]  /*6f20*/  STL.128 [R1+0x290], R16 ;  /* 0x0002901001007387 */ /* 0x0001e20000100c00 */
[----:B------:R-:W-:-:S02]  /*6f30*/  IMAD.MOV.U32 R6, RZ, RZ, 0x5fa2a2fd ;  /* 0x5fa2a2fdff067424 */ /* 0x000fc400078e00ff */
[----:B------:R-:W-:Y:S01]  /*6f40*/  IMAD.MOV.U32 R15, RZ, RZ, 0x4c26266a ;  /* 0x4c26266aff0f7424 */ /* 0x000fe200078e00ff */
[----:B------:R1:W-:Y:S04]  /*6f50*/  STL.128 [R1+0x270], R8 ;  /* 0x0002700801007387 */ /* 0x0003e80000100c00 */
[----:B------:R2:W-:Y:S04]  /*6f60*/  STL.128 [R1+0x260], R4 ;  /* 0x0002600401007387 */ /* 0x0005e80000100c00 */
[----:B------:R3:W-:Y:S01]  /*6f70*/  STL.128 [R1+0x280], R12 ;  /* 0x0002800c01007387 */ /* 0x0007e20000100c00 */
[----:B0-----:R-:W-:-:S02]  /*6f80*/  HFMA2 R18, -RZ, RZ, 0.00018370151519775390625, 7.7188014984130859375e-05 ;  /* 0x0a05050fff127431 */ /* 0x001fc400000001ff */
[----:B------:R-:W-:Y:S02]  /*6f90*/  IMAD.MOV.U32 R16, RZ, RZ, 0x30181828 ;  /* 0x30181828ff107424 */ /* 0x000fe400078e00ff */
[----:B------:R-:W-:Y:S01]  /*6fa0*/  IMAD.MOV.U32 R17, RZ, RZ, 0x379696a1 ;  /* 0x379696a1ff117424 */ /* 0x000fe200078e00ff */
[----:B-1----:R-:W-:Y:S01]  /*6fb0*/  MOV R9, 0xabd8d873 ;  /* 0xabd8d87300097802 */ /* 0x002fe20000000f00 */
[----:B------:R-:W-:Y:S02]  /*6fc0*/  IMAD.MOV.U32 R8, RZ, RZ, -0x1d8e8e6d ;  /* 0xe2717193ff087424 */ /* 0x000fe400078e00ff */
[----:B------:R-:W-:Y:S02]  /*6fd0*/  IMAD.MOV.U32 R10, RZ, RZ, 0x62313153 ;  /* 0x62313153ff0a7424 */ /* 0x000fe400078e00ff */
[----:B--2---:R-:W-:Y:S02]  /*6fe0*/  HFMA2 R6, -RZ, RZ, -47.15625, -1332 ;  /* 0xd1e5e534ff067431 */ /* 0x004fe400000001ff */
[----:B------:R-:W-:-:S02]  /*6ff0*/  IMAD.MOV.U32 R11, RZ, RZ, 0x2a15153f ;  /* 0x2a15153fff0b7424 */ /* 0x000fc400078e00ff */
[----:B------:R-:W-:Y:S02]  /*7000*/  IMAD.MOV.U32 R19, RZ, RZ, 0x2f9a9ab5 ;  /* 0x2f9a9ab5ff137424 */ /* 0x000fe400078e00ff */
[----:B---3--:R-:W-:Y:S02]  /*7010*/  HFMA2 R12, -RZ, RZ, 0.000122547149658203125, 6.17504119873046875e-05 ;  /* 0x0804040cff0c7431 */ /* 0x008fe400000001ff */
[----:B------:R-:W-:Y:S01]  /*7020*/  IMAD.MOV.U32 R4, RZ, RZ, 0x6834345c ;  /* 0x6834345cff047424 */ /* 0x000fe200078e00ff */
[----:B------:R0:W-:Y:S01]  /*7030*/  STL.128 [R1+0x2b0], R8 ;  /* 0x0002b00801007387 */ /* 0x0001e20000100c00 */
[----:B------:R-:W-:Y:S01]  /*7040*/  IMAD.MOV.U32 R5, RZ, RZ, 0x51a5a5f4 ;  /* 0x51a5a5f4ff057424 */ /* 0x000fe200078e00ff */
[----:B------:R-:W-:Y:S01]  /*7050*/  MOV R15, 0x9dc3c35e ;  /* 0x9dc3c35e000f7802 */ /* 0x000fe20000000f00 */
[----:B------:R-:W-:Y:S01]  /*7060*/  IMAD.MOV.U32 R7, RZ, RZ, -0x60e0ef8 ;  /* 0xf9f1f108ff077424 */ /* 0x000fe200078e00ff */
[----:B------:R1:W-:Y:S01]  /*7070*/  STL.128 [R1+0x2d0], R16 ;  /* 0x0002d01001007387 */ /* 0x0003e20000100c00 */
[----:B------:R-:W-:-:S02]  /*7080*/  IMAD.MOV.U32 R13, RZ, RZ, -0x6a3838ae ;  /* 0x95c7c752ff0d7424 */ /* 0x000fc400078e00ff */
[----:B------:R-:W-:Y:S01]  /*7090*/  IMAD.MOV.U32 R14, RZ, RZ, 0x46232365 ;  /* 0x46232365ff0e7424 */ /* 0x000fe200078e00ff */
[----:B------:R2:W-:Y:S04]  /*70a0*/  STL.128 [R1+0x2a0], R4 ;  /* 0x0002a00401007387 */ /* 0x0005e80000100c00 */
[----:B------:R3:W-:Y:S01]  /*70b0*/  STL.128 [R1+0x2c0], R12 ;  /* 0x0002c00c01007387 */ /* 0x0007e20000100c00 */
[----:B0-----:R-:W-:Y:S02]  /*70c0*/  HFMA2 R8, -RZ, RZ, -23.671875, -3660 ;  /* 0xcdebeb26ff087431 */ /* 0x001fe400000001ff */
[----:B------:R-:W-:Y:S01]  /*70d0*/  IMAD.MOV.U32 R9, RZ, RZ, 0x4e272769 ;  /* 0x4e272769ff097424 */ /* 0x000fe200078e00ff */
[----:B------:R-:W-:Y:S01]  /*70e0*/  MOV R11, 0xea75759f ;  /* 0xea75759f000b7802 */ /* 0x000fe20000000f00 */
[----:B------:R-:W-:Y:S01]  /*70f0*/  IMAD.MOV.U32 R10, RZ, RZ, 0x7fb2b2cd ;  /* 0x7fb2b2cdff0a7424 */ /* 0x000fe200078e00ff */
[----:B-1----:R-:W-:Y:S01]  /*7100*/  MOV R17, 0xdc6e6eb2 ;  /* 0xdc6e6eb200117802 */ /* 0x002fe20000000f00 */
[----:B------:R-:W-:-:S02]  /*7110*/  IMAD.MOV.U32 R16, RZ, RZ, 0x361b1b2d ;  /* 0x361b1b2dff107424 */ /* 0x000fc400078e00ff */
[----:B------:R-:W-:Y:S01]  /*7120*/  IMAD.MOV.U32 R18, RZ, RZ, -0x4ba5a512 ;  /* 0xb45a5aeeff127424 */ /* 0x000fe200078e00ff */
[----:B------:R0:W-:Y:S01]  /*7130*/  STL.128 [R1+0x2f0], R8 ;  /* 0x0002f00801007387 */ /* 0x0001e20000100c00 */
[----:B------:R-:W-:Y:S01]  /*7140*/  IMAD.MOV.U32 R19, RZ, RZ, 0x5ba0a0fb ;  /* 0x5ba0a0fbff137424 */ /* 0x000fe200078e00ff */
[----:B--2---:R-:W-:Y:S01]  /*7150*/  MOV R5, 0x24121236 ;  /* 0x2412123600057802 */ /* 0x004fe20000000f00 */
[----:B------:R-:W-:Y:S02]  /*7160*/  IMAD.MOV.U32 R4, RZ, RZ, 0xe070709 ;  /* 0x0e070709ff047424 */ /* 0x000fe400078e00ff */
[----:B---3--:R-:W-:Y:S02]  /*7170*/  HFMA2 R14, -RZ, RZ, 133.5, 0.069580078125 ;  /* 0x582c2c74ff0e7431 */ /* 0x008fe400000001ff */
[----:B------:R-:W-:Y:S01]  /*7180*/  IMAD.MOV.U32 R6, RZ, RZ, 0x1b80809b ;  /* 0x1b80809bff067424 */ /* 0x000fe200078e00ff */
[----:B------:R1:W-:Y:S01]  /*7190*/  STL.128 [R1+0x310], R16 ;  /* 0x0003101001007387 */ /* 0x0003e20000100c00 */
[----:B------:R-:W-:-:S02]  /*71a0*/  IMAD.MOV.U32 R7, RZ, RZ, -0x201d1dc3 ;  /* 0xdfe2e23dff077424 */ /* 0x000fc400078e00ff */
[----:B------:R-:W-:Y:S02]  /*71b0*/  IMAD.MOV.U32 R12, RZ, RZ, 0x1209091b ;  /* 0x1209091bff0c7424 */ /* 0x000fe400078e00ff */
[----:B------:R-:W-:Y:S01]  /*71c0*/  IMAD.MOV.U32 R13, RZ, RZ, 0x1d83839e ;  /* 0x1d83839eff0d7424 */ /* 0x000fe200078e00ff */
[----:B------:R2:W-:Y:S01]  /*71d0*/  STL.128 [R1+0x2e0], R4 ;  /* 0x0002e00401007387 */ /* 0x0005e20000100c00 */
[----:B------:R-:W-:Y:S02]  /*71e0*/  IMAD.MOV.U32 R15, RZ, RZ, 0x341a1a2e ;  /* 0x341a1a2eff0f7424 */ /* 0x000fe400078e00ff */
[----:B0-----:R-:W-:Y:S02]  /*71f0*/  HFMA2 R10, -RZ, RZ, 395.75, 0.11627197265625 ;  /* 0x5e2f2f71ff0a7431 */ /* 0x001fe400000001ff */
[----:B------:R-:W-:Y:S01]  /*7200*/  IMAD.MOV.U32 R8, RZ, RZ, 0x5229297b ;  /* 0x5229297bff087424 */ /* 0x000fe200078e00ff */
[----:B------:R0:W-:Y:S01]  /*7210*/  STL.128 [R1+0x300], R12 ;  /* 0x0003000c01007387 */ /* 0x0001e20000100c00 */
[----:B------:R-:W-:-:S02]  /*7220*/  IMAD.MOV.U32 R9, RZ, RZ, -0x221c1cc2 ;  /* 0xdde3e33eff097424 */ /* 0x000fc400078e00ff */
[----:B------:R-:W-:Y:S02]  /*7230*/  IMAD.MOV.U32 R11, RZ, RZ, 0x13848497 ;  /* 0x13848497ff0b7424 */ /* 0x000fe400078e00ff */
[----:B-1----:R-:W-:Y:S02]  /*7240*/  HFMA2 R16, -RZ, RZ, 2.0625, 0.008544921875 ;  /* 0x40202060ff107431 */ /* 0x002fe400000001ff */
[----:B------:R-:W-:Y:S01]  /*7250*/  IMAD.MOV.U32 R17, RZ, RZ, -0x1c0303e1 ;  /* 0xe3fcfc1fff117424 */ /* 0x000fe200078e00ff */
[----:B------:R-:W-:Y:S01]  /*7260*/  MOV R19, 0xb65b5bed ;  /* 0xb65b5bed00137802 */ /* 0x000fe20000000f00 */
[----:B------:R-:W-:Y:S01]  /*7270*/  IMAD.MOV.U32 R18, RZ, RZ, 0x79b1b1c8 ;  /* 0x79b1b1c8ff127424 */ /* 0x000fe200078e00ff */
[----:B------:R1:W-:Y:S01]  /*7280*/  STL.128 [R1+0x330], R8 ;  /* 0x0003300801007387 */ /* 0x0003e20000100c00 */
[----:B--2---:R-:W-:Y:S02]  /*7290*/  HFMA2 R4, -RZ, RZ, -0.016876220703125, 55.6875 ;  /* 0xa45252f6ff047431 */ /* 0x004fe400000001ff */
        /* <DEDUP_REMOVED lines=8> */
[----:B------:R-:W-:-:S02]  /*7320*/  IMAD.MOV.U32 R14, RZ, RZ, RZ ;  /* 0x000000ffff0e7224 */ /* 0x000fc400078e00ff */
[----:B-1----:R-:W-:Y:S01]  /*7330*/  IMAD.MOV.U32 R8, RZ, RZ, -0x6bb5b522 ;  /* 0x944a4adeff087424 */ /* 0x002fe200078e00ff */
[----:B------:R-:W-:Y:S01]  /*7340*/  MOV R9, 0x984c4cd4 ;  /* 0x984c4cd400097802 */ /* 0x000fe20000000f00 */
[----:B------:R-:W-:Y:S01]  /*7350*/  IMAD.MOV.U32 R10, RZ, RZ, -0x4fa7a718 ;  /* 0xb05858e8ff0a7424 */ /* 0x000fe200078e00ff */
[----:B------:R1:W-:Y:S01]  /*7360*/  STL.128 [R1+0x340], R12 ;  /* 0x0003400c01007387 */ /* 0x0003e20000100c00 */
[----:B------:R-:W-:Y:S02]  /*7370*/  IMAD.MOV.U32 R11, RZ, RZ, -0x7a3030b6 ;  /* 0x85cfcf4aff0b7424 */ /* 0x000fe400078e00ff */
[----:B--2---:R-:W-:Y:S02]  /*7380*/  HFMA2 R18, -RZ, RZ, 1587, 0.2291259765625 ;  /* 0x66333355ff127431 */ /* 0x004fe400000001ff */
[----:B------:R-:W-:Y:S01]  /*7390*/  IMAD.MOV.U32 R16, RZ, RZ, -0x79bcbc3b ;  /* 0x864343c5ff107424 */ /* 0x000fe200078e00ff */
[----:B------:R2:W-:Y:S01]  /*73a0*/  STL.128 [R1+0x370], R8 ;  /* 0x0003700801007387 */ /* 0x0005e20000100c00 */
[----:B------:R-:W-:-:S02]  /*73b0*/  IMAD.MOV.U32 R17, RZ, RZ, -0x65b2b229 ;  /* 0x9a4d4dd7ff117424 */ /* 0x000fc400078e00ff */
[----:B0-----:R-:W-:Y:S02]  /*73c0*/  HFMA2 R6, -RZ, RZ, 1982, -1.7119140625 ;  /* 0x67bebed9ff067431 */ /* 0x001fe400000001ff */
[----:B------:R-:W-:Y:S02]  /*73d0*/  IMAD.MOV.U32 R19, RZ, RZ, 0x11858594 ;  /* 0x11858594ff137424 */ /* 0x000fe400078e00ff */
[----:B------:R-:W-:Y:S02]  /*73e0*/  IMAD.MOV.U32 R4, RZ, RZ, -0x2b959542 ;  /* 0xd46a6abeff047424 */ /* 0x000fe400078e00ff */
[----:B------:R-:W-:Y:S01]  /*73f0*/  IMAD.MOV.U32 R5, RZ, RZ, -0x723434ba ;  /* 0x8dcbcb46ff057424 */ /* 0x000fe200078e00ff */
[----:B------:R0:W-:Y:S01]  /*7400*/  STL.128 [R1+0x390], R16 ;  /* 0x0003901001007387 */ /* 0x0001e20000100c00 */
[----:B------:R-:W-:Y:S02]  /*7410*/  IMAD.MOV.U32 R7, RZ, RZ, 0x7239394b ;  /* 0x7239394bff077424 */ /* 0x000fe400078e00ff */
[----:B-1----:R-:W-:-:S02]  /*7420*/  HFMA2 R12, -RZ, RZ, -0.9765625, -35.34375 ;  /* 0xbbd0d06bff0c7431 */ /* 0x002fc400000001ff */
[----:B------:R-:W-:Y:S01]  /*7430*/  IMAD.MOV.U32 R13, RZ, RZ, -0x3a1010d6 ;  /* 0xc5efef2aff0d7424 */ /* 0x000fe200078e00ff */
[----:B------:R-:W-:Y:S01]  /*7440*/  MOV R15, 0xedfbfb16 ;  /* 0xedfbfb16000f7802 */ /* 0x000fe20000000f00 */
[----:B------:R-:W-:Y:S01]  /*7450*/  IMAD.MOV.U32 R14, RZ, RZ, 0x4faaaae5 ;  /* 0x4faaaae5ff0e7424 */ /* 0x000fe200078e00ff */
[----:B------:R1:W-:Y:S01]  /*7460*/  STL.128 [R1+0x360], R4 ;  /* 0x0003600401007387 */ /* 0x0003e20000100c00 */
[----:B--2---:R-:W-:Y:S02]  /*7470*/  HFMA2 R8, -RZ, RZ, -0.0084228515625, 39.5 ;  /* 0xa05050f0ff087431 */ /* 0x004fe400000001ff */
[----:B------:R-:W-:Y:S01]  /*7480*/  IMAD.MOV.U32 R9, RZ, RZ, 0x783c3c44 ;  /* 0x783c3c44ff097424 */ /* 0x000fe200078e00ff */
[----:B------:R-:W-:Y:S01]  /*7490*/  MOV R11, 0x4ba8a8e3 ;  /* 0x4ba8a8e3000b7802 */ /* 0x000fe20000000f00 */
[----:B------:R-:W-:Y:S01]  /*74a0*/  IMAD.MOV.U32 R10, RZ, RZ, 0x259f9fba ;  /* 0x259f9fbaff0a7424 */ /* 0x000fe200078e00ff */
[----:B------:R2:W-:Y:S04]  /*74b0*/  STL.128 [R1+0x380], R12 ;  /* 0x0003800c01007387 */ /* 0x0005e80000100c00 */
[----:B------:R3:W-:Y:S01]  /*74c0*/  STL.128 [R1+0x3b0], R8 ;  /* 0x0003b00801007387 */ /* 0x0007e20000100c00 */
[----:B0-----:R-:W-:Y:S01]  /*74d0*/  IMAD.MOV.U32 R16, RZ, RZ, 0x3f9292ad ;  /* 0x3f9292adff107424 */ /* 0x001fe200078e00ff */
[----:B------:R-:W-:Y:S01]  /*74e0*/  MOV R17, 0x219d9dbc ;  /* 0x219d9dbc00117802 */ /* 0x000fe20000000f00 */
[----:B------:R-:W-:-:S02]  /*74f0*/  IMAD.MOV.U32 R18, RZ, RZ, 0x70383848 ;  /* 0x70383848ff127424 */ /* 0x000fc400078e00ff */
[----:B------:R-:W-:Y:S01]  /*7500*/  IMAD.MOV.U32 R19, RZ, RZ, -0xe0a0afc ;  /* 0xf1f5f504ff137424 */ /* 0x000fe200078e00ff */
[----:B-1----:R-:W-:Y:S01]  /*7510*/  MOV R5, 0xe9f9f910 ;  /* 0xe9f9f91000057802 */ /* 0x002fe20000000f00 */
[----:B------:R-:W-:Y:S02]  /*7520*/  IMAD.MOV.U32 R4, RZ, RZ, -0x75baba31 ;  /* 0x8a4545cfff047424 */ /* 0x000fe400078e00ff */
[----:B------:R-:W-:Y:S01]  /*7530*/  IMAD.MOV.U32 R6, RZ, RZ, 0x4020206 ;  /* 0x04020206ff067424 */ /* 0x000fe200078e00ff */
[----:B------:R0:W-:Y:S01]  /*7540*/  STL.128 [R1+0x3d0], R16 ;  /* 0x0003d01001007387 */ /* 0x0001e20000100c00 */
[----:B------:R-:W-:Y:S02]  /*7550*/  IMAD.MOV.U32 R7, RZ, RZ, -0x180807f ;  /* 0xfe7f7f81ff077424 */ /* 0x000fe400078e00ff */
[----:B--2---:R-:W-:Y:S02]  /*7560*/  HFMA2 R14, -RZ, RZ, -3.814697265625e-06, 2.375 ;  /* 0x804040c0ff0e7431 */ /* 0x004fe400000001ff */
[----:B------:R-:W-:-:S02]  /*7570*/  IMAD.MOV.U32 R12, RZ, RZ, -0x5daeae0d ;  /* 0xa25151f3ff0c7424 */ /* 0x000fc400078e00ff */
[----:B------:R-:W-:Y:S01]  /*7580*/  IMAD.MOV.U32 R13, RZ, RZ, 0x5da3a3fe ;  /* 0x5da3a3feff0d7424 */ /* 0x000fe200078e00ff */
[----:B---3--:R-:W-:Y:S01]  /*7590*/  MOV R10, 0xfdf3f30e ;  /* 0xfdf3f30e000a7802 */ /* 0x008fe20000000f00 */
[----:B------:R-:W-:Y:S01]  /*75a0*/  IMAD.MOV.U32 R8, RZ, RZ, 0x20101030 ;  /* 0x20101030ff087424 */ /* 0x000fe200078e00ff */
[----:B------:R1:W-:Y:S01]  /*75b0*/  STL.128 [R1+0x3a0], R4 ;  /* 0x0003a00401007387 */ /* 0x0003e20000100c00 */
[----:B------:R-:W-:Y:S02]  /*75c0*/  IMAD.MOV.U32 R9, RZ, RZ, -0x1a0000e6 ;  /* 0xe5ffff1aff097424 */ /* 0x000fe400078e00ff */
[----:B------:R-:W-:Y:S02]  /*75d0*/  IMAD.MOV.U32 R11, RZ, RZ, -0x402d2d93 ;  /* 0xbfd2d26dff0b7424 */ /* 0x000fe400078e00ff */
[----:B------:R-:W-:-:S03]  /*75e0*/  IMAD.MOV.U32 R15, RZ, RZ, 0x58f8f8a ;  /* 0x058f8f8aff0f7424 */ /* 0x000fc600078e00ff */
[----:B------:R2:W-:Y:S01]  /*75f0*/  STL.128 [R1+0x3f0], R8 ;  /* 0x0003f00801007387 */ /* 0x0005e20000100c00 */
[----:B0-----:R-:W-:Y:S01]  /*7600*/  HFMA2 R19, -RZ, RZ, 0.09515380859375, 0.00176334381103515625 ;  /* 0x2e171739ff137431 */ /* 0x001fe200000001ff */
[----:B------:R-:W-:Y:S01]  /*7610*/  MOV R16, 0xbe5f5fe1 ;  /* 0xbe5f5fe100107802 */ /* 0x000fe20000000f00 */
[----:B------:R-:W-:Y:S01]  /*7620*/  IMAD.MOV.U32 R17, RZ, RZ, 0x359797a2 ;  /* 0x359797a2ff117424 */ /* 0x000fe200078e00ff */
[----:B------:R0:W-:Y:S01]  /*7630*/  STL.128 [R1+0x3c0], R12 ;  /* 0x0003c00c01007387 */ /* 0x0001e20000100c00 */
[----:B------:R-:W-:Y:S02]  /*7640*/  IMAD.MOV.U32 R18, RZ, RZ, -0x77bbbb34 ;  /* 0x884444ccff127424 */ /* 0x000fe400078e00ff */
[----:B-1----:R-:W-:Y:S02]  /*7650*/  HFMA2 R4, -RZ, RZ, 990, -1.2177734375 ;  /* 0x63bcbcdfff047431 */ /* 0x002fe400000001ff */
[----:B------:R-:W-:Y:S01]  /*7660*/  IMAD.MOV.U32 R5, RZ, RZ, 0x77b6b6c1 ;  /* 0x77b6b6c1ff057424 */ /* 0x000fe200078e00ff */
[----:B------:R-:W-:Y:S01]  /*7670*/  MOV R7, 0x42212163 ;  /* 0x4221216300077802 */ /* 0x000fe20000000f00 */
[----:B------:R-:W-:Y:S01]  /*7680*/  IMAD.MOV.U32 R6, RZ, RZ, -0x5025258b ;  /* 0xafdada75ff067424 */ /* 0x000fe200078e00ff */
[----:B------:R1:W-:Y:S01]  /*7690*/  STL.128 [R1+0x410], R16 ;  /* 0x0004101001007387 */ /* 0x0003e20000100c00 */
[----:B--2---:R-:W-:-:S02]  /*76a0*/  HFMA2 R9, -RZ, RZ, -0.79541015625, 377.75 ;  /* 0xba5d5de7ff097431 */ /* 0x004fc400000001ff */
[----:B------:R-:W-:Y:S01]  /*76b0*/  IMAD.MOV.U32 R8, RZ, RZ, -0x379b9b54 ;  /* 0xc86464acff087424 */ /* 0x000fe200078e00ff */
[----:B------:R2:W-:Y:S01]  /*76c0*/  STL.128 [R1+0x3e0], R4 ;  /* 0x0003e00401007387 */ /* 0x0005e20000100c00 */
[----:B------:R-:W-:Y:S02]  /*76d0*/  IMAD.MOV.U32 R10, RZ, RZ, 0x3219192b ;  /* 0x3219192bff0a7424 */ /* 0x000fe400078e00ff */
[----:B0-----:R-:W-:Y:S02]  /*76e0*/  HFMA2 R13, -RZ, RZ, 0.00197601318359375, 0.00024890899658203125 ;  /* 0x180c0c14ff0d7431 */ /* 0x001fe400000001ff */
[----:B------:R-:W-:Y:S02]  /*76f0*/  IMAD.MOV.U32 R11, RZ, RZ, -0x198c8c6b ;  /* 0xe6737395ff0b7424 */ /* 0x000fe400078e00ff */
[----:B------:R-:W-:Y:S02]  /*7700*/  IMAD.MOV.U32 R12, RZ, RZ, -0x7e3232b4 ;  /* 0x81cdcd4cff0c7424 */ /* 0x000fe400078e00ff */
[----:B------:R-:W-:Y:S01]  /*7710*/  IMAD.MOV.U32 R14, RZ, RZ, 0x26131335 ;  /* 0x26131335ff0e7424 */ /* 0x000fe200078e00ff */
[----:B------:R0:W-:Y:S01]  /*7720*/  STL.128 [R1+0x430], R8 ;  /* 0x0004300801007387 */ /* 0x0001e20000100c00 */
[----:B------:R-:W-:Y:S01]  /*7730*/  IMAD.MOV.U32 R15, RZ, RZ, -0x3c1313d1 ;  /* 0xc3ecec2fff0f7424 */ /* 0x000fe200078e00ff */
[----:B-1----:R-:W-:Y:S01]  /*7740*/  MOV R18, 0x3b9090ab ;  /* 0x3b9090ab00127802 */ /* 0x002fe20000000f00 */
[----:B------:R-:W-:-:S02]  /*7750*/  IMAD.MOV.U32 R16, RZ, RZ, 0x44222266 ;  /* 0x44222266ff107424 */ /* 0x000fc400078e00ff */
[----:B------:R-:W-:Y:S01]  /*7760*/  IMAD.MOV.U32 R17, RZ, RZ, 0x542a2a7e ;  /* 0x542a2a7eff117424 */ /* 0x000fe200078e00ff */
[----:B------:R1:W-:Y:S01]  /*7770*/  STL.128 [R1+0x400], R12 ;  /* 0x0004000c01007387 */ /* 0x0003e20000100c00 */
[----:B------:R-:W-:Y:S01]  /*7780*/  IMAD.MOV.U32 R19, RZ, RZ, 0xb888883 ;  /* 0x0b888883ff137424 */ /* 0x000fe200078e00ff */
[----:B--2---:R-:W-:Y:S01]  /*7790*/  MOV R6, 0xfc7e7e82 ;  /* 0xfc7e7e8200067802 */ /* 0x004fe20000000f00 */
[----:B------:R-:W-:Y:S02]  /*77a0*/  IMAD.MOV.U32 R4, RZ, RZ, -0x6c3b3ba9 ;  /* 0x93c4c457ff047424 */ /* 0x000fe400078e00ff */
[----:B------:R-:W-:Y:S01]  /*77b0*/  IMAD.MOV.U32 R5, RZ, RZ, 0x55a7a7f2 ;  /* 0x55a7a7f2ff057424 */ /* 0x000fe200078e00ff */
[----:B------:R2:W-:Y:S01]  /*77c0*/  STL.128 [R1+0x450], R16 ;  /* 0x0004501001007387 */ /* 0x0005e20000100c00 */
[----:B------:R-:W-:Y:S02]  /*77d0*/  IMAD.MOV.U32 R7, RZ, RZ, 0x7a3d3d47 ;  /* 0x7a3d3d47ff077424 */ /* 0x000fe400078e00ff */
[----:B0-----:R-:W-:Y:S01]  /*77e0*/  HFMA2 R11, -RZ, RZ, -0.09149169921875, -238.75 ;  /* 0xaddbdb76ff0b7431 */ /* 0x001fe200000001ff */
[----:B------:R-:W-:Y:S01]  /*77f0*/  MOV R8, 0xa7dede79 ;  /* 0xa7dede7900087802 */ /* 0x000fe20000000f00 */
[----:B------:R-:W-:Y:S01]  /*7800*/  IMAD.MOV.U32 R9, RZ, RZ, -0x43a1a11e ;  /* 0xbc5e5ee2ff097424 */ /* 0x000fe200078e00ff */
[----:B------:R0:W-:Y:S01]  /*7810*/  STL.128 [R1+0x420], R4 ;  /* 0x0004200401007387 */ /* 0x0001e20000100c00 */
[----:B------:R-:W-:-:S02]  /*7820*/  IMAD.MOV.U32 R10, RZ, RZ, 0x160b0b1d ;  /* 0x160b0b1dff0a7424 */ /* 0x000fc400078e00ff */
[----:B-1----:R-:W-:Y:S01]  /*7830*/  HFMA2 R15, -RZ, RZ, -0.015350341796875, -287.75 ;  /* 0xa3dcdc7fff0f7431 */ /* 0x002fe200000001ff */
[----:B------:R-:W-:Y:S01]  /*7840*/  MOV R12, 0xc06060a0 ;  /* 0xc06060a0000c7802 */ /* 0x000fe20000000f00 */
[----:B------:R-:W-:Y:S01]  /*7850*/  IMAD.MOV.U32 R13, RZ, RZ, 0x19818198 ;  /* 0x19818198ff0d7424 */ /* 0x000fe200078e00ff */
[----:B------:R1:W-:Y:S01]  /*7860*/  STL.128 [R1+0x470], R8 ;  /* 0x0004700801007387 */ /* 0x0003e20000100c00 */
[----:B------:R-:W-:Y:S02]  /*7870*/  IMAD.MOV.U32 R14, RZ, RZ, -0x61b0b02f ;  /* 0x9e4f4fd1ff0e7424 */ /* 0x000fe400078e00ff */
[----:B--2---:R-:W-:Y:S02]  /*7880*/  HFMA2 R17, -RZ, RZ, 0.000245571136474609375, 9.214878082275390625e-05 ;  /* 0x0c06060aff117431 */ /* 0x004fe400000001ff */
[----:B------:R-:W-:Y:S02]  /*7890*/  IMAD.MOV.U32 R16, RZ, RZ, -0x6db6b625 ;  /* 0x924949dbff107424 */ /* 0x000fe400078e00ff */
[----:B------:R-:W-:Y:S01]  /*78a0*/  IMAD.MOV.U32 R18, RZ, RZ, 0x4824246c ;  /* 0x4824246cff127424 */ /* 0x000fe200078e00ff */
[----:B------:R2:W-:Y:S01]  /*78b0*/  STL.128 [R1+0x440], R12 ;  /* 0x0004400c01007387 */ /* 0x0005e20000100c00 */
[----:B------:R-:W-:-:S02]  /*78c0*/  IMAD.MOV.U32 R19, RZ, RZ, -0x47a3a31c ;  /* 0xb85c5ce4ff137424 */ /* 0x000fc400078e00ff */
[----:B0-----:R-:W-:Y:S02]  /*78d0*/  HFMA2 R5, -RZ, RZ, -7.9296875, -6308 ;  /* 0xc7eeee29ff057431 */ /* 0x001fe400000001ff */
[----:B------:R-:W-:Y:S02]  /*78e0*/  IMAD.MOV.U32 R4, RZ, RZ, -0x73b9b936 ;  /* 0x8c4646caff047424 */ /* 0x000fe400078e00ff */
[----:B------:R-:W-:Y:S01]  /*78f0*/  IMAD.MOV.U32 R6, RZ, RZ, 0x6bb8b8d3 ;  /* 0x6bb8b8d3ff067424 */ /* 0x000fe200078e00ff */
[----:B------:R0:W-:Y:S01]  /*7900*/  STL.128 [R1+0x490], R16 ;  /* 0x0004901001007387 */ /* 0x0001e20000100c00 */
[----:B------:R-:W-:Y:S01]  /*7910*/  IMAD.MOV.U32 R7, RZ, RZ, 0x2814143c ;  /* 0x2814143cff077424 */ /* 0x000fe200078e00ff */
[----:B-1----:R-:W-:Y:S01]  /*7920*/  MOV R10, 0xd3e4e437 ;  /* 0xd3e4e437000a7802 */ /* 0x002fe20000000f00 */
[----:B------:R-:W-:Y:S02]  /*7930*/  IMAD.MOV.U32 R8, RZ, RZ, 0x399191a8 ;  /* 0x399191a8ff087424 */ /* 0x000fe400078e00ff */
[----:B------:R-:W-:Y:S01]  /*7940*/  IMAD.MOV.U32 R9, RZ, RZ, 0x319595a4 ;  /* 0x319595a4ff097424 */ /* 0x000fe200078e00ff */
[----:B------:R1:W-:Y:S01]  /*7950*/  STL.128 [R1+0x460], R4 ;  /* 0x0004600401007387 */ /* 0x0003e20000100c00 */
[----:B------:R-:W-:-:S02]  /*7960*/  IMAD.MOV.U32 R11, RZ, RZ, -0xd868675 ;  /* 0xf279798bff0b7424 */ /* 0x000fc400078e00ff */
[----:B--2---:R-:W-:Y:S01]  /*7970*/  IMAD.MOV.U32 R12, RZ, RZ, -0x241f1fc5 ;  /* 0xdbe0e03bff0c7424 */ /* 0x004fe200078e00ff */
[----:B------:R-:W-:Y:S01]  /*7980*/  MOV R14, 0x743a3a4e ;  /* 0x743a3a4e000e7802 */ /* 0x000fe20000000f00 */
[----:B------:R-:W-:Y:S01]  /*7990*/  IMAD.MOV.U32 R13, RZ, RZ, 0x64323256 ;  /* 0x64323256ff0d7424 */ /* 0x000fe200078e00ff */
[----:B------:R2:W-:Y:S01]  /*79a0*/  STL.128 [R1+0x4b0], R8 ;  /* 0x0004b00801007387 */ /* 0x0005e20000100c00 */
[----:B------:R-:W-:Y:S02]  /*79b0*/  IMAD.MOV.U32 R15, RZ, RZ, 0x140a0a1e ;  /* 0x140a0a1eff0f7424 */ /* 0x000fe400078e00ff */
[----:B0-----:R-:W-:Y:S01]  /*79c0*/  HFMA2 R19, -RZ, RZ, 11.3203125, -0.0458984375 ;  /* 0x49a9a9e0ff137431 */ /* 0x001fe200000001ff */
[----:B------:R-:W-:Y:S01]  /*79d0*/  MOV R16, 0x18d8d8c ;  /* 0x018d8d8c00107802 */ /* 0x000fe20000000f00 */
[----:B------:R-:W-:Y:S01]  /*79e0*/  IMAD.MOV.U32 R17, RZ, RZ, -0x4e2a2a9c ;  /* 0xb1d5d564ff117424 */ /* 0x000fe200078e00ff */
[----:B------:R0:W-:Y:S01]  /*79f0*/  STL.128 [R1+0x480], R12 ;  /* 0x0004800c01007387 */ /* 0x0001e20000100c00 */
[----:B------:R-:W-:-:S02]  /*7a00*/  IMAD.MOV.U32 R18, RZ, RZ, -0x63b1b12e ;  /* 0x9c4e4ed2ff127424 */ /* 0x000fc400078e00ff */
[----:B-1----:R-:W-:Y:S01]  /*7a10*/  HFMA2 R7, -RZ, RZ, -4.3828125, 851 ;  /* 0xc46262a6ff077431 */ /* 0x002fe200000001ff */
[----:B------:R-:W-:Y:S01]  /*7a20*/  MOV R4, 0x9fc2c25d ;  /* 0x9fc2c25d00047802 */ /* 0x000fe20000000f00 */
[----:B------:R-:W-:Y:S01]  /*7a30*/  IMAD.MOV.U32 R5, RZ, RZ, -0x422c2c92 ;  /* 0xbdd3d36eff057424 */ /* 0x000fe200078e00ff */
[----:B------:R1:W-:Y:S01]  /*7a40*/  STL.128 [R1+0x4d0], R16 ;  /* 0x0004d01001007387 */ /* 0x0003e20000100c00 */
[----:B------:R-:W-:Y:S02]  /*7a50*/  IMAD.MOV.U32 R6, RZ, RZ, 0x43acacef ;  /* 0x43acacefff067424 */ /* 0x000fe400078e00ff */
[----:B--2---:R-:W-:Y:S02]  /*7a60*/  HFMA2 R9, -RZ, RZ, -18336, 53696 ;  /* 0xf47a7a8eff097431 */ /* 0x004fe400000001ff */
[----:B------:R-:W-:Y:S02]  /*7a70*/  IMAD.MOV.U32 R8, RZ, RZ, -0x359a9a51 ;  /* 0xca6565afff087424 */ /* 0x000fe400078e00ff */
[----:B------:R-:W-:Y:S01]  /*7a80*/  IMAD.MOV.U32 R10, RZ, RZ, 0x47aeaee9 ;  /* 0x47aeaee9ff0a7424 */ /* 0x000fe200078e00ff */
[----:B------:R2:W-:Y:S01]  /*7a90*/  STL.128 [R1+0x4a0], R4 ;  /* 0x0004a00401007387 */ /* 0x0005e20000100c00 */
[----:B------:R-:W-:-:S02]  /*7aa0*/  IMAD.MOV.U32 R11, RZ, RZ, 0x10080818 ;  /* 0x10080818ff0b7424 */ /* 0x000fc400078e00ff */
[----:B0-----:R-:W-:Y:S02]  /*7ab0*/  HFMA2 R13, -RZ, RZ, -0.00023746490478515625, -8.5234375 ;  /* 0x8bc8c843ff0d7431 */ /* 0x001fe400000001ff */
[----:B------:R-:W-:Y:S01]  /*7ac0*/  IMAD.MOV.U32 R12, RZ, RZ, -0x2a1818ce ;  /* 0xd5e7e732ff0c7424 */ /* 0x000fe200078e00ff */
[----:B------:R0:W-:Y:S01]  /*7ad0*/  STL.128 [R1+0x4f0], R8 ;  /* 0x0004f00801007387 */ /* 0x0001e20000100c00 */
[----:B------:R-:W-:Y:S02]  /*7ae0*/  IMAD.MOV.U32 R14, RZ, RZ, 0x6e373759 ;  /* 0x6e373759ff0e7424 */ /* 0x000fe400078e00ff */
[----:B------:R-:W-:Y:S01]  /*7af0*/  IMAD.MOV.U32 R15, RZ, RZ, -0x25929249 ;  /* 0xda6d6db7ff0f7424 */ /* 0x000fe200078e00ff */
[----:B-1----:R-:W-:Y:S01]  /*7b00*/  MOV R18, 0x73b4b4c7 ;  /* 0x73b4b4c700127802 */ /* 0x002fe20000000f00 */
[----:B------:R-:W-:Y:S02]  /*7b10*/  IMAD.MOV.U32 R16, RZ, RZ, 0x381c1c24 ;  /* 0x381c1c24ff107424 */ /* 0x000fe400078e00ff */
[----:B------:R-:W-:Y:S01]  /*7b20*/  IMAD.MOV.U32 R17, RZ, RZ, 0x57a6a6f1 ;  /* 0x57a6a6f1ff117424 */ /* 0x000fe200078e00ff */
[----:B------:R1:W-:Y:S01]  /*7b30*/  STL.128 [R1+0x4c0], R12 ;  /* 0x0004c00c01007387 */ /* 0x0003e20000100c00 */
[----:B------:R-:W-:Y:S01]  /*7b40*/  IMAD.MOV.U32 R19, RZ, RZ, -0x683939af ;  /* 0x97c6c651ff137424 */ /* 0x000fe200078e00ff */
[----:B--2---:R-:W-:Y:S01]  /*7b50*/  MOV R6, 0xf3f4f407 ;  /* 0xf3f4f40700067802 */ /* 0x004fe20000000f00 */
[----:B------:R-:W-:-:S02]  /*7b60*/  IMAD.MOV.U32 R4, RZ, RZ, -0x2793934c ;  /* 0xd86c6cb4ff047424 */ /* 0x000fc400078e00ff */
[----:B------:R-:W-:Y:S01]  /*7b70*/  IMAD.MOV.U32 R5, RZ, RZ, -0x53a9a906 ;  /* 0xac5656faff057424 */ /* 0x000fe200078e00ff */
[----:B------:R2:W-:Y:S01]  /*7b80*/  STL.128 [R1+0x510], R16 ;  /* 0x0005101001007387 */ /* 0x0005e20000100c00 */
[----:B------:R-:W-:Y:S02]  /*7b90*/  IMAD.MOV.U32 R7, RZ, RZ, -0x301515db ;  /* 0xcfeaea25ff077424 */ /* 0x000fe400078e00ff */
[----:B0-----:R-:W-:Y:S01]  /*7ba0*/  HFMA2 R11, -RZ, RZ, 0.000460147857666015625, -0.00019896030426025390625 ;  /* 0x0f8a8a85ff0b7431 */ /* 0x001fe200000001ff */
[----:B------:R-:W-:Y:S01]  /*7bb0*/  MOV R8, 0x964b4bdd ;  /* 0x964b4bdd00087802 */ /* 0x000fe20000000f00 */
[----:B------:R-:W-:Y:S02]  /*7bc0*/  IMAD.MOV.U32 R9, RZ, RZ, 0x61bdbddc ;  /* 0x61bdbddcff097424 */ /* 0x000fe400078e00ff */
[----:B------:R-:W-:Y:S01]  /*7bd0*/  IMAD.MOV.U32 R10, RZ, RZ, 0xd8b8b86 ;  /* 0x0d8b8b86ff0a7424 */ /* 0x000fe200078e00ff */
[----:B------:R0:W-:Y:S01]  /*7be0*/  STL.128 [R1+0x4e0], R4 ;  /* 0x0004e00401007387 */ /* 0x0001e20000100c00 */
[----:B-1----:R-:W-:-:S03]  /*7bf0*/  HFMA2 R15, -RZ, RZ, 267.5, 0.1007080078125 ;  /* 0x5c2e2e72ff0f7431 */ /* 0x002fc600000001ff */
[----:B------:R1:W-:Y:S01]  /*7c00*/  STL.128 [R1+0x530], R8 ;  /* 0x0005300801007387 */ /* 0x0003e20000100c00 */
[----:B------:R-:W-:Y:S01]  /*7c10*/  MOV R12, 0x6fbabad5 ;  /* 0x6fbabad5000c7802 */ /* 0x000fe20000000f00 */
[----:B------:R-:W-:Y:S02]  /*7c20*/  IMAD.MOV.U32 R13, RZ, RZ, -0xf878778 ;  /* 0xf0787888ff0d7424 */ /* 0x000fe400078e00ff */
[----:B------:R-:W-:Y:S02]  /*7c30*/  IMAD.MOV.U32 R14, RZ, RZ, 0x4a25256f ;  /* 0x4a25256fff0e7424 */ /* 0x000fe400078e00ff */
[----:B--2---:R-:W-:Y:S02]  /*7c40*/  HFMA2 R17, -RZ, RZ, 9.1731548309326171875e-05, 4.6074390411376953125e-05 ;  /* 0x06030305ff117431 */ /* 0x004fe400000001ff */
[----:B------:R-:W-:Y:S02]  /*7c50*/  IMAD.MOV.U32 R16, RZ, RZ, -0x6fb7b728 ;  /* 0x904848d8ff107424 */ /* 0x000fe400078e00ff */
[----:B------:R-:W-:Y:S01]  /*7c60*/  IMAD.MOV.U32 R18, RZ, RZ, -0x80909ff ;  /* 0xf7f6f601ff127424 */ /* 0x000fe200078e00ff */
[----:B------:R2:W-:Y:S01]  /*7c70*/  STL.128 [R1+0x500], R12 ;  /* 0x0005000c01007387 */ /* 0x0005e20000100c00 */
[----:B------:R-:W-:-:S02]  /*7c80*/  IMAD.MOV.U32 R19, RZ, RZ, 0x1c0e0e12 ;  /* 0x1c0e0e12ff137424 */ /* 0x000fc400078e00ff */
[----:B0-----:R-:W-:Y:S02]  /*7c90*/  HFMA2 R5, -RZ, RZ, -0.01145172119140625, -351 ;  /* 0xa1dddd7cff057431 */ /* 0x001fe400000001ff */
[----:B------:R-:W-:Y:S02]  /*7ca0*/  IMAD.MOV.U32 R4, RZ, RZ, -0x341717dd ;  /* 0xcbe8e823ff047424 */ /* 0x000fe400078e00ff */
[----:B------:R-:W-:Y:S01]  /*7cb0*/  IMAD.MOV.U32 R6, RZ, RZ, -0x178b8b64 ;  /* 0xe874749cff067424 */ /* 0x000fe200078e00ff */
[----:B-1----:R-:W-:Y:S01]  /*7cc0*/  MOV R10, 0x3a1d1d27 ;  /* 0x3a1d1d27000a7802 */ /* 0x002fe20000000f00 */
[----:B------:R-:W-:Y:S01]  /*7cd0*/  IMAD.MOV.U32 R8, RZ, RZ, 0x17868691 ;  /* 0x17868691ff087424 */ /* 0x000fe200078e00ff */
[----:B------:R0:W-:Y:S01]  /*7ce0*/  STL.128 [R1+0x550], R16 ;  /* 0x0005501001007387 */ /* 0x0001e20000100c00 */
[----:B------:R-:W-:Y:S02]  /*7cf0*/  IMAD.MOV.U32 R9, RZ, RZ, -0x663e3ea8 ;  /* 0x99c1c158ff097424 */ /* 0x000fe400078e00ff */
[----:B------:R-:W-:-:S02]  /*7d00*/  IMAD.MOV.U32 R11, RZ, RZ, 0x279e9eb9 ;  /* 0x279e9eb9ff0b7424 */ /* 0x000fc400078e00ff */
[----:B------:R-:W-:Y:S02]  /*7d10*/  IMAD.MOV.U32 R7, RZ, RZ, 0x3e1f1f21 ;  /* 0x3e1f1f21ff077424 */ /* 0x000fe400078e00ff */
[----:B--2---:R-:W-:Y:S01]  /*7d20*/  IMAD.MOV.U32 R12, RZ, RZ, -0x1f8f8f70 ;  /* 0xe0707090ff0c7424 */ /* 0x004fe200078e00ff */
[----:B------:R1:W-:Y:S01]  /*7d30*/  STL.128 [R1+0x570], R8 ;  /* 0x0005700801007387 */ /* 0x0003e20000100c00 */
[----:B------:R-:W-:Y:S01]  /*7d40*/  IMAD.MOV.U32 R13, RZ, RZ, 0x7c3e3e42 ;  /* 0x7c3e3e42ff0d7424 */ /* 0x000fe200078e00ff */
[----:B------:R-:W-:Y:S01]  /*7d50*/  MOV R14, 0x71b5b5c4 ;  /* 0x71b5b5c4000e7802 */ /* 0x000fe20000000f00 */
[----:B------:R-:W-:Y:S01]  /*7d60*/  IMAD.MOV.U32 R15, RZ, RZ, -0x33999956 ;  /* 0xcc6666aaff0f7424 */ /* 0x000fe200078e00ff */
[----:B------:R2:W-:Y:S01]  /*7d70*/  STL.128 [R1+0x520], R4 ;  /* 0x0005200401007387 */ /* 0x0005e20000100c00 */
[----:B0-----:R-:W-:Y:S01]  /*7d80*/  HFMA2 R19, -RZ, RZ, 0.23681640625, -0.00113582611083984375 ;  /* 0x339494a7ff137431 */ /* 0x001fe200000001ff */
[----:B------:R-:W-:Y:S01]  /*7d90*/  MOV R16, 0xd26969bb ;  /* 0xd26969bb00107802 */ /* 0x000fe20000000f00 */
[----:B------:R-:W-:Y:S01]  /*7da0*/  IMAD.MOV.U32 R17, RZ, RZ, -0x56262690 ;  /* 0xa9d9d970ff117424 */ /* 0x000fe200078e00ff */
[----:B------:R0:W-:Y:S01]  /*7db0*/  STL.128 [R1+0x540], R12 ;  /* 0x0005400c01007387 */ /* 0x0001e20000100c00 */
[----:B------:R-:W-:-:S02]  /*7dc0*/  IMAD.MOV.U32 R18, RZ, RZ, 0x78e8e89 ;  /* 0x078e8e89ff127424 */ /* 0x000fc400078e00ff */
[----:B-1----:R-:W-:Y:S02]  /*7dd0*/  HFMA2 R9, -RZ, RZ, -0.049468994140625, 95.9375 ;  /* 0xaa5555ffff097431 */ /* 0x002fe400000001ff */
[----:B------:R-:W-:Y:S01]  /*7de0*/  IMAD.MOV.U32 R8, RZ, RZ, -0x783131b7 ;  /* 0x87cece49ff087424 */ /* 0x000fe200078e00ff */
[----:B------:R1:W-:Y:S01]  /*7df0*/  STL.128 [R1+0x590], R16 ;  /* 0x0005901001007387 */ /* 0x0003e20000100c00 */
[----:B------:R-:W-:Y:S02]  /*7e00*/  IMAD.MOV.U32 R10, RZ, RZ, 0x50282878 ;  /* 0x50282878ff0a7424 */ /* 0x000fe400078e00ff */
[----:B--2---:R-:W-:Y:S02]  /*7e10*/  HFMA2 R7, -RZ, RZ, 2930, -0.7265625 ;  /* 0x69b9b9d0ff077431 */ /* 0x004fe400000001ff */
[----:B------:R-:W-:Y:S01]  /*7e20*/  IMAD.MOV.U32 R11, RZ, RZ, -0x5a202086 ;  /* 0xa5dfdf7aff0b7424 */ /* 0x000fe200078e00ff */
[----:B------:R-:W-:Y:S01]  /*7e30*/  MOV R4, 0xc26161a3 ;  /* 0xc26161a300047802 */ /* 0x000fe20000000f00 */
[----:B------:R-:W-:-:S02]  /*7e40*/  IMAD.MOV.U32 R5, RZ, RZ, 0x6a35355f ;  /* 0x6a35355fff057424 */ /* 0x000fc400078e00ff */
[----:B------:R-:W-:Y:S01]  /*7e50*/  IMAD.MOV.U32 R6, RZ, RZ, -0x51a8a807 ;  /* 0xae5757f9ff067424 */ /* 0x000fe200078e00ff */
[----:B------:R2:W-:Y:S01]  /*7e60*/  STL.128 [R1+0x5b0], R8 ;  /* 0x0005b00801007387 */ /* 0x0005e20000100c00 */
[----:B0-----:R-:W-:Y:S02]  /*7e70*/  HFMA2 R13, -RZ, RZ, -4080, -33376 ;  /* 0xebf8f813ff0d7431 */ /* 0x001fe400000001ff */
[----:B------:R-:W-:Y:S02]  /*7e80*/  IMAD.MOV.U32 R12, RZ, RZ, -0x261e1ec8 ;  /* 0xd9e1e138ff0c7424 */ /* 0x000fe400078e00ff */
[----:B------:R-:W-:Y:S01]  /*7e90*/  IMAD.MOV.U32 R14, RZ, RZ, 0x2b9898b3 ;  /* 0x2b9898b3ff0e7424 */ /* 0x000fe200078e00ff */
[----:B------:R0:W-:Y:S01]  /*7ea0*/  STL.128 [R1+0x560], R4 ;  /* 0x0005600401007387 */ /* 0x0001e20000100c00 */
[----:B------:R-:W-:Y:S02]  /*7eb0*/  IMAD.MOV.U32 R15, RZ, RZ, 0x22111133 ;  /* 0x22111133ff0f7424 */ /* 0x000fe400078e00ff */
[----:B-1----:R-:W-:Y:S01]  /*7ec0*/  IMAD.MOV.U32 R16, RZ, RZ, 0x65bfbfda ;  /* 0x65bfbfdaff107424 */ /* 0x002fe200078e00ff */
[----:B------:R-:W-:Y:S01]  /*7ed0*/  MOV R18, 0x844242c6 ;  /* 0x844242c600127802 */ /* 0x000fe20000000f00 */
[----:B------:R-:W-:Y:S01]  /*7ee0*/  IMAD.MOV.U32 R17, RZ, RZ, -0x281919cf ;  /* 0xd7e6e631ff117424 */ /* 0x000fe200078e00ff */
[----:B------:R1:W-:Y:S01]  /*7ef0*/  STL.128 [R1+0x580], R12 ;  /* 0x0005800c01007387 */ /* 0x0003e20000100c00 */
[----:B------:R-:W-:-:S02]  /*7f00*/  IMAD.MOV.U32 R19, RZ, RZ, -0x2f979748 ;  /* 0xd06868b8ff137424 */ /* 0x000fc400078e00ff */
[----:B--2---:R-:W-:Y:S01]  /*7f10*/  HFMA2 R11, -RZ, RZ, 0.0638427734375, 0.0015201568603515625 ;  /* 0x2c16163aff0b7431 */ /* 0x004fe200000001ff */
[----:B------:R-:W-:Y:S01]  /*7f20*/  MOV R8, 0x7bb0b0cb ;  /* 0x7bb0b0cb00087802 */ /* 0x000fe20000000f00 */
[----:B------:R-:W-:Y:S01]  /*7f30*/  IMAD.MOV.U32 R9, RZ, RZ, -0x57abab04 ;  /* 0xa85454fcff097424 */ /* 0x000fe200078e00ff */
[----:B------:R2:W-:Y:S01]  /*7f40*/  STL.128 [R1+0x5d0], R16 ;  /* 0x0005d01001007387 */ /* 0x0005e20000100c00 */
[----:B------:R-:W-:Y:S01]  /*7f50*/  IMAD.MOV.U32 R10, RZ, RZ, 0x6dbbbbd6 ;  /* 0x6dbbbbd6ff0a7424 */ /* 0x000fe200078e00ff */
[----:B0-----:R-:W-:Y:S01]  /*7f60*/  MOV R6, 0x15878792 ;  /* 0x1587879200067802 */ /* 0x001fe20000000f00 */
[----:B------:R-:W-:Y:S02]  /*7f70*/  IMAD.MOV.U32 R4, RZ, RZ, 0x2d9b9bb6 ;  /* 0x2d9b9bb6ff047424 */ /* 0x000fe400078e00ff */
[----:B------:R-:W-:Y:S01]  /*7f80*/  IMAD.MOV.U32 R5, RZ, RZ, 0x3c1e1e22 ;  /* 0x3c1e1e22ff057424 */ /* 0x000fe200078e00ff */
[----:B------:R0:W-:Y:S01]  /*7f90*/  STL.128 [R1+0x5f0], R8 ;  /* 0x0005f00801007387 */ /* 0x0001e20000100c00 */
[----:B------:R-:W-:-:S02]  /*7fa0*/  IMAD.MOV.U32 R7, RZ, RZ, -0x361616e0 ;  /* 0xc9e9e920ff077424 */ /* 0x000fc400078e00ff */
[----:B-1----:R-:W-:Y:S01]  /*7fb0*/  HFMA2 R15, -RZ, RZ, 0.0029544830322265625, 0.0003106594085693359375 ;  /* 0x1a0d0d17ff0f7431 */ /* 0x002fe200000001ff */
[----:B------:R-:W-:Y:S01]  /*7fc0*/  MOV R12, 0x38c8c8f ;  /* 0x038c8c8f000c7802 */ /* 0x000fe20000000f00 */
[----:B------:R-:W-:Y:S02]  /*7fd0*/  IMAD.MOV.U32 R13, RZ, RZ, 0x59a1a1f8 ;  /* 0x59a1a1f8ff0d7424 */ /* 0x000fe400078e00ff */
[----:B------:R-:W-:Y:S01]  /*7fe0*/  IMAD.MOV.U32 R14, RZ, RZ, 0x9898980 ;  /* 0x09898980ff0e7424 */ /* 0x000fe200078e00ff */
[----:B------:R1:W-:Y:S01]  /*7ff0*/  STL.128 [R1+0x5a0], R4 ;  /* 0x0005a00401007387 */ /* 0x0003e20000100c00 */
[----:B--2---:R-:W-:Y:S02]  /*8000*/  HFMA2 R17, -RZ, RZ, -1.458984375, 3798 ;  /* 0xbdd66b6bff117431 */ /* 0x004fe400000001ff */
[----:B------:R-:W-:Y:S01]  /*8010*/  IMAD.MOV.U32 R16, RZ, RZ, 0xdfff2f2 ;  /* 0x0dfff2f2ff107424 */ /* 0x000fe200078e00ff */
[----:B------:R2:W-:Y:S01]  /*8020*/  STL.128 [R1+0x5c0], R12 ;  /* 0x0005c00c01007387 */ /* 0x0005e20000100c00 */
[----:B------:R-:W-:-:S02]  /*8030*/  IMAD.MOV.U32 R18, RZ, RZ, -0x4e219091 ;  /* 0xb1de6f6fff127424 */ /* 0x000fc400078e00ff */
[----:B------:R-:W-:Y:S02]  /*8040*/  IMAD.MOV.U32 R19, RZ, RZ, 0x5491c5c5 ;  /* 0x5491c5c5ff137424 */ /* 0x000fe400078e00ff */
[----:B0-----:R-:W-:Y:S02]  /*8050*/  HFMA2 R10, -RZ, RZ, -1613, -0.059906005859375 ;  /* 0xe64dababff0a7431 */ /* 0x001fe400000001ff */
[----:B------:R-:W-:Y:S02]  /*8060*/  IMAD.MOV.U32 R8, RZ, RZ, 0x19e7fefe ;  /* 0x19e7fefeff087424 */ /* 0x000fe400078e00ff */
[----:B------:R-:W-:Y:S01]  /*8070*/  IMAD.MOV.U32 R9, RZ, RZ, 0x62b5d7d7 ;  /* 0x62b5d7d7ff097424 */ /* 0x000fe200078e00ff */
[----:B------:R0:W-:Y:S01]  /*8080*/  STL.128 [R1+0x610], R16 ;  /* 0x0006101001007387 */ /* 0x0001e20000100c00 */
[----:B------:R-:W-:Y:S02]  /*8090*/  IMAD.MOV.U32 R11, RZ, RZ, -0x6513898a ;  /* 0x9aec7676ff0b7424 */ /* 0x000fe400078e00ff */
[----:B-1----:R-:W-:-:S02]  /*80a0*/  HFMA2 R5, -RZ, RZ, 0.043731689453125, -0.002777099609375 ;  /* 0x299999b0ff057431 */ /* 0x002fc400000001ff */
[----:B------:R-:W-:Y:S02]  /*80b0*/  IMAD.MOV.U32 R4, RZ, RZ, -0x7dbebe3d ;  /* 0x824141c3ff047424 */ /* 0x000fe400078e00ff */
[----:B------:R-:W-:Y:S01]  /*80c0*/  IMAD.MOV.U32 R6, RZ, RZ, 0x5a2d2d77 ;  /* 0x5a2d2d77ff067424 */ /* 0x000fe200078e00ff */
[----:B------:R1:W-:Y:S01]  /*80d0*/  STL.128 [R1+0x630], R8 ;  /* 0x0006300801007387 */ /* 0x0003e20000100c00 */
[----:B------:R-:W-:Y:S01]  /*80e0*/  IMAD.MOV.U32 R7, RZ, RZ, 0x1e0f0f11 ;  /* 0x1e0f0f11ff077424 */ /* 0x000fe200078e00ff */
[----:B--2---:R-:W-:Y:S01]  /*80f0*/  MOV R14, 0x99ee7777 ;  /* 0x99ee7777000e7802 */ /* 0x004fe20000000f00 */
[----:B------:R-:W-:Y:S02]  /*8100*/  IMAD.MOV.U32 R12, RZ, RZ, -0x5a399c9d ;  /* 0xa5c66363ff0c7424 */ /* 0x000fe400078e00ff */
[----:B------:R-:W-:Y:S01]  /*8110*/  IMAD.MOV.U32 R13, RZ, RZ, -0x7b078384 ;  /* 0x84f87c7cff0d7424 */ /* 0x000fe200078e00ff */
[----:B------:R2:W-:Y:S01]  /*8120*/  STL.128 [R1+0x5e0], R4 ;  /* 0x0005e00401007387 */ /* 0x0005e20000100c00 */
[----:B------:R-:W-:-:S02]  /*8130*/  IMAD.MOV.U32 R15, RZ, RZ, -0x72098485 ;  /* 0x8df67b7bff0f7424 */ /* 0x000fc400078e00ff */
[----:B0-----:R-:W-:Y:S02]  /*8140*/  HFMA2 R16, -RZ, RZ, 0.00144863128662109375, -57152 ;  /* 0x15effafaff107431 */ /* 0x001fe400000001ff */
[----:B------:R-:W-:Y:S01]  /*8150*/  IMAD.MOV.U32 R17, RZ, RZ, -0x144da6a7 ;  /* 0xebb25959ff117424 */ /* 0x000fe200078e00ff */
[----:B------:R-:W-:Y:S01]  /*8160*/  MOV R19, 0xbfbf0f0 ;  /* 0x0bfbf0f000137802 */ /* 0x000fe20000000f00 */
[----:B------:R-:W-:Y:S01]  /*8170*/  IMAD.MOV.U32 R18, RZ, RZ, -0x3671b8b9 ;  /* 0xc98e4747ff127424 */ /* 0x000fe200078e00ff */
[----:B------:R0:W-:Y:S01]  /*8180*/  STL.128 [R1+0x600], R12 ;  /* 0x0006000c01007387 */ /* 0x0001e20000100c00 */
[----:B-1----:R-:W-:Y:S02]  /*8190*/  HFMA2 R9, -RZ, RZ, -30000, -0.01812744140625 ;  /* 0xf753a4a4ff097431 */ /* 0x002fe400000001ff */
[----:B------:R-:W-:Y:S01]  /*81a0*/  IMAD.MOV.U32 R8, RZ, RZ, -0x40dc6364 ;  /* 0xbf239c9cff087424 */ /* 0x000fe200078e00ff */
[----:B------:R1:W-:Y:S01]  /*81b0*/  STL.128 [R1+0x650], R16 ;  /* 0x0006501001007387 */ /* 0x0003e20000100c00 */
[----:B------:R-:W-:-:S02]  /*81c0*/  IMAD.MOV.U32 R10, RZ, RZ, -0x691b8d8e ;  /* 0x96e47272ff0a7424 */ /* 0x000fc400078e00ff */
[----:B------:R-:W-:Y:S01]  /*81d0*/  IMAD.MOV.U32 R11, RZ, RZ, 0x5b9bc0c0 ;  /* 0x5b9bc0c0ff0b7424 */ /* 0x000fe200078e00ff */
[----:B--2---:R-:W-:Y:S01]  /*81e0*/  MOV R4, 0x50603030 ;  /* 0x5060303000047802 */ /* 0x004fe20000000f00 */
[----:B------:R-:W-:Y:S01]  /*81f0*/  IMAD.MOV.U32 R5, RZ, RZ, 0x3020101 ;  /* 0x03020101ff057424 */ /* 0x000fe200078e00ff */
[----:B------:R-:W-:Y:S01]  /*8200*/  MOV R7, 0x7d562b2b ;  /* 0x7d562b2b00077802 */ /* 0x000fe20000000f00 */
[----:B------:R-:W-:Y:S01]  /*8210*/  IMAD.MOV.U32 R6, RZ, RZ, -0x56319899 ;  /* 0xa9ce6767ff067424 */ /* 0x000fe200078e00ff */
[----:B------:R2:W-:Y:S01]  /*8220*/  STL.128 [R1+0x670], R8 ;  /* 0x0006700801007387 */ /* 0x0005e20000100c00 */
[----:B0-----:R-:W-:Y:S01]  /*8230*/  IMAD.MOV.U32 R12, RZ, RZ, 0x458fcaca ;  /* 0x458fcacaff0c7424 */ /* 0x001fe200078e00ff */
[----:B------:R-:W-:Y:S01]  /*8240*/  MOV R13, 0x9d1f8282 ;  /* 0x9d1f8282000d7802 */ /* 0x000fe20000000f00 */
[----:B------:R-:W-:Y:S01]  /*8250*/  IMAD.MOV.U32 R14, RZ, RZ, 0x4089c9c9 ;  /* 0x4089c9c9ff0e7424 */ /* 0x000fe200078e00ff */
[----:B------:R0:W-:Y:S01]  /*8260*/  STL.128 [R1+0x620], R4 ;  /* 0x0006200401007387 */ /* 0x0001e20000100c00 */
[----:B------:R-:W-:Y:S01]  /*8270*/  IMAD.MOV.U32 R15, RZ, RZ, -0x78058283 ;  /* 0x87fa7d7dff0f7424 */ /* 0x000fe200078e00ff */
[----:B-1----:R-:W-:Y:S01]  /*8280*/  MOV R18, 0x2f5f7f7 ;  /* 0x02f5f7f700127802 */ /* 0x002fe20000000f00 */
[----:B------:R-:W-:-:S02]  /*8290*/  IMAD.MOV.U32 R16, RZ, RZ, 0x5a6c3636 ;  /* 0x5a6c3636ff107424 */ /* 0x000fc400078e00ff */
[----:B------:R-:W-:Y:S01]  /*82a0*/  IMAD.MOV.U32 R17, RZ, RZ, 0x417e3f3f ;  /* 0x417e3f3fff117424 */ /* 0x000fe200078e00ff */
[----:B------:R1:W-:Y:S01]  /*82b0*/  STL.128 [R1+0x640], R12 ;  /* 0x0006400c01007387 */ /* 0x0003e20000100c00 */
[----:B------:R-:W-:Y:S02]  /*82c0*/  IMAD.MOV.U32 R19, RZ, RZ, 0x4f83cccc ;  /* 0x4f83ccccff137424 */ /* 0x000fe400078e00ff */
[----:B--2---:R-:W-:Y:S01]  /*82d0*/  HFMA2 R11, -RZ, RZ, 1.791015625, 0.00124073028564453125 ;  /* 0x3f2a1515ff0b7431 */ /* 0x004fe200000001ff */
[----:B------:R-:W-:Y:S01]  /*82e0*/  MOV R8, 0x93e27171 ;  /* 0x93e2717100087802 */ /* 0x000fe20000000f00 */
[----:B------:R-:W-:Y:S01]  /*82f0*/  IMAD.MOV.U32 R9, RZ, RZ, 0x73abd8d8 ;  /* 0x73abd8d8ff097424 */ /* 0x000fe200078e00ff */
[----:B------:R2:W-:Y:S01]  /*8300*/  STL.128 [R1+0x690], R16 ;  /* 0x0006901001007387 */ /* 0x0005e20000100c00 */
[----:B------:R-:W-:Y:S02]  /*8310*/  IMAD.MOV.U32 R10, RZ, RZ, 0x53623131 ;  /* 0x53623131ff0a7424 */ /* 0x000fe400078e00ff */
[----:B0-----:R-:W-:Y:S01]  /*8320*/  IMAD.MOV.U32 R4, RZ, RZ, -0x13be5253 ;  /* 0xec41adadff047424 */ /* 0x001fe200078e00ff */
[----:B------:R-:W-:Y:S01]  /*8330*/  MOV R6, 0xfd5fa2a2 ;  /* 0xfd5fa2a200067802 */ /* 0x000fe20000000f00 */
[----:B------:R-:W-:Y:S01]  /*8340*/  IMAD.MOV.U32 R5, RZ, RZ, 0x67b3d4d4 ;  /* 0x67b3d4d4ff057424 */ /* 0x000fe200078e00ff */
[----:B------:R0:W-:Y:S01]  /*8350*/  STL.128 [R1+0x6b0], R8 ;  /* 0x0006b00801007387 */ /* 0x0001e20000100c00 */
[----:B------:R-:W-:-:S02]  /*8360*/  IMAD.MOV.U32 R7, RZ, RZ, -0x15ba5051 ;  /* 0xea45afafff077424 */ /* 0x000fc400078e00ff */
[----:B-1----:R-:W-:Y:S01]  /*8370*/  HFMA2 R15, -RZ, RZ, 3224, 0.024017333984375 ;  /* 0x6a4c2626ff0f7431 */ /* 0x002fe200000001ff */
[----:B------:R-:W-:Y:S01]  /*8380*/  MOV R12, 0xc275b7b7 ;  /* 0xc275b7b7000c7802 */ /* 0x000fe20000000f00 */
[----:B------:R-:W-:Y:S01]  /*8390*/  IMAD.MOV.U32 R13, RZ, RZ, 0x1ce1fdfd ;  /* 0x1ce1fdfdff0d7424 */ /* 0x000fe200078e00ff */
[----:B------:R1:W-:Y:S01]  /*83a0*/  STL.128 [R1+0x660], R4 ;  /* 0x0006600401007387 */ /* 0x0003e20000100c00 */
[----:B------:R-:W-:Y:S02]  /*83b0*/  IMAD.MOV.U32 R14, RZ, RZ, -0x51c26c6d ;  /* 0xae3d9393ff0e7424 */ /* 0x000fe400078e00ff */
[----:B--2---:R-:W-:Y:S02]  /*83c0*/  HFMA2 R17, -RZ, RZ, -0.01018524169921875, -0.0016078948974609375 ;  /* 0xa1379696ff117431 */ /* 0x004fe400000001ff */
[----:B------:R-:W-:Y:S01]  /*83d0*/  IMAD.MOV.U32 R16, RZ, RZ, 0x28301818 ;  /* 0x28301818ff107424 */ /* 0x000fe200078e00ff */
[----:B------:R2:W-:Y:S01]  /*83e0*/  STL.128 [R1+0x680], R12 ;  /* 0x0006800c01007387 */ /* 0x0005e20000100c00 */
[----:B------:R-:W-:-:S02]  /*83f0*/  IMAD.MOV.U32 R18, RZ, RZ, 0xf0a0505 ;  /* 0x0f0a0505ff127424 */ /* 0x000fc400078e00ff */
[----:B------:R-:W-:Y:S01]  /*8400*/  IMAD.MOV.U32 R19, RZ, RZ, -0x4ad06566 ;  /* 0xb52f9a9aff137424 */ /* 0x000fe200078e00ff */
[----:B0-----:R-:W-:Y:S01]  /*8410*/  MOV R10, 0xcd7fb2b2 ;  /* 0xcd7fb2b2000a7802 */ /* 0x001fe20000000f00 */
[----:B------:R-:W-:Y:S02]  /*8420*/  IMAD.MOV.U32 R8, RZ, RZ, 0x26cdebeb ;  /* 0x26cdebebff087424 */ /* 0x000fe400078e00ff */
[----:B------:R-:W-:Y:S01]  /*8430*/  IMAD.MOV.U32 R9, RZ, RZ, 0x694e2727 ;  /* 0x694e2727ff097424 */ /* 0x000fe200078e00ff */
[----:B------:R0:W-:Y:S01]  /*8440*/  STL.128 [R1+0x6d0], R16 ;  /* 0x0006d01001007387 */ /* 0x0001e20000100c00 */
[----:B------:R-:W-:Y:S02]  /*8450*/  IMAD.MOV.U32 R11, RZ, RZ, -0x60158a8b ;  /* 0x9fea7575ff0b7424 */ /* 0x000fe400078e00ff */
[----:B-1----:R-:W-:Y:S02]  /*8460*/  HFMA2 R5, -RZ, RZ, -17680, -0.0220489501953125 ;  /* 0xf451a5a5ff057431 */ /* 0x002fe400000001ff */
[----:B------:R-:W-:-:S02]  /*8470*/  IMAD.MOV.U32 R4, RZ, RZ, 0x5c683434 ;  /* 0x5c683434ff047424 */ /* 0x000fc400078e00ff */
[----:B------:R-:W-:Y:S01]  /*8480*/  IMAD.MOV.U32 R6, RZ, RZ, 0x34d1e5e5 ;  /* 0x34d1e5e5ff067424 */ /* 0x000fe200078e00ff */
[----:B------:R1:W-:Y:S01]  /*8490*/  STL.128 [R1+0x6f0], R8 ;  /* 0x0006f00801007387 */ /* 0x0003e20000100c00 */
[----:B------:R-:W-:Y:S01]  /*84a0*/  IMAD.MOV.U32 R7, RZ, RZ, 0x8f9f1f1 ;  /* 0x08f9f1f1ff077424 */ /* 0x000fe200078e00ff */
[----:B--2---:R-:W-:Y:S01]  /*84b0*/  MOV R14, 0x65462323 ;  /* 0x65462323000e7802 */ /* 0x004fe20000000f00 */
[----:B------:R-:W-:Y:S02]  /*84c0*/  IMAD.MOV.U32 R12, RZ, RZ, 0xc080404 ;  /* 0x0c080404ff0c7424 */ /* 0x000fe400078e00ff */
[----:B------:R-:W-:Y:S01]  /*84d0*/  IMAD.MOV.U32 R13, RZ, RZ, 0x5295c7c7 ;  /* 0x5295c7c7ff0d7424 */ /* 0x000fe200078e00ff */
[----:B------:R2:W-:Y:S01]  /*84e0*/  STL.128 [R1+0x6a0], R4 ;  /* 0x0006a00401007387 */ /* 0x0005e20000100c00 */
[----:B------:R-:W-:Y:S02]  /*84f0*/  IMAD.MOV.U32 R15, RZ, RZ, 0x5e9dc3c3 ;  /* 0x5e9dc3c3ff0f7424 */ /* 0x000fe400078e00ff */
[----:B0-----:R-:W-:Y:S01]  /*8500*/  HFMA2 R19, -RZ, RZ, -60256, -0.009033203125 ;  /* 0xfb5ba0a0ff137431 */ /* 0x001fe200000001ff */
[----:B------:R-:W-:-:S02]  /*8510*/  MOV R16, 0x2d361b1b ;  /* 0x2d361b1b00107802 */ /* 0x000fc40000000f00 */
[----:B------:R0:W-:Y:S01]  /*8520*/  STL.128 [R1+0x6c0], R12 ;  /* 0x0006c00c01007387 */ /* 0x0001e20000100c00 */
[----:B------:R-:W-:Y:S02]  /*8530*/  IMAD.MOV.U32 R17, RZ, RZ, -0x4d239192 ;  /* 0xb2dc6e6eff117424 */ /* 0x000fe400078e00ff */
[----:B------:R-:W-:Y:S02]  /*8540*/  IMAD.MOV.U32 R18, RZ, RZ, -0x114ba5a6 ;  /* 0xeeb45a5aff127424 */ /* 0x000fe400078e00ff */
[----:B-1----:R-:W-:Y:S02]  /*8550*/  HFMA2 R9, -RZ, RZ, 1.7158203125, -1009.5 ;  /* 0x3edde3e3ff097431 */ /* 0x002fe400000001ff */
[----:B------:R-:W-:Y:S02]  /*8560*/  IMAD.MOV.U32 R8, RZ, RZ, 0x7b522929 ;  /* 0x7b522929ff087424 */ /* 0x000fe400078e00ff */
[----:B------:R-:W-:Y:S01]  /*8570*/  IMAD.MOV.U32 R10, RZ, RZ, 0x715e2f2f ;  /* 0x715e2f2fff0a7424 */ /* 0x000fe200078e00ff */
[----:B------:R1:W-:Y:S01]  /*8580*/  STL.128 [R1+0x710], R16 ;  /* 0x0007101001007387 */ /* 0x0003e20000100c00 */
[----:B------:R-:W-:-:S02]  /*8590*/  IMAD.MOV.U32 R11, RZ, RZ, -0x68ec7b7c ;  /* 0x97138484ff0b7424 */ /* 0x000fc400078e00ff */
[----:B--2---:R-:W-:Y:S01]  /*85a0*/  HFMA2 R7, -RZ, RZ, 1.4677734375, -881 ;  /* 0x3ddfe2e2ff077431 */ /* 0x004fe200000001ff */
[----:B------:R-:W-:Y:S01]  /*85b0*/  MOV R4, 0x90e0707 ;  /* 0x090e070700047802 */ /* 0x000fe20000000f00 */
[----:B------:R-:W-:Y:S02]  /*85c0*/  IMAD.MOV.U32 R5, RZ, RZ, 0x36241212 ;  /* 0x36241212ff057424 */ /* 0x000fe400078e00ff */
[----:B------:R-:W-:Y:S01]  /*85d0*/  IMAD.MOV.U32 R6, RZ, RZ, -0x64e47f80 ;  /* 0x9b1b8080ff067424 */ /* 0x000fe200078e00ff */
[----:B------:R2:W-:Y:S01]  /*85e0*/  STL.128 [R1+0x730], R8 ;  /* 0x0007300801007387 */ /* 0x0005e20000100c00 */
[----:B0-----:R-:W-:Y:S02]  /*85f0*/  HFMA2 R13, -RZ, RZ, -0.005970001220703125, -5.3584575653076171875e-05 ;  /* 0x9e1d8383ff0d7431 */ /* 0x001fe400000001ff */
[----:B------:R-:W-:Y:S02]  /*8600*/  IMAD.MOV.U32 R12, RZ, RZ, 0x1b120909 ;  /* 0x1b120909ff0c7424 */ /* 0x000fe400078e00ff */
[----:B------:R-:W-:Y:S01]  /*8610*/  IMAD.MOV.U32 R14, RZ, RZ, 0x74582c2c ;  /* 0x74582c2cff0e7424 */ /* 0x000fe200078e00ff */
[----:B------:R0:W-:Y:S01]  /*8620*/  STL.128 [R1+0x6e0], R4 ;  /* 0x0006e00401007387 */ /* 0x0001e20000100c00 */
[----:B------:R-:W-:-:S02]  /*8630*/  IMAD.MOV.U32 R15, RZ, RZ, 0x2e341a1a ;  /* 0x2e341a1aff0f7424 */ /* 0x000fc400078e00ff */
[----:B-1----:R-:W-:Y:S01]  /*8640*/  IMAD.MOV.U32 R16, RZ, RZ, 0x60402020 ;  /* 0x60402020ff107424 */ /* 0x002fe200078e00ff */
[----:B------:R-:W-:Y:S01]  /*8650*/  MOV R18, 0xc879b1b1 ;  /* 0xc879b1b100127802 */ /* 0x000fe20000000f00 */
[----:B------:R-:W-:Y:S01]  /*8660*/  IMAD.MOV.U32 R17, RZ, RZ, 0x1fe3fcfc ;  /* 0x1fe3fcfcff117424 */ /* 0x000fe200078e00ff */
[----:B------:R1:W-:Y:S01]  /*8670*/  STL.128 [R1+0x700], R12 ;  /* 0x0007000c01007387 */ /* 0x0003e20000100c00 */
[----:B------:R-:W-:Y:S02]  /*8680*/  IMAD.MOV.U32 R19, RZ, RZ, -0x1249a4a5 ;  /* 0xedb65b5bff137424 */ /* 0x000fe400078e00ff */
[----:B--2---:R-:W-:Y:S01]  /*8690*/  HFMA2 R11, -RZ, RZ, 13.0390625, -31.234375 ;  /* 0x4a85cfcfff0b7431 */ /* 0x004fe200000001ff */
[----:B------:R-:W-:Y:S01]  /*86a0*/  MOV R8, 0xde944a4a ;  /* 0xde944a4a00087802 */ /* 0x000fe20000000f00 */
[----:B------:R-:W-:Y:S01]  /*86b0*/  IMAD.MOV.U32 R9, RZ, RZ, -0x2b67b3b4 ;  /* 0xd4984c4cff097424 */ /* 0x000fe200078e00ff */
[----:B------:R2:W-:Y:S01]  /*86c0*/  STL.128 [R1+0x750], R16 ;  /* 0x0007501001007387 */ /* 0x0005e20000100c00 */
[----:B------:R-:W-:Y:S01]  /*86d0*/  IMAD.MOV.U32 R10, RZ, RZ, -0x174fa7a8 ;  /* 0xe8b05858ff0a7424 */ /* 0x000fe200078e00ff */
[----:B0-----:R-:W-:Y:S01]  /*86e0*/  MOV R6, 0x61b7d6d6 ;  /* 0x61b7d6d600067802 */ /* 0x001fe20000000f00 */
[----:B------:R-:W-:-:S02]  /*86f0*/  IMAD.MOV.U32 R4, RZ, RZ, -0x95badae ;  /* 0xf6a45252ff047424 */ /* 0x000fc400078e00ff */
[----:B------:R-:W-:Y:S01]  /*8700*/  IMAD.MOV.U32 R5, RZ, RZ, 0x4d763b3b ;  /* 0x4d763b3bff057424 */ /* 0x000fe200078e00ff */
[----:B------:R0:W-:Y:S01]  /*8710*/  STL.128 [R1+0x770], R8 ;  /* 0x0007700801007387 */ /* 0x0001e20000100c00 */
[----:B------:R-:W-:Y:S02]  /*8720*/  IMAD.MOV.U32 R7, RZ, RZ, -0x31824c4d ;  /* 0xce7db3b3ff077424 */ /* 0x000fe400078e00ff */
[----:B-1----:R-:W-:Y:S01]  /*8730*/  HFMA2 R14, -RZ, RZ, 0, 0 ;  /* 0x00000000ff0e7431 */ /* 0x002fe200000001ff */
[----:B------:R-:W-:Y:S01]  /*8740*/  MOV R12, 0xf5a65353 ;  /* 0xf5a65353000c7802 */ /* 0x000fe20000000f00 */
[----:B------:R-:W-:Y:S01]  /*8750*/  IMAD.MOV.U32 R13, RZ, RZ, 0x68b9d1d1 ;  /* 0x68b9d1d1ff0d7424 */ /* 0x000fe200078e00ff */
[----:B------:R1:W-:Y:S01]  /*8760*/  STL.128 [R1+0x720], R4 ;  /* 0x0007200401007387 */ /* 0x0003e20000100c00 */
[----:B------:R-:W-:Y:S02]  /*8770*/  IMAD.MOV.U32 R15, RZ, RZ, 0x2cc1eded ;  /* 0x2cc1ededff0f7424 */ /* 0x000fe400078e00ff */
[----:B--2---:R-:W-:-:S02]  /*8780*/  HFMA2 R17, -RZ, RZ, -121.625, 21.203125 ;  /* 0xd79a4d4dff117431 */ /* 0x004fc400000001ff */
[----:B------:R-:W-:Y:S01]  /*8790*/  IMAD.MOV.U32 R16, RZ, RZ, -0x3a79bcbd ;  /* 0xc5864343ff107424 */ /* 0x000fe200078e00ff */
[----:B------:R2:W-:Y:S01]  /*87a0*/  STL.128 [R1+0x740], R12 ;  /* 0x0007400c01007387 */ /* 0x0005e20000100c00 */
[----:B------:R-:W-:Y:S02]  /*87b0*/  IMAD.MOV.U32 R18, RZ, RZ, 0x55663333 ;  /* 0x55663333ff127424 */ /* 0x000fe400078e00ff */
[----:B------:R-:W-:Y:S02]  /*87c0*/  IMAD.MOV.U32 R19, RZ, RZ, -0x6bee7a7b ;  /* 0x94118585ff137424 */ /* 0x000fe400078e00ff */
[----:B0-----:R-:W-:Y:S02]  /*87d0*/  HFMA2 R10, -RZ, RZ, -0.76806640625, -0.007442474365234375 ;  /* 0xba259f9fff0a7431 */ /* 0x001fe400000001ff */
[----:B------:R-:W-:Y:S02]  /*87e0*/  IMAD.MOV.U32 R8, RZ, RZ, -0xf5fafb0 ;  /* 0xf0a05050ff087424 */ /* 0x000fe400078e00ff */
[----:B------:R-:W-:Y:S01]  /*87f0*/  IMAD.MOV.U32 R9, RZ, RZ, 0x44783c3c ;  /* 0x44783c3cff097424 */ /* 0x000fe200078e00ff */
[----:B------:R0:W-:Y:S01]  /*8800*/  STL.128 [R1+0x790], R16 ;  /* 0x0007901001007387 */ /* 0x0001e20000100c00 */
[----:B------:R-:W-:-:S02]  /*8810*/  IMAD.MOV.U32 R11, RZ, RZ, -0x1cb45758 ;  /* 0xe34ba8a8ff0b7424 */ /* 0x000fc400078e00ff */
[----:B-1----:R-:W-:Y:S02]  /*8820*/  HFMA2 R5, -RZ, RZ, 6.55078125, -15.5859375 ;  /* 0x468dcbcbff057431 */ /* 0x002fe400000001ff */
[----:B------:R-:W-:Y:S02]  /*8830*/  IMAD.MOV.U32 R4, RZ, RZ, -0x412b9596 ;  /* 0xbed46a6aff047424 */ /* 0x000fe400078e00ff */
        /* <DEDUP_REMOVED lines=8> */
[----:B0-----:R-:W-:Y:S02]  /*88c0*/  HFMA2 R16, -RZ, RZ, -0.08197021484375, -0.00080204010009765625 ;  /* 0xad3f9292ff107431 */ /* 0x001fe400000001ff */
[----:B------:R-:W-:Y:S01]  /*88d0*/  IMAD.MOV.U32 R17, RZ, RZ, -0x43de6263 ;  /* 0xbc219d9dff117424 */ /* 0x000fe200078e00ff */
[----:B------:R0:W-:Y:S01]  /*88e0*/  STL.128 [R1+0x780], R12 ;  /* 0x0007800c01007387 */ /* 0x0001e20000100c00 */
[----:B------:R-:W-:Y:S01]  /*88f0*/  IMAD.MOV.U32 R18, RZ, RZ, 0x48703838 ;  /* 0x48703838ff127424 */ /* 0x000fe200078e00ff */
[----:B------:R-:W-:Y:S01]  /*8900*/  MOV R19, 0x4f1f5f5 ;  /* 0x04f1f5f500137802 */ /* 0x000fe20000000f00 */
[----:B-1----:R-:W-:Y:S01]  /*8910*/  IMAD.MOV.U32 R8, RZ, RZ, 0x30201010 ;  /* 0x30201010ff087424 */ /* 0x002fe200078e00ff */
[----:B------:R-:W-:Y:S01]  /*8920*/  MOV R9, 0x1ae5ffff ;  /* 0x1ae5ffff00097802 */ /* 0x000fe20000000f00 */
[----:B------:R-:W-:Y:S02]  /*8930*/  IMAD.MOV.U32 R10, RZ, RZ, 0xefdf3f3 ;  /* 0x0efdf3f3ff0a7424 */ /* 0x000fe400078e00ff */
[----:B------:R1:W-:Y:S01]  /*8940*/  STL.128 [R1+0x7d0], R16 ;  /* 0x0007d01001007387 */ /* 0x0003e20000100c00 */
[----:B------:R-:W-:Y:S01]  /*8950*/  IMAD.MOV.U32 R11, RZ, RZ, 0x6dbfd2d2 ;  /* 0x6dbfd2d2ff0b7424 */ /* 0x000fe200078e00ff */
[----:B--2---:R-:W-:Y:S01]  /*8960*/  MOV R4, 0xcf8a4545 ;  /* 0xcf8a454500047802 */ /* 0x004fe20000000f00 */
[----:B------:R-:W-:Y:S01]  /*8970*/  IMAD.MOV.U32 R5, RZ, RZ, 0x10e9f9f9 ;  /* 0x10e9f9f9ff057424 */ /* 0x000fe200078e00ff */
[----:B------:R-:W-:Y:S01]  /*8980*/  MOV R7, 0x81fe7f7f ;  /* 0x81fe7f7f00077802 */ /* 0x000fe20000000f00 */
[----:B------:R-:W-:Y:S01]  /*8990*/  IMAD.MOV.U32 R6, RZ, RZ, 0x6040202 ;  /* 0x06040202ff067424 */ /* 0x000fe200078e00ff */
[----:B------:R2:W-:Y:S01]  /*89a0*/  STL.128 [R1+0x7f0], R8 ;  /* 0x0007f00801007387 */ /* 0x0005e20000100c00 */
[----:B0-----:R-:W-:Y:S01]  /*89b0*/  IMAD.MOV.U32 R12, RZ, RZ, -0xc5daeaf ;  /* 0xf3a25151ff0c7424 */ /* 0x001fe200078e00ff */
[----:B------:R-:W-:Y:S01]  /*89c0*/  MOV R13, 0xfe5da3a3 ;  /* 0xfe5da3a3000d7802 */ /* 0x000fe20000000f00 */
[----:B------:R-:W-:Y:S01]  /*89d0*/  IMAD.MOV.U32 R14, RZ, RZ, -0x3f7fbfc0 ;  /* 0xc0804040ff0e7424 */ /* 0x000fe200078e00ff */
[----:B------:R0:W-:Y:S01]  /*89e0*/  STL.128 [R1+0x7a0], R4 ;  /* 0x0007a00401007387 */ /* 0x0001e20000100c00 */
[----:B------:R-:W-:-:S02]  /*89f0*/  IMAD.MOV.U32 R15, RZ, RZ, -0x75fa7071 ;  /* 0x8a058f8fff0f7424 */ /* 0x000fc400078e00ff */
[----:B-1----:R-:W-:Y:S02]  /*8a00*/  HFMA2 R18, -RZ, RZ, -18.125, 4.265625 ;  /* 0xcc884444ff127431 */ /* 0x002fe400000001ff */
[----:B------:R-:W-:Y:S01]  /*8a10*/  IMAD.MOV.U32 R16, RZ, RZ, -0x1e41a0a1 ;  /* 0xe1be5f5fff107424 */ /* 0x000fe200078e00ff */
[----:B------:R1:W-:Y:S01]  /*8a20*/  STL.128 [R1+0x7c0], R12 ;  /* 0x0007c00c01007387 */ /* 0x0003e20000100c00 */
[----:B------:R-:W-:Y:S02]  /*8a30*/  IMAD.MOV.U32 R17, RZ, RZ, -0x5dca6869 ;  /* 0xa2359797ff117424 */ /* 0x000fe400078e00ff */
[----:B------:R-:W-:Y:S02]  /*8a40*/  IMAD.MOV.U32 R19, RZ, RZ, 0x392e1717 ;  /* 0x392e1717ff137424 */ /* 0x000fe400078e00ff */
[----:B--2---:R-:W-:Y:S02]  /*8a50*/  HFMA2 R8, -RZ, RZ, -0.07470703125, 1124 ;  /* 0xacc86464ff087431 */ /* 0x004fe400000001ff */
[----:B------:R-:W-:Y:S01]  /*8a60*/  IMAD.MOV.U32 R9, RZ, RZ, -0x1845a2a3 ;  /* 0xe7ba5d5dff097424 */ /* 0x000fe200078e00ff */
[----:B------:R-:W-:Y:S01]  /*8a70*/  MOV R11, 0x95e67373 ;  /* 0x95e67373000b7802 */ /* 0x000fe20000000f00 */
[----:B------:R-:W-:Y:S01]  /*8a80*/  IMAD.MOV.U32 R10, RZ, RZ, 0x2b321919 ;  /* 0x2b321919ff0a7424 */ /* 0x000fe200078e00ff */
[----:B------:R2:W-:Y:S01]  /*8a90*/  STL.128 [R1+0x810], R16 ;  /* 0x0008101001007387 */ /* 0x0005e20000100c00 */
[----:B0-----:R-:W-:-:S02]  /*8aa0*/  HFMA2 R6, -RZ, RZ, 23280, -219.25 ;  /* 0x75afdadaff067431 */ /* 0x001fc400000001ff */
[----:B------:R-:W-:Y:S02]  /*8ab0*/  IMAD.MOV.U32 R4, RZ, RZ, -0x209c4344 ;  /* 0xdf63bcbcff047424 */ /* 0x000fe400078e00ff */
[----:B------:R-:W-:Y:S01]  /*8ac0*/  IMAD.MOV.U32 R5, RZ, RZ, -0x3e88494a ;  /* 0xc177b6b6ff057424 */ /* 0x000fe200078e00ff */
[----:B------:R0:W-:Y:S01]  /*8ad0*/  STL.128 [R1+0x830], R8 ;  /* 0x0008300801007387 */ /* 0x0001e20000100c00 */
[----:B------:R-:W-:Y:S02]  /*8ae0*/  IMAD.MOV.U32 R7, RZ, RZ, 0x63422121 ;  /* 0x63422121ff077424 */ /* 0x000fe400078e00ff */
[----:B-1----:R-:W-:Y:S02]  /*8af0*/  HFMA2 R12, -RZ, RZ, 18.015625, -23.203125 ;  /* 0x4c81cdcdff0c7431 */ /* 0x002fe400000001ff */
[----:B------:R-:W-:Y:S01]  /*8b00*/  IMAD.MOV.U32 R13, RZ, RZ, 0x14180c0c ;  /* 0x14180c0cff0d7424 */ /* 0x000fe200078e00ff */
[----:B------:R-:W-:Y:S01]  /*8b10*/  MOV R15, 0x2fc3ecec ;  /* 0x2fc3ecec000f7802 */ /* 0x000fe20000000f00 */
[----:B------:R-:W-:Y:S01]  /*8b20*/  IMAD.MOV.U32 R14, RZ, RZ, 0x35261313 ;  /* 0x35261313ff0e7424 */ /* 0x000fe200078e00ff */
[----:B------:R1:W-:Y:S04]  /*8b30*/  STL.128 [R1+0x7e0], R4 ;  /* 0x0007e00401007387 */ /* 0x0003e80000100c00 */
[----:B------:R3:W-:Y:S01]  /*8b40*/  STL.128 [R1+0x800], R12 ;  /* 0x0008000c01007387 */ /* 0x0007e20000100c00 */
[----:B--2---:R-:W-:Y:S01]  /*8b50*/  IMAD.MOV.U32 R16, RZ, RZ, 0x66442222 ;  /* 0x66442222ff107424 */ /* 0x004fe200078e00ff */
[----:B------:R-:W-:Y:S01]  /*8b60*/  MOV R17, 0x7e542a2a ;  /* 0x7e542a2a00117802 */ /* 0x000fe20000000f00 */
[----:B------:R-:W-:-:S02]  /*8b70*/  IMAD.MOV.U32 R18, RZ, RZ, -0x54c46f70 ;  /* 0xab3b9090ff127424 */ /* 0x000fc400078e00ff */
[----:B------:R-:W-:Y:S02]  /*8b80*/  IMAD.MOV.U32 R19, RZ, RZ, -0x7cf47778 ;  /* 0x830b8888ff137424 */ /* 0x000fe400078e00ff */
[----:B0-----:R-:W-:Y:S02]  /*8b90*/  HFMA2 R10, -RZ, RZ, 0.00496673583984375, 0.00021493434906005859375 ;  /* 0x1d160b0bff0a7431 */ /* 0x001fe400000001ff */
[----:B------:R-:W-:Y:S02]  /*8ba0*/  IMAD.MOV.U32 R8, RZ, RZ, 0x79a7dede ;  /* 0x79a7dedeff087424 */ /* 0x000fe400078e00ff */
[----:B------:R-:W-:Y:S01]  /*8bb0*/  IMAD.MOV.U32 R9, RZ, RZ, -0x1d43a1a2 ;  /* 0xe2bc5e5eff097424 */ /* 0x000fe200078e00ff */
[----:B------:R0:W-:Y:S01]  /*8bc0*/  STL.128 [R1+0x850], R16 ;  /* 0x0008501001007387 */ /* 0x0001e20000100c00 */
[----:B------:R-:W-:Y:S01]  /*8bd0*/  IMAD.MOV.U32 R11, RZ, RZ, 0x76addbdb ;  /* 0x76addbdbff0b7424 */ /* 0x000fe200078e00ff */
[----:B-1----:R-:W-:Y:S01]  /*8be0*/  MOV R5, 0xf255a7a7 ;  /* 0xf255a7a700057802 */ /* 0x002fe20000000f00 */
[----:B------:R-:W-:-:S02]  /*8bf0*/  IMAD.MOV.U32 R4, RZ, RZ, 0x5793c4c4 ;  /* 0x5793c4c4ff047424 */ /* 0x000fc400078e00ff */
[----:B------:R-:W-:Y:S02]  /*8c00*/  IMAD.MOV.U32 R6, RZ, RZ, -0x7d038182 ;  /* 0x82fc7e7eff067424 */ /* 0x000fe400078e00ff */
[----:B---3--:R-:W-:Y:S02]  /*8c10*/  HFMA2 R14, -RZ, RZ, -44.9375, 29.234375 ;  /* 0xd19e4f4fff0e7431 */ /* 0x008fe400000001ff */
[----:B------:R-:W-:Y:S01]  /*8c20*/  IMAD.MOV.U32 R7, RZ, RZ, 0x477a3d3d ;  /* 0x477a3d3dff077424 */ /* 0x000fe200078e00ff */
[----:B------:R1:W-:Y:S01]  /*8c30*/  STL.128 [R1+0x870], R8 ;  /* 0x0008700801007387 */ /* 0x0003e20000100c00 */
[----:B------:R-:W-:Y:S02]  /*8c40*/  IMAD.MOV.U32 R12, RZ, RZ, -0x5f3f9fa0 ;  /* 0xa0c06060ff0c7424 */ /* 0x000fe400078e00ff */
[----:B------:R-:W-:Y:S01]  /*8c50*/  IMAD.MOV.U32 R13, RZ, RZ, -0x67e67e7f ;  /* 0x98198181ff0d7424 */ /* 0x000fe200078e00ff */
[----:B------:R2:W-:Y:S01]  /*8c60*/  STL.128 [R1+0x820], R4 ;  /* 0x0008200401007387 */ /* 0x0005e20000100c00 */
[----:B------:R-:W-:-:S02]  /*8c70*/  IMAD.MOV.U32 R15, RZ, RZ, 0x7fa3dcdc ;  /* 0x7fa3dcdcff0f7424 */ /* 0x000fc400078e00ff */
[----:B0-----:R-:W-:Y:S02]  /*8c80*/  HFMA2 R16, -RZ, RZ, -242.25, 10.5703125 ;  /* 0xdb924949ff107431 */ /* 0x001fe400000001ff */
[----:B------:R-:W-:Y:S01]  /*8c90*/  IMAD.MOV.U32 R17, RZ, RZ, 0xa0c0606 ;  /* 0x0a0c0606ff117424 */ /* 0x000fe200078e00ff */
[----:B------:R0:W-:Y:S01]  /*8ca0*/  STL.128 [R1+0x840], R12 ;  /* 0x0008400c01007387 */ /* 0x0001e20000100c00 */
[----:B------:R-:W-:Y:S01]  /*8cb0*/  IMAD.MOV.U32 R18, RZ, RZ, 0x6c482424 ;  /* 0x6c482424ff127424 */ /* 0x000fe200078e00ff */
[----:B------:R-:W-:Y:S01]  /*8cc0*/  MOV R19, 0xe4b85c5c ;  /* 0xe4b85c5c00137802 */ /* 0x000fe20000000f00 */
[----:B-1----:R-:W-:Y:S01]  /*8cd0*/  IMAD.MOV.U32 R8, RZ, RZ, -0x57c66e6f ;  /* 0xa8399191ff087424 */ /* 0x002fe200078e00ff */
[----:B------:R-:W-:Y:S01]  /*8ce0*/  MOV R9, 0xa4319595 ;  /* 0xa431959500097802 */ /* 0x000fe20000000f00 */
[----:B------:R-:W-:Y:S02]  /*8cf0*/  IMAD.MOV.U32 R10, RZ, RZ, 0x37d3e4e4 ;  /* 0x37d3e4e4ff0a7424 */ /* 0x000fe400078e00ff */
[----:B------:R1:W-:Y:S01]  /*8d00*/  STL.128 [R1+0x890], R16 ;  /* 0x0008901001007387 */ /* 0x0003e20000100c00 */
[----:B--2---:R-:W-:-:S02]  /*8d10*/  HFMA2 R4, -RZ, RZ, -13.09375, 6.2734375 ;  /* 0xca8c4646ff047431 */ /* 0x004fc400000001ff */
[----:B------:R-:W-:Y:S01]  /*8d20*/  IMAD.MOV.U32 R5, RZ, RZ, 0x29c7eeee ;  /* 0x29c7eeeeff057424 */ /* 0x000fe200078e00ff */
[----:B------:R-:W-:Y:S01]  /*8d30*/  MOV R7, 0x3c281414 ;  /* 0x3c28141400077802 */ /* 0x000fe20000000f00 */
[----:B------:R-:W-:Y:S02]  /*8d40*/  IMAD.MOV.U32 R6, RZ, RZ, -0x2c944748 ;  /* 0xd36bb8b8ff067424 */ /* 0x000fe400078e00ff */
[----:B------:R-:W-:Y:S01]  /*8d50*/  IMAD.MOV.U32 R11, RZ, RZ, -0x740d8687 ;  /* 0x8bf27979ff0b7424 */ /* 0x000fe200078e00ff */
[----:B0-----:R-:W-:Y:S01]  /*8d60*/  MOV R13, 0x56643232 ;  /* 0x56643232000d7802 */ /* 0x001fe20000000f00 */
[----:B------:R-:W-:Y:S01]  /*8d70*/  IMAD.MOV.U32 R12, RZ, RZ, 0x3bdbe0e0 ;  /* 0x3bdbe0e0ff0c7424 */ /* 0x000fe200078e00ff */
[----:B------:R0:W-:Y:S01]  /*8d80*/  STL.128 [R1+0x860], R4 ;  /* 0x0008600401007387 */ /* 0x0001e20000100c00 */
[----:B------:R-:W-:Y:S02]  /*8d90*/  IMAD.MOV.U32 R14, RZ, RZ, 0x4e743a3a ;  /* 0x4e743a3aff0e7424 */ /* 0x000fe400078e00ff */
[----:B------:R-:W-:Y:S01]  /*8da0*/  IMAD.MOV.U32 R15, RZ, RZ, 0x1e140a0a ;  /* 0x1e140a0aff0f7424 */ /* 0x000fe200078e00ff */
[----:B------:R2:W-:Y:S01]  /*8db0*/  STL.128 [R1+0x8b0], R8 ;  /* 0x0008b00801007387 */ /* 0x0005e20000100c00 */
[----:B-1----:R-:W-:-:S03]  /*8dc0*/  HFMA2 R18, -RZ, RZ, -52.875, 25.21875 ;  /* 0xd29c4e4eff127431 */ /* 0x002fc600000001ff */
[----:B------:R1:W-:Y:S01]  /*8dd0*/  STL.128 [R1+0x880], R12 ;  /* 0x0008800c01007387 */ /* 0x0003e20000100c00 */
[----:B------:R-:W-:Y:S02]  /*8de0*/  IMAD.MOV.U32 R16, RZ, RZ, -0x73fe7273 ;  /* 0x8c018d8dff107424 */ /* 0x000fe400078e00ff */
[----:B------:R-:W-:Y:S02]  /*8df0*/  IMAD.MOV.U32 R17, RZ, RZ, 0x64b1d5d5 ;  /* 0x64b1d5d5ff117424 */ /* 0x000fe400078e00ff */
[----:B------:R-:W-:Y:S02]  /*8e00*/  IMAD.MOV.U32 R19, RZ, RZ, -0x1fb65657 ;  /* 0xe049a9a9ff137424 */ /* 0x000fe400078e00ff */
[----:B0-----:R-:W-:Y:S02]  /*8e10*/  HFMA2 R6, -RZ, RZ, -7436, -0.072998046875 ;  /* 0xef43acacff067431 */ /* 0x001fe400000001ff */
[----:B------:R-:W-:Y:S01]  /*8e20*/  IMAD.MOV.U32 R4, RZ, RZ, 0x5d9fc2c2 ;  /* 0x5d9fc2c2ff047424 */ /* 0x000fe200078e00ff */
[----:B------:R0:W-:Y:S01]  /*8e30*/  STL.128 [R1+0x8d0], R16 ;  /* 0x0008d01001007387 */ /* 0x0001e20000100c00 */
[----:B------:R-:W-:-:S02]  /*8e40*/  IMAD.MOV.U32 R5, RZ, RZ, 0x6ebdd3d3 ;  /* 0x6ebdd3d3ff057424 */ /* 0x000fc400078e00ff */
[----:B--2---:R-:W-:Y:S02]  /*8e50*/  HFMA2 R8, -RZ, RZ, -0.1217041015625, 1381 ;  /* 0xafca6565ff087431 */ /* 0x004fe400000001ff */
[----:B------:R-:W-:Y:S01]  /*8e60*/  IMAD.MOV.U32 R7, RZ, RZ, -0x593b9d9e ;  /* 0xa6c46262ff077424 */ /* 0x000fe200078e00ff */
[----:B------:R-:W-:Y:S01]  /*8e70*/  MOV R11, 0x18100808 ;  /* 0x18100808000b7802 */ /* 0x000fe20000000f00 */
[----:B------:R-:W-:Y:S02]  /*8e80*/  IMAD.MOV.U32 R9, RZ, RZ, -0x710b8586 ;  /* 0x8ef47a7aff097424 */ /* 0x000fe400078e00ff */
[----:B-1----:R-:W-:Y:S02]  /*8e90*/  HFMA2 R12, -RZ, RZ, 0.2135009765625, -2023 ;  /* 0x32d5e7e7ff0c7431 */ /* 0x002fe400000001ff */
[----:B------:R-:W-:Y:S01]  /*8ea0*/  IMAD.MOV.U32 R10, RZ, RZ, -0x16b85152 ;  /* 0xe947aeaeff0a7424 */ /* 0x000fe200078e00ff */
[----:B------:R-:W-:Y:S01]  /*8eb0*/  MOV R15, 0xb7da6d6d ;  /* 0xb7da6d6d000f7802 */ /* 0x000fe20000000f00 */
[----:B------:R-:W-:Y:S01]  /*8ec0*/  IMAD.MOV.U32 R13, RZ, RZ, 0x438bc8c8 ;  /* 0x438bc8c8ff0d7424 */ /* 0x000fe200078e00ff */
[----:B------:R1:W-:Y:S01]  /*8ed0*/  STL.128 [R1+0x8a0], R4 ;  /* 0x0008a00401007387 */ /* 0x0003e20000100c00 */
[----:B------:R-:W-:-:S03]  /*8ee0*/  IMAD.MOV.U32 R14, RZ, RZ, 0x596e3737 ;  /* 0x596e3737ff0e7424 */ /* 0x000fc600078e00ff */
[----:B------:R2:W-:Y:S01]  /*8ef0*/  STL.128 [R1+0x8f0], R8 ;  /* 0x0008f00801007387 */ /* 0x0005e20000100c00 */
[----:B0-----:R-:W-:Y:S01]  /*8f00*/  IMAD.MOV.U32 R16, RZ, RZ, 0x24381c1c ;  /* 0x24381c1cff107424 */ /* 0x001fe200078e00ff */
[----:B------:R-:W-:Y:S02]  /*8f10*/  MOV R17, 0xf157a6a6 ;  /* 0xf157a6a600117802 */ /* 0x000fe40000000f00 */
[----:B------:R0:W-:Y:S01]  /*8f20*/  STL.128 [R1+0x8c0], R12 ;  /* 0x0008c00c01007387 */ /* 0x0001e20000100c00 */
[----:B------:R-:W-:Y:S02]  /*8f30*/  IMAD.MOV.U32 R18, RZ, RZ, -0x388c4b4c ;  /* 0xc773b4b4ff127424 */ /* 0x000fe400078e00ff */
[----:B------:R-:W-:Y:S02]  /*8f40*/  IMAD.MOV.U32 R19, RZ, RZ, 0x5197c6c6 ;  /* 0x5197c6c6ff137424 */ /* 0x000fe400078e00ff */
[----:B-1----:R-:W-:Y:S01]  /*8f50*/  IMAD.MOV.U32 R4, RZ, RZ, -0x4b279394 ;  /* 0xb4d86c6cff047424 */ /* 0x002fe200078e00ff */
[----:B------:R-:W-:Y:S01]  /*8f60*/  MOV R5, 0xfaac5656 ;  /* 0xfaac565600057802 */ /* 0x000fe20000000f00 */
[----:B------:R-:W-:Y:S01]  /*8f70*/  IMAD.MOV.U32 R6, RZ, RZ, 0x7f3f4f4 ;  /* 0x07f3f4f4ff067424 */ /* 0x000fe200078e00ff */
[----:B------:R1:W-:Y:S01]  /*8f80*/  STL.128 [R1+0x910], R16 ;  /* 0x0009101001007387 */ /* 0x0003e20000100c00 */
[----:B------:R-:W-:-:S02]  /*8f90*/  IMAD.MOV.U32 R7, RZ, RZ, 0x25cfeaea ;  /* 0x25cfeaeaff077424 */ /* 0x000fc400078e00ff */
[----:B--2---:R-:W-:Y:S02]  /*8fa0*/  HFMA2 R10, -RZ, RZ, -9.2327594757080078125e-05, -0.00023019313812255859375 ;  /* 0x860d8b8bff0a7431 */ /* 0x004fe400000001ff */
[----:B------:R-:W-:Y:S02]  /*8fb0*/  IMAD.MOV.U32 R8, RZ, RZ, -0x2269b4b5 ;  /* 0xdd964b4bff087424 */ /* 0x000fe400078e00ff */
[----:B0-----:R-:W-:Y:S02]  /*8fc0*/  HFMA2 R14, -RZ, RZ, 7464, 0.0200958251953125 ;  /* 0x6f4a2525ff0e7431 */ /* 0x001fe400000001ff */
[----:B------:R-:W-:Y:S01]  /*8fd0*/  IMAD.MOV.U32 R9, RZ, RZ, -0x239e4243 ;  /* 0xdc61bdbdff097424 */ /* 0x000fe200078e00ff */
[----:B------:R0:W-:Y:S01]  /*8fe0*/  STL.128 [R1+0x8e0], R4 ;  /* 0x0008e00401007387 */ /* 0x0001e20000100c00 */
[----:B------:R-:W-:Y:S02]  /*8ff0*/  IMAD.MOV.U32 R11, RZ, RZ, -0x7af07576 ;  /* 0x850f8a8aff0b7424 */ /* 0x000fe400078e00ff */
[----:B------:R-:W-:-:S02]  /*9000*/  IMAD.MOV.U32 R12, RZ, RZ, -0x2a904546 ;  /* 0xd56fbabaff0c7424 */ /* 0x000fc400078e00ff */
[----:B------:R-:W-:Y:S01]  /*9010*/  IMAD.MOV.U32 R13, RZ, RZ, -0x770f8788 ;  /* 0x88f07878ff0d7424 */ /* 0x000fe200078e00ff */
[----:B------:R2:W-:Y:S01]  /*9020*/  STL.128 [R1+0x930], R8 ;  /* 0x0009300801007387 */ /* 0x0005e20000100c00 */
[----:B------:R-:W-:Y:S02]  /*9030*/  IMAD.MOV.U32 R15, RZ, RZ, 0x725c2e2e ;  /* 0x725c2e2eff0f7424 */ /* 0x000fe400078e00ff */
[----:B-1----:R-:W-:Y:S02]  /*9040*/  HFMA2 R16, -RZ, RZ, -146, 8.5625 ;  /* 0xd8904848ff107431 */ /* 0x002fe400000001ff */
[----:B------:R-:W-:Y:S01]  /*9050*/  IMAD.MOV.U32 R17, RZ, RZ, 0x5060303 ;  /* 0x05060303ff117424 */ /* 0x000fe200078e00ff */
[----:B------:R-:W-:Y:S01]  /*9060*/  MOV R19, 0x121c0e0e ;  /* 0x121c0e0e00137802 */ /* 0x000fe20000000f00 */
[----:B------:R1:W-:Y:S01]  /*9070*/  STL.128 [R1+0x900], R12 ;  /* 0x0009000c01007387 */ /* 0x0003e20000100c00 */
[----:B------:R-:W-:Y:S02]  /*9080*/  IMAD.MOV.U32 R18, RZ, RZ, 0x1f7f6f6 ;  /* 0x01f7f6f6ff127424 */ /* 0x000fe400078e00ff */
[----:B0-----:R-:W-:-:S02]  /*9090*/  HFMA2 R4, -RZ, RZ, 0.01522064208984375, -2512 ;  /* 0x23cbe8e8ff047431 */ /* 0x001fc400000001ff */
        /* <DEDUP_REMOVED lines=8> */
[----:B------:R-:W-:Y:S02]  /*9120*/  IMAD.MOV.U32 R11, RZ, RZ, -0x46d86162 ;  /* 0xb9279e9eff0b7424 */ /* 0x000fe400078e00ff */
[----:B-1----:R-:W-:Y:S01]  /*9130*/  IMAD.MOV.U32 R12, RZ, RZ, -0x6f1f8f90 ;  /* 0x90e07070ff0c7424 */ /* 0x002fe200078e00ff */
[----:B------:R-:W-:Y:S01]  /*9140*/  MOV R13, 0x427c3e3e ;  /* 0x427c3e3e000d7802 */ /* 0x000fe20000000f00 */
[----:B------:R-:W-:Y:S01]  /*9150*/  IMAD.MOV.U32 R14, RZ, RZ, -0x3b8e4a4b ;  /* 0xc471b5b5ff0e7424 */ /* 0x000fe200078e00ff */
[----:B------:R1:W-:Y:S01]  /*9160*/  STL.128 [R1+0x970], R8 ;  /* 0x0009700801007387 */ /* 0x0003e20000100c00 */
[----:B------:R-:W-:-:S02]  /*9170*/  IMAD.MOV.U32 R15, RZ, RZ, -0x5533999a ;  /* 0xaacc6666ff0f7424 */ /* 0x000fc400078e00ff */
[----:B0-----:R-:W-:-:S03]  /*9180*/  HFMA2 R18, -RZ, RZ, -0.00015342235565185546875, -0.000400066375732421875 ;  /* 0x89078e8eff127431 */ /* 0x001fc600000001ff */
[----:B------:R0:W-:Y:S01]  /*9190*/  STL.128 [R1+0x940], R12 ;  /* 0x0009400c01007387 */ /* 0x0001e20000100c00 */
[----:B------:R-:W-:Y:S02]  /*91a0*/  IMAD.MOV.U32 R16, RZ, RZ, -0x442d9697 ;  /* 0xbbd26969ff107424 */ /* 0x000fe400078e00ff */
[----:B------:R-:W-:Y:S02]  /*91b0*/  IMAD.MOV.U32 R17, RZ, RZ, 0x70a9d9d9 ;  /* 0x70a9d9d9ff117424 */ /* 0x000fe400078e00ff */
[----:B--2---:R-:W-:Y:S02]  /*91c0*/  HFMA2 R6, -RZ, RZ, -46528, 117.4375 ;  /* 0xf9ae5757ff067431 */ /* 0x004fe400000001ff */
[----:B------:R-:W-:Y:S02]  /*91d0*/  IMAD.MOV.U32 R4, RZ, RZ, -0x5c3d9e9f ;  /* 0xa3c26161ff047424 */ /* 0x000fe400078e00ff */
[----:B------:R-:W-:Y:S02]  /*91e0*/  IMAD.MOV.U32 R5, RZ, RZ, 0x5f6a3535 ;  /* 0x5f6a3535ff057424 */ /* 0x000fe400078e00ff */
[----:B------:R-:W-:-:S02]  /*91f0*/  IMAD.MOV.U32 R7, RZ, RZ, -0x2f964647 ;  /* 0xd069b9b9ff077424 */ /* 0x000fc400078e00ff */
[----:B-1----:R-:W-:Y:S02]  /*9200*/  HFMA2 R8, -RZ, RZ, 11.0546875, -27.21875 ;  /* 0x4987ceceff087431 */ /* 0x002fe400000001ff */
[----:B------:R-:W-:Y:S01]  /*9210*/  IMAD.MOV.U32 R9, RZ, RZ, -0x55aaab ;  /* 0xffaa5555ff097424 */ /* 0x000fe200078e00ff */
[----:B------:R-:W-:Y:S01]  /*9220*/  MOV R11, 0x7aa5dfdf ;  /* 0x7aa5dfdf000b7802 */ /* 0x000fe20000000f00 */
[----:B------:R-:W-:Y:S01]  /*9230*/  IMAD.MOV.U32 R10, RZ, RZ, 0x78502828 ;  /* 0x78502828ff0a7424 */ /* 0x000fe200078e00ff */
[----:B------:R1:W-:Y:S01]  /*9240*/  STL.128 [R1+0x960], R4 ;  /* 0x0009600401007387 */ /* 0x0003e20000100c00 */
[----:B------:R-:W-:Y:S02]  /*9250*/  IMAD.MOV.U32 R19, RZ, RZ, -0x58cc6b6c ;  /* 0xa7339494ff137424 */ /* 0x000fe400078e00ff */
[----:B0-----:R-:W-:Y:S02]  /*9260*/  HFMA2 R12, -RZ, RZ, 0.60595703125, -752.5 ;  /* 0x38d9e1e1ff0c7431 */ /* 0x001fe400000001ff */
[----:B------:R-:W-:Y:S01]  /*9270*/  IMAD.MOV.U32 R13, RZ, RZ, 0x13ebf8f8 ;  /* 0x13ebf8f8ff0d7424 */ /* 0x000fe200078e00ff */
[----:B------:R-:W-:Y:S01]  /*9280*/  MOV R15, 0x33221111 ;  /* 0x33221111000f7802 */ /* 0x000fe20000000f00 */
[----:B------:R-:W-:Y:S01]  /*9290*/  IMAD.MOV.U32 R14, RZ, RZ, -0x4cd46768 ;  /* 0xb32b9898ff0e7424 */ /* 0x000fe200078e00ff */
[----:B------:R0:W-:Y:S04]  /*92a0*/  STL.128 [R1+0x9b0], R8 ;  /* 0x0009b00801007387 */ /* 0x0001e80000100c00 */
[----:B------:R2:W-:Y:S04]  /*92b0*/  STL.128 [R1+0x990], R16 ;  /* 0x0009901001007387 */ /* 0x0005e80000100c00 */
[----:B------:R3:W-:Y:S01]  /*92c0*/  STL.128 [R1+0x980], R12 ;  /* 0x0009800c01007387 */ /* 0x0007e20000100c00 */
[----:B-1----:R-:W-:Y:S01]  /*92d0*/  IMAD.MOV.U32 R4, RZ, RZ, -0x49d26465 ;  /* 0xb62d9b9bff047424 */ /* 0x002fe200078e00ff */
[----:B------:R-:W-:Y:S01]  /*92e0*/  MOV R5, 0x223c1e1e ;  /* 0x223c1e1e00057802 */ /* 0x000fe20000000f00 */
[----:B------:R-:W-:-:S02]  /*92f0*/  IMAD.MOV.U32 R6, RZ, RZ, -0x6dea7879 ;  /* 0x92158787ff067424 */ /* 0x000fc400078e00ff */
[----:B------:R-:W-:Y:S02]  /*9300*/  IMAD.MOV.U32 R7, RZ, RZ, 0x20c9e9e9 ;  /* 0x20c9e9e9ff077424 */ /* 0x000fe400078e00ff */
[----:B0-----:R-:W-:Y:S02]  /*9310*/  HFMA2 R10, -RZ, RZ, -102.8125, -0.96630859375 ;  /* 0xd66dbbbbff0a7431 */ /* 0x001fe400000001ff */
[----:B------:R-:W-:Y:S02]  /*9320*/  IMAD.MOV.U32 R8, RZ, RZ, -0x34844f50 ;  /* 0xcb7bb0b0ff087424 */ /* 0x000fe400078e00ff */
[----:B------:R-:W-:Y:S01]  /*9330*/  IMAD.MOV.U32 R9, RZ, RZ, -0x357abac ;  /* 0xfca85454ff097424 */ /* 0x000fe200078e00ff */
[----:B--2---:R-:W-:Y:S01]  /*9340*/  MOV R17, 0x31d7e6e6 ;  /* 0x31d7e6e600117802 */ /* 0x004fe20000000f00 */
[----:B------:R-:W-:Y:S01]  /*9350*/  IMAD.MOV.U32 R16, RZ, RZ, -0x259a4041 ;  /* 0xda65bfbfff107424 */ /* 0x000fe200078e00ff */
[----:B------:R0:W-:Y:S01]  /*9360*/  STL.128 [R1+0x9a0], R4 ;  /* 0x0009a00401007387 */ /* 0x0001e20000100c00 */
[----:B------:R-:W-:-:S02]  /*9370*/  IMAD.MOV.U32 R18, RZ, RZ, -0x397bbdbe ;  /* 0xc6844242ff127424 */ /* 0x000fc400078e00ff */
[----:B---3--:R-:W-:Y:S02]  /*9380*/  HFMA2 R14, -RZ, RZ, -5.36441802978515625e-07, -0.00016891956329345703125 ;  /* 0x80098989ff0e7431 */ /* 0x008fe400000001ff */
[----:B------:R-:W-:Y:S02]  /*9390*/  IMAD.MOV.U32 R19, RZ, RZ, -0x472f9798 ;  /* 0xb8d06868ff137424 */ /* 0x000fe400078e00ff */
[----:B------:R-:W-:Y:S02]  /*93a0*/  IMAD.MOV.U32 R11, RZ, RZ, 0x3a2c1616 ;  /* 0x3a2c1616ff0b7424 */ /* 0x000fe400078e00ff */
[----:B------:R-:W-:Y:S01]  /*93b0*/  IMAD.MOV.U32 R12, RZ, RZ, -0x70fc7374 ;  /* 0x8f038c8cff0c7424 */ /* 0x000fe200078e00ff */
[----:B------:R1:W-:Y:S01]  /*93c0*/  STL.128 [R1+0x9d0], R16 ;  /* 0x0009d01001007387 */ /* 0x0003e20000100c00 */
[----:B------:R-:W-:Y:S02]  /*93d0*/  IMAD.MOV.U32 R13, RZ, RZ, -0x7a65e5f ;  /* 0xf859a1a1ff0d7424 */ /* 0x000fe400078e00ff */
[----:B------:R-:W-:Y:S01]  /*93e0*/  IMAD.MOV.U32 R15, RZ, RZ, 0x171a0d0d ;  /* 0x171a0d0dff0f7424 */ /* 0x000fe200078e00ff */
[----:B------:R2:W-:Y:S01]  /*93f0*/  STL.128 [R1+0x9f0], R8 ;  /* 0x0009f00801007387 */ /* 0x0005e20000100c00 */
[----:B0-----:R-:W-:-:S02]  /*9400*/  HFMA2 R4, -RZ, RZ, -3.75390625, 2.626953125 ;  /* 0xc3824141ff047431 */ /* 0x001fc400000001ff */
[----:B------:R-:W-:Y:S01]  /*9410*/  IMAD.MOV.U32 R5, RZ, RZ, -0x4fd66667 ;  /* 0xb0299999ff057424 */ /* 0x000fe200078e00ff */
[----:B------:R-:W-:Y:S01]  /*9420*/  MOV R7, 0x111e0f0f ;  /* 0x111e0f0f00077802 */ /* 0x000fe20000000f00 */
[----:B------:R-:W-:Y:S01]  /*9430*/  IMAD.MOV.U32 R6, RZ, RZ, 0x775a2d2d ;  /* 0x775a2d2dff067424 */ /* 0x000fe200078e00ff */
[----:B------:R0:W-:Y:S01]  /*9440*/  STL.128 [R1+0x9c0], R12 ;  /* 0x0009c00c01007387 */ /* 0x0001e20000100c00 */
[----:B-1----:R-:W-:Y:S01]  /*9450*/  HFMA2 R19, -RZ, RZ, -5.328125, -0.000704288482666015625 ;  /* 0xc55491c5ff137431 */ /* 0x002fe200000001ff */
[----:B------:R-:W-:Y:S01]  /*9460*/  MOV R16, 0xf20dfff2 ;  /* 0xf20dfff200107802 */ /* 0x000fe20000000f00 */
[----:B------:R-:W-:Y:S01]  /*9470*/  IMAD.MOV.U32 R17, RZ, RZ, 0x6bbdd66b ;  /* 0x6bbdd66bff117424 */ /* 0x000fe200078e00ff */
[----:B------:R1:W-:Y:S01]  /*9480*/  STL.128 [R1+0x9e0], R4 ;  /* 0x0009e00401007387 */ /* 0x0003e20000100c00 */
[----:B--2---:R-:W-:Y:S02]  /*9490*/  HFMA2 R9, -RZ, RZ, -118.125, -0.364990234375 ;  /* 0xd762b5d7ff097431 */ /* 0x004fe400000001ff */
[----:B------:R-:W-:-:S02]  /*94a0*/  IMAD.MOV.U32 R18, RZ, RZ, 0x6fb1de6f ;  /* 0x6fb1de6fff127424 */ /* 0x000fc400078e00ff */
[----:B------:R-:W-:Y:S02]  /*94b0*/  IMAD.MOV.U32 R8, RZ, RZ, -0x1e61802 ;  /* 0xfe19e7feff087424 */ /* 0x000fe400078e00ff */
[----:B------:R-:W-:Y:S01]  /*94c0*/  IMAD.MOV.U32 R10, RZ, RZ, -0x5419b255 ;  /* 0xabe64dabff0a7424 */ /* 0x000fe200078e00ff */
[----:B------:R2:W-:Y:S01]  /*94d0*/  STL.128 [R1+0xa10], R16 ;  /* 0x000a101001007387 */ /* 0x0005e20000100c00 */
[----:B------:R-:W-:Y:S01]  /*94e0*/  IMAD.MOV.U32 R11, RZ, RZ, 0x769aec76 ;  /* 0x769aec76ff0b7424 */ /* 0x000fe200078e00ff */
[----:B0-----:R-:W-:Y:S01]  /*94f0*/  MOV R13, 0x7c84f87c ;  /* 0x7c84f87c000d7802 */ /* 0x001fe20000000f00 */
        /* <DEDUP_REMOVED lines=8> */
[----:B------:R-:W-:Y:S02]  /*9580*/  IMAD.MOV.U32 R7, RZ, RZ, 0x2b7d562b ;  /* 0x2b7d562bff077424 */ /* 0x000fe400078e00ff */
[----:B--2---:R-:W-:Y:S02]  /*9590*/  HFMA2 R18, -RZ, RZ, 7.78515625, -0.0003831386566162109375 ;  /* 0x47c98e47ff127431 */ /* 0x004fe400000001ff */
[----:B------:R-:W-:Y:S01]  /*95a0*/  IMAD.MOV.U32 R16, RZ, RZ, -0x5ea1006 ;  /* 0xfa15effaff107424 */ /* 0x000fe200078e00ff */
[----:B------:R2:W-:Y:S01]  /*95b0*/  STL.128 [R1+0xa20], R4 ;  /* 0x000a200401007387 */ /* 0x0005e20000100c00 */
[----:B------:R-:W-:-:S02]  /*95c0*/  IMAD.MOV.U32 R17, RZ, RZ, 0x59ebb259 ;  /* 0x59ebb259ff117424 */ /* 0x000fc400078e00ff */
[----:B------:R-:W-:Y:S02]  /*95d0*/  IMAD.MOV.U32 R19, RZ, RZ, -0xff40410 ;  /* 0xf00bfbf0ff137424 */ /* 0x000fe400078e00ff */
[----:B0-----:R-:W-:Y:S02]  /*95e0*/  HFMA2 R8, -RZ, RZ, -0.004634857177734375, 0.014862060546875 ;  /* 0x9cbf239cff087431 */ /* 0x001fe400000001ff */
        /* <DEDUP_REMOVED lines=13> */
[----:B------:R-:W-:-:S02]  /*96c0*/  IMAD.MOV.U32 R7, RZ, RZ, -0x5015ba51 ;  /* 0xafea45afff077424 */ /* 0x000fc400078e00ff */
[----:B0-----:R-:W-:Y:S01]  /*96d0*/  IMAD.MOV.U32 R16, RZ, RZ, 0x365a6c36 ;  /* 0x365a6c36ff107424 */ /* 0x001fe200078e00ff */
[----:B------:R-:W-:Y:S01]  /*96e0*/  MOV R17, 0x3f417e3f ;  /* 0x3f417e3f00117802 */ /* 0x000fe20000000f00 */
[----:B------:R-:W-:Y:S01]  /*96f0*/  IMAD.MOV.U32 R18, RZ, RZ, -0x8fd0a09 ;  /* 0xf702f5f7ff127424 */ /* 0x000fe200078e00ff */
[----:B------:R0:W-:Y:S01]  /*9700*/  STL.128 [R1+0xa60], R4 ;  /* 0x000a600401007387 */ /* 0x0001e20000100c00 */
[----:B------:R-:W-:Y:S02]  /*9710*/  IMAD.MOV.U32 R19, RZ, RZ, -0x33b07c34 ;  /* 0xcc4f83ccff137424 */ /* 0x000fe400078e00ff */
[----:B-1----:R-:W-:Y:S02]  /*9720*/  HFMA2 R10, -RZ, RZ, 0.1663818359375, 792.5 ;  /* 0x31536231ff0a7431 */ /* 0x002fe400000001ff */
[----:B------:R-:W-:Y:S02]  /*9730*/  IMAD.MOV.U32 R8, RZ, RZ, 0x7193e271 ;  /* 0x7193e271ff087424 */ /* 0x000fe400078e00ff */
[----:B------:R-:W-:Y:S01]  /*9740*/  IMAD.MOV.U32 R9, RZ, RZ, -0x278c5428 ;  /* 0xd873abd8ff097424 */ /* 0x000fe200078e00ff */
[----:B------:R1:W-:Y:S01]  /*9750*/  STL.128 [R1+0xa90], R16 ;  /* 0x000a901001007387 */ /* 0x0003e20000100c00 */
[----:B--2---:R-:W-:-:S02]  /*9760*/  HFMA2 R14, -RZ, RZ, -0.00093746185302734375, 1.3935546875 ;  /* 0x93ae3d93ff0e7431 */ /* 0x004fc400000001ff */
[----:B------:R-:W-:Y:S02]  /*9770*/  IMAD.MOV.U32 R12, RZ, RZ, -0x483d8a49 ;  /* 0xb7c275b7ff0c7424 */ /* 0x000fe400078e00ff */
[----:B------:R-:W-:Y:S02]  /*9780*/  IMAD.MOV.U32 R13, RZ, RZ, -0x2e31e03 ;  /* 0xfd1ce1fdff0d7424 */ /* 0x000fe400078e00ff */
[----:B------:R-:W-:Y:S02]  /*9790*/  IMAD.MOV.U32 R15, RZ, RZ, 0x266a4c26 ;  /* 0x266a4c26ff0f7424 */ /* 0x000fe400078e00ff */
[----:B------:R-:W-:Y:S02]  /*97a0*/  IMAD.MOV.U32 R11, RZ, RZ, 0x153f2a15 ;  /* 0x153f2a15ff0b7424 */ /* 0x000fe400078e00ff */
[----:B0-----:R-:W-:Y:S02]  /*97b0*/  HFMA2 R4, -RZ, RZ, 0.2724609375, 2152 ;  /* 0x345c6834ff047431 */ /* 0x001fe400000001ff */
[----:B------:R-:W-:Y:S01]  /*97c0*/  IMAD.MOV.U32 R5, RZ, RZ, -0x5a0bae5b ;  /* 0xa5f451a5ff057424 */ /* 0x000fe200078e00ff */
[----:B------:R-:W-:Y:S01]  /*97d0*/  MOV R7, 0xf108f9f1 ;  /* 0xf108f9f100077802 */ /* 0x000fe20000000f00 */
[----:B------:R-:W-:Y:S01]  /*97e0*/  IMAD.MOV.U32 R6, RZ, RZ, -0x1acb2e1b ;  /* 0xe534d1e5ff067424 */ /* 0x000fe200078e00ff */
[----:B------:R0:W-:Y:S01]  /*97f0*/  STL.128 [R1+0xa80], R12 ;  /* 0x000a800c01007387 */ /* 0x0001e20000100c00 */
[----:B-1----:R-:W-:-:S02]  /*9800*/  HFMA2 R16, -RZ, RZ, 0.0020294189453125, 0.1279296875 ;  /* 0x18283018ff107431 */ /* 0x002fc400000001ff */
[----:B------:R-:W-:Y:S01]  /*9810*/  IMAD.MOV.U32 R17, RZ, RZ, -0x695ec86a ;  /* 0x96a13796ff117424 */ /* 0x000fe200078e00ff */
[----:B------:R-:W-:Y:S01]  /*9820*/  MOV R19, 0x9ab52f9a ;  /* 0x9ab52f9a00137802 */ /* 0x000fe20000000f00 */
[----:B------:R-:W-:Y:S01]  /*9830*/  IMAD.MOV.U32 R18, RZ, RZ, 0x50f0a05 ;  /* 0x050f0a05ff127424 */ /* 0x000fe200078e00ff */
[----:B------:R1:W-:Y:S04]  /*9840*/  STL.128 [R1+0xab0], R8 ;  /* 0x000ab00801007387 */ /* 0x0003e80000100c00 */
[----:B------:R2:W-:Y:S04]  /*9850*/  STL.128 [R1+0xaa0], R4 ;  /* 0x000aa00401007387 */ /* 0x0005e80000100c00 */
[----:B------:R3:W-:Y:S01]  /*9860*/  STL.128 [R1+0xad0], R16 ;  /* 0x000ad01001007387 */ /* 0x0007e20000100c00 */
[----:B0-----:R-:W-:Y:S01]  /*9870*/  IMAD.MOV.U32 R12, RZ, RZ, 0x40c0804 ;  /* 0x040c0804ff0c7424 */ /* 0x001fe200078e00ff */
[----:B------:R-:W-:Y:S01]  /*9880*/  MOV R13, 0xc75295c7 ;  /* 0xc75295c7000d7802 */ /* 0x000fe20000000f00 */
[----:B------:R-:W-:-:S02]  /*9890*/  IMAD.MOV.U32 R14, RZ, RZ, 0x23654623 ;  /* 0x23654623ff0e7424 */ /* 0x000fc400078e00ff */
[----:B------:R-:W-:Y:S02]  /*98a0*/  IMAD.MOV.U32 R15, RZ, RZ, -0x3ca1623d ;  /* 0xc35e9dc3ff0f7424 */ /* 0x000fe400078e00ff */
[----:B-1----:R-:W-:Y:S01]  /*98b0*/  IMAD.MOV.U32 R8, RZ, RZ, -0x14d93215 ;  /* 0xeb26cdebff087424 */ /* 0x002fe200078e00ff */
[----:B------:R-:W-:Y:S01]  /*98c0*/  MOV R9, 0x27694e27 ;  /* 0x27694e2700097802 */ /* 0x000fe20000000f00 */
[----:B------:R-:W-:Y:S01]  /*98d0*/  IMAD.MOV.U32 R10, RZ, RZ, -0x4d32804e ;  /* 0xb2cd7fb2ff0a7424 */ /* 0x000fe200078e00ff */
[----:B------:R0:W-:Y:S01]  /*98e0*/  STL.128 [R1+0xac0], R12 ;  /* 0x000ac00c01007387 */ /* 0x0001e20000100c00 */
[----:B------:R-:W-:Y:S02]  /*98f0*/  IMAD.MOV.U32 R11, RZ, RZ, 0x759fea75 ;  /* 0x759fea75ff0b7424 */ /* 0x000fe400078e00ff */
[----:B--2---:R-:W-:Y:S02]  /*9900*/  HFMA2 R6, -RZ, RZ, -9.238719940185546875e-06, 0.003662109375 ;  /* 0x809b1b80ff067431 */ /* 0x004fe400000001ff */
[----:B------:R-:W-:-:S02]  /*9910*/  IMAD.MOV.U32 R4, RZ, RZ, 0x7090e07 ;  /* 0x07090e07ff047424 */ /* 0x000fc400078e00ff */
[----:B------:R-:W-:Y:S02]  /*9920*/  IMAD.MOV.U32 R5, RZ, RZ, 0x12362412 ;  /* 0x12362412ff057424 */ /* 0x000fe400078e00ff */
[----:B---3--:R-:W-:Y:S02]  /*9930*/  HFMA2 R18, -RZ, RZ, 221.75, -0.27197265625 ;  /* 0x5aeeb45aff127431 */ /* 0x008fe400000001ff */
[----:B------:R-:W-:Y:S01]  /*9940*/  IMAD.MOV.U32 R7, RZ, RZ, -0x1dc2201e ;  /* 0xe23ddfe2ff077424 */ /* 0x000fe200078e00ff */
[----:B------:R1:W-:Y:S01]  /*9950*/  STL.128 [R1+0xaf0], R8 ;  /* 0x000af00801007387 */ /* 0x0003e20000100c00 */
[----:B------:R-:W-:Y:S02]  /*9960*/  IMAD.MOV.U32 R16, RZ, RZ, 0x1b2d361b ;  /* 0x1b2d361bff107424 */ /* 0x000fe400078e00ff */
[----:B------:R-:W-:Y:S01]  /*9970*/  IMAD.MOV.U32 R17, RZ, RZ, 0x6eb2dc6e ;  /* 0x6eb2dc6eff117424 */ /* 0x000fe200078e00ff */
[----:B------:R2:W-:Y:S01]  /*9980*/  STL.128 [R1+0xae0], R4 ;  /* 0x000ae00401007387 */ /* 0x0005e20000100c00 */
[----:B------:R-:W-:-:S02]  /*9990*/  IMAD.MOV.U32 R19, RZ, RZ, -0x5f04a460 ;  /* 0xa0fb5ba0ff137424 */ /* 0x000fc400078e00ff */
[----:B0-----:R-:W-:Y:S02]  /*99a0*/  HFMA2 R12, -RZ, RZ, 0.00015580654144287109375, 0.000736713409423828125 ;  /* 0x091b1209ff0c7431 */ /* 0x001fe400000001ff */
[----:B------:R-:W-:Y:S01]  /*99b0*/  IMAD.MOV.U32 R13, RZ, RZ, -0x7c61e27d ;  /* 0x839e1d83ff0d7424 */ /* 0x000fe200078e00ff */
[----:B------:R-:W-:Y:S01]  /*99c0*/  MOV R15, 0x1a2e341a ;  /* 0x1a2e341a000f7802 */ /* 0x000fe20000000f00 */
[----:B------:R-:W-:Y:S01]  /*99d0*/  IMAD.MOV.U32 R14, RZ, RZ, 0x2c74582c ;  /* 0x2c74582cff0e7424 */ /* 0x000fe200078e00ff */
[----:B------:R0:W-:Y:S01]  /*99e0*/  STL.128 [R1+0xb10], R16 ;  /* 0x000b101001007387 */ /* 0x0001e20000100c00 */
[----:B-1----:R-:W-:Y:S02]  /*99f0*/  HFMA2 R8, -RZ, RZ, 0.042816162109375, 49.28125 ;  /* 0x297b5229ff087431 */ /* 0x002fe400000001ff */
[----:B------:R-:W-:Y:S01]  /*9a00*/  IMAD.MOV.U32 R9, RZ, RZ, -0x1cc1221d ;  /* 0xe33edde3ff097424 */ /* 0x000fe200078e00ff */
[----:B------:R-:W-:Y:S01]  /*9a10*/  MOV R11, 0x84971384 ;  /* 0x84971384000b7802 */ /* 0x000fe20000000f00 */
[----:B------:R-:W-:Y:S01]  /*9a20*/  IMAD.MOV.U32 R10, RZ, RZ, 0x2f715e2f ;  /* 0x2f715e2fff0a7424 */ /* 0x000fe200078e00ff */
[----:B--2---:R-:W-:Y:S01]  /*9a30*/  MOV R5, 0x3b4d763b ;  /* 0x3b4d763b00057802 */ /* 0x004fe20000000f00 */
[----:B------:R-:W-:Y:S01]  /*9a40*/  IMAD.MOV.U32 R4, RZ, RZ, 0x52f6a452 ;  /* 0x52f6a452ff047424 */ /* 0x000fe200078e00ff */
        /* <DEDUP_REMOVED lines=8> */
[----:B------:R-:W-:-:S05]  /*9ad0*/  IMAD.MOV.U32 R19, RZ, RZ, 0x5bedb65b ;  /* 0x5bedb65bff137424 */ /* 0x000fca00078e00ff */
[----:B------:R3:W-:Y:S01]  /*9ae0*/  STL.128 [R1+0xb50], R16 ;  /* 0x000b501001007387 */ /* 0x0007e20000100c00 */
[----:B-1----:R-:W-:Y:S02]  /*9af0*/  HFMA2 R15, -RZ, RZ, -5296, -2.962890625 ;  /* 0xed2cc1edff0f7431 */ /* 0x002fe400000001ff */
[----:B------:R-:W-:Y:S02]  /*9b00*/  IMAD.MOV.U32 R12, RZ, RZ, 0x53f5a653 ;  /* 0x53f5a653ff0c7424 */ /* 0x000fe400078e00ff */
[----:B------:R-:W-:Y:S02]  /*9b10*/  IMAD.MOV.U32 R13, RZ, RZ, -0x2e97462f ;  /* 0xd168b9d1ff0d7424 */ /* 0x000fe400078e00ff */
[----:B--2---:R-:W-:Y:S02]  /*9b20*/  HFMA2 R10, -RZ, RZ, 157, -0.1357421875 ;  /* 0x58e8b058ff0a7431 */ /* 0x004fe400000001ff */
[----:B------:R-:W-:Y:S02]  /*9b30*/  IMAD.MOV.U32 R14, RZ, RZ, RZ ;  /* 0x000000ffff0e7224 */ /* 0x000fe400078e00ff */
[----:B------:R-:W-:-:S02]  /*9b40*/  IMAD.MOV.U32 R8, RZ, RZ, 0x4ade944a ;  /* 0x4ade944aff087424 */ /* 0x000fc400078e00ff */
[----:B0-----:R-:W-:Y:S02]  /*9b50*/  HFMA2 R4, -RZ, RZ, 3452, -70.625 ;  /* 0x6abed46aff047431 */ /* 0x001fe400000001ff */
[----:B------:R-:W-:Y:S01]  /*9b60*/  IMAD.MOV.U32 R9, RZ, RZ, 0x4cd4984c ;  /* 0x4cd4984cff097424 */ /* 0x000fe200078e00ff */
[----:B------:R-:W-:Y:S01]  /*9b70*/  MOV R7, 0x394b7239 ;  /* 0x394b723900077802 */ /* 0x000fe20000000f00 */
[----:B------:R-:W-:Y:S01]  /*9b80*/  IMAD.MOV.U32 R11, RZ, RZ, -0x30b57a31 ;  /* 0xcf4a85cfff0b7424 */ /* 0x000fe200078e00ff */
[----:B------:R0:W-:Y:S01]  /*9b90*/  STL.128 [R1+0xb40], R12 ;  /* 0x000b400c01007387 */ /* 0x0001e20000100c00 */
[----:B------:R-:W-:Y:S02]  /*9ba0*/  IMAD.MOV.U32 R5, RZ, RZ, -0x34b97235 ;  /* 0xcb468dcbff057424 */ /* 0x000fe400078e00ff */
[----:B---3--:R-:W-:Y:S02]  /*9bb0*/  HFMA2 R16, -RZ, RZ, 3.884765625, -9.5546245574951171875e-05 ;  /* 0x43c58643ff107431 */ /* 0x008fe400000001ff */
[----:B------:R-:W-:Y:S01]  /*9bc0*/  IMAD.MOV.U32 R6, RZ, RZ, -0x41269842 ;  /* 0xbed967beff067424 */ /* 0x000fe200078e00ff */
[----:B------:R-:W-:Y:S01]  /*9bd0*/  MOV R19, 0x85941185 ;  /* 0x8594118500137802 */ /* 0x000fe20000000f00 */
[----:B------:R-:W-:Y:S01]  /*9be0*/  IMAD.MOV.U32 R17, RZ, RZ, 0x4dd79a4d ;  /* 0x4dd79a4dff117424 */ /* 0x000fe200078e00ff */
[----:B------:R1:W-:Y:S01]  /*9bf0*/  STL.128 [R1+0xb70], R8 ;  /* 0x000b700801007387 */ /* 0x0003e20000100c00 */
[----:B------:R-:W-:-:S03]  /*9c00*/  IMAD.MOV.U32 R18, RZ, RZ, 0x33556633 ;  /* 0x33556633ff127424 */ /* 0x000fc600078e00ff */
[----:B------:R2:W-:Y:S04]  /*9c10*/  STL.128 [R1+0xb60], R4 ;  /* 0x000b600401007387 */ /* 0x0005e80000100c00 */
[----:B------:R3:W-:Y:S01]  /*9c20*/  STL.128 [R1+0xb90], R16 ;  /* 0x000b901001007387 */ /* 0x0007e20000100c00 */
[----:B0-----:R-:W-:Y:S01]  /*9c30*/  IMAD.MOV.U32 R12, RZ, RZ, -0x2f944430 ;  /* 0xd06bbbd0ff0c7424 */ /* 0x001fe200078e00ff */
[----:B------:R-:W-:Y:S01]  /*9c40*/  MOV R13, 0xef2ac5ef ;  /* 0xef2ac5ef000d7802 */ /* 0x000fe20000000f00 */
[----:B------:R-:W-:Y:S02]  /*9c50*/  IMAD.MOV.U32 R14, RZ, RZ, -0x551ab056 ;  /* 0xaae54faaff0e7424 */ /* 0x000fe400078e00ff */
[----:B------:R-:W-:Y:S02]  /*9c60*/  IMAD.MOV.U32 R15, RZ, RZ, -0x4e91205 ;  /* 0xfb16edfbff0f7424 */ /* 0x000fe400078e00ff */
[----:B-1----:R-:W-:Y:S01]  /*9c70*/  IMAD.MOV.U32 R8, RZ, RZ, 0x50f0a050 ;  /* 0x50f0a050ff087424 */ /* 0x002fe200078e00ff */
[----:B------:R-:W-:Y:S01]  /*9c80*/  MOV R9, 0x3c44783c ;  /* 0x3c44783c00097802 */ /* 0x000fe20000000f00 */
[----:B------:R-:W-:Y:S01]  /*9c90*/  IMAD.MOV.U32 R10, RZ, RZ, -0x6045da61 ;  /* 0x9fba259fff0a7424 */ /* 0x000fe200078e00ff */
[----:B------:R0:W-:Y:S01]  /*9ca0*/  STL.128 [R1+0xb80], R12 ;  /* 0x000b800c01007387 */ /* 0x0001e20000100c00 */
[----:B------:R-:W-:-:S02]  /*9cb0*/  IMAD.MOV.U32 R11, RZ, RZ, -0x571cb458 ;  /* 0xa8e34ba8ff0b7424 */ /* 0x000fc400078e00ff */
[----:B--2---:R-:W-:Y:S02]  /*9cc0*/  HFMA2 R6, -RZ, RZ, 3.087520599365234375e-05, 6.115436553955078125e-05 ;  /* 0x02060402ff067431 */ /* 0x004fe400000001ff */
[----:B------:R-:W-:Y:S02]  /*9cd0*/  IMAD.MOV.U32 R4, RZ, RZ, 0x45cf8a45 ;  /* 0x45cf8a45ff047424 */ /* 0x000fe400078e00ff */
[----:B------:R-:W-:Y:S02]  /*9ce0*/  IMAD.MOV.U32 R5, RZ, RZ, -0x6ef1607 ;  /* 0xf910e9f9ff057424 */ /* 0x000fe400078e00ff */
[----:B---3--:R-:W-:Y:S02]  /*9cf0*/  HFMA2 R18, -RZ, RZ, 0.53515625, 8640 ;  /* 0x38487038ff127431 */ /* 0x008fe400000001ff */
[----:B------:R-:W-:Y:S01]  /*9d00*/  IMAD.MOV.U32 R7, RZ, RZ, 0x7f81fe7f ;  /* 0x7f81fe7fff077424 */ /* 0x000fe200078e00ff */
[----:B------:R1:W-:Y:S01]  /*9d10*/  STL.128 [R1+0xbb0], R8 ;  /* 0x000bb00801007387 */ /* 0x0003e20000100c00 */
[----:B------:R-:W-:-:S02]  /*9d20*/  IMAD.MOV.U32 R16, RZ, RZ, -0x6d52c06e ;  /* 0x92ad3f92ff107424 */ /* 0x000fc400078e00ff */
[----:B------:R-:W-:Y:S01]  /*9d30*/  IMAD.MOV.U32 R17, RZ, RZ, -0x6243de63 ;  /* 0x9dbc219dff117424 */ /* 0x000fe200078e00ff */
[----:B------:R2:W-:Y:S01]  /*9d40*/  STL.128 [R1+0xba0], R4 ;  /* 0x000ba00401007387 */ /* 0x0005e20000100c00 */
[----:B------:R-:W-:Y:S02]  /*9d50*/  IMAD.MOV.U32 R19, RZ, RZ, -0xafb0e0b ;  /* 0xf504f1f5ff137424 */ /* 0x000fe400078e00ff */
[----:B0-----:R-:W-:Y:S02]  /*9d60*/  HFMA2 R12, -RZ, RZ, 47.59375, -0.01233673095703125 ;  /* 0x51f3a251ff0c7431 */ /* 0x001fe400000001ff */
[----:B------:R-:W-:Y:S01]  /*9d70*/  IMAD.MOV.U32 R13, RZ, RZ, -0x5c01a25d ;  /* 0xa3fe5da3ff0d7424 */ /* 0x000fe200078e00ff */
[----:B------:R-:W-:Y:S01]  /*9d80*/  MOV R15, 0x8f8a058f ;  /* 0x8f8a058f000f7802 */ /* 0x000fe20000000f00 */
[----:B------:R-:W-:Y:S01]  /*9d90*/  IMAD.MOV.U32 R14, RZ, RZ, 0x40c08040 ;  /* 0x40c08040ff0e7424 */ /* 0x000fe200078e00ff */
[----:B------:R0:W-:Y:S01]  /*9da0*/  STL.128 [R1+0xbd0], R16 ;  /* 0x000bd01001007387 */ /* 0x0001e20000100c00 */
[----:B-1----:R-:W-:-:S02]  /*9db0*/  HFMA2 R8, -RZ, RZ, 0.00051116943359375, 0.0079345703125 ;  /* 0x10302010ff087431 */ /* 0x002fc400000001ff */
[----:B------:R-:W-:Y:S01]  /*9dc0*/  IMAD.MOV.U32 R9, RZ, RZ, -0xe51a01 ;  /* 0xff1ae5ffff097424 */ /* 0x000fe200078e00ff */
[----:B------:R-:W-:Y:S01]  /*9dd0*/  MOV R11, 0xd26dbfd2 ;  /* 0xd26dbfd2000b7802 */ /* 0x000fe20000000f00 */
[----:B------:R-:W-:Y:S01]  /*9de0*/  IMAD.MOV.U32 R10, RZ, RZ, -0xcf1020d ;  /* 0xf30efdf3ff0a7424 */ /* 0x000fe200078e00ff */
[----:B--2---:R-:W-:Y:S01]  /*9df0*/  MOV R5, 0xb6c177b6 ;  /* 0xb6c177b600057802 */ /* 0x004fe20000000f00 */
[----:B------:R-:W-:Y:S01]  /*9e00*/  IMAD.MOV.U32 R4, RZ, RZ, -0x43209c44 ;  /* 0xbcdf63bcff047424 */ /* 0x000fe200078e00ff */
[----:B------:R1:W-:Y:S01]  /*9e10*/  STL.128 [R1+0xbc0], R12 ;  /* 0x000bc00c01007387 */ /* 0x0003e20000100c00 */
[----:B------:R-:W-:Y:S02]  /*9e20*/  IMAD.MOV.U32 R6, RZ, RZ, -0x258a5026 ;  /* 0xda75afdaff067424 */ /* 0x000fe400078e00ff */
[----:B------:R-:W-:Y:S01]  /*9e30*/  IMAD.MOV.U32 R7, RZ, RZ, 0x21634221 ;  /* 0x21634221ff077424 */ /* 0x000fe200078e00ff */
[----:B------:R2:W-:Y:S01]  /*9e40*/  STL.128 [R1+0xbf0], R8 ;  /* 0x000bf00801007387 */ /* 0x0005e20000100c00 */
[----:B0-----:R-:W-:Y:S01]  /*9e50*/  IMAD.MOV.U32 R16, RZ, RZ, 0x5fe1be5f ;  /* 0x5fe1be5fff107424 */ /* 0x001fe200078e00ff */
[----:B------:R-:W-:Y:S01]  /*9e60*/  MOV R17, 0x97a23597 ;  /* 0x97a2359700117802 */ /* 0x000fe20000000f00 */
[----:B------:R-:W-:Y:S01]  /*9e70*/  IMAD.MOV.U32 R18, RZ, RZ, 0x44cc8844 ;  /* 0x44cc8844ff127424 */ /* 0x000fe200078e00ff */
[----:B------:R0:W-:Y:S01]  /*9e80*/  STL.128 [R1+0xbe0], R4 ;  /* 0x000be00401007387 */ /* 0x0001e20000100c00 */
[----:B------:R-:W-:-:S05]  /*9e90*/  IMAD.MOV.U32 R19, RZ, RZ, 0x17392e17 ;  /* 0x17392e17ff137424 */ /* 0x000fca00078e00ff */
[----:B------:R3:W-:Y:S01]  /*9ea0*/  STL.128 [R1+0xc10], R16 ;  /* 0x000c101001007387 */ /* 0x0007e20000100c00 */
[----:B-1----:R-:W-:Y:S02]  /*9eb0*/  HFMA2 R14, -RZ, RZ, 0.000879764556884765625, 0.0237274169921875 ;  /* 0x13352613ff0e7431 */ /* 0x002fe400000001ff */
[----:B------:R-:W-:Y:S02]  /*9ec0*/  IMAD.MOV.U32 R12, RZ, RZ, -0x32b37e33 ;  /* 0xcd4c81cdff0c7424 */ /* 0x000fe400078e00ff */
[----:B------:R-:W-:Y:S02]  /*9ed0*/  IMAD.MOV.U32 R13, RZ, RZ, 0xc14180c ;  /* 0x0c14180cff0d7424 */ /* 0x000fe400078e00ff */
[----:B--2---:R-:W-:Y:S02]  /*9ee0*/  HFMA2 R10, -RZ, RZ, 0.0025234222412109375, 0.1905517578125 ;  /* 0x192b3219ff0a7431 */ /* 0x004fe400000001ff */
[----:B------:R-:W-:Y:S02]  /*9ef0*/  IMAD.MOV.U32 R15, RZ, RZ, -0x13d03c14 ;  /* 0xec2fc3ecff0f7424 */ /* 0x000fe400078e00ff */
[----:B------:R-:W-:-:S02]  /*9f00*/  IMAD.MOV.U32 R8, RZ, RZ, 0x64acc864 ;  /* 0x64acc864ff087424 */ /* 0x000fc400078e00ff */
[----:B0-----:R-:W-:Y:S02]  /*9f10*/  HFMA2 R4, -RZ, RZ, -4.33984375, -0.0009479522705078125 ;  /* 0xc45793c4ff047431 */ /* 0x001fe400000001ff */
[----:B------:R-:W-:Y:S01]  /*9f20*/  IMAD.MOV.U32 R9, RZ, RZ, 0x5de7ba5d ;  /* 0x5de7ba5dff097424 */ /* 0x000fe200078e00ff */
[----:B------:R-:W-:Y:S01]  /*9f30*/  MOV R7, 0x3d477a3d ;  /* 0x3d477a3d00077802 */ /* 0x000fe20000000f00 */
[----:B------:R-:W-:Y:S01]  /*9f40*/  IMAD.MOV.U32 R11, RZ, RZ, 0x7395e673 ;  /* 0x7395e673ff0b7424 */ /* 0x000fe200078e00ff */
[----:B------:R0:W-:Y:S01]  /*9f50*/  STL.128 [R1+0xc00], R12 ;  /* 0x000c000c01007387 */ /* 0x0001e20000100c00 */
[----:B------:R-:W-:Y:S02]  /*9f60*/  IMAD.MOV.U32 R5, RZ, RZ, -0x580daa59 ;  /* 0xa7f255a7ff057424 */ /* 0x000fe400078e00ff */
[----:B---3--:R-:W-:Y:S02]  /*9f70*/  HFMA2 R16, -RZ, RZ, 0.0124969482421875, 4.1328125 ;  /* 0x22664422ff107431 */ /* 0x008fe400000001ff */
[----:B------:R-:W-:Y:S01]  /*9f80*/  IMAD.MOV.U32 R6, RZ, RZ, 0x7e82fc7e ;  /* 0x7e82fc7eff067424 */ /* 0x000fe200078e00ff */
[----:B------:R-:W-:Y:S01]  /*9f90*/  MOV R19, 0x88830b88 ;  /* 0x88830b8800137802 */ /* 0x000fe20000000f00 */
[----:B------:R-:W-:Y:S01]  /*9fa0*/  IMAD.MOV.U32 R17, RZ, RZ, 0x2a7e542a ;  /* 0x2a7e542aff117424 */ /* 0x000fe200078e00ff */
[----:B------:R1:W-:Y:S01]  /*9fb0*/  STL.128 [R1+0xc30], R8 ;  /* 0x000c300801007387 */ /* 0x0003e20000100c00 */
[----:B------:R-:W-:-:S03]  /*9fc0*/  IMAD.MOV.U32 R18, RZ, RZ, -0x6f54c470 ;  /* 0x90ab3b90ff127424 */ /* 0x000fc600078e00ff */
[----:B------:R2:W-:Y:S04]  /*9fd0*/  STL.128 [R1+0xc20], R4 ;  /* 0x000c200401007387 */ /* 0x0005e80000100c00 */
[----:B------:R3:W-:Y:S01]  /*9fe0*/  STL.128 [R1+0xc50], R16 ;  /* 0x000c501001007387 */ /* 0x0007e20000100c00 */
[----:B0-----:R-:W-:Y:S01]  /*9ff0*/  IMAD.MOV.U32 R12, RZ, RZ, 0x60a0c060 ;  /* 0x60a0c060ff0c7424 */ /* 0x001fe200078e00ff */
[----:B------:R-:W-:Y:S01]  /*a000*/  MOV R13, 0x81981981 ;  /* 0x81981981000d7802 */ /* 0x000fe20000000f00 */
[----:B------:R-:W-:Y:S02]  /*a010*/  IMAD.MOV.U32 R14, RZ, RZ, 0x4fd19e4f ;  /* 0x4fd19e4fff0e7424 */ /* 0x000fe400078e00ff */
[----:B------:R-:W-:Y:S02]  /*a020*/  IMAD.MOV.U32 R15, RZ, RZ, -0x23805c24 ;  /* 0xdc7fa3dcff0f7424 */ /* 0x000fe400078e00ff */
[----:B-1----:R-:W-:Y:S01]  /*a030*/  IMAD.MOV.U32 R8, RZ, RZ, -0x21865822 ;  /* 0xde79a7deff087424 */ /* 0x002fe200078e00ff */
[----:B------:R-:W-:Y:S01]  /*a040*/  MOV R9, 0x5ee2bc5e ;  /* 0x5ee2bc5e00097802 */ /* 0x000fe20000000f00 */
[----:B------:R-:W-:Y:S01]  /*a050*/  IMAD.MOV.U32 R10, RZ, RZ, 0xb1d160b ;  /* 0x0b1d160bff0a7424 */ /* 0x000fe200078e00ff */
[----:B------:R0:W-:Y:S01]  /*a060*/  STL.128 [R1+0xc40], R12 ;  /* 0x000c400c01007387 */ /* 0x0001e20000100c00 */
[----:B------:R-:W-:-:S02]  /*a070*/  IMAD.MOV.U32 R11, RZ, RZ, -0x24895225 ;  /* 0xdb76addbff0b7424 */ /* 0x000fc400078e00ff */
[----:B--2---:R-:W-:Y:S02]  /*a080*/  HFMA2 R6, -RZ, RZ, -0.60302734375, 3952 ;  /* 0xb8d36bb8ff067431 */ /* 0x004fe400000001ff */
[----:B------:R-:W-:Y:S02]  /*a090*/  IMAD.MOV.U32 R4, RZ, RZ, 0x46ca8c46 ;  /* 0x46ca8c46ff047424 */ /* 0x000fe400078e00ff */
[----:B------:R-:W-:Y:S02]  /*a0a0*/  IMAD.MOV.U32 R5, RZ, RZ, -0x11d63812 ;  /* 0xee29c7eeff057424 */ /* 0x000fe400078e00ff */
[----:B---3--:R-:W-:Y:S02]  /*a0b0*/  HFMA2 R18, -RZ, RZ, 0.01727294921875, 8.28125 ;  /* 0x246c4824ff127431 */ /* 0x008fe400000001ff */
[----:B------:R-:W-:Y:S01]  /*a0c0*/  IMAD.MOV.U32 R7, RZ, RZ, 0x143c2814 ;  /* 0x143c2814ff077424 */ /* 0x000fe200078e00ff */
[----:B------:R1:W-:Y:S01]  /*a0d0*/  STL.128 [R1+0xc70], R8 ;  /* 0x000c700801007387 */ /* 0x0003e20000100c00 */
[----:B------:R-:W-:-:S02]  /*a0e0*/  IMAD.MOV.U32 R16, RZ, RZ, 0x49db9249 ;  /* 0x49db9249ff107424 */ /* 0x000fc400078e00ff */
[----:B------:R-:W-:Y:S01]  /*a0f0*/  IMAD.MOV.U32 R17, RZ, RZ, 0x60a0c06 ;  /* 0x060a0c06ff117424 */ /* 0x000fe200078e00ff */
[----:B------:R2:W-:Y:S01]  /*a100*/  STL.128 [R1+0xc60], R4 ;  /* 0x000c600401007387 */ /* 0x0005e20000100c00 */
[----:B------:R-:W-:Y:S02]  /*a110*/  IMAD.MOV.U32 R19, RZ, RZ, 0x5ce4b85c ;  /* 0x5ce4b85cff137424 */ /* 0x000fe400078e00ff */
[----:B0-----:R-:W-:Y:S02]  /*a120*/  HFMA2 R12, -RZ, RZ, -541.5, -252 ;  /* 0xe03bdbe0ff0c7431 */ /* 0x001fe400000001ff */
[----:B------:R-:W-:Y:S01]  /*a130*/  IMAD.MOV.U32 R13, RZ, RZ, 0x32566432 ;  /* 0x32566432ff0d7424 */ /* 0x000fe200078e00ff */
[----:B------:R-:W-:Y:S01]  /*a140*/  MOV R15, 0xa1e140a ;  /* 0x0a1e140a000f7802 */ /* 0x000fe20000000f00 */
[----:B------:R-:W-:Y:S01]  /*a150*/  IMAD.MOV.U32 R14, RZ, RZ, 0x3a4e743a ;  /* 0x3a4e743aff0e7424 */ /* 0x000fe200078e00ff */
[----:B------:R0:W-:Y:S01]  /*a160*/  STL.128 [R1+0xc90], R16 ;  /* 0x000c901001007387 */ /* 0x0001e20000100c00 */
[----:B-1----:R-:W-:-:S02]  /*a170*/  HFMA2 R8, -RZ, RZ, -0.000690460205078125, 0.69580078125 ;  /* 0x91a83991ff087431 */ /* 0x002fc400000001ff */
        /* <DEDUP_REMOVED lines=13> */
[----:B------:R-:W-:-:S05]  /*a250*/  IMAD.MOV.U32 R19, RZ, RZ, -0x561fb657 ;  /* 0xa9e049a9ff137424 */ /* 0x000fca00078e00ff */
[----:B------:R3:W-:Y:S01]  /*a260*/  STL.128 [R1+0xcd0], R16 ;  /* 0x000cd01001007387 */ /* 0x0007e20000100c00 */
[----:B-1----:R-:W-:Y:S02]  /*a270*/  HFMA2 R14, -RZ, RZ, 0.459228515625, 6364 ;  /* 0x37596e37ff0e7431 */ /* 0x002fe400000001ff */
[----:B------:R-:W-:Y:S02]  /*a280*/  IMAD.MOV.U32 R12, RZ, RZ, -0x18cd2a19 ;  /* 0xe732d5e7ff0c7424 */ /* 0x000fe400078e00ff */
[----:B------:R-:W-:Y:S02]  /*a290*/  IMAD.MOV.U32 R13, RZ, RZ, -0x37bc7438 ;  /* 0xc8438bc8ff0d7424 */ /* 0x000fe400078e00ff */
[----:B--2---:R-:W-:Y:S02]  /*a2a0*/  HFMA2 R10, -RZ, RZ, -0.10797119140625, 7.6796875 ;  /* 0xaee947aeff0a7431 */ /* 0x004fe400000001ff */
[----:B------:R-:W-:Y:S02]  /*a2b0*/  IMAD.MOV.U32 R15, RZ, RZ, 0x6db7da6d ;  /* 0x6db7da6dff0f7424 */ /* 0x000fe400078e00ff */
[----:B------:R-:W-:-:S02]  /*a2c0*/  IMAD.MOV.U32 R8, RZ, RZ, 0x65afca65 ;  /* 0x65afca65ff087424 */ /* 0x000fc400078e00ff */
[----:B0-----:R-:W-:Y:S02]  /*a2d0*/  HFMA2 R4, -RZ, RZ, 4816, -141.5 ;  /* 0x6cb4d86cff047431 */ /* 0x001fe400000001ff */
[----:B------:R-:W-:Y:S01]  /*a2e0*/  IMAD.MOV.U32 R9, RZ, RZ, 0x7a8ef47a ;  /* 0x7a8ef47aff097424 */ /* 0x000fe200078e00ff */
[----:B------:R-:W-:Y:S01]  /*a2f0*/  MOV R7, 0xea25cfea ;  /* 0xea25cfea00077802 */ /* 0x000fe20000000f00 */
[----:B------:R-:W-:Y:S01]  /*a300*/  IMAD.MOV.U32 R11, RZ, RZ, 0x8181008 ;  /* 0x08181008ff0b7424 */ /* 0x000fe200078e00ff */
[----:B------:R0:W-:Y:S01]  /*a310*/  STL.128 [R1+0xcc0], R12 ;  /* 0x000cc00c01007387 */ /* 0x0001e20000100c00 */
[----:B------:R-:W-:Y:S02]  /*a320*/  IMAD.MOV.U32 R5, RZ, RZ, 0x56faac56 ;  /* 0x56faac56ff057424 */ /* 0x000fe400078e00ff */
[----:B---3--:R-:W-:Y:S02]  /*a330*/  HFMA2 R16, -RZ, RZ, 0.0040435791015625, 0.513671875 ;  /* 0x1c24381cff107431 */ /* 0x008fe400000001ff */
[----:B------:R-:W-:Y:S01]  /*a340*/  IMAD.MOV.U32 R6, RZ, RZ, -0xbf80c0c ;  /* 0xf407f3f4ff067424 */ /* 0x000fe200078e00ff */
[----:B------:R-:W-:Y:S01]  /*a350*/  MOV R19, 0xc65197c6 ;  /* 0xc65197c600137802 */ /* 0x000fe20000000f00 */
[----:B------:R-:W-:Y:S01]  /*a360*/  IMAD.MOV.U32 R17, RZ, RZ, -0x590ea85a ;  /* 0xa6f157a6ff117424 */ /* 0x000fe200078e00ff */
[----:B------:R1:W-:Y:S01]  /*a370*/  STL.128 [R1+0xcf0], R8 ;  /* 0x000cf00801007387 */ /* 0x0003e20000100c00 */
[----:B------:R-:W-:-:S03]  /*a380*/  IMAD.MOV.U32 R18, RZ, RZ, -0x4b388c4c ;  /* 0xb4c773b4ff127424 */ /* 0x000fc600078e00ff */
[----:B------:R2:W-:Y:S04]  /*a390*/  STL.128 [R1+0xce0], R4 ;  /* 0x000ce00401007387 */ /* 0x0005e80000100c00 */
[----:B------:R3:W-:Y:S01]  /*a3a0*/  STL.128 [R1+0xd10], R16 ;  /* 0x000d101001007387 */ /* 0x0007e20000100c00 */
[----:B0-----:R-:W-:Y:S01]  /*a3b0*/  IMAD.MOV.U32 R12, RZ, RZ, -0x452a9046 ;  /* 0xbad56fbaff0c7424 */ /* 0x001fe200078e00ff */
[----:B------:R-:W-:Y:S01]  /*a3c0*/  MOV R13, 0x7888f078 ;  /* 0x7888f078000d7802 */ /* 0x000fe20000000f00 */
[----:B------:R-:W-:Y:S02]  /*a3d0*/  IMAD.MOV.U32 R14, RZ, RZ, 0x256f4a25 ;  /* 0x256f4a25ff0e7424 */ /* 0x000fe400078e00ff */
[----:B------:R-:W-:Y:S02]  /*a3e0*/  IMAD.MOV.U32 R15, RZ, RZ, 0x2e725c2e ;  /* 0x2e725c2eff0f7424 */ /* 0x000fe400078e00ff */
[----:B-1----:R-:W-:Y:S01]  /*a3f0*/  IMAD.MOV.U32 R8, RZ, RZ, 0x4bdd964b ;  /* 0x4bdd964bff087424 */ /* 0x002fe200078e00ff */
[----:B------:R-:W-:Y:S01]  /*a400*/  MOV R9, 0xbddc61bd ;  /* 0xbddc61bd00097802 */ /* 0x000fe20000000f00 */
[----:B------:R-:W-:Y:S01]  /*a410*/  IMAD.MOV.U32 R10, RZ, RZ, -0x7479f275 ;  /* 0x8b860d8bff0a7424 */ /* 0x000fe200078e00ff */
[----:B------:R0:W-:Y:S01]  /*a420*/  STL.128 [R1+0xd00], R12 ;  /* 0x000d000c01007387 */ /* 0x0001e20000100c00 */
[----:B------:R-:W-:-:S02]  /*a430*/  IMAD.MOV.U32 R11, RZ, RZ, -0x757af076 ;  /* 0x8a850f8aff0b7424 */ /* 0x000fc400078e00ff */
[----:B--2---:R-:W-:Y:S02]  /*a440*/  HFMA2 R6, -RZ, RZ, 18880, -2280 ;  /* 0x749ce874ff067431 */ /* 0x004fe400000001ff */
[----:B------:R-:W-:Y:S02]  /*a450*/  IMAD.MOV.U32 R4, RZ, RZ, -0x17dc3418 ;  /* 0xe823cbe8ff047424 */ /* 0x000fe400078e00ff */
[----:B------:R-:W-:Y:S02]  /*a460*/  IMAD.MOV.U32 R5, RZ, RZ, -0x22835e23 ;  /* 0xdd7ca1ddff057424 */ /* 0x000fe400078e00ff */
[----:B---3--:R-:W-:Y:S02]  /*a470*/  HFMA2 R18, -RZ, RZ, -24592, -32608 ;  /* 0xf601f7f6ff127431 */ /* 0x008fe400000001ff */
[----:B------:R-:W-:Y:S01]  /*a480*/  IMAD.MOV.U32 R7, RZ, RZ, 0x1f213e1f ;  /* 0x1f213e1fff077424 */ /* 0x000fe200078e00ff */
[----:B------:R1:W-:Y:S01]  /*a490*/  STL.128 [R1+0xd30], R8 ;  /* 0x000d300801007387 */ /* 0x0003e20000100c00 */
[----:B------:R-:W-:-:S02]  /*a4a0*/  IMAD.MOV.U32 R16, RZ, RZ, 0x48d89048 ;  /* 0x48d89048ff107424 */ /* 0x000fc400078e00ff */
[----:B------:R-:W-:Y:S01]  /*a4b0*/  IMAD.MOV.U32 R17, RZ, RZ, 0x3050603 ;  /* 0x03050603ff117424 */ /* 0x000fe200078e00ff */
[----:B------:R2:W-:Y:S01]  /*a4c0*/  STL.128 [R1+0xd20], R4 ;  /* 0x000d200401007387 */ /* 0x0005e20000100c00 */
[----:B------:R-:W-:Y:S02]  /*a4d0*/  IMAD.MOV.U32 R19, RZ, RZ, 0xe121c0e ;  /* 0x0e121c0eff137424 */ /* 0x000fe400078e00ff */
[----:B0-----:R-:W-:Y:S02]  /*a4e0*/  HFMA2 R12, -RZ, RZ, 9344, -568 ;  /* 0x7090e070ff0c7431 */ /* 0x001fe400000001ff */
[----:B------:R-:W-:Y:S01]  /*a4f0*/  IMAD.MOV.U32 R13, RZ, RZ, 0x3e427c3e ;  /* 0x3e427c3eff0d7424 */ /* 0x000fe200078e00ff */
[----:B------:R-:W-:Y:S01]  /*a500*/  MOV R15, 0x66aacc66 ;  /* 0x66aacc66000f7802 */ /* 0x000fe20000000f00 */
[----:B------:R-:W-:Y:S01]  /*a510*/  IMAD.MOV.U32 R14, RZ, RZ, -0x4a3b8e4b ;  /* 0xb5c471b5ff0e7424 */ /* 0x000fe200078e00ff */
[----:B------:R0:W-:Y:S01]  /*a520*/  STL.128 [R1+0xd50], R16 ;  /* 0x000d501001007387 */ /* 0x0001e20000100c00 */
[----:B-1----:R-:W-:-:S02]  /*a530*/  HFMA2 R10, -RZ, RZ, -0.0022945404052734375, 0.059326171875 ;  /* 0x98b32b98ff0a7431 */ /* 0x002fc400000001ff */
[----:B------:R-:W-:Y:S01]  /*a540*/  IMAD.MOV.U32 R8, RZ, RZ, -0x1ec7261f ;  /* 0xe138d9e1ff087424 */ /* 0x000fe200078e00ff */
[----:B------:R1:W-:Y:S01]  /*a550*/  STL.128 [R1+0xd40], R12 ;  /* 0x000d400c01007387 */ /* 0x0003e20000100c00 */
[----:B------:R-:W-:Y:S01]  /*a560*/  IMAD.MOV.U32 R9, RZ, RZ, -0x7ec1408 ;  /* 0xf813ebf8ff097424 */ /* 0x000fe200078e00ff */
[----:B--2---:R-:W-:Y:S01]  /*a570*/  MOV R5, 0xd970a9d9 ;  /* 0xd970a9d900057802 */ /* 0x004fe20000000f00 */
[----:B------:R-:W-:Y:S02]  /*a580*/  IMAD.MOV.U32 R11, RZ, RZ, 0x11332211 ;  /* 0x11332211ff0b7424 */ /* 0x000fe400078e00ff */
[----:B------:R-:W-:Y:S02]  /*a590*/  IMAD.MOV.U32 R4, RZ, RZ, 0x69bbd269 ;  /* 0x69bbd269ff047424 */ /* 0x000fe400078e00ff */
[----:B------:R-:W-:Y:S01]  /*a5a0*/  IMAD.MOV.U32 R6, RZ, RZ, -0x7176f872 ;  /* 0x8e89078eff067424 */ /* 0x000fe200078e00ff */
[----:B------:R2:W-:Y:S01]  /*a5b0*/  STL.128 [R1+0xd80], R8 ;  /* 0x000d800801007387 */ /* 0x0005e20000100c00 */
[----:B------:R-:W-:Y:S01]  /*a5c0*/  IMAD.MOV.U32 R7, RZ, RZ, -0x6b58cc6c ;  /* 0x94a73394ff077424 */ /* 0x000fe200078e00ff */
[----:B0-----:R-:W-:Y:S01]  /*a5d0*/  MOV R17, 0xa1f859a1 ;  /* 0xa1f859a100117802 */ /* 0x001fe20000000f00 */
[----:B------:R-:W-:-:S02]  /*a5e0*/  IMAD.MOV.U32 R16, RZ, RZ, -0x7370fc74 ;  /* 0x8c8f038cff107424 */ /* 0x000fc400078e00ff */
[----:B------:R-:W-:Y:S01]  /*a5f0*/  IMAD.MOV.U32 R18, RZ, RZ, -0x767ff677 ;  /* 0x89800989ff127424 */ /* 0x000fe200078e00ff */
[----:B------:R0:W-:Y:S01]  /*a600*/  STL.128 [R1+0xd90], R4 ;  /* 0x000d900401007387 */ /* 0x0001e20000100c00 */
[----:B------:R-:W-:Y:S02]  /*a610*/  IMAD.MOV.U32 R19, RZ, RZ, 0xd171a0d ;  /* 0x0d171a0dff137424 */ /* 0x000fe400078e00ff */
[----:B-1----:R-:W-:Y:S02]  /*a620*/  HFMA2 R14, -RZ, RZ, 0.034912109375, 33.25 ;  /* 0x28785028ff0e7431 */ /* 0x002fe400000001ff */
[----:B------:R-:W-:Y:S02]  /*a630*/  IMAD.MOV.U32 R12, RZ, RZ, -0x31b67832 ;  /* 0xce4987ceff0c7424 */ /* 0x000fe400078e00ff */
[----:B------:R-:W-:Y:S01]  /*a640*/  IMAD.MOV.U32 R13, RZ, RZ, 0x55ffaa55 ;  /* 0x55ffaa55ff0d7424 */ /* 0x000fe200078e00ff */
[----:B------:R1:W-:Y:S01]  /*a650*/  STL.128 [R1+0xdc0], R16 ;  /* 0x000dc01001007387 */ /* 0x0003e20000100c00 */
[----:B------:R-:W-:-:S02]  /*a660*/  IMAD.MOV.U32 R15, RZ, RZ, -0x20855a21 ;  /* 0xdf7aa5dfff0f7424 */ /* 0x000fc400078e00ff */
[----:B--2---:R-:W-:Y:S02]  /*a670*/  HFMA2 R8, -RZ, RZ, -0.003765106201171875, 0.08758544921875 ;  /* 0x9bb62d9bff087431 */ /* 0x004fe400000001ff */
[----:B------:R-:W-:Y:S01]  /*a680*/  IMAD.MOV.U32 R9, RZ, RZ, 0x1e223c1e ;  /* 0x1e223c1eff097424 */ /* 0x000fe200078e00ff */
[----:B------:R-:W-:Y:S01]  /*a690*/  MOV R11, 0xe920c9e9 ;  /* 0xe920c9e9000b7802 */ /* 0x000fe20000000f00 */
[----:B------:R-:W-:Y:S01]  /*a6a0*/  IMAD.MOV.U32 R10, RZ, RZ, -0x786dea79 ;  /* 0x87921587ff0a7424 */ /* 0x000fe200078e00ff */
[----:B------:R2:W-:Y:S01]  /*a6b0*/  STL.128 [R1+0xdb0], R12 ;  /* 0x000db00c01007387 */ /* 0x0005e20000100c00 */
[----:B0-----:R-:W-:Y:S02]  /*a6c0*/  HFMA2 R4, -RZ, RZ, -1.962890625, 1471 ;  /* 0xbfda65bfff047431 */ /* 0x001fe400000001ff */
[----:B------:R-:W-:Y:S01]  /*a6d0*/  IMAD.MOV.U32 R5, RZ, RZ, -0x19ce281a ;  /* 0xe631d7e6ff057424 */ /* 0x000fe200078e00ff */
[----:B------:R-:W-:Y:S01]  /*a6e0*/  MOV R7, 0x68b8d068 ;  /* 0x68b8d06800077802 */ /* 0x000fe20000000f00 */
[----:B------:R-:W-:Y:S01]  /*a6f0*/  IMAD.MOV.U32 R6, RZ, RZ, 0x42c68442 ;  /* 0x42c68442ff067424 */ /* 0x000fe200078e00ff */
[----:B------:R0:W-:Y:S01]  /*a700*/  STL.128 [R1+0xda0], R8 ;  /* 0x000da00801007387 */ /* 0x0001e20000100c00 */
[----:B-1----:R-:W-:-:S02]  /*a710*/  HFMA2 R16, -RZ, RZ, 945.5, -0.022552490234375 ;  /* 0x6363a5c6ff107431 */ /* 0x002fc400000001ff */
[----:B------:R-:W-:Y:S01]  /*a720*/  IMAD.MOV.U32 R17, RZ, RZ, 0x7c7c84f8 ;  /* 0x7c7c84f8ff117424 */ /* 0x000fe200078e00ff */
[----:B------:R1:W-:Y:S01]  /*a730*/  STL.128 [R1+0xdd0], R4 ;  /* 0x000dd00401007387 */ /* 0x0003e20000100c00 */
[----:B------:R-:W-:Y:S01]  /*a740*/  IMAD.MOV.U32 R18, RZ, RZ, 0x777799ee ;  /* 0x777799eeff127424 */ /* 0x000fe200078e00ff */
[----:B------:R-:W-:Y:S01]  /*a750*/  MOV R19, 0x7b7b8df6 ;  /* 0x7b7b8df600137802 */ /* 0x000fe20000000f00 */
[----:B--2---:R-:W-:Y:S01]  /*a760*/  IMAD.MOV.U32 R12, RZ, RZ, -0x4f348450 ;  /* 0xb0cb7bb0ff0c7424 */ /* 0x004fe200078e00ff */
[----:B------:R-:W-:Y:S01]  /*a770*/  MOV R13, 0x54fca854 ;  /* 0x54fca854000d7802 */ /* 0x000fe20000000f00 */
[----:B------:R-:W-:Y:S02]  /*a780*/  IMAD.MOV.U32 R14, RZ, RZ, -0x44299245 ;  /* 0xbbd66dbbff0e7424 */ /* 0x000fe400078e00ff */
[----:B------:R2:W-:Y:S01]  /*a790*/  STL.128 [R1+0xe00], R16 ;  /* 0x000e001001007387 */ /* 0x0005e20000100c00 */
[----:B------:R-:W-:Y:S02]  /*a7a0*/  IMAD.MOV.U32 R15, RZ, RZ, 0x163a2c16 ;  /* 0x163a2c16ff0f7424 */ /* 0x000fe400078e00ff */
[----:B0-----:R-:W-:-:S02]  /*a7b0*/  HFMA2 R10, -RZ, RZ, 0.08538818359375, 197.625 ;  /* 0x2d775a2dff0a7431 */ /* 0x001fc400000001ff */
[----:B------:R-:W-:Y:S02]  /*a7c0*/  IMAD.MOV.U32 R8, RZ, RZ, 0x41c38241 ;  /* 0x41c38241ff087424 */ /* 0x000fe400078e00ff */
[----:B------:R-:W-:Y:S02]  /*a7d0*/  IMAD.MOV.U32 R9, RZ, RZ, -0x664fd667 ;  /* 0x99b02999ff097424 */ /* 0x000fe400078e00ff */
[----:B-1----:R-:W-:Y:S02]  /*a7e0*/  HFMA2 R6, -RZ, RZ, 7612, -0.183349609375 ;  /* 0x6f6fb1deff067431 */ /* 0x002fe400000001ff */
[----:B------:R-:W-:Y:S01]  /*a7f0*/  IMAD.MOV.U32 R11, RZ, RZ, 0xf111e0f ;  /* 0x0f111e0fff0b7424 */ /* 0x000fe200078e00ff */
[----:B------:R0:W-:Y:S01]  /*a800*/  STL.128 [R1+0xdf0], R12 ;  /* 0x000df00c01007387 */ /* 0x0001e20000100c00 */
[----:B------:R-:W-:Y:S02]  /*a810*/  IMAD.MOV.U32 R4, RZ, RZ, -0xd0df201 ;  /* 0xf2f20dffff047424 */ /* 0x000fe400078e00ff */
[----:B------:R-:W-:Y:S01]  /*a820*/  IMAD.MOV.U32 R5, RZ, RZ, 0x6b6bbdd6 ;  /* 0x6b6bbdd6ff057424 */ /* 0x000fe200078e00ff */
[----:B------:R1:W-:Y:S01]  /*a830*/  STL.128 [R1+0xde0], R8 ;  /* 0x000de00801007387 */ /* 0x0003e20000100c00 */
[----:B------:R-:W-:-:S02]  /*a840*/  IMAD.MOV.U32 R7, RZ, RZ, -0x3a3aab6f ;  /* 0xc5c55491ff077424 */ /* 0x000fc400078e00ff */
[----:B--2---:R-:W-:Y:S01]  /*a850*/  IMAD.MOV.U32 R16, RZ, RZ, -0x3535ba71 ;  /* 0xcaca458fff107424 */ /* 0x004fe200078e00ff */
[----:B------:R-:W-:Y:S01]  /*a860*/  MOV R18, 0xc9c94089 ;  /* 0xc9c9408900127802 */ /* 0x000fe20000000f00 */
[----:B------:R-:W-:Y:S01]  /*a870*/  IMAD.MOV.U32 R17, RZ, RZ, -0x7d7d62e1 ;  /* 0x82829d1fff117424 */ /* 0x000fe200078e00ff */
[----:B------:R2:W-:Y:S01]  /*a880*/  STL.128 [R1+0xe10], R4 ;  /* 0x000e100401007387 */ /* 0x0005e20000100c00 */
[----:B------:R-:W-:Y:S02]  /*a890*/  IMAD.MOV.U32 R19, RZ, RZ, 0x7d7d87fa ;  /* 0x7d7d87faff137424 */ /* 0x000fe400078e00ff */
[----:B0-----:R-:W-:Y:S01]  /*a8a0*/  HFMA2 R15, -RZ, RZ, 26464, -0.00337982177734375 ;  /* 0x76769aecff0f7431 */ /* 0x001fe200000001ff */
[----:B------:R-:W-:Y:S01]  /*a8b0*/  MOV R12, 0xfefe19e7 ;  /* 0xfefe19e7000c7802 */ /* 0x000fe20000000f00 */
[----:B------:R-:W-:Y:S01]  /*a8c0*/  IMAD.MOV.U32 R13, RZ, RZ, -0x28289d4b ;  /* 0xd7d762b5ff0d7424 */ /* 0x000fe200078e00ff */
[----:B------:R0:W-:Y:S01]  /*a8d0*/  STL.128 [R1+0xe40], R16 ;  /* 0x000e401001007387 */ /* 0x0001e20000100c00 */
[----:B------:R-:W-:Y:S01]  /*a8e0*/  IMAD.MOV.U32 R14, RZ, RZ, -0x545419b3 ;  /* 0xababe64dff0e7424 */ /* 0x000fe200078e00ff */
[----:B-1----:R-:W-:Y:S01]  /*a8f0*/  MOV R9, 0x1010302 ;  /* 0x0101030200097802 */ /* 0x002fe20000000f00 */
[----:B------:R-:W-:-:S02]  /*a900*/  IMAD.MOV.U32 R8, RZ, RZ, 0x30305060 ;  /* 0x30305060ff087424 */ /* 0x000fc400078e00ff */
[----:B------:R-:W-:Y:S01]  /*a910*/  IMAD.MOV.U32 R10, RZ, RZ, 0x6767a9ce ;  /* 0x6767a9ceff0a7424 */ /* 0x000fe200078e00ff */
[----:B------:R1:W-:Y:S01]  /*a920*/  STL.128 [R1+0xe30], R12 ;  /* 0x000e300c01007387 */ /* 0x0003e20000100c00 */
[----:B------:R-:W-:Y:S02]  /*a930*/  IMAD.MOV.U32 R11, RZ, RZ, 0x2b2b7d56 ;  /* 0x2b2b7d56ff0b7424 */ /* 0x000fe400078e00ff */
[----:B--2---:R-:W-:Y:S02]  /*a940*/  HFMA2 R5, -RZ, RZ, 171.125, -3940 ;  /* 0x5959ebb2ff057431 */ /* 0x004fe400000001ff */
[----:B------:R-:W-:Y:S02]  /*a950*/  IMAD.MOV.U32 R4, RZ, RZ, -0x505ea11 ;  /* 0xfafa15efff047424 */ /* 0x000fe400078e00ff */
[----:B------:R-:W-:Y:S01]  /*a960*/  IMAD.MOV.U32 R6, RZ, RZ, 0x4747c98e ;  /* 0x4747c98eff067424 */ /* 0x000fe200078e00ff */
[----:B------:R2:W-:Y:S01]  /*a970*/  STL.128 [R1+0xe20], R8 ;  /* 0x000e200801007387 */ /* 0x0005e20000100c00 */
[----:B------:R-:W-:-:S02]  /*a980*/  IMAD.MOV.U32 R7, RZ, RZ, -0xf0ff405 ;  /* 0xf0f00bfbff077424 */ /* 0x000fc400078e00ff */
[----:B0-----:R-:W-:Y:S01]  /*a990*/  IMAD.MOV.U32 R16, RZ, RZ, -0x48483d8b ;  /* 0xb7b7c275ff107424 */ /* 0x001fe200078e00ff */
[----:B------:R-:W-:Y:S02]  /*a9a0*/  MOV R17, 0xfdfd1ce1 ;  /* 0xfdfd1ce100117802 */ /* 0x000fe40000000f00 */
[----:B------:R0:W-:Y:S01]  /*a9b0*/  STL.128 [R1+0xe50], R4 ;  /* 0x000e500401007387 */ /* 0x0001e20000100c00 */
[----:B------:R-:W-:Y:S02]  /*a9c0*/  IMAD.MOV.U32 R18, RZ, RZ, -0x6c6c51c3 ;  /* 0x9393ae3dff127424 */ /* 0x000fe400078e00ff */
[----:B------:R-:W-:Y:S01]  /*a9d0*/  IMAD.MOV.U32 R19, RZ, RZ, 0x26266a4c ;  /* 0x26266a4cff137424 */ /* 0x000fe200078e00ff */
[----:B-1----:R-:W-:Y:S01]  /*a9e0*/  MOV R14, 0x727296e4 ;  /* 0x727296e4000e7802 */ /* 0x002fe20000000f00 */
[----:B------:R-:W-:Y:S02]  /*a9f0*/  IMAD.MOV.U32 R12, RZ, RZ, -0x636340dd ;  /* 0x9c9cbf23ff0c7424 */ /* 0x000fe400078e00ff */
[----:B------:R-:W-:Y:S01]  /*aa00*/  IMAD.MOV.U32 R13, RZ, RZ, -0x5b5b08ad ;  /* 0xa4a4f753ff0d7424 */ /* 0x000fe200078e00ff */
[----:B------:R1:W-:Y:S01]  /*aa10*/  STL.128 [R1+0xe80], R16 ;  /* 0x000e801001007387 */ /* 0x0003e20000100c00 */
[----:B------:R-:W-:-:S02]  /*aa20*/  IMAD.MOV.U32 R15, RZ, RZ, -0x3f3fa465 ;  /* 0xc0c05b9bff0f7424 */ /* 0x000fc400078e00ff */
[----:B--2---:R-:W-:Y:S01]  /*aa30*/  HFMA2 R11, -RZ, RZ, -0.12005615234375, -3210 ;  /* 0xafafea45ff0b7431 */ /* 0x004fe200000001ff */
[----:B------:R-:W-:Y:S01]  /*aa40*/  MOV R8, 0xadadec41 ;  /* 0xadadec4100087802 */ /* 0x000fe20000000f00 */
[----:B------:R-:W-:Y:S02]  /*aa50*/  IMAD.MOV.U32 R9, RZ, RZ, -0x2b2b984d ;  /* 0xd4d467b3ff097424 */ /* 0x000fe400078e00ff */
[----:B------:R-:W-:Y:S01]  /*aa60*/  IMAD.MOV.U32 R10, RZ, RZ, -0x5d5d02a1 ;  /* 0xa2a2fd5fff0a7424 */ /* 0x000fe200078e00ff */
[----:B------:R2:W-:Y:S01]  /*aa70*/  STL.128 [R1+0xe70], R12 ;  /* 0x000e700c01007387 */ /* 0x0005e20000100c00 */
[----:B0-----:R-:W-:Y:S02]  /*aa80*/  HFMA2 R4, -RZ, RZ, 0.38818359375, 205.5 ;  /* 0x36365a6cff047431 */ /* 0x001fe400000001ff */
[----:B------:R-:W-:Y:S01]  /*aa90*/  IMAD.MOV.U32 R5, RZ, RZ, 0x3f3f417e ;  /* 0x3f3f417eff057424 */ /* 0x000fe200078e00ff */
[----:B------:R-:W-:Y:S01]  /*aaa0*/  MOV R7, 0xcccc4f83 ;  /* 0xcccc4f8300077802 */ /* 0x000fe20000000f00 */
[----:B------:R-:W-:Y:S01]  /*aab0*/  IMAD.MOV.U32 R6, RZ, RZ, -0x808fd0b ;  /* 0xf7f702f5ff067424 */ /* 0x000fe200078e00ff */
[----:B------:R0:W-:Y:S04]  /*aac0*/  STL.128 [R1+0xe60], R8 ;  /* 0x000e600801007387 */ /* 0x0001e80000100c00 */
[----:B------:R3:W-:Y:S01]  /*aad0*/  STL.128 [R1+0xe90], R4 ;  /* 0x000e900401007387 */ /* 0x0007e20000100c00 */
[----:B-1----:R-:W-:-:S02]  /*aae0*/  HFMA2 R16, -RZ, RZ, 6.12735748291015625e-05, 0.0002460479736328125 ;  /* 0x04040c08ff107431 */ /* 0x002fc400000001ff */
[----:B------:R-:W-:Y:S01]  /*aaf0*/  IMAD.MOV.U32 R17, RZ, RZ, -0x3838ad6b ;  /* 0xc7c75295ff117424 */ /* 0x000fe200078e00ff */
[----:B------:R-:W-:Y:S01]  /*ab00*/  MOV R19, 0xc3c35e9d ;  /* 0xc3c35e9d00137802 */ /* 0x000fe20000000f00 */
[----:B------:R-:W-:Y:S02]  /*ab10*/  IMAD.MOV.U32 R18, RZ, RZ, 0x23236546 ;  /* 0x23236546ff127424 */ /* 0x000fe400078e00ff */
[----:B--2---:R-:W-:Y:S01]  /*ab20*/  IMAD.MOV.U32 R12, RZ, RZ, 0x717193e2 ;  /* 0x717193e2ff0c7424 */ /* 0x004fe200078e00ff */
[----:B------:R-:W-:Y:S01]  /*ab30*/  MOV R13, 0xd8d873ab ;  /* 0xd8d873ab000d7802 */ /* 0x000fe20000000f00 */
[----:B------:R-:W-:Y:S01]  /*ab40*/  IMAD.MOV.U32 R14, RZ, RZ, 0x31315362 ;  /* 0x31315362ff0e7424 */ /* 0x000fe200078e00ff */
[----:B------:R1:W-:Y:S01]  /*ab50*/  STL.128 [R1+0xec0], R16 ;  /* 0x000ec01001007387 */ /* 0x0003e20000100c00 */
[----:B------:R-:W-:Y:S02]  /*ab60*/  IMAD.MOV.U32 R15, RZ, RZ, 0x15153f2a ;  /* 0x15153f2aff0f7424 */ /* 0x000fe400078e00ff */
[----:B0-----:R-:W-:-:S02]  /*ab70*/  HFMA2 R10, -RZ, RZ, -1509, 0.301025390625 ;  /* 0xe5e534d1ff0a7431 */ /* 0x001fc400000001ff */
[----:B------:R-:W-:Y:S02]  /*ab80*/  IMAD.MOV.U32 R8, RZ, RZ, 0x34345c68 ;  /* 0x34345c68ff087424 */ /* 0x000fe400078e00ff */
[----:B------:R-:W-:Y:S01]  /*ab90*/  IMAD.MOV.U32 R9, RZ, RZ, -0x5a5a0baf ;  /* 0xa5a5f451ff097424 */ /* 0x000fe200078e00ff */
[----:B------:R0:W-:Y:S01]  /*aba0*/  STL.128 [R1+0xeb0], R12 ;  /* 0x000eb00c01007387 */ /* 0x0001e20000100c00 */
[----:B------:R-:W-:Y:S02]  /*abb0*/  IMAD.MOV.U32 R11, RZ, RZ, -0xe0ef707 ;  /* 0xf1f108f9ff0b7424 */ /* 0x000fe400078e00ff */
[----:B---3--:R-:W-:Y:S02]  /*abc0*/  HFMA2 R6, -RZ, RZ, 7.6591968536376953125e-05, 0.000429630279541015625 ;  /* 0x05050f0aff067431 */ /* 0x008fe400000001ff */
[----:B------:R-:W-:Y:S02]  /*abd0*/  IMAD.MOV.U32 R4, RZ, RZ, 0x18182830 ;  /* 0x18182830ff047424 */ /* 0x000fe400078e00ff */
[----:B------:R-:W-:Y:S01]  /*abe0*/  IMAD.MOV.U32 R5, RZ, RZ, -0x69695ec9 ;  /* 0x9696a137ff057424 */ /* 0x000fe200078e00ff */
[----:B------:R2:W-:Y:S01]  /*abf0*/  STL.128 [R1+0xea0], R8 ;  /* 0x000ea00801007387 */ /* 0x0005e20000100c00 */
[----:B------:R-:W-:-:S02]  /*ac00*/  IMAD.MOV.U32 R7, RZ, RZ, -0x65654ad1 ;  /* 0x9a9ab52fff077424 */ /* 0x000fc400078e00ff */
[----:B-1----:R-:W-:Y:S02]  /*ac10*/  HFMA2 R18, -RZ, RZ, 0.065185546875, 17792 ;  /* 0x2c2c7458ff127431 */ /* 0x002fe400000001ff */
[----:B------:R-:W-:Y:S01]  /*ac20*/  IMAD.MOV.U32 R16, RZ, RZ, 0x9091b12 ;  /* 0x09091b12ff107424 */ /* 0x000fe200078e00ff */
[----:B------:R1:W-:Y:S01]  /*ac30*/  STL.128 [R1+0xed0], R4 ;  /* 0x000ed00401007387 */ /* 0x0003e20000100c00 */
[----:B------:R-:W-:Y:S02]  /*ac40*/  IMAD.MOV.U32 R17, RZ, RZ, -0x7c7c61e3 ;  /* 0x83839e1dff117424 */ /* 0x000fe400078e00ff */
[----:B------:R-:W-:Y:S02]  /*ac50*/  IMAD.MOV.U32 R19, RZ, RZ, 0x1a1a2e34 ;  /* 0x1a1a2e34ff137424 */ /* 0x000fe400078e00ff */
[----:B0-----:R-:W-:Y:S02]  /*ac60*/  HFMA2 R12, -RZ, RZ, -4054, 0.0265655517578125 ;  /* 0xebeb26cdff0c7431 */ /* 0x001fe400000001ff */
[----:B------:R-:W-:Y:S01]  /*ac70*/  IMAD.MOV.U32 R13, RZ, RZ, 0x2727694e ;  /* 0x2727694eff0d7424 */ /* 0x000fe200078e00ff */
[----:B------:R-:W-:Y:S01]  /*ac80*/  MOV R15, 0x75759fea ;  /* 0x75759fea000f7802 */ /* 0x000fe20000000f00 */
[----:B------:R-:W-:Y:S01]  /*ac90*/  IMAD.MOV.U32 R14, RZ, RZ, -0x4d4d3281 ;  /* 0xb2b2cd7fff0e7424 */ /* 0x000fe200078e00ff */
[----:B------:R0:W-:Y:S01]  /*aca0*/  STL.128 [R1+0xf00], R16 ;  /* 0x000f001001007387 */ /* 0x0001e20000100c00 */
[----:B--2---:R-:W-:Y:S01]  /*acb0*/  IMAD.MOV.U32 R8, RZ, RZ, 0x707090e ;  /* 0x0707090eff087424 */ /* 0x004fe200078e00ff */
[----:B------:R-:W-:Y:S01]  /*acc0*/  MOV R9, 0x12123624 ;  /* 0x1212362400097802 */ /* 0x000fe20000000f00 */
[----:B------:R-:W-:Y:S01]  /*acd0*/  IMAD.MOV.U32 R10, RZ, RZ, -0x7f7f64e5 ;  /* 0x80809b1bff0a7424 */ /* 0x000fe200078e00ff */
[----:B------:R2:W-:Y:S01]  /*ace0*/  STL.128 [R1+0xef0], R12 ;  /* 0x000ef00c01007387 */ /* 0x0005e20000100c00 */
[----:B------:R-:W-:-:S02]  /*acf0*/  IMAD.MOV.U32 R11, RZ, RZ, -0x1d1dc221 ;  /* 0xe2e23ddfff0b7424 */ /* 0x000fc400078e00ff */
[----:B-1----:R-:W-:Y:S01]  /*ad00*/  IMAD.MOV.U32 R4, RZ, RZ, 0x1b1b2d36 ;  /* 0x1b1b2d36ff047424 */ /* 0x002fe200078e00ff */
[----:B------:R-:W-:Y:S01]  /*ad10*/  MOV R5, 0x6e6eb2dc ;  /* 0x6e6eb2dc00057802 */ /* 0x000fe20000000f00 */
[----:B------:R-:W-:Y:S01]  /*ad20*/  IMAD.MOV.U32 R6, RZ, RZ, 0x5a5aeeb4 ;  /* 0x5a5aeeb4ff067424 */ /* 0x000fe200078e00ff */
[----:B------:R1:W-:Y:S01]  /*ad30*/  STL.128 [R1+0xee0], R8 ;  /* 0x000ee00801007387 */ /* 0x0003e20000100c00 */
[----:B------:R-:W-:Y:S02]  /*ad40*/  IMAD.MOV.U32 R7, RZ, RZ, -0x5f5f04a5 ;  /* 0xa0a0fb5bff077424 */ /* 0x000fe400078e00ff */
[----:B0-----:R-:W-:-:S03]  /*ad50*/  IMAD.MOV.U32 R16, RZ, RZ, 0x5353f5a6 ;  /* 0x5353f5a6ff107424 */ /* 0x001fc600078e00ff */
[----:B------:R0:W-:Y:S01]  /*ad60*/  STL.128 [R1+0xf10], R4 ;  /* 0x000f100401007387 */ /* 0x0001e20000100c00 */
[----:B------:R-:W-:Y:S01]  /*ad70*/  MOV R17, 0xd1d168b9 ;  /* 0xd1d168b900117802 */ /* 0x000fe20000000f00 */
[----:B------:R-:W-:Y:S02]  /*ad80*/  IMAD.MOV.U32 R19, RZ, RZ, -0x1212d33f ;  /* 0xeded2cc1ff137424 */ /* 0x000fe400078e00ff */
[----:B--2---:R-:W-:Y:S02]  /*ad90*/  HFMA2 R14, -RZ, RZ, 0.11224365234375, 10992 ;  /* 0x2f2f715eff0e7431 */ /* 0x004fe400000001ff */
[----:B------:R-:W-:Y:S02]  /*ada0*/  IMAD.MOV.U32 R12, RZ, RZ, 0x29297b52 ;  /* 0x29297b52ff0c7424 */ /* 0x000fe400078e00ff */
[----:B------:R-:W-:Y:S02]  /*adb0*/  IMAD.MOV.U32 R13, RZ, RZ, -0x1c1cc123 ;  /* 0xe3e33eddff0d7424 */ /* 0x000fe400078e00ff */
[----:B------:R-:W-:-:S02]  /*adc0*/  IMAD.MOV.U32 R15, RZ, RZ, -0x7b7b68ed ;  /* 0x84849713ff0f7424 */ /* 0x000fc400078e00ff */
[----:B-1----:R-:W-:Y:S02]  /*add0*/  HFMA2 R8, -RZ, RZ, 50.5625, -27200 ;  /* 0x5252f6a4ff087431 */ /* 0x002fe400000001ff */
[----:B------:R-:W-:Y:S01]  /*ade0*/  IMAD.MOV.U32 R9, RZ, RZ, 0x3b3b4d76 ;  /* 0x3b3b4d76ff097424 */ /* 0x000fe200078e00ff */
[----:B------:R-:W-:Y:S01]  /*adf0*/  MOV R11, 0xb3b3ce7d ;  /* 0xb3b3ce7d000b7802 */ /* 0x000fe20000000f00 */
[----:B------:R-:W-:Y:S01]  /*ae00*/  IMAD.MOV.U32 R10, RZ, RZ, -0x29299e49 ;  /* 0xd6d661b7ff0a7424 */ /* 0x000fe200078e00ff */
[----:B------:R1:W-:Y:S01]  /*ae10*/  STL.128 [R1+0xf30], R12 ;  /* 0x000f300c01007387 */ /* 0x0003e20000100c00 */
[----:B------:R-:W-:Y:S02]  /*ae20*/  IMAD.MOV.U32 R18, RZ, RZ, RZ ;  /* 0x000000ffff127224 */ /* 0x000fe400078e00ff */
[----:B0-----:R-:W-:Y:S02]  /*ae30*/  HFMA2 R4, -RZ, RZ, 0.008056640625, 544 ;  /* 0x20206040ff047431 */ /* 0x001fe400000001ff */
[----:B------:R-:W-:Y:S01]  /*ae40*/  IMAD.MOV.U32 R5, RZ, RZ, -0x303e01d ;  /* 0xfcfc1fe3ff057424 */ /* 0x000fe200078e00ff */
[----:B------:R-:W-:Y:S01]  /*ae50*/  MOV R7, 0x5b5bedb6 ;  /* 0x5b5bedb600077802 */ /* 0x000fe20000000f00 */
[----:B------:R-:W-:Y:S01]  /*ae60*/  IMAD.MOV.U32 R6, RZ, RZ, -0x4e4e3787 ;  /* 0xb1b1c879ff067424 */ /* 0x000fe200078e00ff */
[----:B------:R0:W-:Y:S04]  /*ae70*/  STL.128 [R1+0xf20], R8 ;  /* 0x000f200801007387 */ /* 0x0001e80000100c00 */
[----:B------:R2:W-:Y:S04]  /*ae80*/  STL.128 [R1+0xf50], R4 ;  /* 0x000f500401007387 */ /* 0x0005e80000100c00 */
[----:B------:R3:W-:Y:S01]  /*ae90*/  STL.128 [R1+0xf40], R16 ;  /* 0x000f401001007387 */ /* 0x0007e20000100c00 */
[----:B-1----:R-:W-:Y:S01]  /*aea0*/  IMAD.MOV.U32 R12, RZ, RZ, 0x4a4ade94 ;  /* 0x4a4ade94ff0c7424 */ /* 0x002fe200078e00ff */
[----:B------:R-:W-:Y:S01]  /*aeb0*/  MOV R13, 0x4c4cd498 ;  /* 0x4c4cd498000d7802 */ /* 0x000fe20000000f00 */
[----:B------:R-:W-:-:S02]  /*aec0*/  IMAD.MOV.U32 R14, RZ, RZ, 0x5858e8b0 ;  /* 0x5858e8b0ff0e7424 */ /* 0x000fc400078e00ff */
[----:B------:R-:W-:Y:S02]  /*aed0*/  IMAD.MOV.U32 R15, RZ, RZ, -0x3030b57b ;  /* 0xcfcf4a85ff0f7424 */ /* 0x000fe400078e00ff */
[----:B0-----:R-:W-:Y:S02]  /*aee0*/  HFMA2 R10, -RZ, RZ, -1.685546875, -172.875 ;  /* 0xbebed967ff0a7431 */ /* 0x001fe400000001ff */
[----:B------:R-:W-:Y:S01]  /*aef0*/  IMAD.MOV.U32 R8, RZ, RZ, 0x6a6abed4 ;  /* 0x6a6abed4ff087424 */ /* 0x000fe200078e00ff */
[----:B------:R0:W-:Y:S01]  /*af00*/  STL.128 [R1+0xf70], R12 ;  /* 0x000f700c01007387 */ /* 0x0001e20000100c00 */
[----:B------:R-:W-:Y:S02]  /*af10*/  IMAD.MOV.U32 R9, RZ, RZ, -0x3434b973 ;  /* 0xcbcb468dff097424 */ /* 0x000fe400078e00ff */
[----:B--2---:R-:W-:Y:S02]  /*af20*/  HFMA2 R6, -RZ, RZ, 0.2249755859375, 86.375 ;  /* 0x33335566ff067431 */ /* 0x004fe400000001ff */
[----:B------:R-:W-:-:S02]  /*af30*/  IMAD.MOV.U32 R11, RZ, RZ, 0x39394b72 ;  /* 0x39394b72ff0b7424 */ /* 0x000fc400078e00ff */
[----:B---3--:R-:W-:Y:S02]  /*af40*/  HFMA2 R16, -RZ, RZ, -38.5, 3958 ;  /* 0xd0d06bbbff107431 */ /* 0x008fe400000001ff */
[----:B------:R-:W-:Y:S01]  /*af50*/  IMAD.MOV.U32 R4, RZ, RZ, 0x4343c586 ;  /* 0x4343c586ff047424 */ /* 0x000fe200078e00ff */
[----:B------:R-:W-:Y:S01]  /*af60*/  MOV R19, 0xfbfb16ed ;  /* 0xfbfb16ed00137802 */ /* 0x000fe20000000f00 */
[----:B------:R-:W-:Y:S01]  /*af70*/  IMAD.MOV.U32 R5, RZ, RZ, 0x4d4dd79a ;  /* 0x4d4dd79aff057424 */ /* 0x000fe200078e00ff */
[----:B------:R1:W-:Y:S01]  /*af80*/  STL.128 [R1+0xf60], R8 ;  /* 0x000f600801007387 */ /* 0x0003e20000100c00 */
[----:B------:R-:W-:Y:S02]  /*af90*/  IMAD.MOV.U32 R7, RZ, RZ, -0x7a7a6bef ;  /* 0x85859411ff077424 */ /* 0x000fe400078e00ff */
[----:B------:R-:W-:Y:S02]  /*afa0*/  IMAD.MOV.U32 R17, RZ, RZ, -0x1010d53b ;  /* 0xefef2ac5ff117424 */ /* 0x000fe400078e00ff */
[----:B------:R-:W-:Y:S01]  /*afb0*/  IMAD.MOV.U32 R18, RZ, RZ, -0x55551ab1 ;  /* 0xaaaae54fff127424 */ /* 0x000fe200078e00ff */
[----:B------:R2:W-:Y:S01]  /*afc0*/  STL.128 [R1+0xf90], R4 ;  /* 0x000f900401007387 */ /* 0x0005e20000100c00 */
[----:B0-----:R-:W-:-:S02]  /*afd0*/  HFMA2 R12, -RZ, RZ, 34.5, -9472 ;  /* 0x5050f0a0ff0c7431 */ /* 0x001fc400000001ff */
[----:B------:R-:W-:Y:S01]  /*afe0*/  IMAD.MOV.U32 R13, RZ, RZ, 0x3c3c4478 ;  /* 0x3c3c4478ff0d7424 */ /* 0x000fe200078e00ff */
[----:B------:R-:W-:Y:S01]  /*aff0*/  MOV R15, 0xa8a8e34b ;  /* 0xa8a8e34b000f7802 */ /* 0x000fe20000000f00 */
[----:B------:R-:W-:Y:S01]  /*b000*/  IMAD.MOV.U32 R14, RZ, RZ, -0x606045db ;  /* 0x9f9fba25ff0e7424 */ /* 0x000fe200078e00ff */
[----:B------:R0:W-:Y:S04]  /*b010*/  STL.128 [R1+0xf80], R16 ;  /* 0x000f801001007387 */ /* 0x0001e80000100c00 */
[----:B------:R3:W-:Y:S01]  /*b020*/  STL.128 [R1+0xfb0], R12 ;  /* 0x000fb00c01007387 */ /* 0x0007e20000100c00 */
[----:B-1----:R-:W-:Y:S01]  /*b030*/  IMAD.MOV.U32 R8, RZ, RZ, 0x4545cf8a ;  /* 0x4545cf8aff087424 */ /* 0x002fe200078e00ff */
[----:B------:R-:W-:Y:S01]  /*b040*/  MOV R9, 0xf9f910e9 ;  /* 0xf9f910e900097802 */ /* 0x000fe20000000f00 */
[----:B------:R-:W-:-:S02]  /*b050*/  IMAD.MOV.U32 R10, RZ, RZ, 0x2020604 ;  /* 0x02020604ff0a7424 */ /* 0x000fc400078e00ff */
[----:B------:R-:W-:Y:S02]  /*b060*/  IMAD.MOV.U32 R11, RZ, RZ, 0x7f7f81fe ;  /* 0x7f7f81feff0b7424 */ /* 0x000fe400078e00ff */
[----:B--2---:R-:W-:Y:S01]  /*b070*/  IMAD.MOV.U32 R4, RZ, RZ, -0x6d6d52c1 ;  /* 0x9292ad3fff047424 */ /* 0x004fe200078e00ff */
[----:B------:R-:W-:Y:S01]  /*b080*/  MOV R5, 0x9d9dbc21 ;  /* 0x9d9dbc2100057802 */ /* 0x000fe20000000f00 */
[----:B------:R-:W-:Y:S01]  /*b090*/  IMAD.MOV.U32 R6, RZ, RZ, 0x38384870 ;  /* 0x38384870ff067424 */ /* 0x000fe200078e00ff */
[----:B------:R1:W-:Y:S01]  /*b0a0*/  STL.128 [R1+0xfa0], R8 ;  /* 0x000fa00801007387 */ /* 0x0003e20000100c00 */
[----:B------:R-:W-:Y:S02]  /*b0b0*/  IMAD.MOV.U32 R7, RZ, RZ, -0xa0afb0f ;  /* 0xf5f504f1ff077424 */ /* 0x000fe400078e00ff */
[----:B0-----:R-:W-:Y:S02]  /*b0c0*/  HFMA2 R18, -RZ, RZ, 2.125, -2.25 ;  /* 0x4040c080ff127431 */ /* 0x001fe400000001ff */
[----:B------:R-:W-:-:S02]  /*b0d0*/  IMAD.MOV.U32 R16, RZ, RZ, 0x5151f3a2 ;  /* 0x5151f3a2ff107424 */ /* 0x000fc400078e00ff */
[----:B------:R-:W-:Y:S02]  /*b0e0*/  IMAD.MOV.U32 R17, RZ, RZ, -0x5c5c01a3 ;  /* 0xa3a3fe5dff117424 */ /* 0x000fe400078e00ff */
[----:B---3--:R-:W-:Y:S02]  /*b0f0*/  HFMA2 R14, -RZ, RZ, -16280, 0.0004265308380126953125 ;  /* 0xf3f30efdff0e7431 */ /* 0x008fe400000001ff */
[----:B------:R-:W-:Y:S01]  /*b100*/  IMAD.MOV.U32 R12, RZ, RZ, 0x10103020 ;  /* 0x10103020ff0c7424 */ /* 0x000fe200078e00ff */
[----:B------:R0:W-:Y:S01]  /*b110*/  STL.128 [R1+0xfd0], R4 ;  /* 0x000fd00401007387 */ /* 0x0001e20000100c00 */
[----:B------:R-:W-:Y:S02]  /*b120*/  IMAD.MOV.U32 R13, RZ, RZ, -0xe51b ;  /* 0xffff1ae5ff0d7424 */ /* 0x000fe400078e00ff */
[----:B------:R-:W-:Y:S02]  /*b130*/  IMAD.MOV.U32 R15, RZ, RZ, -0x2d2d9241 ;  /* 0xd2d26dbfff0f7424 */ /* 0x000fe400078e00ff */
[----:B------:R-:W-:-:S02]  /*b140*/  IMAD.MOV.U32 R19, RZ, RZ, -0x707075fb ;  /* 0x8f8f8a05ff137424 */ /* 0x000fc400078e00ff */
[----:B-1----:R-:W-:Y:S02]  /*b150*/  HFMA2 R8, -RZ, RZ, -1.18359375, -472.75 ;  /* 0xbcbcdf63ff087431 */ /* 0x002fe400000001ff */
[----:B------:R-:W-:Y:S01]  /*b160*/  IMAD.MOV.U32 R9, RZ, RZ, -0x49493e89 ;  /* 0xb6b6c177ff097424 */ /* 0x000fe200078e00ff */
[----:B------:R-:W-:Y:S01]  /*b170*/  MOV R11, 0x21216342 ;  /* 0x21216342000b7802 */ /* 0x000fe20000000f00 */
[----:B------:R-:W-:Y:S01]  /*b180*/  IMAD.MOV.U32 R10, RZ, RZ, -0x25258a51 ;  /* 0xdada75afff0a7424 */ /* 0x000fe200078e00ff */
[----:B------:R1:W-:Y:S01]  /*b190*/  STL.128 [R1+0xff0], R12 ;  /* 0x000ff00c01007387 */ /* 0x0003e20000100c00 */
[----:B0-----:R-:W-:Y:S02]  /*b1a0*/  HFMA2 R4, -RZ, RZ, 471.75, -735 ;  /* 0x5f5fe1beff047431 */ /* 0x001fe400000001ff */
[----:B------:R-:W-:Y:S01]  /*b1b0*/  IMAD.MOV.U32 R5, RZ, RZ, -0x68685dcb ;  /* 0x9797a235ff057424 */ /* 0x000fe200078e00ff */
[----:B------:R-:W-:Y:S01]  /*b1c0*/  MOV R7, 0x1717392e ;  /* 0x1717392e00077802 */ /* 0x000fe20000000f00 */
[----:B------:R-:W-:Y:S01]  /*b1d0*/  IMAD.MOV.U32 R6, RZ, RZ, 0x4444cc88 ;  /* 0x4444cc88ff067424 */ /* 0x000fe200078e00ff */
[----:B------:R0:W-:Y:S04]  /*b1e0*/  STL.128 [R1+0xfc0], R16 ;  /* 0x000fc01001007387 */ /* 0x0001e80000100c00 */
[----:B------:R2:W-:Y:S01]  /*b1f0*/  STL.128 [R1+0xfe0], R8 ;  /* 0x000fe00801007387 */ /* 0x0005e20000100c00 */
[----:B-1----:R-:W-:-:S02]  /*b200*/  HFMA2 R13, -RZ, RZ, 343.25, -1978 ;  /* 0x5d5de7baff0d7431 */ /* 0x002fc400000001ff */
[----:B------:R-:W-:Y:S01]  /*b210*/  IMAD.MOV.U32 R12, RZ, RZ, 0x6464acc8 ;  /* 0x6464acc8ff0c7424 */ /* 0x000fe200078e00ff */
[----:B------:R1:W-:Y:S01]  /*b220*/  STL.128 [R1+0x1010], R4 ;  /* 0x0010100401007387 */ /* 0x0003e20000100c00 */
[----:B------:R-:W-:Y:S02]  /*b230*/  IMAD.MOV.U32 R14, RZ, RZ, 0x19192b32 ;  /* 0x19192b32ff0e7424 */ /* 0x000fe400078e00ff */
[----:B------:R-:W-:Y:S02]  /*b240*/  IMAD.MOV.U32 R15, RZ, RZ, 0x737395e6 ;  /* 0x737395e6ff0f7424 */ /* 0x000fe400078e00ff */
[----:B0-----:R-:W-:Y:S01]  /*b250*/  IMAD.MOV.U32 R16, RZ, RZ, -0x3232b37f ;  /* 0xcdcd4c81ff107424 */ /* 0x001fe200078e00ff */
[----:B------:R-:W-:Y:S01]  /*b260*/  MOV R17, 0xc0c1418 ;  /* 0x0c0c141800117802 */ /* 0x000fe20000000f00 */
[----:B------:R-:W-:Y:S01]  /*b270*/  IMAD.MOV.U32 R18, RZ, RZ, 0x13133526 ;  /* 0x13133526ff127424 */ /* 0x000fe200078e00ff */
[----:B------:R0:W-:Y:S01]  /*b280*/  STL.128 [R1+0x1030], R12 ;  /* 0x0010300c01007387 */ /* 0x0001e20000100c00 */
[----:B------:R-:W-:Y:S01]  /*b290*/  IMAD.MOV.U32 R19, RZ, RZ, -0x1313d03d ;  /* 0xecec2fc3ff137424 */ /* 0x000fe200078e00ff */
[----:B--2---:R-:W-:Y:S01]  /*b2a0*/  MOV R10, 0x7e7e82fc ;  /* 0x7e7e82fc000a7802 */ /* 0x004fe20000000f00 */
[----:B------:R-:W-:-:S02]  /*b2b0*/  IMAD.MOV.U32 R8, RZ, RZ, -0x3b3ba86d ;  /* 0xc4c45793ff087424 */ /* 0x000fc400078e00ff */
[----:B------:R-:W-:Y:S01]  /*b2c0*/  IMAD.MOV.U32 R9, RZ, RZ, -0x58580dab ;  /* 0xa7a7f255ff097424 */ /* 0x000fe200078e00ff */
[----:B------:R2:W-:Y:S01]  /*b2d0*/  STL.128 [R1+0x1000], R16 ;  /* 0x0010001001007387 */ /* 0x0005e20000100c00 */
[----:B------:R-:W-:Y:S02]  /*b2e0*/  IMAD.MOV.U32 R11, RZ, RZ, 0x3d3d477a ;  /* 0x3d3d477aff0b7424 */ /* 0x000fe400078e00ff */
[----:B-1----:R-:W-:Y:S02]  /*b2f0*/  HFMA2 R6, -RZ, RZ, -0.00055694580078125, -0.056488037109375 ;  /* 0x9090ab3bff067431 */ /* 0x002fe400000001ff */
[----:B------:R-:W-:Y:S02]  /*b300*/  IMAD.MOV.U32 R4, RZ, RZ, 0x22226644 ;  /* 0x22226644ff047424 */ /* 0x000fe400078e00ff */
[----:B------:R-:W-:Y:S01]  /*b310*/  IMAD.MOV.U32 R5, RZ, RZ, 0x2a2a7e54 ;  /* 0x2a2a7e54ff057424 */ /* 0x000fe200078e00ff */
[----:B------:R1:W-:Y:S01]  /*b320*/  STL.128 [R1+0x1020], R8 ;  /* 0x0010200801007387 */ /* 0x0003e20000100c00 */
[----:B------:R-:W-:-:S02]  /*b330*/  IMAD.MOV.U32 R7, RZ, RZ, -0x77777cf5 ;  /* 0x8888830bff077424 */ /* 0x000fc400078e00ff */
[----:B0-----:R-:W-:Y:S02]  /*b340*/  HFMA2 R12, -RZ, RZ, -439.5, 46304 ;  /* 0xdede79a7ff0c7431 */ /* 0x001fe400000001ff */
        /* <DEDUP_REMOVED lines=13> */
[----:B------:R-:W-:-:S02]  /*b420*/  IMAD.MOV.U32 R11, RZ, RZ, 0x14143c28 ;  /* 0x14143c28ff0b7424 */ /* 0x000fc400078e00ff */
[----:B0-----:R-:W-:-:S03]  /*b430*/  IMAD.MOV.U32 R4, RZ, RZ, 0x4949db92 ;  /* 0x4949db92ff047424 */ /* 0x001fc600078e00ff */
[----:B------:R0:W-:Y:S01]  /*b440*/  STL.128 [R1+0x1060], R8 ;  /* 0x0010600801007387 */ /* 0x0001e20000100c00 */
[----:B------:R-:W-:Y:S01]  /*b450*/  MOV R5, 0x6060a0c ;  /* 0x06060a0c00057802 */ /* 0x000fe20000000f00 */
[----:B------:R-:W-:Y:S02]  /*b460*/  IMAD.MOV.U32 R6, RZ, RZ, 0x24246c48 ;  /* 0x24246c48ff067424 */ /* 0x000fe400078e00ff */
[----:B------:R-:W-:Y:S02]  /*b470*/  IMAD.MOV.U32 R7, RZ, RZ, 0x5c5ce4b8 ;  /* 0x5c5ce4b8ff077424 */ /* 0x000fe400078e00ff */
[----:B--2---:R-:W-:Y:S02]  /*b480*/  HFMA2 R14, -RZ, RZ, -1252, 0.489013671875 ;  /* 0xe4e437d3ff0e7431 */ /* 0x004fe400000001ff */
[----:B------:R-:W-:Y:S02]  /*b490*/  IMAD.MOV.U32 R12, RZ, RZ, -0x6e6e57c7 ;  /* 0x9191a839ff0c7424 */ /* 0x000fe400078e00ff */
[----:B------:R-:W-:Y:S01]  /*b4a0*/  IMAD.MOV.U32 R13, RZ, RZ, -0x6a6a5bcf ;  /* 0x9595a431ff0d7424 */ /* 0x000fe200078e00ff */
[----:B------:R2:W-:Y:S01]  /*b4b0*/  STL.128 [R1+0x1090], R4 ;  /* 0x0010900401007387 */ /* 0x0005e20000100c00 */
[----:B-1----:R-:W-:-:S02]  /*b4c0*/  HFMA2 R18, -RZ, RZ, 0.7783203125, 25.8125 ;  /* 0x3a3a4e74ff127431 */ /* 0x002fc400000001ff */
[----:B------:R-:W-:Y:S02]  /*b4d0*/  IMAD.MOV.U32 R16, RZ, RZ, -0x1f1fc425 ;  /* 0xe0e03bdbff107424 */ /* 0x000fe400078e00ff */
[----:B------:R-:W-:Y:S02]  /*b4e0*/  IMAD.MOV.U32 R17, RZ, RZ, 0x32325664 ;  /* 0x32325664ff117424 */ /* 0x000fe400078e00ff */
[----:B------:R-:W-:Y:S02]  /*b4f0*/  IMAD.MOV.U32 R19, RZ, RZ, 0xa0a1e14 ;  /* 0x0a0a1e14ff137424 */ /* 0x000fe400078e00ff */
[----:B0-----:R-:W-:Y:S02]  /*b500*/  HFMA2 R8, -RZ, RZ, -3.37890625, 359.75 ;  /* 0xc2c25d9fff087431 */ /* 0x001fe400000001ff */
[----:B------:R-:W-:Y:S01]  /*b510*/  IMAD.MOV.U32 R9, RZ, RZ, -0x2c2c9143 ;  /* 0xd3d36ebdff097424 */ /* 0x000fe200078e00ff */
[----:B------:R-:W-:Y:S01]  /*b520*/  MOV R11, 0x6262a6c4 ;  /* 0x6262a6c4000b7802 */ /* 0x000fe20000000f00 */
[----:B------:R-:W-:Y:S01]  /*b530*/  IMAD.MOV.U32 R10, RZ, RZ, -0x535310bd ;  /* 0xacacef43ff0a7424 */ /* 0x000fe200078e00ff */
[----:B------:R0:W-:Y:S01]  /*b540*/  STL.128 [R1+0x1080], R16 ;  /* 0x0010801001007387 */ /* 0x0001e20000100c00 */
[----:B------:R-:W-:-:S03]  /*b550*/  IMAD.MOV.U32 R15, RZ, RZ, 0x79798bf2 ;  /* 0x79798bf2ff0f7424 */ /* 0x000fc600078e00ff */
[----:B------:R1:W-:Y:S01]  /*b560*/  STL.128 [R1+0x10a0], R8 ;  /* 0x0010a00801007387 */ /* 0x0003e20000100c00 */
[----:B--2---:R-:W-:Y:S02]  /*b570*/  HFMA2 R4, -RZ, RZ, -0.0003387928009033203125, -0.0002443790435791015625 ;  /* 0x8d8d8c01ff047431 */ /* 0x004fe400000001ff */
[----:B------:R-:W-:Y:S01]  /*b580*/  IMAD.MOV.U32 R5, RZ, RZ, -0x2a2a9b4f ;  /* 0xd5d564b1ff057424 */ /* 0x000fe200078e00ff */
[----:B------:R-:W-:Y:S01]  /*b590*/  MOV R7, 0xa9a9e049 ;  /* 0xa9a9e04900077802 */ /* 0x000fe20000000f00 */
[----:B------:R2:W-:Y:S01]  /*b5a0*/  STL.128 [R1+0x10b0], R12 ;  /* 0x0010b00c01007387 */ /* 0x0005e20000100c00 */
[----:B------:R-:W-:-:S05]  /*b5b0*/  IMAD.MOV.U32 R6, RZ, RZ, 0x4e4ed29c ;  /* 0x4e4ed29cff067424 */ /* 0x000fca00078e00ff */
[----:B------:R3:W-:Y:S01]  /*b5c0*/  STL.128 [R1+0x10d0], R4 ;  /* 0x0010d00401007387 */ /* 0x0007e20000100c00 */
[----:B0-----:R-:W-:Y:S01]  /*b5d0*/  IMAD.MOV.U32 R16, RZ, RZ, -0x1818cd2b ;  /* 0xe7e732d5ff107424 */ /* 0x001fe200078e00ff */
[----:B------:R-:W-:Y:S01]  /*b5e0*/  MOV R17, 0xc8c8438b ;  /* 0xc8c8438b00117802 */ /* 0x000fe20000000f00 */
[----:B------:R-:W-:Y:S02]  /*b5f0*/  IMAD.MOV.U32 R18, RZ, RZ, 0x3737596e ;  /* 0x3737596eff127424 */ /* 0x000fe400078e00ff */
[----:B------:R-:W-:Y:S02]  /*b600*/  IMAD.MOV.U32 R19, RZ, RZ, 0x6d6db7da ;  /* 0x6d6db7daff137424 */ /* 0x000fe400078e00ff */
[----:B-1----:R-:W-:Y:S02]  /*b610*/  HFMA2 R10, -RZ, RZ, -20288, 0.00012129545211791992188 ;  /* 0xf4f407f3ff0a7431 */ /* 0x002fe400000001ff */
[----:B------:R-:W-:Y:S02]  /*b620*/  IMAD.MOV.U32 R8, RZ, RZ, 0x6c6cb4d8 ;  /* 0x6c6cb4d8ff087424 */ /* 0x000fe400078e00ff */
[----:B--2---:R-:W-:Y:S01]  /*b630*/  IMAD.MOV.U32 R12, RZ, RZ, 0x6565afca ;  /* 0x6565afcaff0c7424 */ /* 0x004fe200078e00ff */
[----:B------:R-:W-:Y:S01]  /*b640*/  MOV R13, 0x7a7a8ef4 ;  /* 0x7a7a8ef4000d7802 */ /* 0x000fe20000000f00 */
[----:B------:R-:W-:Y:S01]  /*b650*/  IMAD.MOV.U32 R14, RZ, RZ, -0x515116b9 ;  /* 0xaeaee947ff0e7424 */ /* 0x000fe200078e00ff */
[----:B------:R0:W-:Y:S01]  /*b660*/  STL.128 [R1+0x10c0], R16 ;  /* 0x0010c01001007387 */ /* 0x0001e20000100c00 */
[----:B------:R-:W-:-:S02]  /*b670*/  IMAD.MOV.U32 R15, RZ, RZ, 0x8081810 ;  /* 0x08081810ff0f7424 */ /* 0x000fc400078e00ff */
[----:B------:R-:W-:Y:S02]  /*b680*/  IMAD.MOV.U32 R9, RZ, RZ, 0x5656faac ;  /* 0x5656faacff097424 */ /* 0x000fe400078e00ff */
[----:B---3--:R-:W-:Y:S02]  /*b690*/  HFMA2 R6, -RZ, RZ, -0.2939453125, -7.44921875 ;  /* 0xb4b4c773ff067431 */ /* 0x008fe400000001ff */
[----:B------:R-:W-:Y:S01]  /*b6a0*/  IMAD.MOV.U32 R11, RZ, RZ, -0x1515da31 ;  /* 0xeaea25cfff0b7424 */ /* 0x000fe200078e00ff */
[----:B------:R1:W-:Y:S01]  /*b6b0*/  STL.128 [R1+0x10f0], R12 ;  /* 0x0010f00c01007387 */ /* 0x0003e20000100c00 */
[----:B------:R-:W-:Y:S02]  /*b6c0*/  IMAD.MOV.U32 R4, RZ, RZ, 0x1c1c2438 ;  /* 0x1c1c2438ff047424 */ /* 0x000fe400078e00ff */
[----:B------:R-:W-:Y:S01]  /*b6d0*/  IMAD.MOV.U32 R5, RZ, RZ, -0x59590ea9 ;  /* 0xa6a6f157ff057424 */ /* 0x000fe200078e00ff */
[----:B------:R2:W-:Y:S01]  /*b6e0*/  STL.128 [R1+0x10e0], R8 ;  /* 0x0010e00801007387 */ /* 0x0005e20000100c00 */
[----:B------:R-:W-:-:S02]  /*b6f0*/  IMAD.MOV.U32 R7, RZ, RZ, -0x3939ae69 ;  /* 0xc6c65197ff077424 */ /* 0x000fc400078e00ff */
[----:B0-----:R-:W-:Y:S02]  /*b700*/  HFMA2 R16, -RZ, RZ, -0.8408203125, -86.9375 ;  /* 0xbabad56fff107431 */ /* 0x001fe400000001ff */
[----:B------:R-:W-:Y:S01]  /*b710*/  IMAD.MOV.U32 R17, RZ, RZ, 0x787888f0 ;  /* 0x787888f0ff117424 */ /* 0x000fe200078e00ff */
[----:B------:R-:W-:Y:S01]  /*b720*/  MOV R19, 0x2e2e725c ;  /* 0x2e2e725c00137802 */ /* 0x000fe20000000f00 */
[----:B------:R-:W-:Y:S01]  /*b730*/  IMAD.MOV.U32 R18, RZ, RZ, 0x25256f4a ;  /* 0x25256f4aff127424 */ /* 0x000fe200078e00ff */
[----:B------:R0:W-:Y:S01]  /*b740*/  STL.128 [R1+0x1110], R4 ;  /* 0x0011100401007387 */ /* 0x0001e20000100c00 */
[----:B-1----:R-:W-:Y:S02]  /*b750*/  HFMA2 R12, -RZ, RZ, 14.5859375, -357.5 ;  /* 0x4b4bdd96ff0c7431 */ /* 0x002fe400000001ff */
[----:B------:R-:W-:Y:S01]  /*b760*/  IMAD.MOV.U32 R13, RZ, RZ, -0x4242239f ;  /* 0xbdbddc61ff0d7424 */ /* 0x000fe200078e00ff */
[----:B------:R-:W-:Y:S01]  /*b770*/  MOV R15, 0x8a8a850f ;  /* 0x8a8a850f000f7802 */ /* 0x000fe20000000f00 */
[----:B------:R-:W-:Y:S01]  /*b780*/  IMAD.MOV.U32 R14, RZ, RZ, -0x747479f3 ;  /* 0x8b8b860dff0e7424 */ /* 0x000fe200078e00ff */
[----:B--2---:R-:W-:Y:S01]  /*b790*/  MOV R9, 0xdddd7ca1 ;  /* 0xdddd7ca100097802 */ /* 0x004fe20000000f00 */
[----:B------:R-:W-:Y:S01]  /*b7a0*/  IMAD.MOV.U32 R8, RZ, RZ, -0x1717dc35 ;  /* 0xe8e823cbff087424 */ /* 0x000fe200078e00ff */
[----:B------:R1:W-:Y:S01]  /*b7b0*/  STL.128 [R1+0x1100], R16 ;  /* 0x0011001001007387 */ /* 0x0003e20000100c00 */
[----:B------:R-:W-:-:S02]  /*b7c0*/  IMAD.MOV.U32 R10, RZ, RZ, 0x74749ce8 ;  /* 0x74749ce8ff0a7424 */ /* 0x000fc400078e00ff */
[----:B------:R-:W-:Y:S01]  /*b7d0*/  IMAD.MOV.U32 R11, RZ, RZ, 0x1f1f213e ;  /* 0x1f1f213eff0b7424 */ /* 0x000fe200078e00ff */
[----:B------:R2:W-:Y:S04]  /*b7e0*/  STL.128 [R1+0x1130], R12 ;  /* 0x0011300c01007387 */ /* 0x0005e80000100c00 */
[----:B------:R3:W-:Y:S01]  /*b7f0*/  STL.128 [R1+0x1120], R8 ;  /* 0x0011200801007387 */ /* 0x0007e20000100c00 */
[----:B0-----:R-:W-:Y:S01]  /*b800*/  IMAD.MOV.U32 R4, RZ, RZ, 0x4848d890 ;  /* 0x4848d890ff047424 */ /* 0x001fe200078e00ff */
[----:B------:R-:W-:Y:S01]  /*b810*/  MOV R5, 0x3030506 ;  /* 0x0303050600057802 */ /* 0x000fe20000000f00 */
[----:B------:R-:W-:Y:S02]  /*b820*/  IMAD.MOV.U32 R6, RZ, RZ, -0x909fe09 ;  /* 0xf6f601f7ff067424 */ /* 0x000fe400078e00ff */
[----:B------:R-:W-:-:S02]  /*b830*/  IMAD.MOV.U32 R7, RZ, RZ, 0xe0e121c ;  /* 0x0e0e121cff077424 */ /* 0x000fc400078e00ff */
[----:B-1----:R-:W-:Y:S02]  /*b840*/  HFMA2 R18, -RZ, RZ, -0.356689453125, -4.44140625 ;  /* 0xb5b5c471ff127431 */ /* 0x002fe400000001ff */
[----:B------:R-:W-:Y:S01]  /*b850*/  IMAD.MOV.U32 R16, RZ, RZ, 0x707090e0 ;  /* 0x707090e0ff107424 */ /* 0x000fe200078e00ff */
[----:B------:R0:W-:Y:S01]  /*b860*/  STL.128 [R1+0x1150], R4 ;  /* 0x0011500401007387 */ /* 0x0001e20000100c00 */
[----:B------:R-:W-:Y:S02]  /*b870*/  IMAD.MOV.U32 R17, RZ, RZ, 0x3e3e427c ;  /* 0x3e3e427cff117424 */ /* 0x000fe400078e00ff */
[----:B--2---:R-:W-:Y:S02]  /*b880*/  HFMA2 R14, -RZ, RZ, 0.004993438720703125, 0.028228759765625 ;  /* 0x1d1d273aff0e7431 */ /* 0x004fe400000001ff */
[----:B------:R-:W-:Y:S02]  /*b890*/  IMAD.MOV.U32 R19, RZ, RZ, 0x6666aacc ;  /* 0x6666aaccff137424 */ /* 0x000fe400078e00ff */
[----:B------:R-:W-:-:S02]  /*b8a0*/  IMAD.MOV.U32 R12, RZ, RZ, -0x79796ee9 ;  /* 0x86869117ff0c7424 */ /* 0x000fc400078e00ff */
[----:B---3--:R-:W-:Y:S02]  /*b8b0*/  HFMA2 R8, -RZ, RZ, 688.5, -0.0151519775390625 ;  /* 0x6161a3c2ff087431 */ /* 0x008fe400000001ff */
[----:B------:R-:W-:Y:S01]  /*b8c0*/  IMAD.MOV.U32 R9, RZ, RZ, 0x35355f6a ;  /* 0x35355f6aff097424 */ /* 0x000fe200078e00ff */
[----:B------:R-:W-:Y:S01]  /*b8d0*/  MOV R11, 0xb9b9d069 ;  /* 0xb9b9d069000b7802 */ /* 0x000fe20000000f00 */
[----:B------:R-:W-:Y:S01]  /*b8e0*/  IMAD.MOV.U32 R10, RZ, RZ, 0x5757f9ae ;  /* 0x5757f9aeff0a7424 */ /* 0x000fe200078e00ff */
[----:B------:R1:W-:Y:S01]  /*b8f0*/  STL.128 [R1+0x1140], R16 ;  /* 0x0011401001007387 */ /* 0x0003e20000100c00 */
[----:B------:R-:W-:Y:S02]  /*b900*/  IMAD.MOV.U32 R13, RZ, RZ, -0x3e3ea767 ;  /* 0xc1c15899ff0d7424 */ /* 0x000fe400078e00ff */
[----:B------:R-:W-:Y:S01]  /*b910*/  IMAD.MOV.U32 R15, RZ, RZ, -0x616146d9 ;  /* 0x9e9eb927ff0f7424 */ /* 0x000fe200078e00ff */
[----:B------:R2:W-:Y:S01]  /*b920*/  STL.128 [R1+0x1160], R8 ;  /* 0x0011600801007387 */ /* 0x0005e20000100c00 */
[----:B0-----:R-:W-:-:S02]  /*b930*/  HFMA2 R4, -RZ, RZ, 2770, -0.9775390625 ;  /* 0x6969bbd2ff047431 */ /* 0x001fc400000001ff */
[----:B------:R-:W-:Y:S01]  /*b940*/  IMAD.MOV.U32 R5, RZ, RZ, -0x26268f57 ;  /* 0xd9d970a9ff057424 */ /* 0x000fe200078e00ff */
[----:B------:R0:W-:Y:S01]  /*b950*/  STL.128 [R1+0x1170], R12 ;  /* 0x0011700c01007387 */ /* 0x0001e20000100c00 */
[----:B------:R-:W-:Y:S01]  /*b960*/  IMAD.MOV.U32 R6, RZ, RZ, -0x717176f9 ;  /* 0x8e8e8907ff067424 */ /* 0x000fe200078e00ff */
[----:B------:R-:W-:-:S05]  /*b970*/  MOV R7, 0x9494a733 ;  /* 0x9494a73300077802 */ /* 0x000fca0000000f00 */
[----:B------:R3:W-:Y:S01]  /*b980*/  STL.128 [R1+0x1190], R4 ;  /* 0x0011900401007387 */ /* 0x0007e20000100c00 */
[----:B-1----:R-:W-:Y:S01]  /*b990*/  IMAD.MOV.U32 R16, RZ, RZ, -0x1e1ec727 ;  /* 0xe1e138d9ff107424 */ /* 0x002fe200078e00ff */
[----:B------:R-:W-:Y:S01]  /*b9a0*/  MOV R17, 0xf8f813eb ;  /* 0xf8f813eb00117802 */ /* 0x000fe20000000f00 */
[----:B------:R-:W-:Y:S02]  /*b9b0*/  IMAD.MOV.U32 R18, RZ, RZ, -0x67674cd5 ;  /* 0x9898b32bff127424 */ /* 0x000fe400078e00ff */
[----:B------:R-:W-:Y:S02]  /*b9c0*/  IMAD.MOV.U32 R19, RZ, RZ, 0x11113322 ;  /* 0x11113322ff137424 */ /* 0x000fe400078e00ff */
[----:B--2---:R-:W-:Y:S02]  /*b9d0*/  HFMA2 R10, -RZ, RZ, -0.00011485815048217773438, -0.000742435455322265625 ;  /* 0x87879215ff0a7431 */ /* 0x004fe400000001ff */
[----:B------:R-:W-:Y:S02]  /*b9e0*/  IMAD.MOV.U32 R8, RZ, RZ, -0x646449d3 ;  /* 0x9b9bb62dff087424 */ /* 0x000fe400078e00ff */
[----:B0-----:R-:W-:Y:S01]  /*b9f0*/  IMAD.MOV.U32 R12, RZ, RZ, -0x3131b679 ;  /* 0xcece4987ff0c7424 */ /* 0x001fe200078e00ff */
[----:B------:R-:W-:Y:S01]  /*ba00*/  MOV R13, 0x5555ffaa ;  /* 0x5555ffaa000d7802 */ /* 0x000fe20000000f00 */
[----:B------:R-:W-:Y:S01]  /*ba10*/  IMAD.MOV.U32 R14, RZ, RZ, 0x28287850 ;  /* 0x28287850ff0e7424 */ /* 0x000fe200078e00ff */
[----:B------:R0:W-:Y:S01]  /*ba20*/  STL.128 [R1+0x1180], R16 ;  /* 0x0011801001007387 */ /* 0x0001e20000100c00 */
[----:B------:R-:W-:-:S02]  /*ba30*/  IMAD.MOV.U32 R15, RZ, RZ, -0x2020855b ;  /* 0xdfdf7aa5ff0f7424 */ /* 0x000fc400078e00ff */
[----:B------:R-:W-:Y:S02]  /*ba40*/  IMAD.MOV.U32 R9, RZ, RZ, 0x1e1e223c ;  /* 0x1e1e223cff097424 */ /* 0x000fe400078e00ff */
[----:B---3--:R-:W-:Y:S02]  /*ba50*/  HFMA2 R6, -RZ, RZ, 3.12890625, -6.515625 ;  /* 0x4242c684ff067431 */ /* 0x008fe400000001ff */
[----:B------:R-:W-:Y:S01]  /*ba60*/  IMAD.MOV.U32 R11, RZ, RZ, -0x1616df37 ;  /* 0xe9e920c9ff0b7424 */ /* 0x000fe200078e00ff */
[----:B------:R1:W-:Y:S01]  /*ba70*/  STL.128 [R1+0x11b0], R12 ;  /* 0x0011b00c01007387 */ /* 0x0003e20000100c00 */
[----:B------:R-:W-:Y:S02]  /*ba80*/  IMAD.MOV.U32 R4, RZ, RZ, -0x4040259b ;  /* 0xbfbfda65ff047424 */ /* 0x000fe400078e00ff */
[----:B------:R-:W-:Y:S01]  /*ba90*/  IMAD.MOV.U32 R5, RZ, RZ, -0x1919ce29 ;  /* 0xe6e631d7ff057424 */ /* 0x000fe200078e00ff */
[----:B------:R2:W-:Y:S01]  /*baa0*/  STL.128 [R1+0x11a0], R8 ;  /* 0x0011a00801007387 */ /* 0x0005e20000100c00 */
[----:B------:R-:W-:-:S02]  /*bab0*/  IMAD.MOV.U32 R7, RZ, RZ, 0x6868b8d0 ;  /* 0x6868b8d0ff077424 */ /* 0x000fc400078e00ff */
[----:B0-----:R-:W-:Y:S02]  /*bac0*/  HFMA2 R16, -RZ, RZ, -0.00027751922607421875, -0.0004279613494873046875 ;  /* 0x8c8c8f03ff107431 */ /* 0x001fe400000001ff */
[----:B------:R-:W-:Y:S01]  /*bad0*/  IMAD.MOV.U32 R17, RZ, RZ, -0x5e5e07a7 ;  /* 0xa1a1f859ff117424 */ /* 0x000fe200078e00ff */
[----:B------:R-:W-:Y:S01]  /*bae0*/  MOV R19, 0xd0d171a ;  /* 0x0d0d171a00137802 */ /* 0x000fe20000000f00 */
[----:B------:R-:W-:Y:S01]  /*baf0*/  IMAD.MOV.U32 R18, RZ, RZ, -0x76767ff7 ;  /* 0x89898009ff127424 */ /* 0x000fe200078e00ff */
[----:B------:R0:W-:Y:S01]  /*bb00*/  STL.128 [R1+0x11d0], R4 ;  /* 0x0011d00401007387 */ /* 0x0001e20000100c00 */
[----:B-1----:R-:W-:Y:S02]  /*bb10*/  HFMA2 R12, -RZ, RZ, -0.146484375, -14.9609375 ;  /* 0xb0b0cb7bff0c7431 */ /* 0x002fe400000001ff */
[----:B------:R-:W-:Y:S01]  /*bb20*/  IMAD.MOV.U32 R13, RZ, RZ, 0x5454fca8 ;  /* 0x5454fca8ff0d7424 */ /* 0x000fe200078e00ff */
[----:B------:R-:W-:Y:S01]  /*bb30*/  MOV R15, 0x16163a2c ;  /* 0x16163a2c000f7802 */ /* 0x000fe20000000f00 */
[----:B------:R-:W-:Y:S01]  /*bb40*/  IMAD.MOV.U32 R14, RZ, RZ, -0x44442993 ;  /* 0xbbbbd66dff0e7424 */ /* 0x000fe200078e00ff */
[----:B--2---:R-:W-:Y:S01]  /*bb50*/  MOV R9, 0x9999b029 ;  /* 0x9999b02900097802 */ /* 0x004fe20000000f00 */
[----:B------:R-:W-:Y:S01]  /*bb60*/  IMAD.MOV.U32 R8, RZ, RZ, 0x4141c382 ;  /* 0x4141c382ff087424 */ /* 0x000fe200078e00ff */
[----:B------:R0:W-:Y:S01]  /*bb70*/  STL.128 [R1+0x11c0], R16 ;  /* 0x0011c01001007387 */ /* 0x0001e20000100c00 */
[----:B------:R-:W-:-:S02]  /*bb80*/  IMAD.MOV.U32 R10, RZ, RZ, 0x2d2d775a ;  /* 0x2d2d775aff0a7424 */ /* 0x000fc400078e00ff */
[----:B------:R-:W-:Y:S01]  /*bb90*/  IMAD.MOV.U32 R11, RZ, RZ, 0xf0f111e ;  /* 0x0f0f111eff0b7424 */ /* 0x000fe200078e00ff */
[----:B------:R0:W-:Y:S04]  /*bba0*/  STL.128 [R1+0x11f0], R12 ;  /* 0x0011f00c01007387 */ /* 0x0001e80000100c00 */
[----:B------:R0:W-:Y:S02]  /*bbb0*/  STL.128 [R1+0x11e0], R8 ;  /* 0x0011e00801007387 */ /* 0x0001e40000100c00 */
.L_x_73:
[----:B-1----:R-:W2:Y:S04]  /*bbc0*/  LDL.64 R2, [R0] ;  /* 0x0000000000027983 */ /* 0x002ea80000100a00 */
[----:B------:R-:W3:Y:S04]  /*bbd0*/  LDL.128 R24, [R36+-0x10] ;  /* 0xfffff00024187983 */ /* 0x000ee80000100c00 */
[----:B0-----:R-:W4:Y:S04]  /*bbe0*/  LDL.128 R12, [R37+-0x10] ;  /* 0xfffff000250c7983 */ /* 0x001f280000100c00 */
[----:B------:R-:W4:Y:S04]  /*bbf0*/  LDL.128 R16, [R39+-0x10] ;  /* 0xfffff00027107983 */ /* 0x000f280000100c00 */
[----:B------:R-:W4:Y:S04]  /*bc00*/  LDL.128 R20, [R38+-0x10] ;  /* 0xfffff00026147983 */ /* 0x000f280000100c00 */
[----:B------:R-:W4:Y:S01]  /*bc10*/  LDL.128 R8, [R36] ;  /* 0x0000000024087983 */ /* 0x000f220000100c00 */
[----:B--2---:R-:W-:-:S02]  /*bc20*/  PRMT R5, R2, 0x7770, RZ ;  /* 0x0000777002057816 */ /* 0x004fc400000000ff */
[C---:B------:R-:W-:Y:S02]  /*bc30*/  PRMT R4, R2.reuse, 0x7771, RZ ;  /* 0x0000777102047816 */ /* 0x040fe400000000ff */
[C---:B------:R-:W-:Y:S01]  /*bc40*/  PRMT R42, R2.reuse, 0x7772, RZ ;  /* 0x00007772022a7816 */ /* 0x040fe200000000ff */
[----:B------:R-:W-:Y:S04]  /*bc50*/  STS.U8 [UR5+-0x3], R5 ;  /* 0xfffffd05ff007988 */ /* 0x000fe80008000005 */
[----:B---3--:R-:W-:Y:S04]  /*bc60*/  STS [UR6+-0x10], R24 ;  /* 0xfffff018ff007988 */ /* 0x008fe80008000806 */
[----:B----4-:R-:W-:Y:S04]  /*bc70*/  STS [UR8+-0x10], R12 ;  /* 0xfffff00cff007988 */ /* 0x010fe80008000808 */
[----:B------:R-:W-:Y:S04]  /*bc80*/  STS [UR4+-0x10], R16 ;  /* 0xfffff010ff007988 */ /* 0x000fe80008000804 */
[----:B------:R-:W-:Y:S04]  /*bc90*/  STS [UR7+-0x10], R20 ;  /* 0xfffff014ff007988 */ /* 0x000fe80008000807 */
[----:B------:R0:W-:Y:S04]  /*bca0*/  STS.U8 [UR5+-0x2], R4 ;  /* 0xfffffe04ff007988 */ /* 0x0001e80008000005 */
[----:B------:R-:W-:Y:S01]  /*bcb0*/  STS [UR6+-0xc], R25 ;  /* 0xfffff419ff007988 */ /* 0x000fe20008000806 */
[----:B------:R-:W-:-:S03]  /*bcc0*/  PRMT R2, R2, 0x7773, RZ ;  /* 0x0000777302027816 */ /* 0x000fc600000000ff */
[----:B------:R-:W-:Y:S04]  /*bcd0*/  STS [UR8+-0xc], R13 ;  /* 0xfffff40dff007988 */ /* 0x000fe80008000808 */
[----:B------:R-:W-:Y:S04]  /*bce0*/  STS [UR4+-0xc], R17 ;  /* 0xfffff411ff007988 */ /* 0x000fe80008000804 */
[----:B------:R-:W-:Y:S04]  /*bcf0*/  STS [UR7+-0xc], R21 ;  /* 0xfffff415ff007988 */ /* 0x000fe80008000807 */
[----:B------:R-:W-:Y:S04]  /*bd00*/  STS.U8 [UR5+-0x1], R42 ;  /* 0xffffff2aff007988 */ /* 0x000fe80008000005 */
[----:B------:R-:W-:Y:S04]  /*bd10*/  STS [UR6+-0x8], R26 ;  /* 0xfffff81aff007988 */ /* 0x000fe80008000806 */
[----:B------:R-:W-:Y:S04]  /*bd20*/  STS [UR8+-0x8], R14 ;  /* 0xfffff80eff007988 */ /* 0x000fe80008000808 */
[----:B------:R-:W-:Y:S04]  /*bd30*/  STS [UR4+-0x8], R18 ;  /* 0xfffff812ff007988 */ /* 0x000fe80008000804 */
[----:B------:R-:W-:Y:S04]  /*bd40*/  STS [UR7+-0x8], R22 ;  /* 0xfffff816ff007988 */ /* 0x000fe80008000807 */
[----:B------:R-:W-:Y:S04]  /*bd50*/  STS.U8 [UR5], R2 ;  /* 0x00000002ff007988 */ /* 0x000fe80008000005 */
[----:B0-----:R-:W2:Y:S04]  /*bd60*/  LDL.128 R4, [R37] ;  /* 0x0000000025047983 */ /* 0x001ea80000100c00 */
[----:B------:R0:W-:Y:S04]  /*bd70*/  STS [UR6+-0x4], R27 ;  /* 0xfffffc1bff007988 */ /* 0x0001e80008000806 */
[----:B------:R1:W-:Y:S04]  /*bd80*/  STS [UR8+-0x4], R15 ;  /* 0xfffffc0fff007988 */ /* 0x0003e80008000808 */
[----:B0-----:R0:W3:Y:S04]  /*bd90*/  LDL.128 R24, [R39] ;  /* 0x0000000027187983 */ /* 0x0010e80000100c00 */
[----:B-1----:R1:W4:Y:S01]  /*bda0*/  LDL.128 R12, [R38] ;  /* 0x00000000260c7983 */ /* 0x0023220000100c00 */
[----:B------:R-:W-:-:S03]  /*bdb0*/  PRMT R17, R3, 0x7770, RZ ;  /* 0x0000777003117816 */ /* 0x000fc600000000ff */
[----:B------:R0:W-:Y:S01]  /*bdc0*/  STS [UR4+-0x4], R19 ;  /* 0xfffffc13ff007988 */ /* 0x0001e20008000804 */
[----:B------:R-:W-:-:S03]  /*bdd0*/  PRMT R16, R3, 0x7771, RZ ;  /* 0x0000777103107816 */ /* 0x000fc600000000ff */
[----:B------:R0:W-:Y:S01]  /*bde0*/  STS [UR7+-0x4], R23 ;  /* 0xfffffc17ff007988 */ /* 0x0001e20008000807 */
[----:B------:R-:W-:-:S03]  /*bdf0*/  UIADD3 UR9, UPT, UPT, UR9, 0x8, URZ ;  /* 0x0000000809097890 */ /* 0x000fc6000fffe0ff */
[----:B------:R0:W-:Y:S01]  /*be00*/  STS.U8 [UR5+0x1], R17 ;  /* 0x00000111ff007988 */ /* 0x0001e20008000005 */
[----:B------:R-:W-:-:S03]  /*be10*/  PRMT R2, R3, 0x7773, RZ ;  /* 0x0000777303027816 */ /* 0x000fc600000000ff */
[----:B------:R1:W-:Y:S01]  /*be20*/  STS [UR6], R8 ;  /* 0x00000008ff007988 */ /* 0x0003e20008000806 */
[----:B------:R-:W-:Y:S01]  /*be30*/  PRMT R3, R3, 0x7772, RZ ;  /* 0x0000777203037816 */ /* 0x000fe200000000ff */
[----:B------:R-:W-:Y:S01]  /*be40*/  UISETP.NE.AND UP0, UPT, UR9, 0x107, UPT ;  /* 0x000001070900788c */ /* 0x000fe2000bf05270 */
[----:B------:R-:W-:Y:S01]  /*be50*/  IADD3 R0, PT, PT, R0, 0x8, RZ ;  /* 0x0000000800007810 */ /* 0x000fe20007ffe0ff */
[----:B------:R-:W-:Y:S01]  /*be60*/  VIADD R36, R36, 0x20 ;  /* 0x0000002024247836 */ /* 0x000fe20000000000 */
[----:B0-----:R-:W-:Y:S01]  /*be70*/  IADD3 R39, PT, PT, R39, 0x20, RZ ;  /* 0x0000002027277810 */ /* 0x001fe20007ffe0ff */
[----:B------:R-:W-:Y:S02]  /*be80*/  VIADD R37, R37, 0x20 ;  /* 0x0000002025257836 */ /* 0x000fe40000000000 */
[----:B-1----:R-:W-:Y:S01]  /*be90*/  VIADD R38, R38, 0x20 ;  /* 0x0000002026267836 */ /* 0x002fe20000000000 */
[----:B--2---:R1:W-:Y:S04]  /*bea0*/  STS [UR8], R4 ;  /* 0x00000004ff007988 */ /* 0x0043e80008000808 */
[----:B---3--:R1:W-:Y:S04]  /*beb0*/  STS [UR4], R24 ;  /* 0x00000018ff007988 */ /* 0x0083e80008000804 */
[----:B----4-:R1:W-:Y:S04]  /*bec0*/  STS [UR7], R12 ;  /* 0x0000000cff007988 */ /* 0x0103e80008000807 */
        /* <DEDUP_REMOVED lines=21> */
.L_x_72:
[----:B------:R-:W-:Y:S05]  /*c020*/  BSYNC.RECONVERGENT B0 ;  /* 0x0000000000007941 */ /* 0x000fea0003800200 */
.L_x_71:
[----:B-1----:R-:W0:Y:S01]  /*c030*/  LDC.64 R2, c[0x0][0x3b0] ;  /* 0x0000ec00ff027b82 */ /* 0x002e220000000a00 */
[----:B-----5:R-:W-:Y:S02]  /*c040*/  LOP3.LUT R31, R35, R31, RZ, 0x3c, !PT ;  /* 0x0000001f231f7212 */ /* 0x020fe400078e3cff */
[----:B------:R-:W-:Y:S02]  /*c050*/  LOP3.LUT R30, R34, R30, RZ, 0x3c, !PT ;  /* 0x0000001e221e7212 */ /* 0x000fe400078e3cff */
[----:B------:R-:W-:Y:S01]  /*c060*/  LOP3.LUT R29, R33, R29, RZ, 0x3c, !PT ;  /* 0x0000001d211d7212 */ /* 0x000fe200078e3cff */
[----:B------:R-:W-:Y:S01]  /*c070*/  STG.E desc[UR10][R40.64], R31 ;  /* 0x0000001f28007986 */ /* 0x000fe2000c10190a */
[----:B------:R-:W-:-:S03]  /*c080*/  LOP3.LUT R28, R32, R28, RZ, 0x3c, !PT ;  /* 0x0000001c201c7212 */ /* 0x000fc600078e3cff */
[----:B------:R1:W-:Y:S04]  /*c090*/  STG.E desc[UR10][R40.64+0x4], R30 ;  /* 0x0000041e28007986 */ /* 0x0003e8000c10190a */
[----:B------:R-:W-:Y:S04]  /*c0a0*/  STG.E desc[UR10][R40.64+0x8], R29 ;  /* 0x0000081d28007986 */ /* 0x000fe8000c10190a */
[----:B------:R2:W-:Y:S04]  /*c0b0*/  STG.E desc[UR10][R40.64+0xc], R28 ;  /* 0x00000c1c28007986 */ /* 0x0005e8000c10190a */
[----:B0-----:R-:W3:Y:S04]  /*c0c0*/  LDG.E R7, desc[UR10][R2.64+0x4] ;  /* 0x0000040a02077981 */ /* 0x001ee8000c1e1900 */
[----:B------:R-:W4:Y:S04]  /*c0d0*/  LDG.E R6, desc[UR10][R2.64] ;  /* 0x0000000a02067981 */ /* 0x000f28000c1e1900 */
[----:B------:R-:W2:Y:S04]  /*c0e0*/  LDG.E R8, desc[UR10][R2.64+0x8] ;  /* 0x0000080a02087981 */ /* 0x000ea8000c1e1900 */
[----:B------:R-:W1:Y:S04]  /*c0f0*/  LDG.E R9, desc[UR10][R2.64+0xc] ;  /* 0x00000c0a02097981 */ /* 0x000e68000c1e1900 */
[----:B------:R-:W2:Y:S04]  /*c100*/  LDG.E R18, desc[UR10][R2.64+0x10] ;  /* 0x0000100a02127981 */ /* 0x000ea8000c1e1900 */
[----:B------:R-:W2:Y:S04]  /*c110*/  LDG.E R16, desc[UR10][R2.64+0x14] ;  /* 0x0000140a02107981 */ /* 0x000ea8000c1e1900 */
[----:B------:R-:W2:Y:S04]  /*c120*/  LDG.E R15, desc[UR10][R2.64+0x18] ;  /* 0x0000180a020f7981 */ /* 0x000ea8000c1e1900 */
[----:B------:R-:W2:Y:S04]  /*c130*/  LDG.E R13, desc[UR10][R2.64+0x1c] ;  /* 0x00001c0a020d7981 */ /* 0x000ea8000c1e1900 */
[----:B------:R-:W2:Y:S04]  /*c140*/  LDG.E R10, desc[UR10][R2.64+0x24] ;  /* 0x0000240a020a7981 */ /* 0x000ea8000c1e1900 */
[----:B------:R-:W2:Y:S04]  /*c150*/  LDG.E R5, desc[UR10][R2.64+0x20] ;  /* 0x0000200a02057981 */ /* 0x000ea8000c1e1900 */
[----:B------:R-:W2:Y:S04]  /*c160*/  LDG.E R4, desc[UR10][R2.64+0x28] ;  /* 0x0000280a02047981 */ /* 0x000ea8000c1e1900 */
[----:B------:R-:W2:Y:S01]  /*c170*/  LDG.E R0, desc[UR10][R2.64+0x2c] ;  /* 0x00002c0a02007981 */ /* 0x000ea2000c1e1900 */
[----:B------:R-:W0:Y:S01]  /*c180*/  S2UR UR6, SR_CgaCtaId ;  /* 0x00000000000679c3 */ /* 0x000e220000008800 */
[----:B------:R-:W-:-:S02]  /*c190*/  UMOV UR4, 0x400 ;  /* 0x0000040000047882 */ /* 0x000fc40000000000 */
[----:B------:R-:W-:Y:S02]  /*c1a0*/  UIADD3 UR5, UPT, UPT, UR4, 0x100, URZ ;  /* 0x0000010004057890 */ /* 0x000fe4000fffe0ff */
[----:B------:R-:W-:Y:S02]  /*c1b0*/  UIADD3 UR7, UPT, UPT, UR4, 0x500, URZ ;  /* 0x0000050004077890 */ /* 0x000fe4000fffe0ff */
[----:B------:R-:W-:Y:S02]  /*c1c0*/  UIADD3 UR8, UPT, UPT, UR4, 0x900, URZ ;  /* 0x0000090004087890 */ /* 0x000fe4000fffe0ff */
[----:B------:R-:W-:Y:S02]  /*c1d0*/  UIADD3 UR9, UPT, UPT, UR4, 0xd00, URZ ;  /* 0x00000d0004097890 */ /* 0x000fe4000fffe0ff */
[----:B0-----:R-:W-:Y:S02]  /*c1e0*/  ULEA UR5, UR6, UR5, 0x18 ;  /* 0x0000000506057291 */ /* 0x001fe4000f8ec0ff */
[----:B------:R-:W-:-:S02]  /*c1f0*/  ULEA UR7, UR6, UR7, 0x18 ;  /* 0x0000000706077291 */ /* 0x000fc4000f8ec0ff */
[----:B------:R-:W-:Y:S02]  /*c200*/  ULEA UR8, UR6, UR8, 0x18 ;  /* 0x0000000806087291 */ /* 0x000fe4000f8ec0ff */
[----:B------:R-:W-:Y:S01]  /*c210*/  ULEA UR9, UR6, UR9, 0x18 ;  /* 0x0000000906097291 */ /* 0x000fe2000f8ec0ff */
[----:B---3--:R-:W-:Y:S02]  /*c220*/  LOP3.LUT R19, R7, R30, RZ, 0x3c, !PT ;  /* 0x0000001e07137212 */ /* 0x008fe400078e3cff */
[----:B------:R-:W3:Y:S01]  /*c230*/  LDG.E R7, desc[UR10][R2.64+0x34] ;  /* 0x0000340a02077981 */ /* 0x000ee2000c1e1900 */
[----:B----4-:R-:W-:Y:S02]  /*c240*/  LOP3.LUT R26, R6, R31, RZ, 0x3c, !PT ;  /* 0x0000001f061a7212 */ /* 0x010fe400078e3cff */
[----:B--2---:R-:W-:Y:S02]  /*c250*/  LOP3.LUT R11, R8, R29, RZ, 0x3c, !PT ;  /* 0x0000001d080b7212 */ /* 0x004fe400078e3cff */
[----:B-1----:R-:W-:Y:S01]  /*c260*/  LOP3.LUT R30, R9, R28, RZ, 0x3c, !PT ;  /* 0x0000001c091e7212 */ /* 0x002fe200078e3cff */
[----:B------:R-:W-:Y:S01]  /*c270*/  IMAD.SHL.U32 R14, R26, 0x4, RZ ;  /* 0x000000041a0e7824 */ /* 0x000fe200078e00ff */
[--C-:B------:R-:W-:Y:S01]  /*c280*/  SHF.R.U32.HI R28, RZ, 0x16, R26.reuse ;  /* 0x00000016ff1c7819 */ /* 0x100fe2000001161a */
[----:B------:R-:W2:Y:S01]  /*c290*/  LDG.E R6, desc[UR10][R2.64+0x30] ;  /* 0x0000300a02067981 */ /* 0x000ea2000c1e1900 */
[----:B------:R-:W-:Y:S01]  /*c2a0*/  SHF.R.U32.HI R25, RZ, 0xe, R19 ;  /* 0x0000000eff197819 */ /* 0x000fe20000011613 */
[----:B------:R-:W-:Y:S01]  /*c2b0*/  IMAD.SHL.U32 R29, R30, 0x4, RZ ;  /* 0x000000041e1d7824 */ /* 0x000fe200078e00ff */
[----:B------:R-:W-:Y:S01]  /*c2c0*/  SHF.R.U32.HI R20, RZ, 0x6, R11 ;  /* 0x00000006ff147819 */ /* 0x000fe2000001160b */
[----:B------:R-:W4:Y:S01]  /*c2d0*/  LDG.E R8, desc[UR10][R2.64+0x38] ;  /* 0x0000380a02087981 */ /* 0x000f22000c1e1900 */
[----:B------:R-:W-:-:S02]  /*c2e0*/  SHF.R.U32.HI R27, RZ, 0x6, R26 ;  /* 0x00000006ff1b7819 */ /* 0x000fc4000001161a */
[----:B------:R-:W-:Y:S01]  /*c2f0*/  SHF.R.U32.HI R24, RZ, 0x16, R19 ;  /* 0x00000016ff187819 */ /* 0x000fe20000011613 */
[----:B------:R-:W4:Y:S01]  /*c300*/  LDG.E R9, desc[UR10][R2.64+0x3c] ;  /* 0x00003c0a02097981 */ /* 0x000f22000c1e1900 */
[----:B------:R-:W-:Y:S02]  /*c310*/  SHF.L.U32 R12, R19, 0x2, RZ ;  /* 0x00000002130c7819 */ /* 0x000fe400000006ff */
[--C-:B------:R-:W-:Y:S02]  /*c320*/  SHF.R.U32.HI R23, RZ, 0xe, R11.reuse ;  /* 0x0000000eff177819 */ /* 0x100fe4000001160b */
[----:B------:R-:W-:Y:S02]  /*c330*/  SHF.R.U32.HI R22, RZ, 0x16, R11 ;  /* 0x00000016ff167819 */ /* 0x000fe4000001160b */
[--C-:B------:R-:W-:Y:S02]  /*c340*/  SHF.R.U32.HI R17, RZ, 0x6, R30.reuse ;  /* 0x00000006ff117819 */ /* 0x100fe4000001161e */
[----:B------:R-:W-:-:S02]  /*c350*/  SHF.R.U32.HI R21, RZ, 0xe, R30 ;  /* 0x0000000eff157819 */ /* 0x000fc4000001161e */
[----:B------:R-:W-:Y:S02]  /*c360*/  SHF.R.U32.HI R26, RZ, 0xe, R26 ;  /* 0x0000000eff1a7819 */ /* 0x000fe4000001161a */
[----:B------:R-:W-:Y:S02]  /*c370*/  SHF.R.U32.HI R19, RZ, 0x6, R19 ;  /* 0x00000006ff137819 */ /* 0x000fe40000011613 */
[----:B------:R-:W-:Y:S02]  /*c380*/  SHF.R.U32.HI R30, RZ, 0x16, R30 ;  /* 0x00000016ff1e7819 */ /* 0x000fe4000001161e */
[----:B------:R-:W-:Y:S02]  /*c390*/  LOP3.LUT R28, R28, 0x3fc, RZ, 0xc0, !PT ;  /* 0x000003fc1c1c7812 */ /* 0x000fe400078ec0ff */
[----:B------:R-:W-:Y:S02]  /*c3a0*/  LOP3.LUT R25, R25, 0x3fc, RZ, 0xc0, !PT ;  /* 0x000003fc19197812 */ /* 0x000fe400078ec0ff */
[----:B------:R-:W-:Y:S01]  /*c3b0*/  LOP3.LUT R20, R20, 0x3fc, RZ, 0xc0, !PT ;  /* 0x000003fc14147812 */ /* 0x000fe200078ec0ff */
        /* <DEDUP_REMOVED lines=20> */
[----:B------:R-:W-:Y:S04]  /*c500*/  LDS R22, [R22+UR5] ;  /* 0x0000000516167984 */ /* 0x000fe80008000800 */
[----:B------:R-:W1:Y:S04]  /*c510*/  LDS R17, [R17+UR8] ;  /* 0x0000000811117984 */ /* 0x000e680008000800 */
[----:B------:R-:W1:Y:S04]  /*c520*/  LDS R21, [R21+UR7] ;  /* 0x0000000715157984 */ /* 0x000e680008000800 */
[----:B------:R-:W-:Y:S04]  /*c530*/  LDS R26, [R26+UR7] ;  /* 0x000000071a1a7984 */ /* 0x000fe80008000800 */
[----:B------:R-:W-:Y:S04]  /*c540*/  LDS R19, [R19+UR8] ;  /* 0x0000000813137984 */ /* 0x000fe80008000800 */
[----:B------:R-:W1:Y:S04]  /*c550*/  LDS R30, [R30+UR5] ;  /* 0x000000051e1e7984 */ /* 0x000e680008000800 */
[----:B------:R-:W1:Y:S04]  /*c560*/  LDS R29, [R29+UR9] ;  /* 0x000000091d1d7984 */ /* 0x000e680008000800 */
[----:B------:R0:W1:Y:S04]  /*c570*/  LDS R31, [R14+UR9] ;  /* 0x000000090e1f7984 */ /* 0x0000680008000800 */
[----:B------:R-:W1:Y:S04]  /*c580*/  LDS R12, [R12+UR9] ;  /* 0x000000090c0c7984 */ /* 0x000e680008000800 */
[----:B------:R-:W1:Y:S01]  /*c590*/  LDS R32, [R11+UR9] ;  /* 0x000000090b207984 */ /* 0x000e620008000800 */
[----:B0-----:R-:W-:-:S03]  /*c5a0*/  LOP3.LUT R25, R20, R25, R28, 0x96, !PT ;  /* 0x0000001914197212 */ /* 0x001fc600078e961c */
[----:B------:R-:W4:Y:S01]  /*c5b0*/  LDG.E R14, desc[UR10][R2.64+0x4c] ;  /* 0x00004c0a020e7981 */ /* 0x000f22000c1e1900 */
[----:B-1----:R-:W-:-:S03]  /*c5c0*/  LOP3.LUT R24, R17, R23, R24, 0x96, !PT ;  /* 0x0000001711187212 */ /* 0x002fc600078e9618 */
[----:B------:R-:W4:Y:S01]  /*c5d0*/  LDG.E R17, desc[UR10][R2.64+0x40] ;  /* 0x0000400a02117981 */ /* 0x000f22000c1e1900 */
[----:B------:R-:W-:Y:S02]  /*c5e0*/  LOP3.LUT R20, R27, R21, R22, 0x96, !PT ;  /* 0x000000151b147212 */ /* 0x000fe400078e9616 */
[----:B------:R-:W-:Y:S02]  /*c5f0*/  LOP3.LUT R26, R19, R26, R30, 0x96, !PT ;  /* 0x0000001a131a7212 */ /* 0x000fe400078e961e */
[----:B------:R-:W-:Y:S02]  /*c600*/  LOP3.LUT R18, R18, R25, R29, 0x96, !PT ;  /* 0x0000001912127212 */ /* 0x000fe400078e961d */
[----:B------:R-:W-:Y:S02]  /*c610*/  LOP3.LUT R19, R16, R24, R31, 0x96, !PT ;  /* 0x0000001810137212 */ /* 0x000fe400078e961f */
[----:B------:R-:W-:Y:S01]  /*c620*/  LOP3.LUT R20, R15, R20, R12, 0x96, !PT ;  /* 0x000000140f147212 */ /* 0x000fe200078e960c */
[----:B------:R-:W4:Y:S01]  /*c630*/  LDG.E R16, desc[UR10][R2.64+0x44] ;  /* 0x0000440a02107981 */ /* 0x000f22000c1e1900 */
[----:B------:R-:W-:-:S03]  /*c640*/  LOP3.LUT R13, R13, R26, R32, 0x96, !PT ;  /* 0x0000001a0d0d7212 */ /* 0x000fc600078e9620 */
[----:B------:R-:W4:Y:S01]  /*c650*/  LDG.E R15, desc[UR10][R2.64+0x48] ;  /* 0x0000480a020f7981 */ /* 0x000f22000c1e1900 */
[----:B------:R-:W-:Y:S02]  /*c660*/  SHF.R.U32.HI R28, RZ, 0x16, R18 ;  /* 0x00000016ff1c7819 */ /* 0x000fe40000011612 */
[--C-:B------:R-:W-:Y:S02]  /*c670*/  SHF.R.U32.HI R29, RZ, 0xe, R19.reuse ;  /* 0x0000000eff1d7819 */ /* 0x100fe40000011613 */
[--C-:B------:R-:W-:Y:S02]  /*c680*/  SHF.R.U32.HI R12, RZ, 0x6, R20.reuse ;  /* 0x00000006ff0c7819 */ /* 0x100fe40000011614 */
[----:B------:R-:W-:Y:S02]  /*c690*/  SHF.R.U32.HI R24, RZ, 0x16, R19 ;  /* 0x00000016ff187819 */ /* 0x000fe40000011613 */
[----:B------:R-:W-:Y:S02]  /*c6a0*/  SHF.R.U32.HI R23, RZ, 0xe, R20 ;  /* 0x0000000eff177819 */ /* 0x000fe40000011614 */
[----:B------:R-:W-:-:S02]  /*c6b0*/  SHF.R.U32.HI R25, RZ, 0x6, R13 ;  /* 0x00000006ff197819 */ /* 0x000fc4000001160d */
[----:B------:R-:W-:Y:S02]  /*c6c0*/  LOP3.LUT R28, R28, 0x3fc, RZ, 0xc0, !PT ;  /* 0x000003fc1c1c7812 */ /* 0x000fe400078ec0ff */
[----:B------:R-:W-:Y:S02]  /*c6d0*/  LOP3.LUT R29, R29, 0x3fc, RZ, 0xc0, !PT ;  /* 0x000003fc1d1d7812 */ /* 0x000fe400078ec0ff */
[----:B------:R-:W-:Y:S01]  /*c6e0*/  LOP3.LUT R12, R12, 0x3fc, RZ, 0xc0, !PT ;  /* 0x000003fc0c0c7812 */ /* 0x000fe200078ec0ff */
[----:B------:R-:W-:Y:S01]  /*c6f0*/  IMAD.SHL.U32 R26, R13, 0x4, RZ ;  /* 0x000000040d1a7824 */ /* 0x000fe200078e00ff */
[----:B------:R-:W-:Y:S02]  /*c700*/  SHF.R.U32.HI R30, RZ, 0x6, R18 ;  /* 0x00000006ff1e7819 */ /* 0x000fe40000011612 */
[----:B------:R-:W-:Y:S01]  /*c710*/  SHF.L.U32 R21, R18, 0x2, RZ ;  /* 0x0000000212157819 */ /* 0x000fe200000006ff */
[----:B------:R-:W-:Y:S01]  /*c720*/  IMAD.SHL.U32 R11, R19, 0x4, RZ ;  /* 0x00000004130b7824 */ /* 0x000fe200078e00ff */
[----:B------:R-:W-:Y:S01]  /*c730*/  SHF.R.U32.HI R27, RZ, 0xe, R13 ;  /* 0x0000000eff1b7819 */ /* 0x000fe2000001160d */
[----:B------:R-:W-:Y:S01]  /*c740*/  LDS R28, [R28+UR5] ;  /* 0x000000051c1c7984 */ /* 0x000fe20008000800 */
[----:B------:R-:W-:-:S02]  /*c750*/  LOP3.LUT R24, R24, 0x3fc, RZ, 0xc0, !PT ;  /* 0x000003fc18187812 */ /* 0x000fc400078ec0ff */
[----:B------:R-:W-:Y:S01]  /*c760*/  LOP3.LUT R23, R23, 0x3fc, RZ, 0xc0, !PT ;  /* 0x000003fc17177812 */ /* 0x000fe200078ec0ff */
[----:B------:R-:W-:Y:S01]  /*c770*/  LDS R29, [R29+UR7] ;  /* 0x000000071d1d7984 */ /* 0x000fe20008000800 */
[----:B------:R-:W-:Y:S02]  /*c780*/  LOP3.LUT R25, R25, 0x3fc, RZ, 0xc0, !PT ;  /* 0x000003fc19197812 */ /* 0x000fe400078ec0ff */
[----:B------:R-:W-:Y:S01]  /*c790*/  SHF.R.U32.HI R22, RZ, 0x16, R20 ;  /* 0x00000016ff167819 */ /* 0x000fe20000011614 */
[----:B------:R-:W0:Y:S01]  /*c7a0*/  LDS R12, [R12+UR8] ;  /* 0x000000080c0c7984 */ /* 0x000e220008000800 */
[----:B------:R-:W-:Y:S02]  /*c7b0*/  LOP3.LUT R30, R30, 0x3fc, RZ, 0xc0, !PT ;  /* 0x000003fc1e1e7812 */ /* 0x000fe400078ec0ff */
[----:B------:R-:W-:Y:S01]  /*c7c0*/  LOP3.LUT R21, R21, 0x3fc, RZ, 0xc0, !PT ;  /* 0x000003fc15157812 */ /* 0x000fe200078ec0ff */
[----:B------:R-:W-:Y:S01]  /*c7d0*/  LDS R24, [R24+UR5] ;  /* 0x0000000518187984 */ /* 0x000fe20008000800 */
[----:B------:R-:W-:-:S02]  /*c7e0*/  LOP3.LUT R27, R27, 0x3fc, RZ, 0xc0, !PT ;  /* 0x000003fc1b1b7812 */ /* 0x000fc400078ec0ff */
[----:B------:R-:W-:Y:S01]  /*c7f0*/  LOP3.LUT R22, R22, 0x3fc, RZ, 0xc0, !PT ;  /* 0x000003fc16167812 */ /* 0x000fe200078ec0ff */
[----:B------:R-:W-:Y:S01]  /*c800*/  LDS R23, [R23+UR7] ;  /* 0x0000000717177984 */ /* 0x000fe20008000800 */
[----:B------:R-:W-:-:S03]  /*c810*/  LOP3.LUT R26, R26, 0x3fc, RZ, 0xc0, !PT ;  /* 0x000003fc1a1a7812 */ /* 0x000fc600078ec0ff */
[----:B------:R-:W1:Y:S01]  /*c820*/  LDS R25, [R25+UR8] ;  /* 0x0000000819197984 */ /* 0x000e620008000800 */
[----:B------:R-:W-:-:S03]  /*c830*/  LOP3.LUT R11, R11, 0x3fc, RZ, 0xc0, !PT ;  /* 0x000003fc0b0b7812 */ /* 0x000fc600078ec0ff */
[----:B------:R-:W-:Y:S04]  /*c840*/  LDS R30, [R30+UR8] ;  /* 0x000000081e1e7984 */ /* 0x000fe80008000800 */
[----:B------:R0:W-:Y:S04]  /*c850*/  LDS R31, [R22+UR5] ;  /* 0x00000005161f7984 */ /* 0x0001e80008000800 */
[----:B------:R-:W1:Y:S04]  /*c860*/  LDS R27, [R27+UR7] ;  /* 0x000000071b1b7984 */ /* 0x000e680008000800 */
[----:B------:R-:W1:Y:S04]  /*c870*/  LDS R21, [R21+UR9] ;  /* 0x0000000915157984 */ /* 0x000e680008000800 */
[----:B------:R-:W1:Y:S04]  /*c880*/  LDS R26, [R26+UR9] ;  /* 0x000000091a1a7984 */ /* 0x000e680008000800 */
[----:B------:R-:W1:Y:S01]  /*c890*/  LDS R11, [R11+UR9] ;  /* 0x000000090b0b7984 */ /* 0x000e620008000800 */
[----:B0-----:R-:W-:-:S02]  /*c8a0*/  LOP3.LUT R28, R12, R29, R28, 0x96, !PT ;  /* 0x0000001d0c1c7212 */ /* 0x001fc400078e961c */
[----:B------:R-:W-:Y:S01]  /*c8b0*/  SHF.R.U32.HI R18, RZ, 0xe, R18 ;  /* 0x0000000eff127819 */ /* 0x000fe20000011612 */
[----:B------:R-:W4:Y:S01]  /*c8c0*/  LDG.E R12, desc[UR10][R2.64+0x50] ;  /* 0x0000500a020c7981 */ /* 0x000f22000c1e1900 */
[----:B------:R-:W-:Y:S02]  /*c8d0*/  SHF.R.U32.HI R22, RZ, 0x6, R19 ;  /* 0x00000006ff167819 */ /* 0x000fe40000011613 */
[----:B-1----:R-:W-:Y:S02]  /*c8e0*/  LOP3.LUT R29, R25, R23, R24, 0x96, !PT ;  /* 0x00000017191d7212 */ /* 0x002fe400078e9618 */
[----:B------:R-:W-:Y:S02]  /*c8f0*/  LOP3.LUT R19, R18, 0x3fc, RZ, 0xc0, !PT ;  /* 0x000003fc12137812 */ /* 0x000fe400078ec0ff */
[----:B------:R-:W-:-:S04]  /*c900*/  LOP3.LUT R30, R30, R27, R31, 0x96, !PT ;  /* 0x0000001b1e1e7212 */ /* 0x000fc800078e961f */
[----:B------:R-:W-:Y:S01]  /*c910*/  LDS R19, [R19+UR7] ;  /* 0x0000000713137984 */ /* 0x000fe20008000800 */
[----:B------:R-:W-:Y:S02]  /*c920*/  LOP3.LUT R23, R10, R29, R21, 0x96, !PT ;  /* 0x0000001d0a177212 */ /* 0x000fe400078e9615 */
[----:B------:R-:W-:Y:S02]  /*c930*/  SHF.R.U32.HI R10, RZ, 0x16, R13 ;  /* 0x00000016ff0a7819 */ /* 0x000fe4000001160d */
[----:B------:R-:W-:Y:S01]  /*c940*/  LOP3.LUT R5, R5, R28, R26, 0x96, !PT ;  /* 0x0000001c05057212 */ /* 0x000fe200078e961a */
[----:B------:R-:W4:Y:S01]  /*c950*/  LDG.E R13, desc[UR10][R2.64+0x54] ;  /* 0x0000540a020d7981 */ /* 0x000f22000c1e1900 */
[----:B------:R-:W-:Y:S02]  /*c960*/  LOP3.LUT R18, R10, 0x3fc, RZ, 0xc0, !PT ;  /* 0x000003fc0a127812 */ /* 0x000fe400078ec0ff */
[----:B------:R-:W-:Y:S02]  /*c970*/  LOP3.LUT R4, R4, R30, R11, 0x96, !PT ;  /* 0x0000001e04047212 */ /* 0x000fe400078e960b */
[----:B------:R-:W-:-:S02]  /*c980*/  SHF.R.U32.HI R11, RZ, 0xe, R23 ;  /* 0x0000000eff0b7819 */ /* 0x000fc40000011617 */
[----:B------:R-:W-:Y:S01]  /*c990*/  SHF.R.U32.HI R10, RZ, 0x16, R5 ;  /* 0x00000016ff0a7819 */ /* 0x000fe20000011605 */
[----:B------:R-:W-:Y:S01]  /*c9a0*/  LDS R18, [R18+UR5] ;  /* 0x0000000512127984 */ /* 0x000fe20008000800 */
[----:B------:R-:W-:Y:S02]  /*c9b0*/  LOP3.LUT R25, R11, 0x3fc, RZ, 0xc0, !PT ;  /* 0x000003fc0b197812 */ /* 0x000fe400078ec0ff */
[----:B------:R-:W-:Y:S01]  /*c9c0*/  LOP3.LUT R24, R10, 0x3fc, RZ, 0xc0, !PT ;  /* 0x000003fc0a187812 */ /* 0x000fe200078ec0ff */
[----:B------:R-:W4:Y:S04]  /*c9d0*/  LDG.E R11, desc[UR10][R2.64+0x58] ;  /* 0x0000580a020b7981 */ /* 0x000f28000c1e1900 */
[----:B------:R-:W4:Y:S01]  /*c9e0*/  LDG.E R10, desc[UR10][R2.64+0x5c] ;  /* 0x00005c0a020a7981 */ /* 0x000f22000c1e1900 */
[----:B------:R-:W-:-:S02]  /*c9f0*/  LOP3.LUT R22, R22, 0x3fc, RZ, 0xc0, !PT ;  /* 0x000003fc16167812 */ /* 0x000fc400078ec0ff */
[----:B------:R-:W-:Y:S01]  /*ca00*/  SHF.L.U32 R20, R20, 0x2, RZ ;  /* 0x0000000214147819 */ /* 0x000fe200000006ff */
[----:B------:R-:W-:Y:S01]  /*ca10*/  LDS R24, [R24+UR5] ;  /* 0x0000000518187984 */ /* 0x000fe20008000800 */
[----:B------:R-:W-:Y:S02]  /*ca20*/  SHF.R.U32.HI R21, RZ, 0x6, R4 ;  /* 0x00000006ff157819 */ /* 0x000fe40000011604 */
[----:B------:R-:W-:Y:S01]  /*ca30*/  LOP3.LUT R20, R20, 0x3fc, RZ, 0xc0, !PT ;  /* 0x000003fc14147812 */ /* 0x000fe200078ec0ff */
[----:B------:R-:W0:Y:S01]  /*ca40*/  LDS R22, [R22+UR8] ;  /* 0x0000000816167984 */ /* 0x000e220008000800 */
[----:B------:R-:W-:-:S03]  /*ca50*/  LOP3.LUT R26, R21, 0x3fc, RZ, 0xc0, !PT ;  /* 0x000003fc151a7812 */ /* 0x000fc600078ec0ff */
[----:B------:R-:W1:Y:S01]  /*ca60*/  LDS R21, [R20+UR9] ;  /* 0x0000000914157984 */ /* 0x000e620008000800 */
[--C-:B------:R-:W-:Y:S02]  /*ca70*/  SHF.R.U32.HI R27, RZ, 0x6, R5.reuse ;  /* 0x00000006ff1b7819 */ /* 0x100fe40000011605 */
[----:B------:R-:W-:Y:S01]  /*ca80*/  SHF.R.U32.HI R31, RZ, 0xe, R5 ;  /* 0x0000000eff1f7819 */ /* 0x000fe20000011605 */
[----:B------:R-:W-:Y:S01]  /*ca90*/  LDS R25, [R25+UR7] ;  /* 0x0000000719197984 */ /* 0x000fe20008000800 */
[----:B------:R-:W-:-:S03]  /*caa0*/  SHF.R.U32.HI R30, RZ, 0xe, R4 ;  /* 0x0000000eff1e7819 */ /* 0x000fc60000011604 */
[----:B------:R-:W3:Y:S01]  /*cab0*/  LDS R26, [R26+UR8] ;  /* 0x000000081a1a7984 */ /* 0x000ee20008000800 */
[----:B0-----:R-:W-:Y:S01]  /*cac0*/  LOP3.LUT R19, R22, R19, R18, 0x96, !PT ;  /* 0x0000001316137212 */ /* 0x001fe200078e9612 */
[----:B------:R-:W-:Y:S01]  /*cad0*/  IMAD.SHL.U32 R18, R5, 0x4, RZ ;  /* 0x0000000405127824 */ /* 0x000fe200078e00ff */
[----:B------:R-:W-:Y:S02]  /*cae0*/  SHF.R.U32.HI R5, RZ, 0x6, R23 ;  /* 0x00000006ff057819 */ /* 0x000fe40000011617 */
[----:B-1----:R-:W-:Y:S02]  /*caf0*/  LOP3.LUT R28, R0, R19, R21, 0x96, !PT ;  /* 0x00000013001c7212 */ /* 0x002fe400078e9615 */
[----:B------:R-:W-:Y:S01]  /*cb00*/  SHF.R.U32.HI R21, RZ, 0x16, R4 ;  /* 0x00000016ff157819 */ /* 0x000fe20000011604 */
[----:B------:R-:W4:Y:S01]  /*cb10*/  LDG.E R0, desc[UR10][R2.64+0x60] ;  /* 0x0000600a02007981 */ /* 0x000f22000c1e1900 */
[----:B------:R-:W-:Y:S02]  /*cb20*/  SHF.L.U32 R22, R4, 0x2, RZ ;  /* 0x0000000204167819 */ /* 0x000fe400000006ff */
[----:B------:R-:W-:Y:S01]  /*cb30*/  LOP3.LUT R5, R5, 0x3fc, RZ, 0xc0, !PT ;  /* 0x000003fc05057812 */ /* 0x000fe200078ec0ff */
[----:B------:R-:W4:Y:S04]  /*cb40*/  LDG.E R4, desc[UR10][R2.64+0x64] ;  /* 0x0000640a02047981 */ /* 0x000f28000c1e1900 */
[----:B------:R0:W-:Y:S04]  /*cb50*/  LDS R32, [R5+UR8] ;  /* 0x0000000805207984 */ /* 0x0001e80008000800 */
[----:B0-----:R-:W4:Y:S01]  /*cb60*/  LDG.E R5, desc[UR10][R2.64+0x68] ;  /* 0x0000680a02057981 */ /* 0x001f22000c1e1900 */
[----:B---3--:R-:W-:Y:S01]  /*cb70*/  LOP3.LUT R19, R26, R25, R24, 0x96, !PT ;  /* 0x000000191a137212 */ /* 0x008fe200078e9618 */
[----:B------:R-:W-:Y:S01]  /*cb80*/  IMAD.SHL.U32 R20, R23, 0x4, RZ ;  /* 0x0000000417147824 */ /* 0x000fe200078e00ff */
        /* <DEDUP_REMOVED lines=18> */
[----:B------:R-:W0:Y:S01]  /*ccb0*/  LDS R23, [R23+UR8] ;  /* 0x0000000817177984 */ /* 0x000e220008000800 */
[----:B------:R-:W-:-:S02]  /*ccc0*/  LOP3.LUT R22, R22, 0x3fc, RZ, 0xc0, !PT ;  /* 0x000003fc16167812 */ /* 0x000fc400078ec0ff */
[----:B------:R-:W-:Y:S01]  /*ccd0*/  LOP3.LUT R20, R20, 0x3fc, RZ, 0xc0, !PT ;  /* 0x000003fc14147812 */ /* 0x000fe200078ec0ff */
[----:B------:R-:W2:Y:S04]  /*cce0*/  LDS R25, [R25+UR9] ;  /* 0x0000000919197984 */ /* 0x000ea80008000800 */
[----:B------:R-:W-:Y:S04]  /*ccf0*/  LDS R27, [R27+UR7] ;  /* 0x000000071b1b7984 */ /* 0x000fe80008000800 */
[----:B------:R-:W-:Y:S04]  /*cd00*/  LDS R21, [R21+UR5] ;  /* 0x0000000515157984 */ /* 0x000fe80008000800 */
[----:B------:R-:W1:Y:S04]  /*cd10*/  LDS R24, [R24+UR7] ;  /* 0x0000000718187984 */ /* 0x000e680008000800 */
[----:B------:R-:W3:Y:S04]  /*cd20*/  LDS R28, [R28+UR5] ;  /* 0x000000051c1c7984 */ /* 0x000ee80008000800 */
[----:B------:R-:W3:Y:S04]  /*cd30*/  LDS R18, [R18+UR9] ;  /* 0x0000000912127984 */ /* 0x000ee80008000800 */
[----:B------:R-:W4:Y:S04]  /*cd40*/  LDS R31, [R20+UR9] ;  /* 0x00000009141f7984 */ /* 0x000f280008000800 */
[----:B------:R-:W4:Y:S01]  /*cd50*/  LDS R22, [R22+UR9] ;  /* 0x0000000916167984 */ /* 0x000f220008000800 */
[----:B0-----:R-:W-:-:S02]  /*cd60*/  LOP3.LUT R29, R23, R30, R29, 0x96, !PT ;  /* 0x0000001e171d7212 */ /* 0x001fc400078e961d */
[----:B--2---:R-:W-:-:S04]  /*cd70*/  LOP3.LUT R6, R6, R19, R25, 0x96, !PT ;  /* 0x0000001306067212 */ /* 0x004fc800078e9619 */
[----:B------:R-:W-:Y:S02]  /*cd80*/  SHF.R.U32.HI R30, RZ, 0x16, R6 ;  /* 0x00000016ff1e7819 */ /* 0x000fe40000011606 */
[----:B-1----:R-:W-:Y:S02]  /*cd90*/  LOP3.LUT R21, R26, R24, R21, 0x96, !PT ;  /* 0x000000181a157212 */ /* 0x002fe400078e9615 */
[----:B---3--:R-:W-:Y:S01]  /*cda0*/  LOP3.LUT R27, R32, R27, R28, 0x96, !PT ;  /* 0x0000001b201b7212 */ /* 0x008fe200078e961c */
[----:B------:R-:W-:Y:S01]  /*cdb0*/  IMAD.SHL.U32 R32, R6, 0x4, RZ ;  /* 0x0000000406207824 */ /* 0x000fe200078e00ff */
[----:B------:R-:W-:Y:S02]  /*cdc0*/  LOP3.LUT R7, R7, R29, R18, 0x96, !PT ;  /* 0x0000001d07077212 */ /* 0x000fe400078e9612 */
[----:B------:R-:W-:Y:S02]  /*cdd0*/  SHF.R.U32.HI R29, RZ, 0x6, R6 ;  /* 0x00000006ff1d7819 */ /* 0x000fe40000011606 */
[----:B----4-:R-:W-:-:S02]  /*cde0*/  LOP3.LUT R31, R8, R21, R31, 0x96, !PT ;  /* 0x00000015081f7212 */ /* 0x010fc400078e961f */
[----:B------:R-:W-:Y:S02]  /*cdf0*/  SHF.R.U32.HI R6, RZ, 0xe, R6 ;  /* 0x0000000eff067819 */ /* 0x000fe40000011606 */
[----:B------:R-:W-:Y:S02]  /*ce00*/  LOP3.LUT R27, R9, R27, R22, 0x96, !PT ;  /* 0x0000001b091b7212 */ /* 0x000fe400078e9616 */
[----:B------:R-:W-:Y:S02]  /*ce10*/  SHF.R.U32.HI R8, RZ, 0x16, R7 ;  /* 0x00000016ff087819 */ /* 0x000fe40000011607 */
[----:B------:R-:W-:Y:S01]  /*ce20*/  SHF.R.U32.HI R19, RZ, 0x6, R31 ;  /* 0x00000006ff137819 */ /* 0x000fe2000001161f */
[----:B------:R-:W-:Y:S01]  /*ce30*/  IMAD.SHL.U32 R25, R27, 0x4, RZ ;  /* 0x000000041b197824 */ /* 0x000fe200078e00ff */
[--C-:B------:R-:W-:Y:S02]  /*ce40*/  SHF.R.U32.HI R23, RZ, 0x6, R27.reuse ;  /* 0x00000006ff177819 */ /* 0x100fe4000001161b */
[----:B------:R-:W-:-:S02]  /*ce50*/  SHF.R.U32.HI R24, RZ, 0xe, R27 ;  /* 0x0000000eff187819 */ /* 0x000fc4000001161b */
[--C-:B------:R-:W-:Y:S02]  /*ce60*/  SHF.R.U32.HI R26, RZ, 0xe, R7.reuse ;  /* 0x0000000eff1a7819 */ /* 0x100fe40000011607 */
[----:B------:R-:W-:Y:S02]  /*ce70*/  SHF.R.U32.HI R18, RZ, 0x6, R7 ;  /* 0x00000006ff127819 */ /* 0x000fe40000011607 */
[--C-:B------:R-:W-:Y:S02]  /*ce80*/  SHF.R.U32.HI R20, RZ, 0xe, R31.reuse ;  /* 0x0000000eff147819 */ /* 0x100fe4000001161f */
[----:B------:R-:W-:Y:S02]  /*ce90*/  SHF.R.U32.HI R21, RZ, 0x16, R31 ;  /* 0x00000016ff157819 */ /* 0x000fe4000001161f */
[----:B------:R-:W-:Y:S02]  /*cea0*/  SHF.R.U32.HI R28, RZ, 0x16, R27 ;  /* 0x00000016ff1c7819 */ /* 0x000fe4000001161b */
[----:B------:R-:W-:-:S02]  /*ceb0*/  LOP3.LUT R27, R6, 0x3fc, RZ, 0xc0, !PT ;  /* 0x000003fc061b7812 */ /* 0x000fc400078ec0ff */
[----:B------:R-:W2:Y:S01]  /*cec0*/  LDG.E R6, desc[UR10][R2.64+0x6c] ;  /* 0x00006c0a02067981 */ /* 0x000ea2000c1e1900 */
[----:B------:R-:W-:Y:S01]  /*ced0*/  LOP3.LUT R30, R30, 0x3fc, RZ, 0xc0, !PT ;  /* 0x000003fc1e1e7812 */ /* 0x000fe200078ec0ff */
[----:B------:R-:W-:Y:S01]  /*cee0*/  IMAD.SHL.U32 R22, R31, 0x4, RZ ;  /* 0x000000041f167824 */ /* 0x000fe200078e00ff */
        /* <DEDUP_REMOVED lines=8> */
[----:B------:R-:W-:-:S02]  /*cf70*/  SHF.L.U32 R9, R7, 0x2, RZ ;  /* 0x0000000207097819 */ /* 0x000fc400000006ff */
        /* <DEDUP_REMOVED lines=10> */
[----:B------:R-:W-:Y:S01]  /*d020*/  LDS R33, [R20+UR7] ;  /* 0x0000000714217984 */ /* 0x000fe20008000800 */
[----:B------:R-:W-:Y:S02]  /*d030*/  LOP3.LUT R25, R25, 0x3fc, RZ, 0xc0, !PT ;  /* 0x000003fc19197812 */ /* 0x000fe400078ec0ff */
[----:B------:R-:W-:Y:S01]  /*d040*/  LOP3.LUT R22, R22, 0x3fc, RZ, 0xc0, !PT ;  /* 0x000003fc16167812 */ /* 0x000fe200078ec0ff */
[----:B------:R-:W-:Y:S04]  /*d050*/  LDS R32, [R21+UR5] ;  /* 0x0000000515207984 */ /* 0x000fe80008000800 */
[----:B------:R-:W1:Y:S04]  /*d060*/  LDS R23, [R23+UR8] ;  /* 0x0000000817177984 */ /* 0x000e680008000800 */
[----:B------:R-:W3:Y:S04]  /*d070*/  LDS R24, [R24+UR7] ;  /* 0x0000000718187984 */ /* 0x000ee80008000800 */
[----:B------:R-:W-:Y:S04]  /*d080*/  LDS R18, [R18+UR8] ;  /* 0x0000000812127984 */ /* 0x000fe80008000800 */
[----:B------:R-:W4:Y:S04]  /*d090*/  LDS R28, [R28+UR5] ;  /* 0x000000051c1c7984 */ /* 0x000f280008000800 */
[----:B------:R-:W4:Y:S04]  /*d0a0*/  LDS R34, [R25+UR9] ;  /* 0x0000000919227984 */ /* 0x000f280008000800 */
[----:B------:R-:W4:Y:S04]  /*d0b0*/  LDS R7, [R7+UR9] ;  /* 0x0000000907077984 */ /* 0x000f280008000800 */
[----:B------:R0:W4:Y:S04]  /*d0c0*/  LDS R26, [R9+UR9] ;  /* 0x00000009091a7984 */ /* 0x0001280008000800 */
[----:B------:R-:W4:Y:S01]  /*d0d0*/  LDS R35, [R22+UR9] ;  /* 0x0000000916237984 */ /* 0x000f220008000800 */
[----:B0-----:R-:W-:-:S03]  /*d0e0*/  LOP3.LUT R30, R19, R31, R30, 0x96, !PT ;  /* 0x0000001f131e7212 */ /* 0x001fc600078e961e */
[----:B------:R-:W2:Y:S01]  /*d0f0*/  LDG.E R9, desc[UR10][R2.64+0x78] ;  /* 0x0000780a02097981 */ /* 0x000ea2000c1e1900 */
[----:B-1----:R-:W-:Y:S02]  /*d100*/  LOP3.LUT R8, R23, R33, R8, 0x96, !PT ;  /* 0x0000002117087212 */ /* 0x002fe400078e9608 */
[----:B---3--:R-:W-:Y:S02]  /*d110*/  LOP3.LUT R29, R29, R24, R32, 0x96, !PT ;  /* 0x000000181d1d7212 */ /* 0x008fe400078e9620 */
[----:B----4-:R-:W-:Y:S02]  /*d120*/  LOP3.LUT R18, R18, R27, R28, 0x96, !PT ;  /* 0x0000001b12127212 */ /* 0x010fe400078e961c */
[----:B------:R-:W-:Y:S02]  /*d130*/  LOP3.LUT R30, R17, R30, R34, 0x96, !PT ;  /* 0x0000001e111e7212 */ /* 0x000fe400078e9622 */
[----:B------:R-:W-:Y:S02]  /*d140*/  LOP3.LUT R16, R16, R8, R7, 0x96, !PT ;  /* 0x0000000810107212 */ /* 0x000fe400078e9607 */
[----:B------:R-:W-:Y:S01]  /*d150*/  LOP3.LUT R29, R15, R29, R26, 0x96, !PT ;  /* 0x0000001d0f1d7212 */ /* 0x000fe200078e961a */
[----:B------:R-:W3:Y:S01]  /*d160*/  LDG.E R8, desc[UR10][R2.64+0x70] ;  /* 0x0000700a02087981 */ /* 0x000ee2000c1e1900 */
[----:B------:R-:W-:-:S03]  /*d170*/  LOP3.LUT R35, R14, R18, R35, 0x96, !PT ;  /* 0x000000120e237212 */ /* 0x000fc600078e9623 */
[----:B------:R-:W4:Y:S01]  /*d180*/  LDG.E R7, desc[UR10][R2.64+0x74] ;  /* 0x0000740a02077981 */ /* 0x000f22000c1e1900 */
[----:B------:R-:W-:Y:S02]  /*d190*/  SHF.R.U32.HI R28, RZ, 0x16, R30 ;  /* 0x00000016ff1c7819 */ /* 0x000fe4000001161e */
[----:B------:R-:W-:Y:S02]  /*d1a0*/  SHF.R.U32.HI R25, RZ, 0xe, R16 ;  /* 0x0000000eff197819 */ /* 0x000fe40000011610 */
[----:B------:R-:W-:Y:S02]  /*d1b0*/  SHF.R.U32.HI R27, RZ, 0x6, R30 ;  /* 0x00000006ff1b7819 */ /* 0x000fe4000001161e */
[----:B------:R-:W-:Y:S02]  /*d1c0*/  SHF.L.U32 R17, R30, 0x2, RZ ;  /* 0x000000021e117819 */ /* 0x000fe400000006ff */
[----:B------:R-:W-:Y:S01]  /*d1d0*/  SHF.R.U32.HI R24, RZ, 0x16, R16 ;  /* 0x00000016ff187819 */ /* 0x000fe20000011610 */
[----:B------:R-:W-:Y:S01]  /*d1e0*/  IMAD.SHL.U32 R15, R16, 0x4, RZ ;  /* 0x00000004100f7824 */ /* 0x000fe200078e00ff */
[----:B------:R-:W-:Y:S01]  /*d1f0*/  SHF.R.U32.HI R20, RZ, 0x6, R29 ;  /* 0x00000006ff147819 */ /* 0x000fe2000001161d */
[----:B------:R-:W4:Y:S01]  /*d200*/  LDG.E R14, desc[UR10][R2.64+0x7c] ;  /* 0x00007c0a020e7981 */ /* 0x000f22000c1e1900 */
[----:B------:R-:W-:-:S02]  /*d210*/  SHF.R.U32.HI R26, RZ, 0xe, R30 ;  /* 0x0000000eff1a7819 */ /* 0x000fc4000001161e */
[--C-:B------:R-:W-:Y:S02]  /*d220*/  SHF.R.U32.HI R23, RZ, 0xe, R29.reuse ;  /* 0x0000000eff177819 */ /* 0x100fe4000001161d */
[----:B------:R-:W-:Y:S02]  /*d230*/  SHF.R.U32.HI R22, RZ, 0x16, R29 ;  /* 0x00000016ff167819 */ /* 0x000fe4000001161d */
[--C-:B------:R-:W-:Y:S02]  /*d240*/  SHF.R.U32.HI R18, RZ, 0x6, R35.reuse ;  /* 0x00000006ff127819 */ /* 0x100fe40000011623 */
[--C-:B------:R-:W-:Y:S02]  /*d250*/  SHF.R.U32.HI R21, RZ, 0xe, R35.reuse ;  /* 0x0000000eff157819 */ /* 0x100fe40000011623 */
[----:B------:R-:W-:Y:S02]  /*d260*/  SHF.R.U32.HI R19, RZ, 0x6, R16 ;  /* 0x00000006ff137819 */ /* 0x000fe40000011610 */
[----:B------:R-:W-:Y:S01]  /*d270*/  SHF.R.U32.HI R30, RZ, 0x16, R35 ;  /* 0x00000016ff1e7819 */ /* 0x000fe20000011623 */
[----:B------:R-:W-:Y:S01]  /*d280*/  IMAD.SHL.U32 R16, R29, 0x4, RZ ;  /* 0x000000041d107824 */ /* 0x000fe200078e00ff */
[----:B------:R-:W-:-:S02]  /*d290*/  LOP3.LUT R28, R28, 0x3fc, RZ, 0xc0, !PT ;  /* 0x000003fc1c1c7812 */ /* 0x000fc400078ec0ff */
[----:B------:R-:W-:Y:S02]  /*d2a0*/  LOP3.LUT R25, R25, 0x3fc, RZ, 0xc0, !PT ;  /* 0x000003fc19197812 */ /* 0x000fe400078ec0ff */
        /* <DEDUP_REMOVED lines=21> */
[----:B------:R-:W-:-:S03]  /*d400*/  LOP3.LUT R16, R16, 0x3fc, RZ, 0xc0, !PT ;  /* 0x000003fc10107812 */ /* 0x000fc600078ec0ff */
[----:B------:R-:W1:Y:S04]  /*d410*/  LDS R18, [R18+UR8] ;  /* 0x0000000812127984 */ /* 0x000e680008000800 */
[----:B------:R-:W1:Y:S04]  /*d420*/  LDS R21, [R21+UR7] ;  /* 0x0000000715157984 */ /* 0x000e680008000800 */
        /* <DEDUP_REMOVED lines=12> */
[----:B------:R-:W4:Y:S01]  /*d4f0*/  LDG.E R12, desc[UR10][R2.64+0x80] ;  /* 0x0000800a020c7981 */ /* 0x000f22000c1e1900 */
[----:B------:R-:W-:Y:S02]  /*d500*/  LOP3.LUT R19, R13, R24, R32, 0x96, !PT ;  /* 0x000000180d137212 */ /* 0x000fe400078e9620 */
[----:B------:R-:W-:Y:S01]  /*d510*/  LOP3.LUT R20, R11, R20, R34, 0x96, !PT ;  /* 0x000000140b147212 */ /* 0x000fe200078e9622 */
[----:B------:R-:W4:Y:S01]  /*d520*/  LDG.E R13, desc[UR10][R2.64+0x88] ;  /* 0x0000880a020d7981 */ /* 0x000f22000c1e1900 */
[----:B------:R-:W-:Y:S01]  /*d530*/  LOP3.LUT R21, R10, R26, R31, 0x96, !PT ;  /* 0x0000001a0a157212 */ /* 0x000fe200078e961f */
[----:B------:R-:W-:Y:S01]  /*d540*/  IMAD.SHL.U32 R16, R18, 0x4, RZ ;  /* 0x0000000412107824 */ /* 0x000fe200078e00ff */
[----:B------:R-:W-:Y:S01]  /*d550*/  SHF.R.U32.HI R28, RZ, 0x16, R18 ;  /* 0x00000016ff1c7819 */ /* 0x000fe20000011612 */
[----:B------:R-:W4:Y:S01]  /*d560*/  LDG.E R10, desc[UR10][R2.64+0x84] ;  /* 0x0000840a020a7981 */ /* 0x000f22000c1e1900 */
[----:B------:R-:W-:-:S02]  /*d570*/  SHF.R.U32.HI R29, RZ, 0xe, R19 ;  /* 0x0000000eff1d7819 */ /* 0x000fc40000011613 */
[--C-:B------:R-:W-:Y:S01]  /*d580*/  SHF.R.U32.HI R17, RZ, 0x6, R20.reuse ;  /* 0x00000006ff117819 */ /* 0x100fe20000011614 */
[----:B------:R-:W4:Y:S01]  /*d590*/  LDG.E R11, desc[UR10][R2.64+0x8c] ;  /* 0x00008c0a020b7981 */ /* 0x000f22000c1e1900 */
        /* <DEDUP_REMOVED lines=11> */
[----:B------:R-:W-:Y:S02]  /*d650*/  SHF.R.U32.HI R30, RZ, 0x6, R18 ;  /* 0x00000006ff1e7819 */ /* 0x000fe40000011612 */
[----:B------:R-:W-:Y:S01]  /*d660*/  SHF.R.U32.HI R27, RZ, 0xe, R21 ;  /* 0x0000000eff1b7819 */ /* 0x000fe20000011615 */
[----:B------:R-:W0:Y:S01]  /*d670*/  LDS R17, [R17+UR8] ;  /* 0x0000000811117984 */ /* 0x000e220008000800 */
[----:B------:R-:W-:-:S02]  /*d680*/  SHF.R.U32.HI R22, RZ, 0x16, R20 ;  /* 0x00000016ff167819 */ /* 0x000fc40000011614 */
[----:B------:R-:W-:Y:S01]  /*d690*/  LOP3.LUT R16, R16, 0x3fc, RZ, 0xc0, !PT ;  /* 0x000003fc10107812 */ /* 0x000fe200078ec0ff */
[----:B------:R-:W-:Y:S01]  /*d6a0*/  LDS R24, [R24+UR5] ;  /* 0x0000000518187984 */ /* 0x000fe20008000800 */
[----:B------:R-:W-:Y:S01]  /*d6b0*/  IMAD.SHL.U32 R15, R19, 0x4, RZ ;  /* 0x00000004130f7824 */ /* 0x000fe200078e00ff */
[----:B------:R-:W-:Y:S02]  /*d6c0*/  LOP3.LUT R30, R30, 0x3fc, RZ, 0xc0, !PT ;  /* 0x000003fc1e1e7812 */ /* 0x000fe400078ec0ff */
[----:B------:R-:W-:Y:S01]  /*d6d0*/  LDS R23, [R23+UR7] ;  /* 0x0000000717177984 */ /* 0x000fe20008000800 */
[----:B------:R-:W-:-:S03]  /*d6e0*/  LOP3.LUT R27, R27, 0x3fc, RZ, 0xc0, !PT ;  /* 0x000003fc1b1b7812 */ /* 0x000fc600078ec0ff */
[----:B------:R-:W1:Y:S01]  /*d6f0*/  LDS R25, [R25+UR8] ;  /* 0x0000000819197984 */ /* 0x000e620008000800 */
[----:B------:R-:W-:Y:S02]  /*d700*/  LOP3.LUT R22, R22, 0x3fc, RZ, 0xc0, !PT ;  /* 0x000003fc16167812 */ /* 0x000fe400078ec0ff */
[----:B------:R-:W-:Y:S01]  /*d710*/  SHF.L.U32 R26, R21, 0x2, RZ ;  /* 0x00000002151a7819 */ /* 0x000fe200000006ff */
[----:B------:R-:W1:Y:S01]  /*d720*/  LDS R35, [R16+UR9] ;  /* 0x0000000910237984 */ /* 0x000e620008000800 */
[----:B------:R-:W-:Y:S02]  /*d730*/  LOP3.LUT R15, R15, 0x3fc, RZ, 0xc0, !PT ;  /* 0x000003fc0f0f7812 */ /* 0x000fe400078ec0ff */
[----:B------:R-:W-:Y:S01]  /*d740*/  LOP3.LUT R26, R26, 0x3fc, RZ, 0xc0, !PT ;  /* 0x000003fc1a1a7812 */ /* 0x000fe200078ec0ff */
[----:B------:R-:W-:Y:S04]  /*d750*/  LDS R30, [R30+UR8] ;  /* 0x000000081e1e7984 */ /* 0x000fe80008000800 */
[----:B------:R-:W-:Y:S04]  /*d760*/  LDS R31, [R22+UR5] ;  /* 0x00000005161f7984 */ /* 0x000fe80008000800 */
[----:B------:R-:W1:Y:S04]  /*d770*/  LDS R27, [R27+UR7] ;  /* 0x000000071b1b7984 */ /* 0x000e680008000800 */
[----:B------:R-:W1:Y:S04]  /*d780*/  LDS R32, [R15+UR9] ;  /* 0x000000090f207984 */ /* 0x000e680008000800 */
[----:B------:R-:W2:Y:S01]  /*d790*/  LDS R33, [R26+UR9] ;  /* 0x000000091a217984 */ /* 0x000ea20008000800 */
[----:B0-----:R-:W-:-:S02]  /*d7a0*/  LOP3.LUT R28, R17, R29, R28, 0x96, !PT ;  /* 0x0000001d111c7212 */ /* 0x001fc400078e961c */
[----:B------:R-:W-:Y:S02]  /*d7b0*/  SHF.R.U32.HI R18, RZ, 0xe, R18 ;  /* 0x0000000eff127819 */ /* 0x000fe40000011612 */
[----:B-1----:R-:W-:-:S04]  /*d7c0*/  LOP3.LUT R29, R25, R23, R24, 0x96, !PT ;  /* 0x00000017191d7212 */ /* 0x002fc800078e9618 */
[----:B------:R-:W-:Y:S02]  /*d7d0*/  LOP3.LUT R23, R4, R29, R35, 0x96, !PT ;  /* 0x0000001d04177212 */ /* 0x000fe400078e9623 */
[----:B------:R-:W4:Y:S02]  /*d7e0*/  LDG.E R4, desc[UR10][R2.64+0x94] ;  /* 0x0000940a02047981 */ /* 0x000f24000c1e1900 */
[----:B------:R-:W-:Y:S02]  /*d7f0*/  SHF.R.U32.HI R17, RZ, 0xe, R23 ;  /* 0x0000000eff117819 */ /* 0x000fe40000011617 */
[----:B------:R-:W-:-:S04]  /*d800*/  LOP3.LUT R30, R30, R27, R31, 0x96, !PT ;  /* 0x0000001b1e1e7212 */ /* 0x000fc800078e961f */
[----:B------:R-:W-:Y:S02]  /*d810*/  LOP3.LUT R22, R5, R30, R32, 0x96, !PT ;  /* 0x0000001e05167212 */ /* 0x000fe400078e9620 */
[----:B------:R-:W-:Y:S02]  /*d820*/  LOP3.LUT R5, R18, 0x3fc, RZ, 0xc0, !PT ;  /* 0x000003fc12057812 */ /* 0x000fe400078ec0ff */
[----:B--2---:R-:W-:Y:S01]  /*d830*/  LOP3.LUT R24, R0, R28, R33, 0x96, !PT ;  /* 0x0000001c00187212 */ /* 0x004fe200078e9621 */
[----:B------:R-:W2:Y:S01]  /*d840*/  LDG.E R18, desc[UR10][R2.64+0x98] ;  /* 0x0000980a02127981 */ /* 0x000ea2000c1e1900 */
[----:B------:R-:W-:-:S03]  /*d850*/  LOP3.LUT R28, R17, 0x3fc, RZ, 0xc0, !PT ;  /* 0x000003fc111c7812 */ /* 0x000fc600078ec0ff */
[----:B------:R-:W2:Y:S04]  /*d860*/  LDG.E R17, desc[UR10][R2.64+0x9c] ;  /* 0x00009c0a02117981 */ /* 0x000ea8000c1e1900 */
[----:B------:R-:W2:Y:S01]  /*d870*/  LDG.E R0, desc[UR10][R2.64+0x90] ;  /* 0x0000900a02007981 */ /* 0x000ea2000c1e1900 */
[----:B------:R-:W-:Y:S02]  /*d880*/  SHF.R.U32.HI R19, RZ, 0x6, R19 ;  /* 0x00000006ff137819 */ /* 0x000fe40000011613 */
[----:B------:R-:W-:Y:S01]  /*d890*/  SHF.R.U32.HI R21, RZ, 0x16, R21 ;  /* 0x00000016ff157819 */ /* 0x000fe20000011615 */
[----:B------:R0:W-:Y:S01]  /*d8a0*/  LDS R16, [R5+UR7] ;  /* 0x0000000705107984 */ /* 0x0001e20008000800 */
[----:B------:R-:W-:Y:S02]  /*d8b0*/  LOP3.LUT R19, R19, 0x3fc, RZ, 0xc0, !PT ;  /* 0x000003fc13137812 */ /* 0x000fe400078ec0ff */
[----:B------:R-:W-:Y:S01]  /*d8c0*/  LOP3.LUT R21, R21, 0x3fc, RZ, 0xc0, !PT ;  /* 0x000003fc15157812 */ /* 0x000fe200078ec0ff */
[----:B------:R-:W-:Y:S01]  /*d8d0*/  IMAD.SHL.U32 R20, R20, 0x4, RZ ;  /* 0x0000000414147824 */ /* 0x000fe200078e00ff */
[----:B------:R-:W-:Y:S01]  /*d8e0*/  SHF.R.U32.HI R15, RZ, 0x16, R24 ;  /* 0x00000016ff0f7819 */ /* 0x000fe20000011618 */
[----:B------:R-:W-:Y:S04]  /*d8f0*/  LDS R28, [R28+UR7] ;  /* 0x000000071c1c7984 */ /* 0x000fe80008000800 */
[----:B------:R-:W-:Y:S04]  /*d900*/  LDS R19, [R19+UR8] ;  /* 0x0000000813137984 */ /* 0x000fe80008000800 */
[----:B------:R-:W1:Y:S01]  /*d910*/  LDS R21, [R21+UR5] ;  /* 0x0000000515157984 */ /* 0x000e620008000800 */
[----:B------:R-:W-:-:S03]  /*d920*/  LOP3.LUT R27, R15, 0x3fc, RZ, 0xc0, !PT ;  /* 0x000003fc0f1b7812 */ /* 0x000fc600078ec0ff */
[----:B------:R-:W2:Y:S04]  /*d930*/  LDG.E R15, desc[UR10][R2.64+0xa8] ;  /* 0x0000a80a020f7981 */ /* 0x000ea8000c1e1900 */
[----:B0-----:R-:W2:Y:S01]  /*d940*/  LDG.E R5, desc[UR10][R2.64+0xa0] ;  /* 0x0000a00a02057981 */ /* 0x001ea2000c1e1900 */
[----:B------:R-:W-:Y:S02]  /*d950*/  SHF.R.U32.HI R25, RZ, 0x6, R22 ;  /* 0x00000006ff197819 */ /* 0x000fe40000011616 */
[----:B------:R-:W-:Y:S01]  /*d960*/  LOP3.LUT R20, R20, 0x3fc, RZ, 0xc0, !PT ;  /* 0x000003fc14147812 */ /* 0x000fe200078ec0ff */
[----:B------:R-:W-:Y:S01]  /*d970*/  LDS R27, [R27+UR5] ;  /* 0x000000051b1b7984 */ /* 0x000fe20008000800 */
[----:B------:R-:W-:-:S03]  /*d980*/  LOP3.LUT R29, R25, 0x3fc, RZ, 0xc0, !PT ;  /* 0x000003fc191d7812 */ /* 0x000fc600078ec0ff */
[----:B------:R-:W0:Y:S04]  /*d990*/  LDS R25, [R20+UR9] ;  /* 0x0000000914197984 */ /* 0x000e280008000800 */
[----:B------:R-:W3:Y:S01]  /*d9a0*/  LDS R29, [R29+UR8] ;  /* 0x000000081d1d7984 */ /* 0x000ee20008000800 */
[----:B-1----:R-:W-:-:S03]  /*d9b0*/  LOP3.LUT R26, R19, R16, R21, 0x96, !PT ;  /* 0x00000010131a7212 */ /* 0x002fc600078e9615 */
[----:B------:R-:W2:Y:S04]  /*d9c0*/  LDG.E R16, desc[UR10][R2.64+0xa4] ;  /* 0x0000a40a02107981 */ /* 0x000ea8000c1e1900 */
[----:B------:R1:W2:Y:S01]  /*d9d0*/  LDG.E R19, desc[UR10][R2.64+0xac] ;  /* 0x0000ac0a02137981 */ /* 0x0002a2000c1e1900 */
[--C-:B------:R-:W-:Y:S02]  /*d9e0*/  SHF.R.U32.HI R33, RZ, 0x6, R24.reuse ;  /* 0x00000006ff217819 */ /* 0x100fe40000011618 */
[----:B------:R-:W-:Y:S02]  /*d9f0*/  SHF.R.U32.HI R34, RZ, 0xe, R24 ;  /* 0x0000000eff227819 */ /* 0x000fe40000011618 */
[----:B------:R-:W-:Y:S02]  /*da00*/  SHF.R.U32.HI R32, RZ, 0x6, R23 ;  /* 0x00000006ff207819 */ /* 0x000fe40000011617 */
[----:B0-----:R-:W-:Y:S01]  /*da10*/  LOP3.LUT R6, R6, R26, R25, 0x96, !PT ;  /* 0x0000001a06067212 */ /* 0x001fe200078e9619 */
[----:B------:R-:W-:Y:S01]  /*da20*/  IMAD.SHL.U32 R26, R24, 0x4, RZ ;  /* 0x00000004181a7824 */ /* 0x000fe200078e00ff */
[----:B------:R-:W-:-:S02]  /*da30*/  SHF.R.U32.HI R25, RZ, 0x16, R23 ;  /* 0x00000016ff197819 */ /* 0x000fc40000011617 */
[----:B---3--:R-:W-:Y:S02]  /*da40*/  LOP3.LUT R21, R29, R28, R27, 0x96, !PT ;  /* 0x0000001c1d157212 */ /* 0x008fe400078e961b */
[----:B------:R-:W-:Y:S02]  /*da50*/  SHF.L.U32 R24, R23, 0x2, RZ ;  /* 0x0000000217187819 */ /* 0x000fe400000006ff */
[----:B------:R-:W-:Y:S02]  /*da60*/  SHF.R.U32.HI R28, RZ, 0xe, R6 ;  /* 0x0000000eff1c7819 */ /* 0x000fe40000011606 */
[--C-:B------:R-:W-:Y:S02]  /*da70*/  SHF.R.U32.HI R31, RZ, 0xe, R22.reuse ;  /* 0x0000000eff1f7819 */ /* 0x100fe40000011616 */
[----:B------:R-:W-:Y:S02]  /*da80*/  SHF.R.U32.HI R23, RZ, 0x16, R22 ;  /* 0x00000016ff177819 */ /* 0x000fe40000011616 */
[----:B------:R-:W-:-:S02]  /*da90*/  SHF.R.U32.HI R20, RZ, 0x6, R6 ;  /* 0x00000006ff147819 */ /* 0x000fc40000011606 */
[----:B------:R-:W-:Y:S01]  /*daa0*/  SHF.R.U32.HI R30, RZ, 0x16, R6 ;  /* 0x00000016ff1e7819 */ /* 0x000fe20000011606 */
[----:B------:R-:W-:Y:S01]  /*dab0*/  IMAD.SHL.U32 R29, R6, 0x4, RZ ;  /* 0x00000004061d7824 */ /* 0x000fe200078e00ff */
[----:B------:R-:W-:Y:S01]  /*dac0*/  LOP3.LUT R27, R33, 0x3fc, RZ, 0xc0, !PT ;  /* 0x000003fc211b7812 */ /* 0x000fe200078ec0ff */
[----:B-1----:R-:W-:Y:S01]  /*dad0*/  IMAD.SHL.U32 R3, R22, 0x4, RZ ;  /* 0x0000000416037824 */ /* 0x002fe200078e00ff */
        /* <DEDUP_REMOVED lines=15> */
[----:B------:R-:W0:Y:S01]  /*dbd0*/  LDS R32, [R23+UR5] ;  /* 0x0000000517207984 */ /* 0x000e220008000800 */
[----:B------:R-:W-:-:S03]  /*dbe0*/  LOP3.LUT R3, R3, 0x3fc, RZ, 0xc0, !PT ;  /* 0x000003fc03037812 */ /* 0x000fc600078ec0ff */
[----:B------:R-:W-:Y:S04]  /*dbf0*/  LDS R31, [R24+UR8] ;  /* 0x00000008181f7984 */ /* 0x000fe80008000800 */
[----:B------:R-:W-:Y:S04]  /*dc00*/  LDS R22, [R22+UR7] ;  /* 0x0000000716167984 */ /* 0x000fe80008000800 */
[----:B------:R-:W1:Y:S04]  /*dc10*/  LDS R20, [R20+UR8] ;  /* 0x0000000814147984 */ /* 0x000e680008000800 */
[----:B------:R-:W3:Y:S04]  /*dc20*/  LDS R30, [R30+UR5] ;  /* 0x000000051e1e7984 */ /* 0x000ee80008000800 */
[----:B------:R-:W3:Y:S04]  /*dc30*/  LDS R29, [R29+UR9] ;  /* 0x000000091d1d7984 */ /* 0x000ee80008000800 */
[----:B------:R-:W4:Y:S04]  /*dc40*/  LDS R2, [R2+UR9] ;  /* 0x0000000902027984 */ /* 0x000f280008000800 */
[----:B------:R-:W4:Y:S04]  /*dc50*/  LDS R6, [R6+UR9] ;  /* 0x0000000906067984 */ /* 0x000f280008000800 */
[----:B------:R-:W4:Y:S01]  /*dc60*/  LDS R3, [R3+UR9] ;  /* 0x0000000903037984 */ /* 0x000f220008000800 */
[----:B0-----:R-:W-:-:S02]  /*dc70*/  LOP3.LUT R27, R27, R28, R32, 0x96, !PT ;  /* 0x0000001c1b1b7212 */ /* 0x001fc400078e9620 */
[----:B-1----:R-:W-:Y:S02]  /*dc80*/  LOP3.LUT R25, R20, R22, R25, 0x96, !PT ;  /* 0x0000001614197212 */ /* 0x002fe400078e9619 */
[----:B---3--:R-:W-:Y:S02]  /*dc90*/  LOP3.LUT R26, R31, R26, R30, 0x96, !PT ;  /* 0x0000001a1f1a7212 */ /* 0x008fe400078e961e */
[----:B------:R-:W-:Y:S02]  /*dca0*/  LOP3.LUT R8, R8, R21, R29, 0x96, !PT ;  /* 0x0000001508087212 */ /* 0x000fe400078e961d */
[----:B----4-:R-:W-:Y:S02]  /*dcb0*/  LOP3.LUT R27, R9, R27, R2, 0x96, !PT ;  /* 0x0000001b091b7212 */ /* 0x010fe400078e9602 */
[----:B------:R-:W-:Y:S02]  /*dcc0*/  LOP3.LUT R7, R7, R25, R6, 0x96, !PT ;  /* 0x0000001907077212 */ /* 0x000fe400078e9606 */
[----:B------:R-:W-:-:S02]  /*dcd0*/  LOP3.LUT R23, R14, R26, R3, 0x96, !PT ;  /* 0x0000001a0e177212 */ /* 0x000fc400078e9603 */
[--C-:B------:R-:W-:Y:S02]  /*dce0*/  SHF.R.U32.HI R29, RZ, 0x16, R8.reuse ;  /* 0x00000016ff1d7819 */ /* 0x100fe40000011608 */
[--C-:B------:R-:W-:Y:S02]  /*dcf0*/  SHF.R.U32.HI R31, RZ, 0x6, R8.reuse ;  /* 0x00000006ff1f7819 */ /* 0x100fe40000011608 */
[----:B------:R-:W-:Y:S02]  /*dd00*/  SHF.L.U32 R6, R8, 0x2, RZ ;  /* 0x0000000208067819 */ /* 0x000fe400000006ff */
[----:B------:R-:W-:Y:S02]  /*dd10*/  SHF.R.U32.HI R32, RZ, 0xe, R8 ;  /* 0x0000000eff207819 */ /* 0x000fe40000011608 */
[----:B------:R-:W-:Y:S01]  /*dd20*/  SHF.R.U32.HI R20, RZ, 0x6, R27 ;  /* 0x00000006ff147819 */ /* 0x000fe2000001161b */
[----:B------:R-:W-:Y:S01]  /*dd30*/  IMAD.SHL.U32 R24, R27, 0x4, RZ ;  /* 0x000000041b187824 */ /* 0x000fe200078e00ff */
[----:B------:R-:W-:-:S02]  /*dd40*/  SHF.R.U32.HI R30, RZ, 0xe, R7 ;  /* 0x0000000eff1e7819 */ /* 0x000fc40000011607 */
[----:B------:R-:W-:Y:S02]  /*dd50*/  SHF.R.U32.HI R8, RZ, 0x16, R7 ;  /* 0x00000016ff087819 */ /* 0x000fe40000011607 */
[----:B------:R-:W-:Y:S02]  /*dd60*/  SHF.R.U32.HI R21, RZ, 0xe, R27 ;  /* 0x0000000eff157819 */ /* 0x000fe4000001161b */
[----:B------:R-:W-:Y:S02]  /*dd70*/  SHF.R.U32.HI R25, RZ, 0x6, R23 ;  /* 0x00000006ff197819 */ /* 0x000fe40000011617 */
[----:B------:R-:W-:Y:S01]  /*dd80*/  SHF.R.U32.HI R22, RZ, 0x16, R27 ;  /* 0x00000016ff167819 */ /* 0x000fe2000001161b */
[----:B------:R-:W-:Y:S01]  /*dd90*/  IMAD.SHL.U32 R9, R7, 0x4, RZ ;  /* 0x0000000407097824 */ /* 0x000fe200078e00ff */
[----:B------:R-:W-:Y:S02]  /*dda0*/  SHF.R.U32.HI R26, RZ, 0xe, R23 ;  /* 0x0000000eff1a7819 */ /* 0x000fe40000011617 */
[----:B------:R-:W-:-:S02]  /*ddb0*/  SHF.L.U32 R28, R23, 0x2, RZ ;  /* 0x00000002171c7819 */ /* 0x000fc400000006ff */
[----:B------:R-:W-:Y:S02]  /*ddc0*/  SHF.R.U32.HI R27, RZ, 0x16, R23 ;  /* 0x00000016ff1b7819 */ /* 0x000fe40000011617 */
        /* <DEDUP_REMOVED lines=20> */
[----:B------:R-:W1:Y:S01]  /*df10*/  LDS R25, [R25+UR8] ;  /* 0x0000000819197984 */ /* 0x000e620008000800 */
[----:B------:R-:W-:Y:S02]  /*df20*/  LOP3.LUT R9, R9, 0x3fc, RZ, 0xc0, !PT ;  /* 0x000003fc09097812 */ /* 0x000fe400078ec0ff */
[----:B------:R-:W-:Y:S01]  /*df30*/  LOP3.LUT R24, R24, 0x3fc, RZ, 0xc0, !PT ;  /* 0x000003fc18187812 */ /* 0x000fe200078ec0ff */
[----:B------:R-:W-:Y:S04]  /*df40*/  LDS R2, [R2+UR8] ;  /* 0x0000000802027984 */ /* 0x000fe80008000800 */
[----:B------:R-:W-:Y:S04]  /*df50*/  LDS R31, [R22+UR5] ;  /* 0x00000005161f7984 */ /* 0x000fe80008000800 */
[----:B------:R-:W3:Y:S04]  /*df60*/  LDS R26, [R26+UR7] ;  /* 0x000000071a1a7984 */ /* 0x000ee80008000800 */
[----:B------:R-:W-:Y:S04]  /*df70*/  LDS R6, [R6+UR7] ;  /* 0x0000000706067984 */ /* 0x000fe80008000800 */
[----:B------:R-:W-:Y:S04]  /*df80*/  LDS R29, [R14+UR8] ;  /* 0x000000080e1d7984 */ /* 0x000fe80008000800 */
[----:B------:R-:W4:Y:S04]  /*df90*/  LDS R27, [R27+UR5] ;  /* 0x000000051b1b7984 */ /* 0x000f280008000800 */
[----:B------:R-:W4:Y:S04]  /*dfa0*/  LDS R33, [R28+UR9] ;  /* 0x000000091c217984 */ /* 0x000f280008000800 */
[----:B------:R-:W4:Y:S04]  /*dfb0*/  LDS R3, [R3+UR9] ;  /* 0x0000000903037984 */ /* 0x000f280008000800 */
[----:B------:R-:W4:Y:S04]  /*dfc0*/  LDS R32, [R9+UR9] ;  /* 0x0000000909207984 */ /* 0x000f280008000800 */
[----:B------:R-:W4:Y:S01]  /*dfd0*/  LDS R24, [R24+UR9] ;  /* 0x0000000918187984 */ /* 0x000f220008000800 */
[----:B0-----:R-:W-:-:S02]  /*dfe0*/  LOP3.LUT R23, R20, R30, R23, 0x96, !PT ;  /* 0x0000001e14177212 */ /* 0x001fc400078e9617 */
[----:B-1----:R-:W-:Y:S02]  /*dff0*/  LOP3.LUT R8, R25, R21, R8, 0x96, !PT ;  /* 0x0000001519087212 */ /* 0x002fe400078e9608 */
[----:B---3--:R-:W-:Y:S02]  /*e000*/  LOP3.LUT R2, R2, R26, R31, 0x96, !PT ;  /* 0x0000001a02027212 */ /* 0x008fe400078e961f */
[----:B----4-:R-:W-:Y:S02]  /*e010*/  LOP3.LUT R6, R29, R6, R27, 0x96, !PT ;  /* 0x000000061d067212 */ /* 0x010fe400078e961b */
[----:B------:R-:W-:Y:S02]  /*e020*/  LOP3.LUT R12, R12, R23, R33, 0x96, !PT ;  /* 0x000000170c0c7212 */ /* 0x000fe400078e9621 */
[----:B------:R-:W-:-:S03]  /*e030*/  LOP3.LUT R8, R10, R8, R3, 0x96, !PT ;  /* 0x000000080a087212 */ /* 0x000fc600078e9603 */
[----:B------:R-:W-:Y:S01]  /*e040*/  IMAD.SHL.U32 R3, R12, 0x4, RZ ;  /* 0x000000040c037824 */ /* 0x000fe200078e00ff */
[----:B------:R-:W-:Y:S01]  /*e050*/  LOP3.LUT R2, R13, R2, R32, 0x96, !PT ;  /* 0x000000020d027212 */ /* 0x000fe200078e9620 */
[----:B------:R-:W-:Y:S01]  /*e060*/  IMAD.SHL.U32 R7, R8, 0x4, RZ ;  /* 0x0000000408077824 */ /* 0x000fe200078e00ff */
[----:B------:R-:W-:Y:S02]  /*e070*/  LOP3.LUT R6, R11, R6, R24, 0x96, !PT ;  /* 0x000000060b067212 */ /* 0x000fe400078e9618 */
[----:B------:R-:W-:Y:S02]  /*e080*/  SHF.R.U32.HI R25, RZ, 0xe, R2 ;  /* 0x0000000eff197819 */ /* 0x000fe40000011602 */
[--C-:B------:R-:W-:Y:S02]  /*e090*/  SHF.R.U32.HI R14, RZ, 0x16, R12.reuse ;  /* 0x00000016ff0e7819 */ /* 0x100fe4000001160c */
[--C-:B------:R-:W-:Y:S02]  /*e0a0*/  SHF.R.U32.HI R20, RZ, 0x6, R12.reuse ;  /* 0x00000006ff147819 */ /* 0x100fe4000001160c */
        /* <DEDUP_REMOVED lines=9> */
[----:B------:R-:W-:Y:S02]  /*e140*/  SHF.L.U32 R9, R2, 0x2, RZ ;  /* 0x0000000202097819 */ /* 0x000fe400000006ff */
[----:B------:R-:W-:Y:S02]  /*e150*/  SHF.R.U32.HI R12, RZ, 0x16, R6 ;  /* 0x00000016ff0c7819 */ /* 0x000fe40000011606 */
        /* <DEDUP_REMOVED lines=22> */
[----:B------:R-:W-:-:S03]  /*e2c0*/  LOP3.LUT R9, R9, 0x3fc, RZ, 0xc0, !PT ;  /* 0x000003fc09097812 */ /* 0x000fc600078ec0ff */
[----:B------:R-:W1:Y:S04]  /*e2d0*/  LDS R11, [R20+UR8] ;  /* 0x00000008140b7984 */ /* 0x000e680008000800 */
[----:B------:R-:W-:Y:S04]  /*e2e0*/  LDS R21, [R21+UR7] ;  /* 0x0000000715157984 */ /* 0x000fe80008000800 */
[----:B------:R-:W-:Y:S04]  /*e2f0*/  LDS R12, [R7+UR8] ;  /* 0x00000008070c7984 */ /* 0x000fe80008000800 */
[----:B------:R-:W3:Y:S04]  /*e300*/  LDS R26, [R26+UR5] ;  /* 0x000000051a1a7984 */ /* 0x000ee80008000800 */
[----:B------:R-:W-:Y:S04]  /*e310*/  LDS R14, [R14+UR5] ;  /* 0x000000050e0e7984 */ /* 0x000fe80008000800 */
[----:B------:R-:W-:Y:S04]  /*e320*/  LDS R27, [R22+UR7] ;  /* 0x00000007161b7984 */ /* 0x000fe80008000800 */
[----:B------:R-:W4:Y:S04]  /*e330*/  LDS R8, [R8+UR8] ;  /* 0x0000000808087984 */ /* 0x000f280008000800 */
[----:B------:R3:W4:Y:S04]  /*e340*/  LDS R20, [R9+UR9] ;  /* 0x0000000909147984 */ /* 0x0007280008000800 */
[----:B------:R-:W4:Y:S01]  /*e350*/  LDS R13, [R13+UR9] ;  /* 0x000000090d0d7984 */ /* 0x000f220008000800 */
[----:B0-----:R-:W-:Y:S01]  /*e360*/  LOP3.LUT R23, R24, R6, R23, 0x96, !PT ;  /* 0x0000000618177212 */ /* 0x001fe200078e9617 */
[----:B------:R-:W-:Y:S01]  /*e370*/  ULEA UR4, UR6, UR4, 0x18 ;  /* 0x0000000406047291 */ /* 0x000fe2000f8ec0ff */
[----:B-1----:R-:W-:-:S02]  /*e380*/  LOP3.LUT R11, R11, R25, R10, 0x96, !PT ;  /* 0x000000190b0b7212 */ /* 0x002fc400078e960a */
[----:B------:R-:W-:Y:S02]  /*e390*/  LOP3.LUT R4, R4, R23, R29, 0x96, !PT ;  /* 0x0000001704047212 */ /* 0x000fe400078e961d */
[----:B--2---:R-:W-:Y:S02]  /*e3a0*/  LOP3.LUT R11, R18, R11, R3, 0x96, !PT ;  /* 0x0000000b120b7212 */ /* 0x004fe400078e9603 */
[----:B---3--:R-:W-:Y:S02]  /*e3b0*/  LOP3.LUT R12, R12, R21, R26, 0x96, !PT ;  /* 0x000000150c0c7212 */ /* 0x008fe400078e961a */
[----:B------:R-:W-:Y:S02]  /*e3c0*/  SHF.R.U32.HI R9, RZ, 0x10, R4 ;  /* 0x00000010ff097819 */ /* 0x000fe40000011604 */
[----:B----4-:R-:W-:Y:S02]  /*e3d0*/  LOP3.LUT R14, R8, R27, R14, 0x96, !PT ;  /* 0x0000001b080e7212 */ /* 0x010fe400078e960e */
[----:B------:R-:W-:-:S02]  /*e3e0*/  LOP3.LUT R17, R17, R12, R20, 0x96, !PT ;  /* 0x0000000c11117212 */ /* 0x000fc400078e9614 */
[----:B------:R-:W-:Y:S02]  /*e3f0*/  SHF.R.U32.HI R8, RZ, 0x8, R4 ;  /* 0x00000008ff087819 */ /* 0x000fe40000011604 */
[----:B------:R-:W-:Y:S02]  /*e400*/  LOP3.LUT R0, R0, R14, R13, 0x96, !PT ;  /* 0x0000000e00007212 */ /* 0x000fe400078e960d */
[----:B------:R-:W-:Y:S02]  /*e410*/  SHF.R.U32.HI R12, RZ, 0x10, R11 ;  /* 0x00000010ff0c7819 */ /* 0x000fe4000001160b */
[----:B------:R-:W-:Y:S02]  /*e420*/  SHF.R.U32.HI R23, RZ, 0x10, R17 ;  /* 0x00000010ff177819 */ /* 0x000fe40000011611 */
[--C-:B------:R-:W-:Y:S02]  /*e430*/  SHF.R.U32.HI R7, RZ, 0x10, R0.reuse ;  /* 0x00000010ff077819 */ /* 0x100fe40000011600 */
[----:B------:R-:W-:-:S02]  /*e440*/  SHF.R.U32.HI R6, RZ, 0x8, R0 ;  /* 0x00000008ff067819 */ /* 0x000fc40000011600 */
[C---:B------:R-:W-:Y:S02]  /*e450*/  LOP3.LUT R2, R0.reuse, 0xff, RZ, 0xc0, !PT ;  /* 0x000000ff00027812 */ /* 0x040fe400078ec0ff */
[----:B------:R-:W-:Y:S02]  /*e460*/  LEA.HI R13, R0, UR4, RZ, 0x8 ;  /* 0x00000004000d7c11 */ /* 0x000fe4000f8f40ff */
[----:B------:R-:W-:Y:S02]  /*e470*/  SHF.R.U32.HI R21, RZ, 0x8, R17 ;  /* 0x00000008ff157819 */ /* 0x000fe40000011611 */
[C---:B------:R-:W-:Y:S01]  /*e480*/  LOP3.LUT R0, R4.reuse, 0xff, RZ, 0xc0, !PT ;  /* 0x000000ff04007812 */ /* 0x040fe200078ec0ff */
[----:B------:R-:W-:Y:S01]  /*e490*/  LDS.U8 R2, [R2+UR4] ;  /* 0x0000000402027984 */ /* 0x000fe20008000000 */
[----:B------:R-:W-:Y:S02]  /*e4a0*/  LEA.HI R18, R4, UR4, RZ, 0x8 ;  /* 0x0000000404127c11 */ /* 0x000fe4000f8f40ff */
[----:B------:R-:W-:-:S02]  /*e4b0*/  LOP3.LUT R14, R8, 0xff, RZ, 0xc0, !PT ;  /* 0x000000ff080e7812 */ /* 0x000fc400078ec0ff */
[----:B------:R-:W-:Y:S01]  /*e4c0*/  LOP3.LUT R12, R12, 0xff, RZ, 0xc0, !PT ;  /* 0x000000ff0c0c7812 */ /* 0x000fe200078ec0ff */
[----:B------:R-:W-:Y:S01]  /*e4d0*/  LDS.U8 R8, [R18] ;  /* 0x0000000012087984 */ /* 0x000fe20000000000 */
[----:B------:R-:W-:Y:S02]  /*e4e0*/  LOP3.LUT R20, R11, 0xff, RZ, 0xc0, !PT ;  /* 0x000000ff0b147812 */ /* 0x000fe400078ec0ff */
[C---:B------:R-:W-:Y:S01]  /*e4f0*/  LOP3.LUT R3, R17.reuse, 0xff, RZ, 0xc0, !PT ;  /* 0x000000ff11037812 */ /* 0x040fe200078ec0ff */
[----:B------:R-:W-:Y:S01]  /*e500*/  LDS.U8 R14, [R14+UR4] ;  /* 0x000000040e0e7984 */ /* 0x000fe20008000000 */
[----:B------:R-:W-:Y:S02]  /*e510*/  LEA.HI R4, R17, UR4, RZ, 0x8 ;  /* 0x0000000411047c11 */ /* 0x000fe4000f8f40ff */
[----:B------:R-:W-:Y:S01]  /*e520*/  LOP3.LUT R24, R23, 0xff, RZ, 0xc0, !PT ;  /* 0x000000ff17187812 */ /* 0x000fe200078ec0ff */
[----:B------:R-:W-:Y:S01]  /*e530*/  LDS.U8 R0, [R0+UR4] ;  /* 0x0000000400007984 */ /* 0x000fe20008000000 */
[----:B------:R-:W-:-:S02]  /*e540*/  SHF.R.U32.HI R10, RZ, 0x8, R11 ;  /* 0x00000008ff0a7819 */ /* 0x000fc4000001160b */
[----:B------:R-:W-:Y:S01]  /*e550*/  LEA.HI R22, R11, UR4, RZ, 0x8 ;  /* 0x000000040b167c11 */ /* 0x000fe2000f8f40ff */
[----:B------:R-:W-:Y:S01]  /*e560*/  LDS.U8 R4, [R4] ;  /* 0x0000000004047984 */ /* 0x000fe20000000000 */
[----:B------:R-:W-:Y:S02]  /*e570*/  LOP3.LUT R17, R9, 0xff, RZ, 0xc0, !PT ;  /* 0x000000ff09117812 */ /* 0x000fe400078ec0ff */
[----:B------:R-:W-:Y:S01]  /*e580*/  LOP3.LUT R23, R21, 0xff, RZ, 0xc0, !PT ;  /* 0x000000ff15177812 */ /* 0x000fe200078ec0ff */
[----:B------:R-:W0:Y:S01]  /*e590*/  LDS.U8 R9, [R20+UR4] ;  /* 0x0000000414097984 */ /* 0x000e220008000000 */
[----:B------:R-:W-:Y:S02]  /*e5a0*/  LOP3.LUT R7, R7, 0xff, RZ, 0xc0, !PT ;  /* 0x000000ff07077812 */ /* 0x000fe400078ec0ff */
[----:B------:R-:W-:Y:S01]  /*e5b0*/  LOP3.LUT R11, R6, 0xff, RZ, 0xc0, !PT ;  /* 0x000000ff060b7812 */ /* 0x000fe200078ec0ff */
[----:B------:R-:W1:Y:S01]  /*e5c0*/  LDS.U8 R21, [R12+UR4] ;  /* 0x000000040c157984 */ /* 0x000e620008000000 */
[----:B------:R-:W-:-:S03]  /*e5d0*/  LOP3.LUT R10, R10, 0xff, RZ, 0xc0, !PT ;  /* 0x000000ff0a0a7812 */ /* 0x000fc600078ec0ff */
[----:B------:R-:W-:Y:S04]  /*e5e0*/  LDS.U8 R25, [R22] ;  /* 0x0000000016197984 */ /* 0x000fe80000000000 */
[----:B------:R-:W2:Y:S04]  /*e5f0*/  LDS.U8 R24, [R24+UR4] ;  /* 0x0000000418187984 */ /* 0x000ea80008000000 */
[----:B------:R-:W-:Y:S04]  /*e600*/  LDS.U8 R6, [R13] ;  /* 0x000000000d067984 */ /* 0x000fe80000000000 */
[----:B------:R-:W3:Y:S04]  /*e610*/  LDS.U8 R17, [R17+UR4] ;  /* 0x0000000411117984 */ /* 0x000ee80008000000 */
[----:B------:R-:W4:Y:S04]  /*e620*/  LDS.U8 R23, [R23+UR4] ;  /* 0x0000000417177984 */ /* 0x000f280008000000 */
[----:B------:R-:W4:Y:S04]  /*e630*/  LDS.U8 R7, [R7+UR4] ;  /* 0x0000000407077984 */ /* 0x000f280008000000 */
[----:B------:R-:W4:Y:S04]  /*e640*/  LDS.U8 R11, [R11+UR4] ;  /* 0x000000040b0b7984 */ /* 0x000f280008000000 */
[----:B------:R-:W4:Y:S04]  /*e650*/  LDS.U8 R10, [R10+UR4] ;  /* 0x000000040a0a7984 */ /* 0x000f280008000000 */
[----:B------:R-:W4:Y:S01]  /*e660*/  LDS.U8 R3, [R3+UR4] ;  /* 0x0000000403037984 */ /* 0x000f220008000000 */
[----:B0-----:R-:W-:-:S02]  /*e670*/  IMAD R14, R14, 0x100, R9 ;  /* 0x000001000e0e7824 */ /* 0x001fc400078e0209 */
[----:B-1----:R-:W-:Y:S01]  /*e680*/  IMAD R8, R8, 0x100, R21 ;  /* 0x0000010008087824 */ /* 0x002fe200078e0215 */
[----:B--2---:R-:W-:Y:S01]  /*e690*/  LEA R24, R25, R24, 0x8 ;  /* 0x0000001819187211 */ /* 0x004fe200078e40ff */
[----:B---3--:R-:W-:-:S03]  /*e6a0*/  IMAD R17, R6, 0x100, R17 ;  /* 0x0000010006117824 */ /* 0x008fc600078e0211 */
[----:B----4-:R-:W-:Y:S02]  /*e6b0*/  LEA R9, R8, R23, 0x8 ;  /* 0x0000001708097211 */ /* 0x010fe400078e40ff */
[----:B------:R-:W-:-:S03]  /*e6c0*/  LEA R7, R7, R14, 0x10 ;  /* 0x0000000e07077211 */ /* 0x000fc600078e80ff */
[----:B------:R-:W-:Y:S02]  /*e6d0*/  IMAD.U32 R9, R9, 0x100, R2 ;  /* 0x0000010009097824 */ /* 0x000fe400078e0002 */
[----:B------:R-:W-:Y:S02]  /*e6e0*/  IMAD R11, R24, 0x100, R11 ;  /* 0x00000100180b7824 */ /* 0x000fe400078e020b */
[----:B------:R-:W-:Y:S02]  /*e6f0*/  IMAD R10, R17, 0x100, R10 ;  /* 0x00000100110a7824 */ /* 0x000fe400078e020a */
[----:B------:R-:W-:Y:S02]  /*e700*/  IMAD.U32 R2, R11, 0x100, R0 ;  /* 0x000001000b027824 */ /* 0x000fe400078e0000 */
[----:B------:R-:W-:Y:S01]  /*e710*/  IMAD R4, R4, 0x1000000, R7 ;  /* 0x0100000004047824 */ /* 0x000fe200078e0207 */
[----:B------:R-:W-:Y:S02]  /*e720*/  LEA R0, R10, R3, 0x8 ;  /* 0x000000030a007211 */ /* 0x000fe400078e40ff */
[----:B------:R-:W-:-:S02]  /*e730*/  LOP3.LUT R9, R16, R9, RZ, 0x3c, !PT ;  /* 0x0000000910097212 */ /* 0x000fc400078e3cff */
[----:B------:R-:W-:Y:S02]  /*e740*/  LOP3.LUT R15, R15, R2, RZ, 0x3c, !PT ;  /* 0x000000020f0f7212 */ /* 0x000fe400078e3cff */
[----:B------:R-:W-:Y:S02]  /*e750*/  LOP3.LUT R5, R5, R0, RZ, 0x3c, !PT ;  /* 0x0000000005057212 */ /* 0x000fe400078e3cff */
[----:B------:R-:W-:Y:S01]  /*e760*/  LOP3.LUT R19, R19, R4, RZ, 0x3c, !PT ;  /* 0x0000000413137212 */ /* 0x000fe200078e3cff */
[----:B------:R-:W-:Y:S04]  /*e770*/  STG.E desc[UR10][R40.64+0x4], R9 ;  /* 0x0000040928007986 */ /* 0x000fe8000c10190a */
[----:B------:R-:W-:Y:S04]  /*e780*/  STG.E desc[UR10][R40.64+0x8], R15 ;  /* 0x0000080f28007986 */ /* 0x000fe8000c10190a */
[----:B------:R-:W-:Y:S04]  /*e790*/  STG.E desc[UR10][R40.64], R5 ;  /* 0x0000000528007986 */ /* 0x000fe8000c10190a */
[----:B------:R-:W-:Y:S01]  /*e7a0*/  STG.E desc[UR10][R40.64+0xc], R19 ;  /* 0x00000c1328007986 */ /* 0x000fe2000c10190a */
[----:B------:R-:W-:Y:S05]  /*e7b0*/  EXIT ;  /* 0x000000000000794d */ /* 0x000fea0003800000 */
.L_x_69:
[----:B------:R-:W-:Y:S01]  /*e7c0*/  IMAD.MOV.U32 R4, RZ, RZ, 0x7b777c63 ;  /* 0x7b777c63ff047424 */ /* 0x000fe200078e00ff */
        /* <DEDUP_REMOVED lines=19> */
[----:B------:R-:W-:Y:S01]  /*e900*/  IMAD.MOV.U32 R19, RZ, RZ, 0x75b227eb ;  /* 0x75b227ebff137424 */ /* 0x000fe200078e00ff */
[----:B------:R-:W-:Y:S01]  /*e910*/  MOV R26, 0x1d273a1d ;  /* 0x1d273a1d001a7802 */ /* 0x000fe20000000f00 */
[----:B------:R-:W-:Y:S01]  /*e920*/  IMAD.MOV.U32 R20, RZ, RZ, -0x13ecf333 ;  /* 0xec130ccdff147424 */ /* 0x000fe200078e00ff */
[C---:B------:R-:W-:Y:S01]  /*e930*/  IADD3 R37, PT, PT, R1.reuse, 0x610, RZ ;  /* 0x0000061001257810 */ /* 0x040fe20007ffe0ff */
[----:B------:R-:W-:Y:S01]  /*e940*/  IMAD.MOV.U32 R21, RZ, RZ, 0x1744975f ;  /* 0x1744975fff157424 */ /* 0x000fe200078e00ff */
[----:B------:R3:W-:Y:S01]  /*e950*/  STL.128 [R1+0x130], R16 ;  /* 0x0001301001007387 */ /* 0x0007e20000100c00 */
[----:B------:R-:W-:Y:S01]  /*e960*/  IMAD.MOV.U32 R23, RZ, RZ, 0x73195d64 ;  /* 0x73195d64ff177424 */ /* 0x000fe200078e00ff */
[----:B0-----:R-:W-:Y:S01]  /*e970*/  MOV R4, 0x1a2c8309 ;  /* 0x1a2c830900047802 */ /* 0x001fe20000000f00 */
[----:B------:R-:W-:Y:S01]  /*e980*/  IMAD.MOV.U32 R5, RZ, RZ, -0x5fa591e5 ;  /* 0xa05a6e1bff057424 */ /* 0x000fe200078e00ff */
[----:B------:R-:W-:Y:S01]  /*e990*/  MOV R7, 0x842fe329 ;  /* 0x842fe32900077802 */ /* 0x000fe20000000f00 */
        /* <DEDUP_REMOVED lines=9> */
[C---:B------:R-:W-:Y:S01]  /*ea30*/  IADD3 R39, PT, PT, R1.reuse, 0x1e20, RZ ;  /* 0x00001e2001277810 */ /* 0x040fe20007ffe0ff */
[----:B------:R-:W-:Y:S01]  /*ea40*/  IMAD.MOV.U32 R14, RZ, RZ, 0x7f02f945 ;  /* 0x7f02f945ff0e7424 */ /* 0x000fe200078e00ff */
[----:B---3--:R-:W-:Y:S01]  /*ea50*/  MOV R16, 0x8f40a351 ;  /* 0x8f40a35100107802 */ /* 0x008fe20000000f00 */
[----:B------:R-:W-:Y:S01]  /*ea60*/  IMAD.MOV.U32 R15, RZ, RZ, -0x5760c3b0 ;  /* 0xa89f3c50ff0f7424 */ /* 0x000fe200078e00ff */
[----:B------:R-:W-:Y:S01]  /*ea70*/  MOV R19, 0xd2f3ff10 ;  /* 0xd2f3ff1000137802 */ /* 0x000fe20000000f00 */
[----:B------:R-:W-:Y:S01]  /*ea80*/  IMAD.MOV.U32 R17, RZ, RZ, -0xac7626e ;  /* 0xf5389d92ff117424 */ /* 0x000fe200078e00ff */
[----:B------:R2:W-:Y:S01]  /*ea90*/  STL.128 [R1+0x150], R8 ;  /* 0x0001500801007387 */ /* 0x0005e20000100c00 */
[----:B------:R-:W-:Y:S01]  /*eaa0*/  IMAD.MOV.U32 R18, RZ, RZ, 0x21dab6bc ;  /* 0x21dab6bcff127424 */ /* 0x000fe200078e00ff */
[----:B------:R-:W-:Y:S01]  /*eab0*/  IADD3 R41, PT, PT, R1, 0x1220, RZ ;  /* 0x0000122001297810 */ /* 0x000fe20007ffe0ff */
[----:B------:R-:W-:Y:S01]  /*eac0*/  IMAD.MOV.U32 R25, RZ, RZ, -0x3ea7663f ;  /* 0xc15899c1ff197424 */ /* 0x000fe200078e00ff */
[----:B------:R3:W-:Y:S01]  /*ead0*/  STL.128 [R1+0x160], R12 ;  /* 0x0001600c01007387 */ /* 0x0007e20000100c00 */
[----:B0-----:R-:W-:Y:S01]  /*eae0*/  MOV R20, 0x66b53e70 ;  /* 0x66b53e7000147802 */ /* 0x001fe20000000f00 */
[----:B------:R-:W-:Y:S01]  /*eaf0*/  IMAD.MOV.U32 R21, RZ, RZ, 0xef60348 ;  /* 0x0ef60348ff157424 */ /* 0x000fe200078e00ff */
[----:B------:R-:W-:Y:S01]  /*eb00*/  MOV R23, 0x9e1dc186 ;  /* 0x9e1dc18600177802 */ /* 0x000fe20000000f00 */
[----:B-1----:R-:W-:Y:S01]  /*eb10*/  IMAD.MOV.U32 R4, RZ, RZ, -0x23b07ea0 ;  /* 0xdc4f8160ff047424 */ /* 0x002fe200078e00ff */
[----:B------:R-:W-:Y:S01]  /*eb20*/  MOV R5, 0x88902a22 ;  /* 0x88902a2200057802 */ /* 0x000fe20000000f00 */
[----:B------:R-:W-:Y:S01]  /*eb30*/  IMAD.MOV.U32 R6, RZ, RZ, 0x14b8ee46 ;  /* 0x14b8ee46ff067424 */ /* 0x000fe200078e00ff */
[----:B------:R0:W-:Y:S01]  /*eb40*/  STL.128 [R1+0x170], R16 ;  /* 0x0001701001007387 */ /* 0x0001e20000100c00 */
[----:B------:R-:W-:Y:S01]  /*eb50*/  IMAD.MOV.U32 R7, RZ, RZ, -0x24f4a122 ;  /* 0xdb0b5edeff077424 */ /* 0x000fe200078e00ff */
[----:B------:R-:W-:Y:S01]  /*eb60*/  UMOV UR4, URZ ;  /* 0x000000ff00047c82 */ /* 0x000fe20008000000 */
        /* <DEDUP_REMOVED lines=15> */
[----:B------:R-:W-:Y:S02]  /*ec60*/  IMAD.MOV.U32 R19, RZ, RZ, -0x757442b5 ;  /* 0x8a8bbd4bff137424 */ /* 0x000fe400078e00ff */
[----:B------:R-:W-:Y:S01]  /*ec70*/  IMAD.MOV.U32 R27, RZ, RZ, -0x6146d862 ;  /* 0x9eb9279eff1b7424 */ /* 0x000fe200078e00ff */
[----:B------:R3:W-:Y:S01]  /*ec80*/  STL.128 [R1+0x1d0], R20 ;  /* 0x0001d01401007387 */ /* 0x0007e20000100c00 */
[----:B------:R-:W-:-:S02]  /*ec90*/  VIADD R38, R1, 0xe10 ;  /* 0x00000e1001267836 */ /* 0x000fc40000000000 */
[----:B------:R-:W-:Y:S01]  /*eca0*/  VIADD R40, R1, 0x1a20 ;  /* 0x00001a2001287836 */ /* 0x000fe20000000000 */
[----:B-1----:R-:W-:Y:S01]  /*ecb0*/  MOV R6, 0xe9871e9b ;  /* 0xe9871e9b00067802 */ /* 0x002fe20000000f00 */
[----:B------:R-:W-:Y:S01]  /*ecc0*/  IMAD.MOV.U32 R4, RZ, RZ, 0x1198f8e1 ;  /* 0x1198f8e1ff047424 */ /* 0x000fe200078e00ff */
[----:B------:R1:W-:Y:S01]  /*ecd0*/  STL.128 [R1+0x1c0], R16 ;  /* 0x0001c01001007387 */ /* 0x0003e20000100c00 */
[----:B------:R-:W-:Y:S01]  /*ece0*/  IMAD.MOV.U32 R5, RZ, RZ, -0x6b712697 ;  /* 0x948ed969ff057424 */ /* 0x000fe200078e00ff */
[----:B--2---:R-:W-:Y:S01]  /*ecf0*/  MOV R9, 0x6842e6bf ;  /* 0x6842e6bf00097802 */ /* 0x004fe20000000f00 */
[----:B------:R-:W-:Y:S01]  /*ed00*/  IMAD.MOV.U32 R7, RZ, RZ, -0x20d7aa32 ;  /* 0xdf2855ceff077424 */ /* 0x000fe200078e00ff */
[----:B------:R-:W-:Y:S01]  /*ed10*/  STL.128 [R1+0x1970], R24 ;  /* 0x0019701801007387 */ /* 0x000fe20000100c00 */
[----:B------:R-:W-:Y:S01]  /*ed20*/  IMAD.MOV.U32 R8, RZ, RZ, 0xd89a18c ;  /* 0x0d89a18cff087424 */ /* 0x000fe200078e00ff */
[----:B0-----:R-:W-:Y:S01]  /*ed30*/  MOV R12, 0xc66363a5 ;  /* 0xc66363a5000c7802 */ /* 0x001fe20000000f00 */
[----:B------:R-:W-:Y:S01]  /*ed40*/  IMAD.MOV.U32 R10, RZ, RZ, 0xf2d9941 ;  /* 0x0f2d9941ff0a7424 */ /* 0x000fe200078e00ff */
[----:B------:R-:W-:Y:S01]  /*ed50*/  MOV R15, 0xf67b7b8d ;  /* 0xf67b7b8d000f7802 */ /* 0x000fe20000000f00 */
[----:B------:R-:W-:Y:S01]  /*ed60*/  IMAD.MOV.U32 R11, RZ, RZ, 0x16bb54b0 ;  /* 0x16bb54b0ff0b7424 */ /* 0x000fe200078e00ff */
[----:B---3--:R-:W-:Y:S01]  /*ed70*/  MOV R21, 0x2010103 ;  /* 0x0201010300157802 */ /* 0x008fe20000000f00 */
[----:B------:R-:W-:Y:S01]  /*ed80*/  IMAD.MOV.U32 R13, RZ, RZ, -0x783837c ;  /* 0xf87c7c84ff0d7424 */ /* 0x000fe200078e00ff */
[----:B------:R0:W-:Y:S01]  /*ed90*/  STL.128 [R1+0x1e0], R4 ;  /* 0x0001e00401007387 */ /* 0x0001e20000100c00 */
[----:B------:R-:W-:-:S02]  /*eda0*/  IMAD.MOV.U32 R14, RZ, RZ, -0x11888867 ;  /* 0xee777799ff0e7424 */ /* 0x000fc400078e00ff */
[----:B------:R-:W-:Y:S01]  /*edb0*/  IMAD.MOV.U32 R20, RZ, RZ, 0x60303050 ;  /* 0x60303050ff147424 */ /* 0x000fe200078e00ff */
[----:B-1----:R-:W-:Y:S01]  /*edc0*/  MOV R18, 0xde6f6fb1 ;  /* 0xde6f6fb100127802 */ /* 0x002fe20000000f00 */
[----:B------:R-:W-:Y:S01]  /*edd0*/  IMAD.MOV.U32 R16, RZ, RZ, -0xd0df3 ;  /* 0xfff2f20dff107424 */ /* 0x000fe200078e00ff */
[----:B------:R1:W-:Y:S01]  /*ede0*/  STL.128 [R1+0x1f0], R8 ;  /* 0x0001f00801007387 */ /* 0x0003e20000100c00 */
[----:B------:R-:W-:Y:S02]  /*edf0*/  IMAD.MOV.U32 R17, RZ, RZ, -0x29949443 ;  /* 0xd66b6bbdff117424 */ /* 0x000fe400078e00ff */
[----:B------:R-:W-:Y:S01]  /*ee00*/  IMAD.MOV.U32 R19, RZ, RZ, -0x6e3a3aac ;  /* 0x91c5c554ff137424 */ /* 0x000fe200078e00ff */
[----:B------:R2:W-:Y:S01]  /*ee10*/  STL.128 [R1+0x600], R12 ;  /* 0x0006000c01007387 */ /* 0x0005e20000100c00 */
[----:B------:R-:W-:Y:S02]  /*ee20*/  IMAD.MOV.U32 R22, RZ, RZ, -0x31989857 ;  /* 0xce6767a9ff167424 */ /* 0x000fe400078e00ff */
[----:B------:R-:W-:Y:S01]  /*ee30*/  IMAD.MOV.U32 R23, RZ, RZ, 0x562b2b7d ;  /* 0x562b2b7dff177424 */ /* 0x000fe200078e00ff */
[----:B------:R3:W-:Y:S01]  /*ee40*/  STL.128 [R1+0x610], R16 ;  /* 0x0006101001007387 */ /* 0x0007e20000100c00 */
[----:B------:R-:W-:Y:S01]  /*ee50*/  IMAD.MOV.U32 R42, RZ, RZ, RZ ;  /* 0x000000ffff2a7224 */ /* 0x000fe200078e00ff */
        /* <DEDUP_REMOVED lines=9> */
[----:B------:R-:W-:Y:S01]  /*eef0*/  IMAD.MOV.U32 R11, RZ, RZ, -0x5828279 ;  /* 0xfa7d7d87ff0b7424 */ /* 0x000fe200078e00ff */
[----:B--2---:R-:W-:Y:S01]  /*ef00*/  MOV R13, 0xb25959eb ;  /* 0xb25959eb000d7802 */ /* 0x004fe20000000f00 */
[----:B------:R-:W-:-:S02]  /*ef10*/  IMAD.MOV.U32 R12, RZ, RZ, -0x100505eb ;  /* 0xeffafa15ff0c7424 */ /* 0x000fc400078e00ff */
[----:B------:R-:W-:Y:S01]  /*ef20*/  IMAD.MOV.U32 R14, RZ, RZ, -0x71b8b837 ;  /* 0x8e4747c9ff0e7424 */ /* 0x000fe200078e00ff */
[----:B---3--:R-:W-:Y:S01]  /*ef30*/  MOV R16, 0x41adadec ;  /* 0x41adadec00107802 */ /* 0x008fe20000000f00 */
[----:B------:R-:W-:Y:S01]  /*ef40*/  IMAD.MOV.U32 R15, RZ, RZ, -0x40f0ff5 ;  /* 0xfbf0f00bff0f7424 */ /* 0x000fe200078e00ff */
        /* <DEDUP_REMOVED lines=52> */
[----:B------:R-:W-:Y:S01]  /*f290*/  IMAD.MOV.U32 R17, RZ, RZ, 0x1d83839e ;  /* 0x1d83839eff117424 */ /* 0x000fe200078e00ff */
        /* <DEDUP_REMOVED lines=20> */
[----:B------:R-:W-:Y:S01]  /*f3e0*/  IMAD.MOV.U32 R14, RZ, RZ, RZ ;  /* 0x000000ffff0e7224 */ /* 0x000fe200078e00ff */
[----:B------:R3:W-:Y:S01]  /*f3f0*/  STL.128 [R1+0x730], R8 ;  /* 0x0007300801007387 */ /* 0x0007e20000100c00 */
[----:B-1----:R-:W-:Y:S01]  /*f400*/  MOV R16, 0x40202060 ;  /* 0x4020206000107802 */ /* 0x002fe20000000f00 */
[----:B------:R-:W-:Y:S01]  /*f410*/  IMAD.MOV.U32 R17, RZ, RZ, -0x1c0303e1 ;  /* 0xe3fcfc1fff117424 */ /* 0x000fe200078e00ff */
        /* <DEDUP_REMOVED lines=23> */
[----:B------:R2:W-:Y:S01]  /*f590*/  STL.128 [R1+0x780], R8 ;  /* 0x0007800801007387 */ /* 0x0005e20000100c00 */
[----:B------:R-:W-:-:S02]  /*f5a0*/  IMAD.MOV.U32 R16, RZ, RZ, -0x75baba31 ;  /* 0x8a4545cfff107424 */ /* 0x000fc400078e00ff */
[----:B------:R-:W-:Y:S01]  /*f5b0*/  IMAD.MOV.U32 R18, RZ, RZ, 0x4020206 ;  /* 0x04020206ff127424 */ /* 0x000fe200078e00ff */
[----:B------:R3:W-:Y:S01]  /*f5c0*/  STL.128 [R1+0x790], R12 ;  /* 0x0007900c01007387 */ /* 0x0007e20000100c00 */
[----:B------:R-:W-:Y:S01]  /*f5d0*/  IMAD.MOV.U32 R19, RZ, RZ, -0x180807f ;  /* 0xfe7f7f81ff137424 */ /* 0x000fe200078e00ff */
[----:B0-----:R-:W-:Y:S01]  /*f5e0*/  MOV R20, 0xa05050f0 ;  /* 0xa05050f000147802 */ /* 0x001fe20000000f00 */
[----:B------:R-:W-:Y:S01]  /*f5f0*/  IMAD.MOV.U32 R21, RZ, RZ, 0x783c3c44 ;  /* 0x783c3c44ff157424 */ /* 0x000fe200078e00ff */
[----:B------:R-:W-:Y:S01]  /*f600*/  MOV R23, 0x4ba8a8e3 ;  /* 0x4ba8a8e300177802 */ /* 0x000fe20000000f00 */
        /* <DEDUP_REMOVED lines=14> */
[----:B------:R-:W-:-:S02]  /*f6f0*/  IMAD.MOV.U32 R13, RZ, RZ, 0x77b6b6c1 ;  /* 0x77b6b6c1ff0d7424 */ /* 0x000fc400078e00ff */
[----:B------:R-:W-:Y:S01]  /*f700*/  IMAD.MOV.U32 R14, RZ, RZ, -0x5025258b ;  /* 0xafdada75ff0e7424 */ /* 0x000fe200078e00ff */
[----:B------:R3:W-:Y:S01]  /*f710*/  STL.128 [R1+0x7d0], R8 ;  /* 0x0007d00801007387 */ /* 0x0007e20000100c00 */
[----:B0-----:R-:W-:Y:S01]  /*f720*/  IMAD.MOV.U32 R16, RZ, RZ, 0x20101030 ;  /* 0x20101030ff107424 */ /* 0x001fe200078e00ff */
[----:B------:R-:W-:Y:S01]  /*f730*/  MOV R18, 0xfdf3f30e ;  /* 0xfdf3f30e00127802 */ /* 0x000fe20000000f00 */
[----:B------:R-:W-:Y:S01]  /*f740*/  IMAD.MOV.U32 R17, RZ, RZ, -0x1a0000e6 ;  /* 0xe5ffff1aff117424 */ /* 0x000fe200078e00ff */
[----:B------:R0:W-:Y:S01]  /*f750*/  STL.128 [R1+0x7e0], R12 ;  /* 0x0007e00c01007387 */ /* 0x0001e20000100c00 */
[----:B------:R-:W-:Y:S01]  /*f760*/  IMAD.MOV.U32 R19, RZ, RZ, -0x402d2d93 ;  /* 0xbfd2d26dff137424 */ /* 0x000fe200078e00ff */
[----:B-1----:R-:W-:Y:S01]  /*f770*/  MOV R21, 0x180c0c14 ;  /* 0x180c0c1400157802 */ /* 0x002fe20000000f00 */
[----:B------:R-:W-:Y:S02]  /*f780*/  IMAD.MOV.U32 R20, RZ, RZ, -0x7e3232b4 ;  /* 0x81cdcd4cff147424 */ /* 0x000fe400078e00ff */
[----:B------:R-:W-:Y:S01]  /*f790*/  IMAD.MOV.U32 R22, RZ, RZ, 0x26131335 ;  /* 0x26131335ff167424 */ /* 0x000fe200078e00ff */
        /* <DEDUP_REMOVED lines=13> */
[----:B------:R-:W-:-:S02]  /*f870*/  IMAD.MOV.U32 R12, RZ, RZ, -0x379b9b54 ;  /* 0xc86464acff0c7424 */ /* 0x000fc400078e00ff */
[----:B------:R-:W-:Y:S01]  /*f880*/  IMAD.MOV.U32 R14, RZ, RZ, 0x3219192b ;  /* 0x3219192bff0e7424 */ /* 0x000fe200078e00ff */
[----:B-1----:R-:W-:Y:S01]  /*f890*/  MOV R16, 0xc06060a0 ;  /* 0xc06060a000107802 */ /* 0x002fe20000000f00 */
[----:B------:R-:W-:Y:S01]  /*f8a0*/  IMAD.MOV.U32 R15, RZ, RZ, -0x198c8c6b ;  /* 0xe6737395ff0f7424 */ /* 0x000fe200078e00ff */
[----:B------:R-:W-:Y:S01]  /*f8b0*/  MOV R19, 0xa3dcdc7f ;  /* 0xa3dcdc7f00137802 */ /* 0x000fe20000000f00 */
[----:B------:R-:W-:Y:S01]  /*f8c0*/  IMAD.MOV.U32 R17, RZ, RZ, 0x19818198 ;  /* 0x19818198ff117424 */ /* 0x000fe200078e00ff */
        /* <DEDUP_REMOVED lines=34> */
[----:B------:R-:W-:Y:S01]  /*faf0*/  IMAD.MOV.U32 R5, RZ, RZ, 0x319595a4 ;  /* 0x319595a4ff057424 */ /* 0x000fe200078e00ff */
[----:B--2---:R-:W-:Y:S01]  /*fb00*/  MOV R9, 0x8bc8c843 ;  /* 0x8bc8c84300097802 */ /* 0x004fe20000000f00 */
[----:B------:R-:W-:Y:S01]  /*fb10*/  IMAD.MOV.U32 R7, RZ, RZ, -0xd868675 ;  /* 0xf279798bff077424 */ /* 0x000fe200078e00ff */
[----:B------:R1:W-:Y:S01]  /*fb20*/  STL.128 [R1+0x890], R16 ;  /* 0x0008901001007387 */ /* 0x0003e20000100c00 */
[----:B------:R-:W-:-:S02]  /*fb30*/  IMAD.MOV.U32 R8, RZ, RZ, -0x2a1818ce ;  /* 0xd5e7e732ff087424 */ /* 0x000fc400078e00ff */
        /* <DEDUP_REMOVED lines=60> */
[----:B------:R-:W-:Y:S02]  /*ff00*/  IMAD.MOV.U32 R16, RZ, RZ, -0x261e1ec8 ;  /* 0xd9e1e138ff107424 */ /* 0x000fe400078e00ff */
        /* <DEDUP_REMOVED lines=8> */
[----:B------:R-:W-:Y:S01]  /*ff90*/  IMAD.MOV.U32 R4, RZ, RZ, 0x2d9b9bb6 ;  /* 0x2d9b9bb6ff047424 */ /* 0x000fe200078e00ff */
        /* <DEDUP_REMOVED lines=12> */
[----:B------:R-:W-:Y:S02]  /*10060*/  IMAD.MOV.U32 R14, RZ, RZ, 0x9898980 ;  /* 0x09898980ff0e7424 */ /* 0x000fe400078e00ff */
        /* <DEDUP_REMOVED lines=20> */
[----:B------:R-:W-:Y:S01]  /*101b0*/  IMAD.MOV.U32 R11, RZ, RZ, -0x72098485 ;  /* 0x8df67b7bff0b7424 */ /* 0x000fe200078e00ff */
[----:B0-----:R-:W-:Y:S01]  /*101c0*/  MOV R13, 0xbdd66b6b ;  /* 0xbdd66b6b000d7802 */ /* 0x001fe20000000f00 */
[----:B------:R-:W-:-:S02]  /*101d0*/  IMAD.MOV.U32 R12, RZ, RZ, 0xdfff2f2 ;  /* 0x0dfff2f2ff0c7424 */ /* 0x000fc400078e00ff */
        /* <DEDUP_REMOVED lines=9> */
[----:B------:R-:W-:Y:S01]  /*10270*/  IMAD.MOV.U32 R21, RZ, RZ, 0x62b5d7d7 ;  /* 0x62b5d7d7ff157424 */ /* 0x000fe200078e00ff */
[----:B--2---:R-:W-:Y:S01]  /*10280*/  MOV R4, 0x458fcaca ;  /* 0x458fcaca00047802 */ /* 0x004fe20000000f00 */
[----:B------:R-:W-:Y:S01]  /*10290*/  IMAD.MOV.U32 R23, RZ, RZ, -0x6513898a ;  /* 0x9aec7676ff177424 */ /* 0x000fe200078e00ff */
[----:B------:R-:W-:Y:S01]  /*102a0*/  MOV R6, 0x4089c9c9 ;  /* 0x4089c9c900067802 */ /* 0x000fe20000000f00 */
[----:B------:R-:W-:Y:S01]  /*102b0*/  IMAD.MOV.U32 R5, RZ, RZ, -0x62e07d7e ;  /* 0x9d1f8282ff057424 */ /* 0x000fe200078e00ff */
[----:B------:R1:W-:Y:S01]  /*102c0*/  STL.128 [R1+0xe10], R12 ;  /* 0x000e100c01007387 */ /* 0x0003e20000100c00 */
[----:B------:R-:W-:-:S03]  /*102d0*/  IMAD.MOV.U32 R7, RZ, RZ, -0x78058283 ;  /* 0x87fa7d7dff077424 */ /* 0x000fc600078e00ff */
[----:B------:R2:W-:Y:S01]  /*102e0*/  STL.128 [R1+0xe20], R16 ;  /* 0x000e201001007387 */ /* 0x0005e20000100c00 */
[----:B0-----:R-:W-:Y:S01]  /*102f0*/  MOV R8, 0x15effafa ;  /* 0x15effafa00087802 */ /* 0x001fe20000000f00 */
[----:B------:R-:W-:Y:S01]  /*10300*/  IMAD.MOV.U32 R9, RZ, RZ, -0x144da6a7 ;  /* 0xebb25959ff097424 */ /* 0x000fe200078e00ff */
[----:B------:R-:W-:Y:S01]  /*10310*/  MOV R10, 0xc98e4747 ;  /* 0xc98e4747000a7802 */ /* 0x000fe20000000f00 */
[----:B------:R-:W-:Y:S01]  /*10320*/  IMAD.MOV.U32 R11, RZ, RZ, 0xbfbf0f0 ;  /* 0x0bfbf0f0ff0b7424 */ /* 0x000fe200078e00ff */
        /* <DEDUP_REMOVED lines=9> */
[----:B------:R1:W-:Y:S01]  /*103c0*/  STL.128 [R1+0xe40], R4 ;  /* 0x000e400401007387 */ /* 0x0003e20000100c00 */
[----:B0-----:R-:W-:Y:S01]  /*103d0*/  MOV R20, 0xc275b7b7 ;  /* 0xc275b7b700147802 */ /* 0x001fe20000000f00 */
        /* <DEDUP_REMOVED lines=8> */
[----:B------:R-:W-:Y:S01]  /*10460*/  IMAD.MOV.U32 R7, RZ, RZ, 0x4f83cccc ;  /* 0x4f83ccccff077424 */ /* 0x000fe200078e00ff */
[----:B------:R1:W-:Y:S01]  /*10470*/  STL.128 [R1+0xe70], R16 ;  /* 0x000e701001007387 */ /* 0x0003e20000100c00 */
[----:B0-----:R-:W-:Y:S01]  /*10480*/  MOV R8, 0x5c683434 ;  /* 0x5c68343400087802 */ /* 0x001fe20000000f00 */
[----:B------:R-:W-:Y:S01]  /*10490*/  IMAD.MOV.U32 R9, RZ, RZ, -0xbae5a5b ;  /* 0xf451a5a5ff097424 */ /* 0x000fe200078e00ff */
[----:B------:R-:W-:Y:S01]  /*104a0*/  MOV R10, 0x34d1e5e5 ;  /* 0x34d1e5e5000a7802 */ /* 0x000fe20000000f00 */
[----:B------:R-:W-:Y:S01]  /*104b0*/  IMAD.MOV.U32 R11, RZ, RZ, 0x8f9f1f1 ;  /* 0x08f9f1f1ff0b7424 */ /* 0x000fe200078e00ff */
[----:B------:R0:W-:Y:S01]  /*104c0*/  STL.128 [R1+0xe80], R20 ;  /* 0x000e801401007387 */ /* 0x0001e20000100c00 */
[----:B--2---:R-:W-:Y:S01]  /*104d0*/  MOV R12, 0x93e27171 ;  /* 0x93e27171000c7802 */ /* 0x004fe20000000f00 */
[----:B------:R-:W-:Y:S01]  /*104e0*/  IMAD.MOV.U32 R13, RZ, RZ, 0x73abd8d8 ;  /* 0x73abd8d8ff0d7424 */ /* 0x000fe200078e00ff */
[----:B------:R-:W-:Y:S01]  /*104f0*/  MOV R14, 0x53623131 ;  /* 0x53623131000e7802 */ /* 0x000fe20000000f00 */
[----:B------:R-:W-:Y:S01]  /*10500*/  IMAD.MOV.U32 R15, RZ, RZ, 0x3f2a1515 ;  /* 0x3f2a1515ff0f7424 */ /* 0x000fe200078e00ff */
        /* <DEDUP_REMOVED lines=9> */
[----:B------:R-:W-:Y:S01]  /*105a0*/  IMAD.MOV.U32 R23, RZ, RZ, -0x4ad06566 ;  /* 0xb52f9a9aff177424 */ /* 0x000fe200078e00ff */
        /* <DEDUP_REMOVED lines=9> */
[----:B------:R-:W-:Y:S01]  /*10640*/  IMAD.MOV.U32 R11, RZ, RZ, -0x60158a8b ;  /* 0x9fea7575ff0b7424 */ /* 0x000fe200078e00ff */
[----:B------:R1:W-:Y:S01]  /*10650*/  STL.128 [R1+0xed0], R20 ;  /* 0x000ed01401007387 */ /* 0x0003e20000100c00 */
[----:B0-----:R-:W-:Y:S01]  /*10660*/  MOV R12, 0x1b120909 ;  /* 0x1b120909000c7802 */ /* 0x001fe20000000f00 */
[----:B------:R-:W-:Y:S01]  /*10670*/  IMAD.MOV.U32 R13, RZ, RZ, -0x61e27c7d ;  /* 0x9e1d8383ff0d7424 */ /* 0x000fe200078e00ff */
[----:B------:R-:W-:Y:S01]  /*10680*/  MOV R14, 0x74582c2c ;  /* 0x74582c2c000e7802 */ /* 0x000fe20000000f00 */
[----:B------:R-:W-:Y:S01]  /*10690*/  IMAD.MOV.U32 R15, RZ, RZ, 0x2e341a1a ;  /* 0x2e341a1aff0f7424 */ /* 0x000fe200078e00ff */
[----:B------:R0:W-:Y:S01]  /*106a0*/  STL.128 [R1+0xee0], R4 ;  /* 0x000ee00401007387 */ /* 0x0001e20000100c00 */
[----:B--2---:R-:W-:Y:S01]  /*106b0*/  MOV R16, 0x2d361b1b ;  /* 0x2d361b1b00107802 */ /* 0x004fe20000000f00 */
        /* <DEDUP_REMOVED lines=8> */
[----:B------:R1:W-:Y:S01]  /*10740*/  STL.128 [R1+0xf00], R12 ;  /* 0x000f000c01007387 */ /* 0x0003e20000100c00 */
[----:B0-----:R-:W-:Y:S01]  /*10750*/  MOV R4, 0x7b522929 ;  /* 0x7b52292900047802 */ /* 0x001fe20000000f00 */
[----:B------:R-:W-:Y:S01]  /*10760*/  IMAD.MOV.U32 R5, RZ, RZ, 0x3edde3e3 ;  /* 0x3edde3e3ff057424 */ /* 0x000fe200078e00ff */
[----:B------:R-:W-:Y:S01]  /*10770*/  MOV R6, 0x715e2f2f ;  /* 0x715e2f2f00067802 */ /* 0x000fe20000000f00 */
[----:B------:R-:W-:Y:S01]  /*10780*/  IMAD.MOV.U32 R7, RZ, RZ, -0x68ec7b7c ;  /* 0x97138484ff077424 */ /* 0x000fe200078e00ff */
[----:B------:R0:W-:Y:S01]  /*10790*/  STL.128 [R1+0xf10], R16 ;  /* 0x000f101001007387 */ /* 0x0001e20000100c00 */
[----:B--2---:R-:W-:Y:S01]  /*107a0*/  MOV R8, 0xf5a65353 ;  /* 0xf5a6535300087802 */ /* 0x004fe20000000f00 */
[----:B------:R-:W-:Y:S01]  /*107b0*/  IMAD.MOV.U32 R9, RZ, RZ, 0x68b9d1d1 ;  /* 0x68b9d1d1ff097424 */ /* 0x000fe200078e00ff */
[----:B------:R-:W-:Y:S01]  /*107c0*/  MOV R11, 0x2cc1eded ;  /* 0x2cc1eded000b7802 */ /* 0x000fe20000000f00 */
[----:B------:R-:W-:Y:S01]  /*107d0*/  IMAD.MOV.U32 R10, RZ, RZ, RZ ;  /* 0x000000ffff0a7224 */ /* 0x000fe200078e00ff */
        /* <DEDUP_REMOVED lines=39> */
[----:B------:R-:W-:Y:S01]  /*10a50*/  IMAD.MOV.U32 R23, RZ, RZ, -0x75fa7071 ;  /* 0x8a058f8fff177424 */ /* 0x000fe200078e00ff */
[----:B------:R0:W-:Y:S01]  /*10a60*/  STL.128 [R1+0xfa0], R12 ;  /* 0x000fa00c01007387 */ /* 0x0001e20000100c00 */
[----:B--2---:R-:W-:Y:S01]  /*10a70*/  MOV R4, 0xad3f9292 ;  /* 0xad3f929200047802 */ /* 0x004fe20000000f00 */
[----:B------:R-:W-:Y:S01]  /*10a80*/  IMAD.MOV.U32 R5, RZ, RZ, -0x43de6263 ;  /* 0xbc219d9dff057424 */ /* 0x000fe200078e00ff */
[----:B------:R-:W-:Y:S01]  /*10a90*/  MOV R6, 0x48703838 ;  /* 0x4870383800067802 */ /* 0x000fe20000000f00 */
[----:B------:R-:W-:Y:S01]  /*10aa0*/  IMAD.MOV.U32 R7, RZ, RZ, 0x4f1f5f5 ;  /* 0x04f1f5f5ff077424 */ /* 0x000fe200078e00ff */
[----:B------:R2:W-:Y:S01]  /*10ab0*/  STL.128 [R1+0xfb0], R16 ;  /* 0x000fb01001007387 */ /* 0x0005e20000100c00 */
[----:B-1----:R-:W-:Y:S01]  /*10ac0*/  MOV R8, 0xdf63bcbc ;  /* 0xdf63bcbc00087802 */ /* 0x002fe20000000f00 */
        /* <DEDUP_REMOVED lines=272> */
[----:B------:R-:W-:Y:S01]  /*11bd0*/  IMAD.MOV.U32 R6, RZ, RZ, RZ ;  /* 0x000000ffff067224 */ /* 0x000fe200078e00ff */
        /* <DEDUP_REMOVED lines=180> */
[----:B------:R1:W-:Y:S04]  /*12720*/  STL.128 [R1+0x1960], R20 ;  /* 0x0019601401007387 */ /* 0x0003e80000100c00 */
[----:B------:R3:W-:Y:S01]  /*12730*/  STL.128 [R1+0x1980], R4 ;  /* 0x0019800401007387 */ /* 0x0007e20000100c00 */
[----:B0-----:R-:W-:Y:S01]  /*12740*/  MOV R12, 0x8c8f038c ;  /* 0x8c8f038c000c7802 */ /* 0x001fe20000000f00 */
[----:B------:R-:W-:Y:S01]  /*12750*/  IMAD.MOV.U32 R13, RZ, RZ, -0x5e07a65f ;  /* 0xa1f859a1ff0d7424 */ /* 0x000fe200078e00ff */
[----:B------:R-:W-:Y:S01]  /*12760*/  MOV R14, 0x89800989 ;  /* 0x89800989000e7802 */ /* 0x000fe20000000f00 */
[----:B------:R0:W-:Y:S01]  /*12770*/  STL.128 [R1+0x1990], R8 ;  /* 0x0019900801007387 */ /* 0x0001e20000100c00 */
[----:B------:R-:W-:Y:S01]  /*12780*/  IMAD.MOV.U32 R15, RZ, RZ, 0xd171a0d ;  /* 0x0d171a0dff0f7424 */ /* 0x000fe200078e00ff */
        /* <DEDUP_REMOVED lines=9> */
[----:B---3--:R-:W-:Y:S01]  /*12820*/  MOV R4, 0x9bb62d9b ;  /* 0x9bb62d9b00047802 */ /* 0x008fe20000000f00 */
[----:B------:R-:W-:Y:S01]  /*12830*/  IMAD.MOV.U32 R5, RZ, RZ, 0x1e223c1e ;  /* 0x1e223c1eff057424 */ /* 0x000fe200078e00ff */
[----:B------:R-:W-:Y:S01]  /*12840*/  MOV R6, 0x87921587 ;  /* 0x8792158700067802 */ /* 0x000fe20000000f00 */
[----:B------:R-:W-:Y:S01]  /*12850*/  IMAD.MOV.U32 R7, RZ, RZ, -0x16df3617 ;  /* 0xe920c9e9ff077424 */ /* 0x000fe200078e00ff */
[----:B0-----:R-:W-:Y:S01]  /*12860*/  MOV R8, 0xce4987ce ;  /* 0xce4987ce00087802 */ /* 0x001fe20000000f00 */
[----:B------:R-:W-:Y:S01]  /*12870*/  IMAD.MOV.U32 R9, RZ, RZ, 0x55ffaa55 ;  /* 0x55ffaa55ff097424 */ /* 0x000fe200078e00ff */
[----:B------:R-:W-:Y:S01]  /*12880*/  MOV R10, 0x28785028 ;  /* 0x28785028000a7802 */ /* 0x000fe20000000f00 */
[----:B------:R-:W-:Y:S01]  /*12890*/  IMAD.MOV.U32 R11, RZ, RZ, -0x20855a21 ;  /* 0xdf7aa5dfff0b7424 */ /* 0x000fe200078e00ff */
[----:B------:R0:W-:Y:S01]  /*128a0*/  STL.128 [R1+0x19a0], R4 ;  /* 0x0019a00401007387 */ /* 0x0001e20000100c00 */
[----:B--2---:R-:W-:Y:S01]  /*128b0*/  MOV R12, 0xf2f20dff ;  /* 0xf2f20dff000c7802 */ /* 0x004fe20000000f00 */
[----:B------:R-:W-:-:S02]  /*128c0*/  IMAD.MOV.U32 R13, RZ, RZ, 0x6b6bbdd6 ;  /* 0x6b6bbdd6ff0d7424 */ /* 0x000fc400078e00ff */
[----:B------:R1:W-:Y:S01]  /*128d0*/  STL.128 [R1+0x19b0], R8 ;  /* 0x0019b00801007387 */ /* 0x0003e20000100c00 */
[----:B------:R-:W-:Y:S01]  /*128e0*/  MOV R14, 0x6f6fb1de ;  /* 0x6f6fb1de000e7802 */ /* 0x000fe20000000f00 */
[----:B------:R-:W-:Y:S02]  /*128f0*/  IMAD.MOV.U32 R15, RZ, RZ, -0x3a3aab6f ;  /* 0xc5c55491ff0f7424 */ /* 0x000fe400078e00ff */
        /* <DEDUP_REMOVED lines=9> */
[----:B------:R-:W-:Y:S01]  /*12990*/  IMAD.MOV.U32 R11, RZ, RZ, 0x7b7b8df6 ;  /* 0x7b7b8df6ff0b7424 */ /* 0x000fe200078e00ff */
[----:B--2---:R-:W-:Y:S01]  /*129a0*/  MOV R16, 0x30305060 ;  /* 0x3030506000107802 */ /* 0x004fe20000000f00 */
[----:B------:R-:W-:Y:S01]  /*129b0*/  IMAD.MOV.U32 R17, RZ, RZ, 0x1010302 ;  /* 0x01010302ff117424 */ /* 0x000fe200078e00ff */
[----:B------:R-:W-:Y:S01]  /*129c0*/  MOV R18, 0x6767a9ce ;  /* 0x6767a9ce00127802 */ /* 0x000fe20000000f00 */
[----:B------:R-:W-:Y:S01]  /*129d0*/  IMAD.MOV.U32 R19, RZ, RZ, 0x2b2b7d56 ;  /* 0x2b2b7d56ff137424 */ /* 0x000fe200078e00ff */
        /* <DEDUP_REMOVED lines=17> */
[----:B--2---:R-:W-:Y:S01]  /*12af0*/  MOV R12, 0xadadec41 ;  /* 0xadadec41000c7802 */ /* 0x004fe20000000f00 */
[----:B------:R-:W-:Y:S01]  /*12b00*/  IMAD.MOV.U32 R13, RZ, RZ, -0x2b2b984d ;  /* 0xd4d467b3ff0d7424 */ /* 0x000fe200078e00ff */
[----:B------:R-:W-:Y:S01]  /*12b10*/  MOV R14, 0xa2a2fd5f ;  /* 0xa2a2fd5f000e7802 */ /* 0x000fe20000000f00 */
[----:B------:R-:W-:Y:S01]  /*12b20*/  IMAD.MOV.U32 R15, RZ, RZ, -0x505015bb ;  /* 0xafafea45ff0f7424 */ /* 0x000fe200078e00ff */
[----:B---3--:R-:W-:Y:S01]  /*12b30*/  MOV R16, 0x9c9cbf23 ;  /* 0x9c9cbf2300107802 */ /* 0x008fe20000000f00 */
[----:B------:R-:W-:Y:S01]  /*12b40*/  IMAD.MOV.U32 R17, RZ, RZ, -0x5b5b08ad ;  /* 0xa4a4f753ff117424 */ /* 0x000fe200078e00ff */
[----:B------:R-:W-:Y:S01]  /*12b50*/  MOV R18, 0x727296e4 ;  /* 0x727296e400127802 */ /* 0x000fe20000000f00 */
[----:B------:R-:W-:Y:S01]  /*12b60*/  IMAD.MOV.U32 R19, RZ, RZ, -0x3f3fa465 ;  /* 0xc0c05b9bff137424 */ /* 0x000fe200078e00ff */
[----:B----4-:R-:W-:Y:S01]  /*12b70*/  MOV R20, 0xb7b7c275 ;  /* 0xb7b7c27500147802 */ /* 0x010fe20000000f00 */
        /* <DEDUP_REMOVED lines=282> */
[----:B------:R0:W-:Y:S02]  /*13d20*/  STL.128 [R1+0x21f0], R20 ;  /* 0x0021f01401007387 */ /* 0x0001e40000100c00 */
.L_x_74:
[C---:B------:R-:W-:Y:S01]  /*13d30*/  IADD3 R43, PT, PT, R1.reuse, R42, RZ ;  /* 0x0000002a012b7210 */ /* 0x040fe20007ffe0ff */
[----:B0-----:R-:W2:Y:S04]  /*13d40*/  LDL.128 R20, [R39+-0x20] ;  /* 0xffffe00027147983 */ /* 0x001ea80000100c00 */
[----:B------:R-:W3:Y:S04]  /*13d50*/  LDL.128 R8, [R43+0x600] ;  /* 0x000600002b087983 */ /* 0x000ee80000100c00 */
[----:B------:R-:W4:Y:S04]  /*13d60*/  LDL.128 R12, [R43+0xe00] ;  /* 0x000e00002b0c7983 */ /* 0x000f280000100c00 */
[----:B------:R-:W5:Y:S01]  /*13d70*/  LDL.128 R16, [R43+0x1600] ;  /* 0x001600002b107983 */ /* 0x000f620000100c00 */
[----:B------:R-:W-:-:S06]  /*13d80*/  VIADD R4, R1, UR4 ;  /* 0x0000000401047c36 */ /* 0x000fcc0008000000 */
        /* <DEDUP_REMOVED lines=28> */
[----:B------:R-:W-:Y:S01]  /*13f50*/  IADD3 R42, PT, PT, R42, 0x40, RZ ;  /* 0x000000402a2a7810 */ /* 0x000fe20007ffe0ff */
        /* <DEDUP_REMOVED lines=9> */
[----:B------:R-:W1:Y:S01]  /*13ff0*/  LDCU.64 UR4, c[0x0][0x380] ;  /* 0x00007000ff0477ac */ /* 0x000e620008000a00 */
[----:B0-----:R-:W2:Y:S04]  /*14000*/  LDG.E R5, desc[UR10][R16.64+0x4] ;  /* 0x0000040a10057981 */ /* 0x001ea8000c1e1900 */
[----:B------:R-:W3:Y:S04]  /*14010*/  LDG.E R4, desc[UR10][R16.64] ;  /* 0x0000000a10047981 */ /* 0x000ee8000c1e1900 */
[----:B------:R-:W4:Y:S04]  /*14020*/  LDG.E R6, desc[UR10][R16.64+0x8] ;  /* 0x0000080a10067981 */ /* 0x000f28000c1e1900 */
[----:B------:R-:W4:Y:S04]  /*14030*/  LDG.E R7, desc[UR10][R16.64+0xc] ;  /* 0x00000c0a10077981 */ /* 0x000f28000c1e1900 */
[----:B------:R-:W4:Y:S04]  /*14040*/  LDG.E R11, desc[UR10][R16.64+0x10] ;  /* 0x0000100a100b7981 */ /* 0x000f28000c1e1900 */
[----:B------:R-:W4:Y:S01]  /*14050*/  LDG.E R9, desc[UR10][R16.64+0x14] ;  /* 0x0000140a10097981 */ /* 0x000f22000c1e1900 */
[----:B--2---:R-:W-:-:S02]  /*14060*/  LOP3.LUT R34, R5, R34, RZ, 0x3c, !PT ;  /* 0x0000002205227212 */ /* 0x004fc400078e3cff */
[----:B---3--:R-:W-:Y:S02]  /*14070*/  LOP3.LUT R4, R4, R35, RZ, 0x3c, !PT ;  /* 0x0000002304047212 */ /* 0x008fe400078e3cff */
[----:B----4-:R-:W-:Y:S02]  /*14080*/  LOP3.LUT R6, R6, R33, RZ, 0x3c, !PT ;  /* 0x0000002106067212 */ /* 0x010fe400078e3cff */
[----:B------:R-:W-:Y:S02]  /*14090*/  SHF.R.U32.HI R12, RZ, 0x18, R34 ;  /* 0x00000018ff0c7819 */ /* 0x000fe40000011622 */
[----:B------:R-:W-:Y:S02]  /*140a0*/  SHF.R.U32.HI R8, RZ, 0x18, R4 ;  /* 0x00000018ff087819 */ /* 0x000fe40000011604 */
[----:B------:R-:W-:Y:S02]  /*140b0*/  SHF.R.U32.HI R14, RZ, 0x18, R6 ;  /* 0x00000018ff0e7819 */ /* 0x000fe40000011606 */
[----:B------:R-:W-:Y:S01]  /*140c0*/  LOP3.LUT R10, R7, R32, RZ, 0x3c, !PT ;  /* 0x00000020070a7212 */ /* 0x000fe200078e3cff */
[----:B------:R-:W-:Y:S01]  /*140d0*/  IMAD R19, R12, 0x4, R3 ;  /* 0x000000040c137824 */ /* 0x000fe200078e0203 */
[-C--:B------:R-:W-:Y:S01]  /*140e0*/  LEA R13, R8, R3.reuse, 0x2 ;  /* 0x00000003080d7211 */ /* 0x080fe200078e10ff */
[----:B------:R-:W2:Y:S01]  /*140f0*/  LDG.E R7, desc[UR10][R16.64+0x18] ;  /* 0x0000180a10077981 */ /* 0x000ea2000c1e1900 */
[----:B------:R-:W-:-:S02]  /*14100*/  LEA R15, R14, R3, 0x2 ;  /* 0x000000030e0f7211 */ /* 0x000fc400078e10ff */
[--C-:B------:R-:W-:Y:S01]  /*14110*/  SHF.R.U32.HI R22, RZ, 0x6, R4.reuse ;  /* 0x00000006ff167819 */ /* 0x100fe20000011604 */
[----:B------:R-:W3:Y:S01]  /*14120*/  LDL R19, [R19] ;  /* 0x0000000013137983 */ /* 0x000ee20000100800 */
[----:B------:R-:W-:Y:S02]  /*14130*/  SHF.L.U32 R24, R4, 0x2, RZ ;  /* 0x0000000204187819 */ /* 0x000fe400000006ff */
[----:B------:R-:W-:Y:S01]  /*14140*/  SHF.R.U32.HI R26, RZ, 0xe, R4 ;  /* 0x0000000eff1a7819 */ /* 0x000fe20000011604 */
[----:B------:R-:W4:Y:S01]  /*14150*/  LDL R13, [R13] ;  /* 0x000000000d0d7983 */ /* 0x000f220000100800 */
[----:B------:R-:W-:Y:S02]  /*14160*/  SHF.R.U32.HI R28, RZ, 0xe, R34 ;  /* 0x0000000eff1c7819 */ /* 0x000fe40000011622 */
[----:B------:R-:W-:Y:S01]  /*14170*/  SHF.R.U32.HI R18, RZ, 0x18, R10 ;  /* 0x00000018ff127819 */ /* 0x000fe2000001160a */
[----:B------:R-:W2:Y:S01]  /*14180*/  LDL R15, [R15] ;  /* 0x000000000f0f7983 */ /* 0x000ea20000100800 */
[----:B------:R-:W-:-:S02]  /*14190*/  SHF.R.U32.HI R12, RZ, 0x6, R34 ;  /* 0x00000006ff0c7819 */ /* 0x000fc40000011622 */
[--C-:B------:R-:W-:Y:S02]  /*141a0*/  SHF.R.U32.HI R14, RZ, 0x6, R6.reuse ;  /* 0x00000006ff0e7819 */ /* 0x100fe40000011606 */
[----:B------:R-:W-:Y:S02]  /*141b0*/  SHF.R.U32.HI R20, RZ, 0xe, R6 ;  /* 0x0000000eff147819 */ /* 0x000fe40000011606 */
[----:B------:R-:W-:Y:S01]  /*141c0*/  SHF.L.U32 R8, R6, 0x2, RZ ;  /* 0x0000000206087819 */ /* 0x000fe200000006ff */
[----:B------:R-:W-:Y:S01]  /*141d0*/  IMAD.SHL.U32 R6, R10, 0x4, RZ ;  /* 0x000000040a067824 */ /* 0x000fe200078e00ff */
[--C-:B------:R-:W-:Y:S02]  /*141e0*/  SHF.R.U32.HI R4, RZ, 0x6, R10.reuse ;  /* 0x00000006ff047819 */ /* 0x100fe4000001160a */
[----:B------:R-:W-:Y:S02]  /*141f0*/  SHF.R.U32.HI R10, RZ, 0xe, R10 ;  /* 0x0000000eff0a7819 */ /* 0x000fe4000001160a */
[----:B------:R-:W-:Y:S01]  /*14200*/  LOP3.LUT R28, R28, 0x3fc, RZ, 0xc0, !PT ;  /* 0x000003fc1c1c7812 */ /* 0x000fe200078ec0ff */
[----:B------:R-:W-:Y:S01]  /*14210*/  IMAD R5, R18, 0x4, R3 ;  /* 0x0000000412057824 */ /* 0x000fe200078e0203 */
[----:B------:R-:W-:-:S02]  /*14220*/  LOP3.LUT R12, R12, 0x3fc, RZ, 0xc0, !PT ;  /* 0x000003fc0c0c7812 */ /* 0x000fc400078ec0ff */
[----:B------:R-:W-:Y:S02]  /*14230*/  LOP3.LUT R20, R20, 0x3fc, RZ, 0xc0, !PT ;  /* 0x000003fc14147812 */ /* 0x000fe400078ec0ff */
[----:B------:R-:W-:Y:S01]  /*14240*/  LOP3.LUT R4, R4, 0x3fc, RZ, 0xc0, !PT ;  /* 0x000003fc04047812 */ /* 0x000fe200078ec0ff */
[----:B------:R-:W-:Y:S01]  /*14250*/  IMAD.SHL.U32 R18, R34, 0x4, RZ ;  /* 0x0000000422127824 */ /* 0x000fe200078e00ff */
        /* <DEDUP_REMOVED lines=10> */
[----:B------:R-:W-:Y:S01]  /*14300*/  LOP3.LUT R8, R8, 0x3fc, RZ, 0xc0, !PT ;  /* 0x000003fc08087812 */ /* 0x000fe200078ec0ff */
[----:B------:R-:W2:Y:S01]  /*14310*/  LDG.E R3, desc[UR10][R16.64+0x1c] ;  /* 0x00001c0a10037981 */ /* 0x000ea2000c1e1900 */
[----:B------:R-:W-:-:S02]  /*14320*/  IADD3 R23, PT, PT, R1, R26, RZ ;  /* 0x0000001a01177210 */ /* 0x000fc40007ffe0ff */
[C---:B------:R-:W-:Y:S01]  /*14330*/  IADD3 R27, PT, PT, R1.reuse, R14, RZ ;  /* 0x0000000e011b7210 */ /* 0x040fe20007ffe0ff */
[C---:B------:R-:W-:Y:S01]  /*14340*/  IMAD.IADD R26, R1.reuse, 0x1, R10 ;  /* 0x00000001011a7824 */ /* 0x040fe200078e020a */
[----:B------:R-:W-:Y:S01]  /*14350*/  LOP3.LUT R18, R18, 0x3fc, RZ, 0xc0, !PT ;  /* 0x000003fc12127812 */ /* 0x000fe200078ec0ff */
[C---:B------:R-:W-:Y:S01]  /*14360*/  IMAD.IADD R24, R1.reuse, 0x1, R24 ;  /* 0x0000000101187824 */ /* 0x040fe200078e0218 */
[C---:B------:R-:W-:Y:S01]  /*14370*/  IADD3 R22, PT, PT, R1.reuse, R22, RZ ;  /* 0x0000001601167210 */ /* 0x040fe20007ffe0ff */
[----:B------:R-:W4:Y:S01]  /*14380*/  LDL R28, [R28+0xa00] ;  /* 0x000a00001c1c7983 */ /* 0x000f220000100800 */
[C---:B------:R-:W-:Y:S02]  /*14390*/  IADD3 R14, PT, PT, R1.reuse, R6, RZ ;  /* 0x00000006010e7210 */ /* 0x040fe40007ffe0ff */
[C---:B------:R-:W-:Y:S01]  /*143a0*/  IADD3 R12, PT, PT, R1.reuse, R8, RZ ;  /* 0x00000008010c7210 */ /* 0x040fe20007ffe0ff */
[----:B------:R-:W4:Y:S01]  /*143b0*/  LDL R10, [R27+0x1200] ;  /* 0x001200001b0a7983 */ /* 0x000f220000100800 */
[----:B------:R-:W-:-:S03]  /*143c0*/  IADD3 R18, PT, PT, R1, R18, RZ ;  /* 0x0000001201127210 */ /* 0x000fc60007ffe0ff */
[----:B------:R0:W2:Y:S04]  /*143d0*/  LDL R8, [R5] ;  /* 0x0000000005087983 */ /* 0x0000a80000100800 */
[----:B------:R-:W2:Y:S04]  /*143e0*/  LDL R23, [R23+0xa00] ;  /* 0x000a000017177983 */ /* 0x000ea80000100800 */
[----:B------:R-:W3:Y:S04]  /*143f0*/  LDL R20, [R20+0xa00] ;  /* 0x000a000014147983 */ /* 0x000ee80000100800 */
[----:B------:R-:W3:Y:S04]  /*14400*/  LDL R25, [R25+0x1200] ;  /* 0x0012000019197983 */ /* 0x000ee80000100800 */
[----:B------:R-:W2:Y:S04]  /*14410*/  LDL R21, [R21+0x1200] ;  /* 0x0012000015157983 */ /* 0x000ea80000100800 */
[----:B------:R-:W2:Y:S04]  /*14420*/  LDL R6, [R22+0x1200] ;  /* 0x0012000016067983 */ /* 0x000ea80000100800 */
[----:B------:R-:W2:Y:S04]  /*14430*/  LDL R26, [R26+0xa00] ;  /* 0x000a00001a1a7983 */ /* 0x000ea80000100800 */
[----:B------:R-:W2:Y:S04]  /*14440*/  LDL R14, [R14+0x1a00] ;  /* 0x001a00000e0e7983 */ /* 0x000ea80000100800 */
[----:B------:R-:W2:Y:S04]  /*14450*/  LDL R24, [R24+0x1a00] ;  /* 0x001a000018187983 */ /* 0x000ea80000100800 */
[----:B------:R-:W2:Y:S04]  /*14460*/  LDL R12, [R12+0x1a00] ;  /* 0x001a00000c0c7983 */ /* 0x000ea80000100800 */
[----:B------:R-:W2:Y:S01]  /*14470*/  LDL R18, [R18+0x1a00] ;  /* 0x001a000012127983 */ /* 0x000ea20000100800 */
[----:B0-----:R-:W0:Y:S01]  /*14480*/  LDC.64 R4, c[0x0][0x390] ;  /* 0x0000e400ff047b82 */ /* 0x001e220000000a00 */
[----:B-1----:R-:W-:-:S02]  /*14490*/  LEA R40, P0, R36, UR4, 0x4 ;  /* 0x0000000424287c11 */ /* 0x002fc4000f8020ff */
[----:B0-----:R-:W2:Y:S04]  /*144a0*/  LDG.E R34, desc[UR10][R4.64+0x4] ;  /* 0x0000040a04227981 */ /* 0x001ea8000c1e1900 */
[----:B------:R-:W2:Y:S04]  /*144b0*/  LDG.E R33, desc[UR10][R4.64+0x8] ;  /* 0x0000080a04217981 */ /* 0x000ea8000c1e1900 */
[----:B------:R-:W2:Y:S04]  /*144c0*/  LDG.E R35, desc[UR10][R4.64] ;  /* 0x0000000a04237981 */ /* 0x000ea8000c1e1900 */
[----:B------:R0:W2:Y:S01]  /*144d0*/  LDG.E R32, desc[UR10][R4.64+0xc] ;  /* 0x00000c0a04207981 */ /* 0x0000a2000c1e1900 */
[----:B----4-:R-:W-:-:S02]  /*144e0*/  LOP3.LUT R10, R10, R28, R13, 0x96, !PT ;  /* 0x0000001c0a0a7212 */ /* 0x010fc400078e960d */
[----:B---3--:R-:W-:Y:S02]  /*144f0*/  LOP3.LUT R19, R25, R20, R19, 0x96, !PT ;  /* 0x0000001419137212 */ /* 0x008fe400078e9613 */
[----:B--2---:R-:W-:Y:S02]  /*14500*/  LOP3.LUT R8, R21, R23, R8, 0x96, !PT ;  /* 0x0000001715087212 */ /* 0x004fe400078e9608 */
[----:B------:R-:W-:Y:S02]  /*14510*/  LOP3.LUT R6, R6, R26, R15, 0x96, !PT ;  /* 0x0000001a06067212 */ /* 0x000fe400078e960f */
[----:B------:R-:W-:Y:S02]  /*14520*/  LOP3.LUT R11, R11, R10, R14, 0x96, !PT ;  /* 0x0000000a0b0b7212 */ /* 0x000fe400078e960e */
[----:B------:R-:W-:Y:S02]  /*14530*/  LOP3.LUT R13, R9, R19, R24, 0x96, !PT ;  /* 0x00000013090d7212 */ /* 0x000fe400078e9618 */
[----:B------:R-:W-:-:S02]  /*14540*/  LOP3.LUT R25, R3, R8, R12, 0x96, !PT ;  /* 0x0000000803197212 */ /* 0x000fc400078e960c */
[----:B------:R-:W-:Y:S02]  /*14550*/  SHF.R.S32.HI R3, RZ, 0x1f, R36 ;  /* 0x0000001fff037819 */ /* 0x000fe40000011424 */
[----:B------:R-:W-:Y:S02]  /*14560*/  LOP3.LUT R15, R7, R6, R18, 0x96, !PT ;  /* 0x00000006070f7212 */ /* 0x000fe400078e9612 */
[----:B------:R-:W-:Y:S02]  /*14570*/  SHF.R.U32.HI R7, RZ, 0x8, R11 ;  /* 0x00000008ff077819 */ /* 0x000fe4000001160b */
[----:B------:R-:W-:Y:S02]  /*14580*/  SHF.R.U32.HI R22, RZ, 0x10, R13 ;  /* 0x00000010ff167819 */ /* 0x000fe4000001160d */
[----:B------:R-:W-:Y:S02]  /*14590*/  LEA.HI.X R41, R36, UR5, R3, 0x4, P0 ;  /* 0x0000000524297c11 */ /* 0x000fe400080f2403 */
[----:B------:R-:W-:-:S02]  /*145a0*/  LOP3.LUT R27, R11, 0xff, RZ, 0xc0, !PT ;  /* 0x000000ff0b1b7812 */ /* 0x000fc400078ec0ff */
[----:B------:R-:W-:Y:S01]  /*145b0*/  SHF.R.U32.HI R20, RZ, 0x8, R13 ;  /* 0x00000008ff147819 */ /* 0x000fe2000001160d */
[----:B------:R1:W5:Y:S01]  /*145c0*/  LDG.E R31, desc[UR10][R40.64] ;  /* 0x0000000a281f7981 */ /* 0x000362000c1e1900 */
[----:B------:R-:W-:Y:S02]  /*145d0*/  SHF.R.U32.HI R6, RZ, 0x10, R25 ;  /* 0x00000010ff067819 */ /* 0x000fe40000011619 */
[----:B------:R-:W-:Y:S01]  /*145e0*/  SHF.R.U32.HI R9, RZ, 0x10, R11 ;  /* 0x00000010ff097819 */ /* 0x000fe2000001160b */
[----:B------:R1:W5:Y:S01]  /*145f0*/  LDG.E R30, desc[UR10][R40.64+0x4] ;  /* 0x0000040a281e7981 */ /* 0x000362000c1e1900 */
[----:B------:R-:W-:Y:S02]  /*14600*/  LEA.HI R14, R11, R0, RZ, 0x8 ;  /* 0x000000000b0e7211 */ /* 0x000fe400078f40ff */
[----:B------:R-:W-:Y:S01]  /*14610*/  SHF.R.U32.HI R3, RZ, 0x10, R15 ;  /* 0x00000010ff037819 */ /* 0x000fe2000001160f */
[----:B------:R1:W5:Y:S01]  /*14620*/  LDG.E R28, desc[UR10][R40.64+0xc] ;  /* 0x00000c0a281c7981 */ /* 0x000362000c1e1900 */
[----:B------:R-:W-:-:S02]  /*14630*/  LOP3.LUT R11, R7, 0xff, RZ, 0xc0, !PT ;  /* 0x000000ff070b7812 */ /* 0x000fc400078ec0ff */
[C---:B------:R-:W-:Y:S01]  /*14640*/  LOP3.LUT R19, R13.reuse, 0xff, RZ, 0xc0, !PT ;  /* 0x000000ff0d137812 */ /* 0x040fe200078ec0ff */
[----:B------:R-:W2:Y:S01]  /*14650*/  LDL.U8 R14, [R14] ;  /* 0x000000000e0e7983 */ /* 0x000ea20000100000 */
[----:B------:R-:W-:Y:S02]  /*14660*/  LEA.HI R18, R13, R0, RZ, 0x8 ;  /* 0x000000000d127211 */ /* 0x000fe400078f40ff */
[----:B------:R-:W-:Y:S02]  /*14670*/  LOP3.LUT R21, R15, 0xff, RZ, 0xc0, !PT ;  /* 0x000000ff0f157812 */ /* 0x000fe400078ec0ff */
[----:B------:R-:W-:Y:S01]  /*14680*/  LOP3.LUT R7, R22, 0xff, RZ, 0xc0, !PT ;  /* 0x000000ff16077812 */ /* 0x000fe200078ec0ff */
[----:B------:R-:W3:Y:S01]  /*14690*/  LDL.U8 R4, [R18] ;  /* 0x0000000012047983 */ /* 0x000ee20000100000 */
[----:B------:R-:W-:Y:S02]  /*146a0*/  SHF.R.U32.HI R10, RZ, 0x8, R15 ;  /* 0x00000008ff0a7819 */ /* 0x000fe4000001160f */
[----:B------:R-:W-:-:S02]  /*146b0*/  SHF.R.U32.HI R8, RZ, 0x8, R25 ;  /* 0x00000008ff087819 */ /* 0x000fc40000011619 */
[-C--:B------:R-:W-:Y:S02]  /*146c0*/  IADD3 R13, PT, PT, R27, R0.reuse, RZ ;  /* 0x000000001b0d7210 */ /* 0x080fe40007ffe0ff */
[----:B0-----:R-:W-:Y:S02]  /*146d0*/  LOP3.LUT R5, R20, 0xff, RZ, 0xc0, !PT ;  /* 0x000000ff14057812 */ /* 0x001fe400078ec0ff */
[----:B------:R-:W-:Y:S02]  /*146e0*/  LOP3.LUT R29, R6, 0xff, RZ, 0xc0, !PT ;  /* 0x000000ff061d7812 */ /* 0x000fe400078ec0ff */
[----:B------:R-:W-:Y:S02]  /*146f0*/  LOP3.LUT R27, R3, 0xff, RZ, 0xc0, !PT ;  /* 0x000000ff031b7812 */ /* 0x000fe400078ec0ff */
[----:B------:R-:W-:Y:S01]  /*14700*/  LEA.HI R12, R15, R0, RZ, 0x8 ;  /* 0x000000000f0c7211 */ /* 0x000fe200078f40ff */
[----:B------:R-:W-:Y:S01]  /*14710*/  IMAD.IADD R7, R7, 0x1, R0 ;  /* 0x0000000107077824 */ /* 0x000fe200078e0200 */
[----:B------:R-:W-:-:S02]  /*14720*/  LOP3.LUT R23, R25, 0xff, RZ, 0xc0, !PT ;  /* 0x000000ff19177812 */ /* 0x000fc400078ec0ff */
[----:B------:R-:W-:Y:S01]  /*14730*/  LOP3.LUT R9, R9, 0xff, RZ, 0xc0, !PT ;  /* 0x000000ff09097812 */ /* 0x000fe200078ec0ff */
[--C-:B------:R-:W-:Y:S01]  /*14740*/  IMAD.IADD R19, R19, 0x1, R0.reuse ;  /* 0x0000000113137824 */ /* 0x100fe200078e0200 */
[-C--:B------:R-:W-:Y:S01]  /*14750*/  LEA.HI R15, R25, R0.reuse, RZ, 0x8 ;  /* 0x00000000190f7211 */ /* 0x080fe200078f40ff */
[----:B------:R-:W4:Y:S01]  /*14760*/  LDL.U8 R13, [R13] ;  /* 0x000000000d0d7983 */ /* 0x000f220000100000 */
[-C--:B------:R-:W-:Y:S01]  /*14770*/  IADD3 R20, PT, PT, R21, R0.reuse, RZ ;  /* 0x0000000015147210 */ /* 0x080fe20007ffe0ff */
[--C-:B------:R-:W-:Y:S01]  /*14780*/  IMAD.IADD R29, R29, 0x1, R0.reuse ;  /* 0x000000011d1d7824 */ /* 0x100fe200078e0200 */
[----:B------:R-:W-:Y:S01]  /*14790*/  LOP3.LUT R21, R10, 0xff, RZ, 0xc0, !PT ;  /* 0x000000ff0a157812 */ /* 0x000fe200078ec0ff */
[----:B------:R-:W3:Y:S01]  /*147a0*/  LDL.U8 R3, [R12] ;  /* 0x000000000c037983 */ /* 0x000ee20000100000 */
[----:B------:R-:W-:Y:S02]  /*147b0*/  LOP3.LUT R25, R8, 0xff, RZ, 0xc0, !PT ;  /* 0x000000ff08197812 */ /* 0x000fe400078ec0ff */
[-C--:B------:R-:W-:Y:S01]  /*147c0*/  IADD3 R22, PT, PT, R5, R0.reuse, RZ ;  /* 0x0000000005167210 */ /* 0x080fe20007ffe0ff */
[----:B------:R-:W2:Y:S01]  /*147d0*/  LDL.U8 R7, [R7] ;  /* 0x0000000007077983 */ /* 0x000ea20000100000 */
[-C--:B------:R-:W-:Y:S01]  /*147e0*/  IADD3 R5, PT, PT, R27, R0.reuse, RZ ;  /* 0x000000001b057210 */ /* 0x080fe20007ffe0ff */
[--C-:B------:R-:W-:Y:S01]  /*147f0*/  IMAD.IADD R8, R11, 0x1, R0.reuse ;  /* 0x000000010b087824 */ /* 0x100fe200078e0200 */
[-C--:B------:R-:W-:Y:S01]  /*14800*/  IADD3 R10, PT, PT, R9, R0.reuse, RZ ;  /* 0x00000000090a7210 */ /* 0x080fe20007ffe0ff */
[--C-:B------:R-:W-:Y:S01]  /*14810*/  IMAD.IADD R9, R25, 0x1, R0.reuse ;  /* 0x0000000119097824 */ /* 0x100fe200078e0200 */
[----:B------:R-:W-:Y:S01]  /*14820*/  IADD3 R6, PT, PT, R21, R0, RZ ;  /* 0x0000000015067210 */ /* 0x000fe20007ffe0ff */
[----:B------:R-:W3:Y:S01]  /*14830*/  LDL.U8 R12, [R29] ;  /* 0x000000001d0c7983 */ /* 0x000ee20000100000 */
[----:B------:R-:W-:-:S03]  /*14840*/  IMAD.IADD R23, R23, 0x1, R0 ;  /* 0x0000000117177824 */ /* 0x000fc600078e0200 */
[----:B------:R-:W4:Y:S04]  /*14850*/  LDL.U8 R11, [R20] ;  /* 0x00000000140b7983 */ /* 0x000f280000100000 */
        /* <DEDUP_REMOVED lines=9> */
[----:B------:R-:W4:Y:S04]  /*148f0*/  LDG.E R25, desc[UR10][R16.64+0xa4] ;  /* 0x0000a40a10197981 */ /* 0x000f28000c1e1900 */
[----:B------:R-:W4:Y:S04]  /*14900*/  LDG.E R20, desc[UR10][R16.64+0xa8] ;  /* 0x0000a80a10147981 */ /* 0x000f28000c1e1900 */
[----:B------:R-:W4:Y:S04]  /*14910*/  LDG.E R21, desc[UR10][R16.64+0xac] ;  /* 0x0000ac0a10157981 */ /* 0x000f28000c1e1900 */
[----:B------:R-:W4:Y:S04]  /*14920*/  LDG.E R22, desc[UR10][R16.64+0xa0] ;  /* 0x0000a00a10167981 */ /* 0x000f28000c1e1900 */
[----:B------:R1:W5:Y:S01]  /*14930*/  LDG.E R29, desc[UR10][R40.64+0x8] ;  /* 0x0000080a281d7981 */ /* 0x000362000c1e1900 */
[----:B------:R-:W-:-:S02]  /*14940*/  ISETP.NE.AND P0, PT, R36, RZ, PT ;  /* 0x000000ff2400720c */ /* 0x000fc40003f05270 */
[----:B------:R-:W-:Y:S01]  /*14950*/  ISETP.NE.AND P1, PT, R2, RZ, PT ;  /* 0x000000ff0200720c */ /* 0x000fe20003f25270 */
[----:B------:R-:W-:Y:S01]  /*14960*/  BSSY.RECONVERGENT B0, `(.L_x_75) ;  /* 0x00005bb000007945 */ /* 0x000fe20003800200 */
[----:B--2---:R-:W-:Y:S02]  /*14970*/  IMAD R7, R14, 0x100, R7 ;  /* 0x000001000e077824 */ /* 0x004fe400078e0207 */
[----:B---3--:R-:W-:Y:S01]  /*14980*/  IMAD R3, R3, 0x100, R12 ;  /* 0x0000010003037824 */ /* 0x008fe200078e020c */
[----:B----4-:R-:W-:Y:S02]  /*14990*/  LEA R4, R4, R5, 0x8 ;  /* 0x0000000504047211 */ /* 0x010fe400078e40ff */
[----:B------:R-:W-:Y:S01]  /*149a0*/  LEA R11, R18, R11, 0x8 ;  /* 0x0000000b120b7211 */ /* 0x000fe200078e40ff */
[----:B------:R-:W-:Y:S02]  /*149b0*/  IMAD R8, R3, 0x100, R8 ;  /* 0x0000010003087824 */ /* 0x000fe400078e0208 */
[----:B------:R-:W-:Y:S01]  /*149c0*/  IMAD R6, R7, 0x100, R6 ;  /* 0x0000010007067824 */ /* 0x000fe200078e0206 */
[----:B------:R-:W-:-:S02]  /*149d0*/  LEA R4, R4, R9, 0x8 ;  /* 0x0000000904047211 */ /* 0x000fc400078e40ff */
[----:B------:R-:W-:Y:S02]  /*149e0*/  LEA R10, R10, R11, 0x10 ;  /* 0x0000000b0a0a7211 */ /* 0x000fe400078e80ff */
[----:B------:R-:W-:Y:S01]  /*149f0*/  LEA R13, R4, R13, 0x8 ;  /* 0x0000000d040d7211 */ /* 0x000fe200078e40ff */
        /* <DEDUP_REMOVED lines=8> */
[----:B------:R-:W-:Y:S01]  /*14a80*/  HFMA2 R10, -RZ, RZ, -0.1192626953125, -74.8125 ;  /* 0xafa2d4adff0a7431 */ /* 0x000fe200000001ff */
[----:B------:R-:W-:Y:S01]  /*14a90*/  MOV R8, 0x7dc982ca ;  /* 0x7dc982ca00087802 */ /* 0x000fe20000000f00 */
[----:B------:R-:W-:Y:S02]  /*14aa0*/  IMAD.MOV.U32 R9, RZ, RZ, -0xfb8a606 ;  /* 0xf04759faff097424 */ /* 0x000fe400078e00ff */
[----:B------:R-:W-:Y:S02]  /*14ab0*/  HFMA2 R5, -RZ, RZ, -5.43359375, 4068 ;  /* 0xc56f6bf2ff057431 */ /* 0x000fe400000001ff */
[----:B------:R-:W-:Y:S02]  /*14ac0*/  IMAD.MOV.U32 R11, RZ, RZ, -0x3f8d5b64 ;  /* 0xc072a49cff0b7424 */ /* 0x000fe400078e00ff */
[----:B------:R-:W-:Y:S01]  /*14ad0*/  HFMA2 R14, -RZ, RZ, -0.244873046875, 0.9150390625 ;  /* 0xb3d63b52ff0e7431 */ /* 0x000fe200000001ff */
[----:B------:R-:W-:Y:S01]  /*14ae0*/  MOV R4, 0x7b777c63 ;  /* 0x7b777c6300047802 */ /* 0x000fe20000000f00 */
[----:B------:R-:W-:-:S02]  /*14af0*/  HFMA2 R18, -RZ, RZ, 0.7177734375, -14.828125 ;  /* 0x39becb6aff127431 */ /* 0x000fc400000001ff */
[----:B------:R-:W-:Y:S01]  /*14b00*/  IMAD.MOV.U32 R7, RZ, RZ, 0x76abd7fe ;  /* 0x76abd7feff077424 */ /* 0x000fe200078e00ff */
[----:B------:R0:W-:Y:S01]  /*14b10*/  STL.128 [R0+0x10], R8 ;  /* 0x0000100800007387 */ /* 0x0001e20000100c00 */
[----:B------:R-:W-:Y:S01]  /*14b20*/  IMAD.MOV.U32 R6, RZ, RZ, 0x2b670130 ;  /* 0x2b670130ff067424 */ /* 0x000fe200078e00ff */
[----:B------:R-:W-:Y:S01]  /*14b30*/  MOV R12, 0x1a2c8309 ;  /* 0x1a2c8309000c7802 */ /* 0x000fe20000000f00 */
[----:B------:R-:W-:Y:S01]  /*14b40*/  IMAD.MOV.U32 R13, RZ, RZ, -0x5fa591e5 ;  /* 0xa05a6e1bff0d7424 */ /* 0x000fe200078e00ff */
[----:B------:R-:W-:Y:S01]  /*14b50*/  MOV R16, 0xed00d153 ;  /* 0xed00d15300107802 */ /* 0x000fe20000000f00 */
[----:B------:R-:W-:Y:S01]  /*14b60*/  IMAD.MOV.U32 R15, RZ, RZ, -0x7bd01cd7 ;  /* 0x842fe329ff0f7424 */ /* 0x000fe200078e00ff */
[----:B------:R1:W-:Y:S01]  /*14b70*/  STL.128 [R0], R4 ;  /* 0x0000000400007387 */ /* 0x0003e20000100c00 */
[----:B------:R-:W-:Y:S02]  /*14b80*/  IMAD.MOV.U32 R17, RZ, RZ, 0x5bb1fc20 ;  /* 0x5bb1fc20ff117424 */ /* 0x000fe400078e00ff */
[----:B------:R-:W-:-:S02]  /*14b90*/  HFMA2 R20, -RZ, RZ, 721.5, -3.189453125 ;  /* 0x61a3c261ff147431 */ /* 0x000fc400000001ff */
[----:B------:R-:W-:Y:S01]  /*14ba0*/  IMAD.MOV.U32 R19, RZ, RZ, -0x30a7b3b6 ;  /* 0xcf584c4aff137424 */ /* 0x000fe200078e00ff */
[----:B------:R2:W-:Y:S01]  /*14bb0*/  STL.128 [R0+0x40], R12 ;  /* 0x0000400c00007387 */ /* 0x0005e20000100c00 */
[----:B------:R-:W-:Y:S02]  /*14bc0*/  HFMA2 R24, -RZ, RZ, -0.00010019540786743164062, 0.0018367767333984375 ;  /* 0x86911786ff187431 */ /* 0x000fe400000001ff */
[----:B------:R-:W-:Y:S01]  /*14bd0*/  IMAD.MOV.U32 R21, RZ, RZ, 0x355f6a35 ;  /* 0x355f6a35ff157424 */ /* 0x000fe200078e00ff */
[----:B------:R-:W-:Y:S01]  /*14be0*/  MOV R22, 0x57f9ae57 ;  /* 0x57f9ae5700167802 */ /* 0x000fe20000000f00 */
[----:B------:R3:W-:Y:S01]  /*14bf0*/  STL.128 [R0+0x50], R16 ;  /* 0x0000501000007387 */ /* 0x0007e20000100c00 */
[----:B------:R-:W-:Y:S02]  /*14c00*/  IMAD.MOV.U32 R23, RZ, RZ, -0x462f9647 ;  /* 0xb9d069b9ff177424 */ /* 0x000fe400078e00ff */
[----:B0-----:R-:W-:Y:S01]  /*14c10*/  HFMA2 R10, -RZ, RZ, -832, 0.000735759735107421875 ;  /* 0xe2801207ff0a7431 */ /* 0x001fe200000001ff */
[----:B------:R-:W-:Y:S01]  /*14c20*/  MOV R8, 0xc323c704 ;  /* 0xc323c70400087802 */ /* 0x000fe20000000f00 */
[----:B------:R-:W-:Y:S01]  /*14c30*/  IMAD.MOV.U32 R9, RZ, RZ, -0x65fa69e8 ;  /* 0x9a059618ff097424 */ /* 0x000fe200078e00ff */
[----:B------:R-:W-:Y:S01]  /*14c40*/  MOV R26, 0x1d273a1d ;  /* 0x1d273a1d001a7802 */ /* 0x000fe20000000f00 */
[----:B------:R-:W-:Y:S01]  /*14c50*/  IMAD.MOV.U32 R11, RZ, RZ, 0x75b227eb ;  /* 0x75b227ebff0b7424 */ /* 0x000fe200078e00ff */
[----:B------:R-:W0:Y:S01]  /*14c60*/  S2UR UR5, SR_CgaCtaId ;  /* 0x00000000000579c3 */ /* 0x000e220000008800 */
[----:B-1----:R-:W-:Y:S01]  /*14c70*/  HFMA2 R6, -RZ, RZ, -12072, -0.02032470703125 ;  /* 0xf1e5a534ff067431 */ /* 0x002fe200000001ff */
[----:B------:R-:W-:Y:S01]  /*14c80*/  MOV R4, 0x2693fdb7 ;  /* 0x2693fdb700047802 */ /* 0x000fe20000000f00 */
[----:B------:R-:W-:Y:S01]  /*14c90*/  IMAD.MOV.U32 R5, RZ, RZ, -0x3308c0ca ;  /* 0xccf73f36ff057424 */ /* 0x000fe200078e00ff */
[----:B------:R1:W-:Y:S01]  /*14ca0*/  STL.128 [R0+0x30], R8 ;  /* 0x0000300800007387 */ /* 0x0003e20000100c00 */
[----:B--2---:R-:W-:-:S02]  /*14cb0*/  HFMA2 R12, -RZ, RZ, -4172, 0.0002930164337158203125 ;  /* 0xec130ccdff0c7431 */ /* 0x004fc400000001ff */
[----:B------:R-:W-:Y:S01]  /*14cc0*/  IMAD.MOV.U32 R7, RZ, RZ, 0x1531d871 ;  /* 0x1531d871ff077424 */ /* 0x000fe200078e00ff */
[----:B------:R-:W-:Y:S01]  /*14cd0*/  MOV R14, 0x3d7ea7c4 ;  /* 0x3d7ea7c4000e7802 */ /* 0x000fe20000000f00 */
[----:B------:R-:W-:Y:S02]  /*14ce0*/  IMAD.MOV.U32 R13, RZ, RZ, 0x1744975f ;  /* 0x1744975fff0d7424 */ /* 0x000fe400078e00ff */
[----:B---3--:R-:W-:Y:S02]  /*14cf0*/  HFMA2 R16, -RZ, RZ, -275.75, -2.09808349609375e-05 ;  /* 0xdc4f8160ff107431 */ /* 0x008fe400000001ff */
[----:B------:R-:W-:Y:S01]  /*14d00*/  IMAD.MOV.U32 R15, RZ, RZ, 0x73195d64 ;  /* 0x73195d64ff0f7424 */ /* 0x000fe200078e00ff */
[----:B------:R-:W-:Y:S01]  /*14d10*/  MOV R18, 0x14b8ee46 ;  /* 0x14b8ee4600127802 */ /* 0x000fe20000000f00 */
[----:B------:R-:W-:Y:S01]  /*14d20*/  IMAD.MOV.U32 R17, RZ, RZ, -0x776fd5de ;  /* 0x88902a22ff117424 */ /* 0x000fe200078e00ff */
[----:B------:R2:W-:Y:S01]  /*14d30*/  STL.128 [R0+0x20], R4 ;  /* 0x0000200400007387 */ /* 0x0005e20000100c00 */
[----:B------:R-:W-:Y:S01]  /*14d40*/  IMAD.MOV.U32 R19, RZ, RZ, -0x24f4a122 ;  /* 0xdb0b5edeff137424 */ /* 0x000fe200078e00ff */
[----:B------:R-:W-:Y:S01]  /*14d50*/  UMOV UR4, 0x400 ;  /* 0x0000040000047882 */ /* 0x000fe20000000000 */
[----:B------:R-:W-:Y:S01]  /*14d60*/  IMAD.MOV.U32 R25, RZ, RZ, -0x3ea7663f ;  /* 0xc15899c1ff197424 */ /* 0x000fe200078e00ff */
[----:B------:R3:W-:Y:S01]  /*14d70*/  STL.128 [R0+0x80], R12 ;  /* 0x0000800c00007387 */ /* 0x0007e20000100c00 */
[----:B------:R-:W-:Y:S01]  /*14d80*/  IMAD.MOV.U32 R27, RZ, RZ, -0x6146d862 ;  /* 0x9eb9279eff1b7424 */ /* 0x000fe200078e00ff */
[----:B------:R-:W-:Y:S01]  /*14d90*/  UIADD3 UR9, UPT, UPT, UR4, 0x500, URZ ;  /* 0x0000050004097890 */ /* 0x000fe2000fffe0ff */
[----:B-1----:R-:W-:-:S02]  /*14da0*/  HFMA2 R8, -RZ, RZ, -0.0004425048828125, -0.01428985595703125 ;  /* 0x8f40a351ff087431 */ /* 0x002fc400000001ff */
[----:B------:R-:W-:Y:S01]  /*14db0*/  IMAD.MOV.U32 R9, RZ, RZ, -0xac7626e ;  /* 0xf5389d92ff097424 */ /* 0x000fe200078e00ff */
[----:B------:R-:W-:Y:S01]  /*14dc0*/  MOV R10, 0x21dab6bc ;  /* 0x21dab6bc000a7802 */ /* 0x000fe20000000f00 */
[----:B------:R-:W-:Y:S01]  /*14dd0*/  IMAD.MOV.U32 R11, RZ, RZ, -0x2d0c00f0 ;  /* 0xd2f3ff10ff0b7424 */ /* 0x000fe200078e00ff */
[----:B------:R1:W-:Y:S01]  /*14de0*/  STL.128 [R0+0x90], R16 ;  /* 0x0000901000007387 */ /* 0x0003e20000100c00 */
[----:B------:R-:W-:Y:S01]  /*14df0*/  UIADD3 UR7, UPT, UPT, UR4, 0x100, URZ ;  /* 0x0000010004077890 */ /* 0x000fe2000fffe0ff */
[----:B------:R-:W-:Y:S01]  /*14e00*/  IADD3 R36, PT, PT, R1, 0x210, RZ ;  /* 0x0000021001247810 */ /* 0x000fe20007ffe0ff */
[----:B------:R-:W-:Y:S01]  /*14e10*/  UIADD3 UR8, UPT, UPT, UR4, 0xd00, URZ ;  /* 0x00000d0004087890 */ /* 0x000fe2000fffe0ff */
[----:B------:R4:W-:Y:S01]  /*14e20*/  STL.128 [R0+0x70], R8 ;  /* 0x0000700800007387 */ /* 0x0009e20000100c00 */
[----:B--2---:R-:W-:Y:S01]  /*14e30*/  MOV R4, 0xfbaaefd0 ;  /* 0xfbaaefd000047802 */ /* 0x004fe20000000f00 */
[----:B------:R-:W-:Y:S01]  /*14e40*/  IMAD.MOV.U32 R5, RZ, RZ, -0x7accb2bd ;  /* 0x85334d43ff057424 */ /* 0x000fe200078e00ff */
[----:B------:R-:W-:Y:S01]  /*14e50*/  MOV R6, 0x7f02f945 ;  /* 0x7f02f94500067802 */ /* 0x000fe20000000f00 */
[----:B------:R-:W-:-:S02]  /*14e60*/  IMAD.MOV.U32 R7, RZ, RZ, -0x5760c3b0 ;  /* 0xa89f3c50ff077424 */ /* 0x000fc400078e00ff */
[----:B---3--:R-:W-:Y:S02]  /*14e70*/  HFMA2 R12, -RZ, RZ, 0.09600830078125, 38720 ;  /* 0x2e2578baff0c7431 */ /* 0x008fe400000001ff */
[----:B------:R-:W-:Y:S01]  /*14e80*/  IMAD.MOV.U32 R13, RZ, RZ, -0x394b59e4 ;  /* 0xc6b4a61cff0d7424 */ /* 0x000fe200078e00ff */
[----:B------:R-:W-:Y:S01]  /*14e90*/  MOV R14, 0x1f74dde8 ;  /* 0x1f74dde8000e7802 */ /* 0x000fe20000000f00 */
[----:B------:R-:W-:Y:S01]  /*14ea0*/  IMAD.MOV.U32 R15, RZ, RZ, -0x757442b5 ;  /* 0x8a8bbd4bff0f7424 */ /* 0x000fe200078e00ff */
[----:B------:R2:W-:Y:S01]  /*14eb0*/  STL.128 [R0+0x60], R4 ;  /* 0x0000600400007387 */ /* 0x0005e20000100c00 */
[----:B------:R-:W-:Y:S01]  /*14ec0*/  UIADD3 UR12, UPT, UPT, UR4, 0x900, URZ ;  /* 0x00000900040c7890 */ /* 0x000fe2000fffe0ff */
[----:B------:R-:W-:Y:S02]  /*14ed0*/  VIADD R39, R1, 0xa10 ;  /* 0x00000a1001277836 */ /* 0x000fe40000000000 */
[----:B-1----:R-:W-:Y:S02]  /*14ee0*/  HFMA2 R16, -RZ, RZ, 1717, 1.609375 ;  /* 0x66b53e70ff107431 */ /* 0x002fe400000001ff */
[----:B------:R-:W-:Y:S01]  /*14ef0*/  IMAD.MOV.U32 R17, RZ, RZ, 0xef60348 ;  /* 0x0ef60348ff117424 */ /* 0x000fe200078e00ff */
[----:B------:R-:W-:Y:S01]  /*14f00*/  MOV R18, 0xb9573561 ;  /* 0xb957356100127802 */ /* 0x000fe20000000f00 */
[----:B------:R-:W-:-:S02]  /*14f10*/  IMAD.MOV.U32 R19, RZ, RZ, -0x61e23e7a ;  /* 0x9e1dc186ff137424 */ /* 0x000fc400078e00ff */
[----:B----4-:R-:W-:Y:S02]  /*14f20*/  HFMA2 R8, -RZ, RZ, 5340, -9.8046875 ;  /* 0x6d37c8e7ff087431 */ /* 0x010fe400000001ff */
[----:B------:R-:W-:Y:S01]  /*14f30*/  IMAD.MOV.U32 R9, RZ, RZ, -0x56b12a73 ;  /* 0xa94ed58dff097424 */ /* 0x000fe200078e00ff */
[----:B------:R-:W-:Y:S01]  /*14f40*/  MOV R10, 0xeaf4566c ;  /* 0xeaf4566c000a7802 */ /* 0x000fe20000000f00 */
[----:B------:R-:W-:Y:S01]  /*14f50*/  IMAD.MOV.U32 R11, RZ, RZ, 0x8ae7a65 ;  /* 0x08ae7a65ff0b7424 */ /* 0x000fe200078e00ff */
[----:B------:R1:W-:Y:S01]  /*14f60*/  STL.128 [R0+0xc0], R12 ;  /* 0x0000c00c00007387 */ /* 0x0003e20000100c00 */
[----:B0-----:R-:W-:Y:S02]  /*14f70*/  ULEA UR9, UR5, UR9, 0x18 ;  /* 0x0000000905097291 */ /* 0x001fe4000f8ec0ff */
[----:B------:R-:W-:Y:S01]  /*14f80*/  ULEA UR6, UR5, UR4, 0x18 ;  /* 0x0000000405067291 */ /* 0x000fe2000f8ec0ff */
[----:B------:R0:W-:Y:S01]  /*14f90*/  STL.128 [R0+0xd0], R16 ;  /* 0x0000d01000007387 */ /* 0x0001e20000100c00 */
[----:B--2---:R-:W-:-:S02]  /*14fa0*/  HFMA2 R4, -RZ, RZ, 0.0001900196075439453125, 0.21484375 ;  /* 0x0a3a32e0ff047431 */ /* 0x004fc400000001ff */
[----:B------:R-:W-:Y:S01]  /*14fb0*/  IMAD.MOV.U32 R5, RZ, RZ, 0x5c240649 ;  /* 0x5c240649ff057424 */ /* 0x000fe200078e00ff */
[----:B------:R-:W-:Y:S01]  /*14fc0*/  MOV R6, 0x62acd3c2 ;  /* 0x62acd3c200067802 */ /* 0x000fe20000000f00 */
[----:B------:R-:W-:Y:S01]  /*14fd0*/  IMAD.MOV.U32 R7, RZ, RZ, 0x79e49591 ;  /* 0x79e49591ff077424 */ /* 0x000fe200078e00ff */
[----:B------:R2:W-:Y:S01]  /*14fe0*/  STL.128 [R0+0xb0], R8 ;  /* 0x0000b00800007387 */ /* 0x0005e20000100c00 */
[----:B------:R-:W-:Y:S02]  /*14ff0*/  ULEA UR7, UR5, UR7, 0x18 ;  /* 0x0000000705077291 */ /* 0x000fe4000f8ec0ff */
[----:B------:R-:W-:Y:S01]  /*15000*/  ULEA UR8, UR5, UR8, 0x18 ;  /* 0x0000000805087291 */ /* 0x000fe2000f8ec0ff */
[----:B------:R3:W-:Y:S01]  /*15010*/  STL.128 [R0+0xa0], R4 ;  /* 0x0000a00400007387 */ /* 0x0007e20000100c00 */
[----:B------:R-:W-:Y:S01]  /*15020*/  ULEA UR12, UR5, UR12, 0x18 ;  /* 0x0000000c050c7291 */ /* 0x000fe2000f8ec0ff */
[----:B-1----:R-:W-:Y:S02]  /*15030*/  HFMA2 R12, -RZ, RZ, 0.000682830810546875, -39968 ;  /* 0x1198f8e1ff0c7431 */ /* 0x002fe400000001ff */
[----:B------:R-:W-:Y:S01]  /*15040*/  IMAD.MOV.U32 R13, RZ, RZ, -0x6b712697 ;  /* 0x948ed969ff0d7424 */ /* 0x000fe200078e00ff */
[----:B------:R-:W-:Y:S01]  /*15050*/  MOV R14, 0xe9871e9b ;  /* 0xe9871e9b000e7802 */ /* 0x000fe20000000f00 */
[----:B------:R-:W-:-:S02]  /*15060*/  IMAD.MOV.U32 R15, RZ, RZ, -0x20d7aa32 ;  /* 0xdf2855ceff0f7424 */ /* 0x000fc400078e00ff */
[----:B0-----:R-:W-:Y:S02]  /*15070*/  HFMA2 R16, -RZ, RZ, 0.0003378391265869140625, -0.010833740234375 ;  /* 0x0d89a18cff107431 */ /* 0x001fe400000001ff */
[----:B------:R-:W-:Y:S01]  /*15080*/  IMAD.MOV.U32 R17, RZ, RZ, 0x6842e6bf ;  /* 0x6842e6bfff117424 */ /* 0x000fe200078e00ff */
[----:B------:R-:W-:Y:S01]  /*15090*/  MOV R18, 0xf2d9941 ;  /* 0x0f2d994100127802 */ /* 0x000fe20000000f00 */
[----:B------:R-:W-:Y:S01]  /*150a0*/  IMAD.MOV.U32 R19, RZ, RZ, 0x16bb54b0 ;  /* 0x16bb54b0ff137424 */ /* 0x000fe200078e00ff */
[----:B------:R0:W-:Y:S01]  /*150b0*/  STL.128 [R0+0xe0], R12 ;  /* 0x0000e00c00007387 */ /* 0x0001e20000100c00 */
[----:B--2---:R-:W-:Y:S01]  /*150c0*/  HFMA2 R10, -RZ, RZ, -411.75, 7876 ;  /* 0xde6f6fb1ff0a7431 */ /* 0x004fe200000001ff */
[----:B------:R-:W-:Y:S01]  /*150d0*/  MOV R8, 0xfff2f20d ;  /* 0xfff2f20d00087802 */ /* 0x000fe20000000f00 */
[----:B------:R-:W-:Y:S01]  /*150e0*/  IMAD.MOV.U32 R9, RZ, RZ, -0x29949443 ;  /* 0xd66b6bbdff097424 */ /* 0x000fe200078e00ff */
[----:B------:R1:W-:Y:S01]  /*150f0*/  STL.128 [R0+0xf0], R16 ;  /* 0x0000f01000007387 */ /* 0x0003e20000100c00 */
[----:B------:R-:W-:-:S02]  /*15100*/  IMAD.MOV.U32 R11, RZ, RZ, -0x6e3a3aac ;  /* 0x91c5c554ff0b7424 */ /* 0x000fc400078e00ff */
[----:B---3--:R-:W-:Y:S02]  /*15110*/  HFMA2 R4, -RZ, RZ, -6.38671875, 978.5 ;  /* 0xc66363a5ff047431 */ /* 0x008fe400000001ff */
[----:B------:R-:W-:Y:S01]  /*15120*/  IMAD.MOV.U32 R5, RZ, RZ, -0x783837c ;  /* 0xf87c7c84ff057424 */ /* 0x000fe200078e00ff */
[----:B------:R-:W-:Y:S01]  /*15130*/  MOV R6, 0xee777799 ;  /* 0xee77779900067802 */ /* 0x000fe20000000f00 */
[----:B------:R-:W-:Y:S01]  /*15140*/  IMAD.MOV.U32 R7, RZ, RZ, -0x9848473 ;  /* 0xf67b7b8dff077424 */ /* 0x000fe200078e00ff */
[----:B------:R2:W-:Y:S01]  /*15150*/  STL.128 [R1+0x210], R8 ;  /* 0x0002100801007387 */ /* 0x0005e20000100c00 */
[----:B------:R-:W-:Y:S02]  /*15160*/  UIADD3 UR4, UPT, UPT, UR6, 0x3, URZ ;  /* 0x0000000306047890 */ /* 0x000fe4000fffe0ff */
[----:B------:R-:W-:Y:S01]  /*15170*/  UIADD3 UR5, UPT, UPT, UR7, 0x10, URZ ;  /* 0x0000001007057890 */ /* 0x000fe2000fffe0ff */
[----:B------:R3:W-:Y:S01]  /*15180*/  STL.128 [R1+0x200], R4 ;  /* 0x0002000401007387 */ /* 0x0007e20000100c00 */
[----:B------:R-:W-:Y:S01]  /*15190*/  UIADD3 UR6, UPT, UPT, UR8, 0x10, URZ ;  /* 0x0000001008067890 */ /* 0x000fe2000fffe0ff */
[----:B0-----:R-:W-:Y:S01]  /*151a0*/  HFMA2 R14, -RZ, RZ, -0.00017654895782470703125, -10.5 ;  /* 0x89c9c940ff0e7431 */ /* 0x001fe200000001ff */
[----:B------:R-:W-:Y:S01]  /*151b0*/  MOV R12, 0x8fcaca45 ;  /* 0x8fcaca45000c7802 */ /* 0x000fe20000000f00 */
[----:B------:R-:W-:Y:S01]  /*151c0*/  IMAD.MOV.U32 R13, RZ, RZ, 0x1f82829d ;  /* 0x1f82829dff0d7424 */ /* 0x000fe200078e00ff */
[----:B------:R-:W-:Y:S01]  /*151d0*/  STL.128 [R1+0xd60], R20 ;  /* 0x000d601401007387 */ /* 0x000fe20000100c00 */
[----:B-1----:R-:W-:-:S02]  /*151e0*/  HFMA2 R18, -RZ, RZ, -0.0003831386566162109375, 7.78515625 ;  /* 0x8e4747c9ff127431 */ /* 0x002fc400000001ff */
[----:B------:R-:W-:Y:S01]  /*151f0*/  IMAD.MOV.U32 R15, RZ, RZ, -0x5828279 ;  /* 0xfa7d7d87ff0f7424 */ /* 0x000fe200078e00ff */
[----:B------:R-:W-:Y:S01]  /*15200*/  MOV R16, 0xeffafa15 ;  /* 0xeffafa1500107802 */ /* 0x000fe20000000f00 */
[----:B------:R-:W-:Y:S01]  /*15210*/  IMAD.MOV.U32 R17, RZ, RZ, -0x4da6a615 ;  /* 0xb25959ebff117424 */ /* 0x000fe200078e00ff */
[----:B------:R-:W-:Y:S01]  /*15220*/  STL.128 [R1+0xd70], R24 ;  /* 0x000d701801007387 */ /* 0x000fe20000100c00 */
[----:B------:R-:W-:Y:S02]  /*15230*/  IMAD.MOV.U32 R19, RZ, RZ, -0x40f0ff5 ;  /* 0xfbf0f00bff137424 */ /* 0x000fe400078e00ff */
[----:B--2---:R-:W-:Y:S01]  /*15240*/  HFMA2 R10, -RZ, RZ, 22.671875, -0.06170654296875 ;  /* 0x4dababe6ff0a7431 */ /* 0x004fe200000001ff */
[----:B------:R-:W-:Y:S01]  /*15250*/  MOV R8, 0xe7fefe19 ;  /* 0xe7fefe1900087802 */ /* 0x000fe20000000f00 */
[----:B------:R-:W-:Y:S01]  /*15260*/  IMAD.MOV.U32 R9, RZ, RZ, -0x4a28289e ;  /* 0xb5d7d762ff097424 */ /* 0x000fe200078e00ff */
[----:B------:R0:W-:Y:S01]  /*15270*/  STL.128 [R1+0x240], R12 ;  /* 0x0002400c01007387 */ /* 0x0001e20000100c00 */
[----:B------:R-:W-:-:S02]  /*15280*/  IMAD.MOV.U32 R11, RZ, RZ, -0x13898966 ;  /* 0xec76769aff0b7424 */ /* 0x000fc400078e00ff */
[----:B---3--:R-:W-:Y:S01]  /*15290*/  HFMA2 R6, -RZ, RZ, -25.609375, 1961 ;  /* 0xce6767a9ff067431 */ /* 0x008fe200000001ff */
[----:B------:R-:W-:Y:S01]  /*152a0*/  MOV R4, 0x60303050 ;  /* 0x6030305000047802 */ /* 0x000fe20000000f00 */
[----:B------:R-:W-:Y:S01]  /*152b0*/  IMAD.MOV.U32 R5, RZ, RZ, 0x2010103 ;  /* 0x02010103ff057424 */ /* 0x000fe200078e00ff */
[----:B------:R1:W-:Y:S01]  /*152c0*/  STL.128 [R1+0x250], R16 ;  /* 0x0002501001007387 */ /* 0x0003e20000100c00 */
[----:B------:R-:W-:Y:S01]  /*152d0*/  IMAD.MOV.U32 R7, RZ, RZ, 0x562b2b7d ;  /* 0x562b2b7dff077424 */ /* 0x000fe200078e00ff */
[----:B------:R-:W-:Y:S02]  /*152e0*/  UIADD3 UR7, UPT, UPT, UR9, 0x10, URZ ;  /* 0x0000001009077890 */ /* 0x000fe4000fffe0ff */
[----:B------:R2:W-:Y:S01]  /*152f0*/  STL.128 [R1+0x230], R8 ;  /* 0x0002300801007387 */ /* 0x0005e20000100c00 */
[----:B------:R-:W-:Y:S01]  /*15300*/  UIADD3 UR8, UPT, UPT, UR12, 0x10, URZ ;  /* 0x000000100c087890 */ /* 0x000fe2000fffe0ff */
[----:B------:R-:W-:Y:S02]  /*15310*/  UMOV UR9, 0x7 ;  /* 0x0000000700097882 */ /* 0x000fe40000000000 */
[----:B------:R3:W-:Y:S01]  /*15320*/  STL.128 [R1+0x220], R4 ;  /* 0x0002200401007387 */ /* 0x0007e20000100c00 */
[----:B0-----:R-:W-:Y:S01]  /*15330*/  HFMA2 R14, -RZ, RZ, 1.3935546875, -0.00093746185302734375 ;  /* 0x3d9393aeff0e7431 */ /* 0x001fe200000001ff */
[----:B------:R-:W-:Y:S01]  /*15340*/  MOV R12, 0x75b7b7c2 ;  /* 0x75b7b7c2000c7802 */ /* 0x000fe20000000f00 */
[----:B------:R-:W-:-:S02]  /*15350*/  IMAD.MOV.U32 R13, RZ, RZ, -0x1e0202e4 ;  /* 0xe1fdfd1cff0d7424 */ /* 0x000fc400078e00ff */
[----:B------:R-:W-:Y:S02]  /*15360*/  IMAD.MOV.U32 R15, RZ, RZ, 0x4c26266a ;  /* 0x4c26266aff0f7424 */ /* 0x000fe400078e00ff */
[----:B-1----:R-:W-:Y:S01]  /*15370*/  HFMA2 R18, -RZ, RZ, -24432, -28704 ;  /* 0xf5f7f702ff127431 */ /* 0x002fe200000001ff */
[----:B------:R-:W-:Y:S01]  /*15380*/  MOV R16, 0x6c36365a ;  /* 0x6c36365a00107802 */ /* 0x000fe20000000f00 */
[----:B------:R-:W-:Y:S02]  /*15390*/  IMAD.MOV.U32 R17, RZ, RZ, 0x7e3f3f41 ;  /* 0x7e3f3f41ff117424 */ /* 0x000fe400078e00ff */
[----:B--2---:R-:W-:Y:S01]  /*153a0*/  HFMA2 R10, -RZ, RZ, -1138, 13488 ;  /* 0xe4727296ff0a7431 */ /* 0x004fe200000001ff */
[----:B------:R-:W-:Y:S01]  /*153b0*/  MOV R8, 0x239c9cbf ;  /* 0x239c9cbf00087802 */ /* 0x000fe20000000f00 */
[----:B------:R-:W-:Y:S01]  /*153c0*/  IMAD.MOV.U32 R9, RZ, RZ, 0x53a4a4f7 ;  /* 0x53a4a4f7ff097424 */ /* 0x000fe200078e00ff */
[----:B------:R0:W-:Y:S01]  /*153d0*/  STL.128 [R1+0x280], R12 ;  /* 0x0002800c01007387 */ /* 0x0001e20000100c00 */
[----:B------:R-:W-:-:S02]  /*153e0*/  IMAD.MOV.U32 R11, RZ, RZ, -0x643f3fa5 ;  /* 0x9bc0c05bff0b7424 */ /* 0x000fc400078e00ff */
[----:B---3--:R-:W-:Y:S02]  /*153f0*/  HFMA2 R6, -RZ, RZ, 488.5, -0.01364898681640625 ;  /* 0x5fa2a2fdff067431 */ /* 0x008fe400000001ff */
[----:B------:R-:W-:Y:S01]  /*15400*/  IMAD.MOV.U32 R19, RZ, RZ, -0x7c3333b1 ;  /* 0x83cccc4fff137424 */ /* 0x000fe200078e00ff */
[----:B------:R-:W-:Y:S01]  /*15410*/  MOV R4, 0x41adadec ;  /* 0x41adadec00047802 */ /* 0x000fe20000000f00 */
[----:B------:R-:W-:Y:S01]  /*15420*/  IMAD.MOV.U32 R5, RZ, RZ, -0x4c2b2b99 ;  /* 0xb3d4d467ff057424 */ /* 0x000fe200078e00ff */
[----:B------:R1:W-:Y:S01]  /*15430*/  STL.128 [R1+0x270], R8 ;  /* 0x0002700801007387 */ /* 0x0003e20000100c00 */
[----:B------:R-:W-:-:S03]  /*15440*/  IMAD.MOV.U32 R7, RZ, RZ, 0x45afafea ;  /* 0x45afafeaff077424 */ /* 0x000fc600078e00ff */
[----:B------:R2:W-:Y:S04]  /*15450*/  STL.128 [R1+0x290], R16 ;  /* 0x0002901001007387 */ /* 0x0005e80000100c00 */
[----:B------:R3:W-:Y:S01]  /*15460*/  STL.128 [R1+0x260], R4 ;  /* 0x0002600401007387 */ /* 0x0007e20000100c00 */
[----:B0-----:R-:W-:Y:S01]  /*15470*/  HFMA2 R14, -RZ, RZ, 6.13671875, 0.01444244384765625 ;  /* 0x46232365ff0e7431 */ /* 0x001fe200000001ff */
[----:B------:R-:W-:Y:S01]  /*15480*/  MOV R12, 0x804040c ;  /* 0x0804040c000c7802 */ /* 0x000fe20000000f00 */
[----:B------:R-:W-:Y:S02]  /*15490*/  IMAD.MOV.U32 R13, RZ, RZ, -0x6a3838ae ;  /* 0x95c7c752ff0d7424 */ /* 0x000fe400078e00ff */
[----:B------:R-:W-:Y:S02]  /*154a0*/  IMAD.MOV.U32 R15, RZ, RZ, -0x623c3ca2 ;  /* 0x9dc3c35eff0f7424 */ /* 0x000fe400078e00ff */
[----:B-1----:R-:W-:Y:S01]  /*154b0*/  HFMA2 R10, -RZ, RZ, 792.5, 0.1663818359375 ;  /* 0x62313153ff0a7431 */ /* 0x002fe200000001ff */
[----:B------:R-:W-:Y:S01]  /*154c0*/  MOV R8, 0xe2717193 ;  /* 0xe271719300087802 */ /* 0x000fe20000000f00 */
[----:B------:R-:W-:Y:S01]  /*154d0*/  IMAD.MOV.U32 R9, RZ, RZ, -0x5427278d ;  /* 0xabd8d873ff097424 */ /* 0x000fe200078e00ff */
[----:B------:R0:W-:Y:S01]  /*154e0*/  STL.128 [R1+0x2c0], R12 ;  /* 0x0002c00c01007387 */ /* 0x0001e20000100c00 */
[----:B------:R-:W-:-:S02]  /*154f0*/  IMAD.MOV.U32 R11, RZ, RZ, 0x2a15153f ;  /* 0x2a15153fff0b7424 */ /* 0x000fc400078e00ff */
[----:B--2---:R-:W-:Y:S01]  /*15500*/  HFMA2 R18, -RZ, RZ, 0.00018370151519775390625, 7.7188014984130859375e-05 ;  /* 0x0a05050fff127431 */ /* 0x004fe200000001ff */
[----:B------:R-:W-:Y:S01]  /*15510*/  MOV R16, 0x30181828 ;  /* 0x3018182800107802 */ /* 0x000fe20000000f00 */
[----:B------:R-:W-:Y:S02]  /*15520*/  IMAD.MOV.U32 R17, RZ, RZ, 0x379696a1 ;  /* 0x379696a1ff117424 */ /* 0x000fe400078e00ff */
[----:B---3--:R-:W-:Y:S02]  /*15530*/  HFMA2 R6, -RZ, RZ, -47.15625, -1332 ;  /* 0xd1e5e534ff067431 */ /* 0x008fe400000001ff */
[----:B------:R-:W-:Y:S01]  /*15540*/  IMAD.MOV.U32 R19, RZ, RZ, 0x2f9a9ab5 ;  /* 0x2f9a9ab5ff137424 */ /* 0x000fe200078e00ff */
[----:B------:R-:W-:Y:S01]  /*15550*/  MOV R4, 0x6834345c ;  /* 0x6834345c00047802 */ /* 0x000fe20000000f00 */
[----:B------:R-:W-:Y:S01]  /*15560*/  IMAD.MOV.U32 R5, RZ, RZ, 0x51a5a5f4 ;  /* 0x51a5a5f4ff057424 */ /* 0x000fe200078e00ff */
[----:B------:R1:W-:Y:S01]  /*15570*/  STL.128 [R1+0x2b0], R8 ;  /* 0x0002b00801007387 */ /* 0x0003e20000100c00 */
[----:B------:R-:W-:-:S03]  /*15580*/  IMAD.MOV.U32 R7, RZ, RZ, -0x60e0ef8 ;  /* 0xf9f1f108ff077424 */ /* 0x000fc600078e00ff */
[----:B------:R2:W-:Y:S01]  /*15590*/  STL.128 [R1+0x2d0], R16 ;  /* 0x0002d01001007387 */ /* 0x0005e20000100c00 */
[----:B0-----:R-:W-:-:S03]  /*155a0*/  HFMA2 R12, -RZ, RZ, 0.000736713409423828125, 0.00015580654144287109375 ;  /* 0x1209091bff0c7431 */ /* 0x001fc600000001ff */
[----:B------:R0:W-:Y:S01]  /*155b0*/  STL.128 [R1+0x2a0], R4 ;  /* 0x0002a00401007387 */ /* 0x0001e20000100c00 */
[----:B------:R-:W-:Y:S01]  /*155c0*/  IMAD.MOV.U32 R13, RZ, RZ, 0x1d83839e ;  /* 0x1d83839eff0d7424 */ /* 0x000fe200078e00ff */
[----:B------:R-:W-:Y:S01]  /*155d0*/  MOV R14, 0x582c2c74 ;  /* 0x582c2c74000e7802 */ /* 0x000fe20000000f00 */
[----:B------:R-:W-:Y:S01]  /*155e0*/  IMAD.MOV.U32 R15, RZ, RZ, 0x341a1a2e ;  /* 0x341a1a2eff0f7424 */ /* 0x000fe200078e00ff */
[----:B-1----:R-:W-:Y:S01]  /*155f0*/  MOV R8, 0xcdebeb26 ;  /* 0xcdebeb2600087802 */ /* 0x002fe20000000f00 */
[----:B------:R-:W-:Y:S01]  /*15600*/  IMAD.MOV.U32 R9, RZ, RZ, 0x4e272769 ;  /* 0x4e272769ff097424 */ /* 0x000fe200078e00ff */
[----:B------:R-:W-:Y:S01]  /*15610*/  MOV R10, 0x7fb2b2cd ;  /* 0x7fb2b2cd000a7802 */ /* 0x000fe20000000f00 */
[----:B------:R-:W-:Y:S02]  /*15620*/  IMAD.MOV.U32 R11, RZ, RZ, -0x158a8a61 ;  /* 0xea75759fff0b7424 */ /* 0x000fe400078e00ff */
[----:B--2---:R-:W-:Y:S02]  /*15630*/  HFMA2 R16, -RZ, RZ, 0.381591796875, 0.0035037994384765625 ;  /* 0x361b1b2dff107431 */ /* 0x004fe400000001ff */
[----:B------:R-:W-:Y:S01]  /*15640*/  IMAD.MOV.U32 R17, RZ, RZ, -0x2391914e ;  /* 0xdc6e6eb2ff117424 */ /* 0x000fe200078e00ff */
[----:B------:R-:W-:Y:S01]  /*15650*/  MOV R18, 0xb45a5aee ;  /* 0xb45a5aee00127802 */ /* 0x000fe20000000f00 */
[----:B------:R-:W-:-:S02]  /*15660*/  IMAD.MOV.U32 R19, RZ, RZ, 0x5ba0a0fb ;  /* 0x5ba0a0fbff137424 */ /* 0x000fc400078e00ff */
[----:B0-----:R-:W-:Y:S01]  /*15670*/  HFMA2 R6, -RZ, RZ, 0.003662109375, -9.238719940185546875e-06 ;  /* 0x1b80809bff067431 */ /* 0x001fe200000001ff */
[----:B------:R0:W-:Y:S01]  /*15680*/  STL.128 [R1+0x2f0], R8 ;  /* 0x0002f00801007387 */ /* 0x0001e20000100c00 */
[----:B------:R-:W-:Y:S01]  /*15690*/  MOV R4, 0xe070709 ;  /* 0x0e07070900047802 */ /* 0x000fe20000000f00 */
[----:B------:R-:W-:Y:S02]  /*156a0*/  IMAD.MOV.U32 R5, RZ, RZ, 0x24121236 ;  /* 0x24121236ff057424 */ /* 0x000fe400078e00ff */
[----:B------:R-:W-:Y:S01]  /*156b0*/  IMAD.MOV.U32 R7, RZ, RZ, -0x201d1dc3 ;  /* 0xdfe2e23dff077424 */ /* 0x000fe200078e00ff */
[----:B------:R1:W-:Y:S04]  /*156c0*/  STL.128 [R1+0x300], R12 ;  /* 0x0003000c01007387 */ /* 0x0003e80000100c00 */
[----:B------:R2:W-:Y:S04]  /*156d0*/  STL.128 [R1+0x310], R16 ;  /* 0x0003101001007387 */ /* 0x0005e80000100c00 */
[----:B------:R3:W-:Y:S01]  /*156e0*/  STL.128 [R1+0x2e0], R4 ;  /* 0x0002e00401007387 */ /* 0x0007e20000100c00 */
[----:B0-----:R-:W-:-:S02]  /*156f0*/  HFMA2 R8, -RZ, RZ, 49.28125, 0.042816162109375 ;  /* 0x5229297bff087431 */ /* 0x001fc400000001ff */
[----:B------:R-:W-:Y:S01]  /*15700*/  IMAD.MOV.U32 R9, RZ, RZ, -0x221c1cc2 ;  /* 0xdde3e33eff097424 */ /* 0x000fe200078e00ff */
[----:B------:R-:W-:Y:S01]  /*15710*/  MOV R10, 0x5e2f2f71 ;  /* 0x5e2f2f71000a7802 */ /* 0x000fe20000000f00 */
[----:B------:R-:W-:Y:S02]  /*15720*/  IMAD.MOV.U32 R11, RZ, RZ, 0x13848497 ;  /* 0x13848497ff0b7424 */ /* 0x000fe400078e00ff */
[----:B-1----:R-:W-:Y:S02]  /*15730*/  HFMA2 R12, -RZ, RZ, -0.0247039794921875, 63.65625 ;  /* 0xa65353f5ff0c7431 */ /* 0x002fe400000001ff */
[----:B------:R-:W-:Y:S01]  /*15740*/  IMAD.MOV.U32 R13, RZ, RZ, -0x462e2e98 ;  /* 0xb9d1d168ff0d7424 */ /* 0x000fe200078e00ff */
[----:B------:R-:W-:Y:S01]  /*15750*/  MOV R15, 0xc1eded2c ;  /* 0xc1eded2c000f7802 */ /* 0x000fe20000000f00 */
[----:B------:R-:W-:Y:S02]  /*15760*/  IMAD.MOV.U32 R14, RZ, RZ, RZ ;  /* 0x000000ffff0e7224 */ /* 0x000fe400078e00ff */
[----:B--2---:R-:W-:-:S02]  /*15770*/  HFMA2 R16, -RZ, RZ, 2.0625, 0.008544921875 ;  /* 0x40202060ff107431 */ /* 0x004fc400000001ff */
[----:B------:R-:W-:Y:S01]  /*15780*/  IMAD.MOV.U32 R17, RZ, RZ, -0x1c0303e1 ;  /* 0xe3fcfc1fff117424 */ /* 0x000fe200078e00ff */
[----:B------:R-:W-:Y:S01]  /*15790*/  MOV R18, 0x79b1b1c8 ;  /* 0x79b1b1c800127802 */ /* 0x000fe20000000f00 */
[----:B------:R-:W-:Y:S02]  /*157a0*/  IMAD.MOV.U32 R19, RZ, RZ, -0x49a4a413 ;  /* 0xb65b5bedff137424 */ /* 0x000fe400078e00ff */
[----:B---3--:R-:W-:Y:S01]  /*157b0*/  HFMA2 R4, -RZ, RZ, -0.016876220703125, 55.6875 ;  /* 0xa45252f6ff047431 */ /* 0x008fe200000001ff */
[----:B------:R0:W-:Y:S01]  /*157c0*/  STL.128 [R1+0x330], R8 ;  /* 0x0003300801007387 */ /* 0x0001e20000100c00 */
[----:B------:R-:W-:Y:S01]  /*157d0*/  IMAD.MOV.U32 R5, RZ, RZ, 0x763b3b4d ;  /* 0x763b3b4dff057424 */ /* 0x000fe200078e00ff */
[----:B------:R-:W-:Y:S01]  /*157e0*/  MOV R6, 0xb7d6d661 ;  /* 0xb7d6d66100067802 */ /* 0x000fe20000000f00 */
[----:B------:R-:W-:Y:S01]  /*157f0*/  IMAD.MOV.U32 R7, RZ, RZ, 0x7db3b3ce ;  /* 0x7db3b3ceff077424 */ /* 0x000fe200078e00ff */
[----:B------:R1:W-:Y:S04]  /*15800*/  STL.128 [R1+0x340], R12 ;  /* 0x0003400c01007387 */ /* 0x0003e80000100c00 */
[----:B------:R2:W-:Y:S04]  /*15810*/  STL.128 [R1+0x350], R16 ;  /* 0x0003501001007387 */ /* 0x0005e80000100c00 */
[----:B------:R3:W-:Y:S01]  /*15820*/  STL.128 [R1+0x320], R4 ;  /* 0x0003200401007387 */ /* 0x0007e20000100c00 */
[----:B0-----:R-:W-:-:S02]  /*15830*/  HFMA2 R8, -RZ, RZ, -0.0010471343994140625, 13.734375 ;  /* 0x944a4adeff087431 */ /* 0x001fc400000001ff */
[----:B------:R-:W-:Y:S01]  /*15840*/  IMAD.MOV.U32 R9, RZ, RZ, -0x67b3b32c ;  /* 0x984c4cd4ff097424 */ /* 0x000fe200078e00ff */
[----:B------:R-:W-:Y:S01]  /*15850*/  MOV R10, 0xb05858e8 ;  /* 0xb05858e8000a7802 */ /* 0x000fe20000000f00 */
[----:B------:R-:W-:Y:S02]  /*15860*/  IMAD.MOV.U32 R11, RZ, RZ, -0x7a3030b6 ;  /* 0x85cfcf4aff0b7424 */ /* 0x000fe400078e00ff */
[----:B-1----:R-:W-:Y:S02]  /*15870*/  HFMA2 R12, -RZ, RZ, -0.9765625, -35.34375 ;  /* 0xbbd0d06bff0c7431 */ /* 0x002fe400000001ff */
[----:B------:R-:W-:Y:S01]  /*15880*/  IMAD.MOV.U32 R13, RZ, RZ, -0x3a1010d6 ;  /* 0xc5efef2aff0d7424 */ /* 0x000fe200078e00ff */
[----:B------:R-:W-:Y:S01]  /*15890*/  MOV R14, 0x4faaaae5 ;  /* 0x4faaaae5000e7802 */ /* 0x000fe20000000f00 */
[----:B------:R-:W-:Y:S02]  /*158a0*/  IMAD.MOV.U32 R15, RZ, RZ, -0x120404ea ;  /* 0xedfbfb16ff0f7424 */ /* 0x000fe400078e00ff */
[----:B--2---:R-:W-:-:S02]  /*158b0*/  HFMA2 R16, -RZ, RZ, -9.5546245574951171875e-05, 3.884765625 ;  /* 0x864343c5ff107431 */ /* 0x004fc400000001ff */
[----:B------:R-:W-:Y:S01]  /*158c0*/  IMAD.MOV.U32 R17, RZ, RZ, -0x65b2b229 ;  /* 0x9a4d4dd7ff117424 */ /* 0x000fe200078e00ff */
[----:B------:R-:W-:Y:S01]  /*158d0*/  MOV R18, 0x66333355 ;  /* 0x6633335500127802 */ /* 0x000fe20000000f00 */
[----:B------:R-:W-:Y:S02]  /*158e0*/  IMAD.MOV.U32 R19, RZ, RZ, 0x11858594 ;  /* 0x11858594ff137424 */ /* 0x000fe400078e00ff */
[----:B---3--:R-:W-:Y:S01]  /*158f0*/  HFMA2 R4, -RZ, RZ, -70.625, 3452 ;  /* 0xd46a6abeff047431 */ /* 0x008fe200000001ff */
[----:B------:R0:W-:Y:S01]  /*15900*/  STL.128 [R1+0x370], R8 ;  /* 0x0003700801007387 */ /* 0x0001e20000100c00 */
[----:B------:R-:W-:Y:S01]  /*15910*/  IMAD.MOV.U32 R5, RZ, RZ, -0x723434ba ;  /* 0x8dcbcb46ff057424 */ /* 0x000fe200078e00ff */
[----:B------:R-:W-:Y:S01]  /*15920*/  MOV R6, 0x67bebed9 ;  /* 0x67bebed900067802 */ /* 0x000fe20000000f00 */
[----:B------:R-:W-:Y:S01]  /*15930*/  IMAD.MOV.U32 R7, RZ, RZ, 0x7239394b ;  /* 0x7239394bff077424 */ /* 0x000fe200078e00ff */
[----:B------:R1:W-:Y:S04]  /*15940*/  STL.128 [R1+0x380], R12 ;  /* 0x0003800c01007387 */ /* 0x0003e80000100c00 */
[----:B------:R2:W-:Y:S04]  /*15950*/  STL.128 [R1+0x390], R16 ;  /* 0x0003901001007387 */ /* 0x0005e80000100c00 */
[----:B------:R3:W-:Y:S01]  /*15960*/  STL.128 [R1+0x360], R4 ;  /* 0x0003600401007387 */ /* 0x0007e20000100c00 */
[----:B0-----:R-:W-:-:S02]  /*15970*/  HFMA2 R8, -RZ, RZ, -0.0084228515625, 39.5 ;  /* 0xa05050f0ff087431 */ /* 0x001fc400000001ff */
[----:B------:R-:W-:Y:S01]  /*15980*/  IMAD.MOV.U32 R9, RZ, RZ, 0x783c3c44 ;  /* 0x783c3c44ff097424 */ /* 0x000fe200078e00ff */
[----:B------:R-:W-:Y:S01]  /*15990*/  MOV R10, 0x259f9fba ;  /* 0x259f9fba000a7802 */ /* 0x000fe20000000f00 */
[----:B------:R-:W-:Y:S02]  /*159a0*/  IMAD.MOV.U32 R11, RZ, RZ, 0x4ba8a8e3 ;  /* 0x4ba8a8e3ff0b7424 */ /* 0x000fe400078e00ff */
[----:B-1----:R-:W-:Y:S02]  /*159b0*/  HFMA2 R12, -RZ, RZ, -0.01233673095703125, 47.59375 ;  /* 0xa25151f3ff0c7431 */ /* 0x002fe400000001ff */
[----:B------:R-:W-:Y:S01]  /*159c0*/  IMAD.MOV.U32 R13, RZ, RZ, 0x5da3a3fe ;  /* 0x5da3a3feff0d7424 */ /* 0x000fe200078e00ff */
[----:B------:R-:W-:Y:S01]  /*159d0*/  MOV R14, 0x804040c0 ;  /* 0x804040c0000e7802 */ /* 0x000fe20000000f00 */
[----:B------:R-:W-:Y:S02]  /*159e0*/  IMAD.MOV.U32 R15, RZ, RZ, 0x58f8f8a ;  /* 0x058f8f8aff0f7424 */ /* 0x000fe400078e00ff */
[----:B--2---:R-:W-:-:S02]  /*159f0*/  HFMA2 R16, -RZ, RZ, 1.892578125, -0.000814914703369140625 ;  /* 0x3f9292adff107431 */ /* 0x004fc400000001ff */
[----:B------:R-:W-:Y:S01]  /*15a00*/  IMAD.MOV.U32 R17, RZ, RZ, 0x219d9dbc ;  /* 0x219d9dbcff117424 */ /* 0x000fe200078e00ff */
[----:B------:R-:W-:Y:S01]  /*15a10*/  MOV R18, 0x70383848 ;  /* 0x7038384800127802 */ /* 0x000fe20000000f00 */
[----:B------:R-:W-:Y:S02]  /*15a20*/  IMAD.MOV.U32 R19, RZ, RZ, -0xe0a0afc ;  /* 0xf1f5f504ff137424 */ /* 0x000fe400078e00ff */
[----:B---3--:R-:W-:Y:S01]  /*15a30*/  HFMA2 R4, -RZ, RZ, -0.00019133090972900390625, 5.80859375 ;  /* 0x8a4545cfff047431 */ /* 0x008fe200000001ff */
[----:B------:R0:W-:Y:S01]  /*15a40*/  STL.128 [R1+0x3b0], R8 ;  /* 0x0003b00801007387 */ /* 0x0001e20000100c00 */
[----:B------:R-:W-:Y:S01]  /*15a50*/  IMAD.MOV.U32 R5, RZ, RZ, -0x160606f0 ;  /* 0xe9f9f910ff057424 */ /* 0x000fe200078e00ff */
[----:B------:R-:W-:Y:S01]  /*15a60*/  MOV R6, 0x4020206 ;  /* 0x0402020600067802 */ /* 0x000fe20000000f00 */
[----:B------:R-:W-:Y:S01]  /*15a70*/  IMAD.MOV.U32 R7, RZ, RZ, -0x180807f ;  /* 0xfe7f7f81ff077424 */ /* 0x000fe200078e00ff */
[----:B------:R1:W-:Y:S04]  /*15a80*/  STL.128 [R1+0x3c0], R12 ;  /* 0x0003c00c01007387 */ /* 0x0003e80000100c00 */
[----:B------:R2:W-:Y:S04]  /*15a90*/  STL.128 [R1+0x3d0], R16 ;  /* 0x0003d01001007387 */ /* 0x0005e80000100c00 */
[----:B------:R3:W-:Y:S01]  /*15aa0*/  STL.128 [R1+0x3a0], R4 ;  /* 0x0003a00401007387 */ /* 0x0007e20000100c00 */
[----:B0-----:R-:W-:-:S02]  /*15ab0*/  HFMA2 R8, -RZ, RZ, 0.0079345703125, 0.00051116943359375 ;  /* 0x20101030ff087431 */ /* 0x001fc400000001ff */
[----:B------:R-:W-:Y:S01]  /*15ac0*/  IMAD.MOV.U32 R9, RZ, RZ, -0x1a0000e6 ;  /* 0xe5ffff1aff097424 */ /* 0x000fe200078e00ff */
[----:B------:R-:W-:Y:S01]  /*15ad0*/  MOV R10, 0xfdf3f30e ;  /* 0xfdf3f30e000a7802 */ /* 0x000fe20000000f00 */
[----:B------:R-:W-:Y:S02]  /*15ae0*/  IMAD.MOV.U32 R11, RZ, RZ, -0x402d2d93 ;  /* 0xbfd2d26dff0b7424 */ /* 0x000fe400078e00ff */
[----:B-1----:R-:W-:Y:S02]  /*15af0*/  HFMA2 R12, -RZ, RZ, -2.7477741241455078125e-05, -21.1875 ;  /* 0x81cdcd4cff0c7431 */ /* 0x002fe400000001ff */
[----:B------:R-:W-:Y:S01]  /*15b00*/  IMAD.MOV.U32 R13, RZ, RZ, 0x180c0c14 ;  /* 0x180c0c14ff0d7424 */ /* 0x000fe200078e00ff */
[----:B------:R-:W-:Y:S01]  /*15b10*/  MOV R14, 0x26131335 ;  /* 0x26131335000e7802 */ /* 0x000fe20000000f00 */
[----:B------:R-:W-:Y:S02]  /*15b20*/  IMAD.MOV.U32 R15, RZ, RZ, -0x3c1313d1 ;  /* 0xc3ecec2fff0f7424 */ /* 0x000fe400078e00ff */
[----:B--2---:R-:W-:-:S02]  /*15b30*/  HFMA2 R16, -RZ, RZ, -1.5927734375, 504.25 ;  /* 0xbe5f5fe1ff107431 */ /* 0x004fc400000001ff */
[----:B------:R-:W-:Y:S01]  /*15b40*/  IMAD.MOV.U32 R17, RZ, RZ, 0x359797a2 ;  /* 0x359797a2ff117424 */ /* 0x000fe200078e00ff */
[----:B------:R-:W-:Y:S01]  /*15b50*/  MOV R18, 0x884444cc ;  /* 0x884444cc00127802 */ /* 0x000fe20000000f00 */
[----:B------:R-:W-:Y:S02]  /*15b60*/  IMAD.MOV.U32 R19, RZ, RZ, 0x2e171739 ;  /* 0x2e171739ff137424 */ /* 0x000fe400078e00ff */
[----:B---3--:R-:W-:Y:S01]  /*15b70*/  HFMA2 R4, -RZ, RZ, 990, -1.2177734375 ;  /* 0x63bcbcdfff047431 */ /* 0x008fe200000001ff */
[----:B------:R0:W-:Y:S01]  /*15b80*/  STL.128 [R1+0x3f0], R8 ;  /* 0x0003f00801007387 */ /* 0x0001e20000100c00 */
[----:B------:R-:W-:Y:S01]  /*15b90*/  IMAD.MOV.U32 R5, RZ, RZ, 0x77b6b6c1 ;  /* 0x77b6b6c1ff057424 */ /* 0x000fe200078e00ff */
[----:B------:R-:W-:Y:S01]  /*15ba0*/  MOV R6, 0xafdada75 ;  /* 0xafdada7500067802 */ /* 0x000fe20000000f00 */
[----:B------:R-:W-:Y:S01]  /*15bb0*/  IMAD.MOV.U32 R7, RZ, RZ, 0x42212163 ;  /* 0x42212163ff077424 */ /* 0x000fe200078e00ff */
[----:B------:R1:W-:Y:S04]  /*15bc0*/  STL.128 [R1+0x400], R12 ;  /* 0x0004000c01007387 */ /* 0x0003e80000100c00 */
[----:B------:R2:W-:Y:S04]  /*15bd0*/  STL.128 [R1+0x410], R16 ;  /* 0x0004101001007387 */ /* 0x0005e80000100c00 */
[----:B------:R3:W-:Y:S01]  /*15be0*/  STL.128 [R1+0x3e0], R4 ;  /* 0x0003e00401007387 */ /* 0x0007e20000100c00 */
[----:B0-----:R-:W-:-:S02]  /*15bf0*/  HFMA2 R8, -RZ, RZ, -8.78125, 1196 ;  /* 0xc86464acff087431 */ /* 0x001fc400000001ff */
[----:B------:R-:W-:Y:S01]  /*15c00*/  IMAD.MOV.U32 R9, RZ, RZ, -0x45a2a219 ;  /* 0xba5d5de7ff097424 */ /* 0x000fe200078e00ff */
[----:B------:R-:W-:Y:S01]  /*15c10*/  MOV R10, 0x3219192b ;  /* 0x3219192b000a7802 */ /* 0x000fe20000000f00 */
[----:B------:R-:W-:Y:S02]  /*15c20*/  IMAD.MOV.U32 R11, RZ, RZ, -0x198c8c6b ;  /* 0xe6737395ff0b7424 */ /* 0x000fe400078e00ff */
[----:B-1----:R-:W-:Y:S02]  /*15c30*/  HFMA2 R12, -RZ, RZ, -2.1875, 592 ;  /* 0xc06060a0ff0c7431 */ /* 0x002fe400000001ff */
[----:B------:R-:W-:Y:S01]  /*15c40*/  IMAD.MOV.U32 R13, RZ, RZ, 0x19818198 ;  /* 0x19818198ff0d7424 */ /* 0x000fe200078e00ff */
[----:B------:R-:W-:Y:S01]  /*15c50*/  MOV R14, 0x9e4f4fd1 ;  /* 0x9e4f4fd1000e7802 */ /* 0x000fe20000000f00 */
[----:B------:R-:W-:Y:S02]  /*15c60*/  IMAD.MOV.U32 R15, RZ, RZ, -0x5c232381 ;  /* 0xa3dcdc7fff0f7424 */ /* 0x000fe400078e00ff */
[----:B--2---:R-:W-:-:S02]  /*15c70*/  HFMA2 R16, -RZ, RZ, 4.1328125, 0.0124969482421875 ;  /* 0x44222266ff107431 */ /* 0x004fc400000001ff */
[----:B------:R-:W-:Y:S01]  /*15c80*/  IMAD.MOV.U32 R17, RZ, RZ, 0x542a2a7e ;  /* 0x542a2a7eff117424 */ /* 0x000fe200078e00ff */
[----:B------:R-:W-:Y:S01]  /*15c90*/  MOV R18, 0x3b9090ab ;  /* 0x3b9090ab00127802 */ /* 0x000fe20000000f00 */
[----:B------:R-:W-:Y:S02]  /*15ca0*/  IMAD.MOV.U32 R19, RZ, RZ, 0xb888883 ;  /* 0x0b888883ff137424 */ /* 0x000fe400078e00ff */
[----:B---3--:R-:W-:Y:S01]  /*15cb0*/  HFMA2 R4, -RZ, RZ, -0.0009479522705078125, -4.33984375 ;  /* 0x93c4c457ff047431 */ /* 0x008fe200000001ff */
[----:B------:R0:W-:Y:S01]  /*15cc0*/  STL.128 [R1+0x430], R8 ;  /* 0x0004300801007387 */ /* 0x0001e20000100c00 */
[----:B------:R-:W-:Y:S01]  /*15cd0*/  IMAD.MOV.U32 R5, RZ, RZ, 0x55a7a7f2 ;  /* 0x55a7a7f2ff057424 */ /* 0x000fe200078e00ff */
[----:B------:R-:W-:Y:S01]  /*15ce0*/  MOV R6, 0xfc7e7e82 ;  /* 0xfc7e7e8200067802 */ /* 0x000fe20000000f00 */
[----:B------:R-:W-:Y:S01]  /*15cf0*/  IMAD.MOV.U32 R7, RZ, RZ, 0x7a3d3d47 ;  /* 0x7a3d3d47ff077424 */ /* 0x000fe200078e00ff */
[----:B------:R1:W-:Y:S04]  /*15d00*/  STL.128 [R1+0x440], R12 ;  /* 0x0004400c01007387 */ /* 0x0003e80000100c00 */
[----:B------:R2:W-:Y:S04]  /*15d10*/  STL.128 [R1+0x450], R16 ;  /* 0x0004501001007387 */ /* 0x0005e80000100c00 */
[----:B------:R3:W-:Y:S01]  /*15d20*/  STL.128 [R1+0x420], R4 ;  /* 0x0004200401007387 */ /* 0x0007e20000100c00 */
[----:B0-----:R-:W-:-:S02]  /*15d30*/  HFMA2 R8, -RZ, RZ, -0.030731201171875, -414.25 ;  /* 0xa7dede79ff087431 */ /* 0x001fc400000001ff */
[----:B------:R-:W-:Y:S01]  /*15d40*/  IMAD.MOV.U32 R9, RZ, RZ, -0x43a1a11e ;  /* 0xbc5e5ee2ff097424 */ /* 0x000fe200078e00ff */
[----:B------:R-:W-:Y:S01]  /*15d50*/  MOV R10, 0x160b0b1d ;  /* 0x160b0b1d000a7802 */ /* 0x000fe20000000f00 */
[----:B------:R-:W-:Y:S02]  /*15d60*/  IMAD.MOV.U32 R11, RZ, RZ, -0x5224248a ;  /* 0xaddbdb76ff0b7424 */ /* 0x000fe400078e00ff */
[----:B-1----:R-:W-:Y:S02]  /*15d70*/  HFMA2 R12, -RZ, RZ, -252, -541.5 ;  /* 0xdbe0e03bff0c7431 */ /* 0x002fe400000001ff */
[----:B------:R-:W-:Y:S01]  /*15d80*/  IMAD.MOV.U32 R13, RZ, RZ, 0x64323256 ;  /* 0x64323256ff0d7424 */ /* 0x000fe200078e00ff */
[----:B------:R-:W-:Y:S01]  /*15d90*/  MOV R14, 0x743a3a4e ;  /* 0x743a3a4e000e7802 */ /* 0x000fe20000000f00 */
[----:B------:R-:W-:Y:S02]  /*15da0*/  IMAD.MOV.U32 R15, RZ, RZ, 0x140a0a1e ;  /* 0x140a0a1eff0f7424 */ /* 0x000fe400078e00ff */
[----:B--2---:R-:W-:-:S02]  /*15db0*/  HFMA2 R16, -RZ, RZ, -0.000767230987548828125, 11.7109375 ;  /* 0x924949dbff107431 */ /* 0x004fc400000001ff */
[----:B------:R-:W-:Y:S01]  /*15dc0*/  IMAD.MOV.U32 R17, RZ, RZ, 0xc06060a ;  /* 0x0c06060aff117424 */ /* 0x000fe200078e00ff */
[----:B------:R-:W-:Y:S01]  /*15dd0*/  MOV R18, 0x4824246c ;  /* 0x4824246c00127802 */ /* 0x000fe20000000f00 */
[----:B------:R-:W-:Y:S02]  /*15de0*/  IMAD.MOV.U32 R19, RZ, RZ, -0x47a3a31c ;  /* 0xb85c5ce4ff137424 */ /* 0x000fe400078e00ff */
[----:B---3--:R-:W-:Y:S01]  /*15df0*/  HFMA2 R4, -RZ, RZ, -0.000260829925537109375, 6.7890625 ;  /* 0x8c4646caff047431 */ /* 0x008fe200000001ff */
[----:B------:R0:W-:Y:S01]  /*15e00*/  STL.128 [R1+0x470], R8 ;  /* 0x0004700801007387 */ /* 0x0001e20000100c00 */
[----:B------:R-:W-:Y:S01]  /*15e10*/  IMAD.MOV.U32 R5, RZ, RZ, -0x381111d7 ;  /* 0xc7eeee29ff057424 */ /* 0x000fe200078e00ff */
[----:B------:R-:W-:Y:S01]  /*15e20*/  MOV R6, 0x6bb8b8d3 ;  /* 0x6bb8b8d300067802 */ /* 0x000fe20000000f00 */
[----:B------:R-:W-:Y:S01]  /*15e30*/  IMAD.MOV.U32 R7, RZ, RZ, 0x2814143c ;  /* 0x2814143cff077424 */ /* 0x000fe200078e00ff */
[----:B------:R1:W-:Y:S04]  /*15e40*/  STL.128 [R1+0x480], R12 ;  /* 0x0004800c01007387 */ /* 0x0003e80000100c00 */
[----:B------:R2:W-:Y:S04]  /*15e50*/  STL.128 [R1+0x490], R16 ;  /* 0x0004901001007387 */ /* 0x0005e80000100c00 */
[----:B------:R3:W-:Y:S01]  /*15e60*/  STL.128 [R1+0x460], R4 ;  /* 0x0004600401007387 */ /* 0x0007e20000100c00 */
[----:B0-----:R-:W-:-:S02]  /*15e70*/  HFMA2 R8, -RZ, RZ, 0.69580078125, -0.000690460205078125 ;  /* 0x399191a8ff087431 */ /* 0x001fc400000001ff */
[----:B------:R-:W-:Y:S01]  /*15e80*/  IMAD.MOV.U32 R9, RZ, RZ, 0x319595a4 ;  /* 0x319595a4ff097424 */ /* 0x000fe200078e00ff */
[----:B------:R-:W-:Y:S01]  /*15e90*/  MOV R10, 0xd3e4e437 ;  /* 0xd3e4e437000a7802 */ /* 0x000fe20000000f00 */
[----:B------:R-:W-:Y:S02]  /*15ea0*/  IMAD.MOV.U32 R11, RZ, RZ, -0xd868675 ;  /* 0xf279798bff0b7424 */ /* 0x000fe400078e00ff */
[----:B-1----:R-:W-:Y:S02]  /*15eb0*/  HFMA2 R12, -RZ, RZ, -94.4375, -1842 ;  /* 0xd5e7e732ff0c7431 */ /* 0x002fe400000001ff */
[----:B------:R-:W-:Y:S01]  /*15ec0*/  IMAD.MOV.U32 R13, RZ, RZ, -0x743737bd ;  /* 0x8bc8c843ff0d7424 */ /* 0x000fe200078e00ff */
[----:B------:R-:W-:Y:S01]  /*15ed0*/  MOV R14, 0x6e373759 ;  /* 0x6e373759000e7802 */ /* 0x000fe20000000f00 */
[----:B------:R-:W-:Y:S02]  /*15ee0*/  IMAD.MOV.U32 R15, RZ, RZ, -0x25929249 ;  /* 0xda6d6db7ff0f7424 */ /* 0x000fe400078e00ff */
[----:B--2---:R-:W-:-:S02]  /*15ef0*/  HFMA2 R16, -RZ, RZ, 2.3663043975830078125e-05, -0.00033855438232421875 ;  /* 0x018d8d8cff107431 */ /* 0x004fc400000001ff */
[----:B------:R-:W-:Y:S01]  /*15f00*/  IMAD.MOV.U32 R17, RZ, RZ, -0x4e2a2a9c ;  /* 0xb1d5d564ff117424 */ /* 0x000fe200078e00ff */
[----:B------:R-:W-:Y:S01]  /*15f10*/  MOV R18, 0x9c4e4ed2 ;  /* 0x9c4e4ed200127802 */ /* 0x000fe20000000f00 */
[----:B------:R-:W-:Y:S02]  /*15f20*/  IMAD.MOV.U32 R19, RZ, RZ, 0x49a9a9e0 ;  /* 0x49a9a9e0ff137424 */ /* 0x000fe400078e00ff */
[----:B---3--:R-:W-:Y:S01]  /*15f30*/  HFMA2 R4, -RZ, RZ, -0.00757598876953125, -3.181640625 ;  /* 0x9fc2c25dff047431 */ /* 0x008fe200000001ff */
[----:B------:R0:W-:Y:S01]  /*15f40*/  STL.128 [R1+0x4b0], R8 ;  /* 0x0004b00801007387 */ /* 0x0001e20000100c00 */
[----:B------:R-:W-:Y:S01]  /*15f50*/  IMAD.MOV.U32 R5, RZ, RZ, -0x422c2c92 ;  /* 0xbdd3d36eff057424 */ /* 0x000fe200078e00ff */
[----:B------:R-:W-:Y:S01]  /*15f60*/  MOV R6, 0x43acacef ;  /* 0x43acacef00067802 */ /* 0x000fe20000000f00 */
[----:B------:R-:W-:Y:S01]  /*15f70*/  IMAD.MOV.U32 R7, RZ, RZ, -0x3b9d9d5a ;  /* 0xc46262a6ff077424 */ /* 0x000fe200078e00ff */
[----:B------:R1:W-:Y:S04]  /*15f80*/  STL.128 [R1+0x4c0], R12 ;  /* 0x0004c00c01007387 */ /* 0x0003e80000100c00 */
[----:B------:R2:W-:Y:S04]  /*15f90*/  STL.128 [R1+0x4d0], R16 ;  /* 0x0004d01001007387 */ /* 0x0005e80000100c00 */
[----:B------:R3:W-:Y:S01]  /*15fa0*/  STL.128 [R1+0x4a0], R4 ;  /* 0x0004a00401007387 */ /* 0x0007e20000100c00 */
[----:B0-----:R-:W-:-:S02]  /*15fb0*/  HFMA2 R8, -RZ, RZ, -12.7890625, 1455 ;  /* 0xca6565afff087431 */ /* 0x001fc400000001ff */
[----:B------:R-:W-:Y:S01]  /*15fc0*/  IMAD.MOV.U32 R9, RZ, RZ, -0xb858572 ;  /* 0xf47a7a8eff097424 */ /* 0x000fe200078e00ff */
[----:B------:R-:W-:Y:S01]  /*15fd0*/  MOV R10, 0x47aeaee9 ;  /* 0x47aeaee9000a7802 */ /* 0x000fe20000000f00 */
[----:B------:R-:W-:Y:S02]  /*15fe0*/  IMAD.MOV.U32 R11, RZ, RZ, 0x10080818 ;  /* 0x10080818ff0b7424 */ /* 0x000fe400078e00ff */
[----:B-1----:R-:W-:Y:S02]  /*15ff0*/  HFMA2 R12, -RZ, RZ, 7912, -0.85400390625 ;  /* 0x6fbabad5ff0c7431 */ /* 0x002fe400000001ff */
[----:B------:R-:W-:Y:S01]  /*16000*/  IMAD.MOV.U32 R13, RZ, RZ, -0xf878778 ;  /* 0xf0787888ff0d7424 */ /* 0x000fe200078e00ff */
[----:B------:R-:W-:Y:S01]  /*16010*/  MOV R14, 0x4a25256f ;  /* 0x4a25256f000e7802 */ /* 0x000fe20000000f00 */
[----:B------:R-:W-:Y:S02]  /*16020*/  IMAD.MOV.U32 R15, RZ, RZ, 0x5c2e2e72 ;  /* 0x5c2e2e72ff0f7424 */ /* 0x000fe400078e00ff */
[----:B--2---:R-:W-:-:S02]  /*16030*/  HFMA2 R16, -RZ, RZ, 0.513671875, 0.0040435791015625 ;  /* 0x381c1c24ff107431 */ /* 0x004fc400000001ff */
[----:B------:R-:W-:Y:S01]  /*16040*/  IMAD.MOV.U32 R17, RZ, RZ, 0x57a6a6f1 ;  /* 0x57a6a6f1ff117424 */ /* 0x000fe200078e00ff */
[----:B------:R-:W-:Y:S01]  /*16050*/  MOV R18, 0x73b4b4c7 ;  /* 0x73b4b4c700127802 */ /* 0x000fe20000000f00 */
[----:B------:R-:W-:Y:S02]  /*16060*/  IMAD.MOV.U32 R19, RZ, RZ, -0x683939af ;  /* 0x97c6c651ff137424 */ /* 0x000fe400078e00ff */
[----:B---3--:R-:W-:Y:S01]  /*16070*/  HFMA2 R4, -RZ, RZ, -141.5, 4816 ;  /* 0xd86c6cb4ff047431 */ /* 0x008fe200000001ff */
[----:B------:R0:W-:Y:S01]  /*16080*/  STL.128 [R1+0x4f0], R8 ;  /* 0x0004f00801007387 */ /* 0x0001e20000100c00 */
[----:B------:R-:W-:Y:S01]  /*16090*/  IMAD.MOV.U32 R5, RZ, RZ, -0x53a9a906 ;  /* 0xac5656faff057424 */ /* 0x000fe200078e00ff */
[----:B------:R-:W-:Y:S01]  /*160a0*/  MOV R6, 0xf3f4f407 ;  /* 0xf3f4f40700067802 */ /* 0x000fe20000000f00 */
[----:B------:R-:W-:Y:S01]  /*160b0*/  IMAD.MOV.U32 R7, RZ, RZ, -0x301515db ;  /* 0xcfeaea25ff077424 */ /* 0x000fe200078e00ff */
[----:B------:R1:W-:Y:S04]  /*160c0*/  STL.128 [R1+0x500], R12 ;  /* 0x0005000c01007387 */ /* 0x0003e80000100c00 */
[----:B------:R2:W-:Y:S04]  /*160d0*/  STL.128 [R1+0x510], R16 ;  /* 0x0005101001007387 */ /* 0x0005e80000100c00 */
[----:B------:R3:W-:Y:S01]  /*160e0*/  STL.128 [R1+0x4e0], R4 ;  /* 0x0004e00401007387 */ /* 0x0007e20000100c00 */
[----:B0-----:R-:W-:-:S02]  /*160f0*/  HFMA2 R8, -RZ, RZ, -0.00153636932373046875, 15.7265625 ;  /* 0x964b4bddff087431 */ /* 0x001fc400000001ff */
[----:B------:R-:W-:Y:S01]  /*16100*/  IMAD.MOV.U32 R9, RZ, RZ, 0x61bdbddc ;  /* 0x61bdbddcff097424 */ /* 0x000fe200078e00ff */
[----:B------:R-:W-:Y:S01]  /*16110*/  MOV R10, 0xd8b8b86 ;  /* 0x0d8b8b86000a7802 */ /* 0x000fe20000000f00 */
[----:B------:R-:W-:Y:S02]  /*16120*/  IMAD.MOV.U32 R11, RZ, RZ, 0xf8a8a85 ;  /* 0x0f8a8a85ff0b7424 */ /* 0x000fe400078e00ff */
[----:B-1----:R-:W-:Y:S02]  /*16130*/  HFMA2 R12, -RZ, RZ, -568, 9344 ;  /* 0xe0707090ff0c7431 */ /* 0x002fe400000001ff */
[----:B------:R-:W-:Y:S01]  /*16140*/  IMAD.MOV.U32 R13, RZ, RZ, 0x7c3e3e42 ;  /* 0x7c3e3e42ff0d7424 */ /* 0x000fe200078e00ff */
[----:B------:R-:W-:Y:S01]  /*16150*/  MOV R14, 0x71b5b5c4 ;  /* 0x71b5b5c4000e7802 */ /* 0x000fe20000000f00 */
[----:B------:R-:W-:Y:S02]  /*16160*/  IMAD.MOV.U32 R15, RZ, RZ, -0x33999956 ;  /* 0xcc6666aaff0f7424 */ /* 0x000fe400078e00ff */
[----:B--2---:R-:W-:-:S02]  /*16170*/  HFMA2 R16, -RZ, RZ, -0.000522613525390625, 9.6875 ;  /* 0x904848d8ff107431 */ /* 0x004fc400000001ff */
[----:B------:R-:W-:Y:S01]  /*16180*/  IMAD.MOV.U32 R17, RZ, RZ, 0x6030305 ;  /* 0x06030305ff117424 */ /* 0x000fe200078e00ff */
[----:B------:R-:W-:Y:S01]  /*16190*/  MOV R18, 0xf7f6f601 ;  /* 0xf7f6f60100127802 */ /* 0x000fe20000000f00 */
[----:B------:R-:W-:Y:S02]  /*161a0*/  IMAD.MOV.U32 R19, RZ, RZ, 0x1c0e0e12 ;  /* 0x1c0e0e12ff137424 */ /* 0x000fe400078e00ff */
[----:B---3--:R-:W-:Y:S01]  /*161b0*/  HFMA2 R4, -RZ, RZ, -15.8125, -2118 ;  /* 0xcbe8e823ff047431 */ /* 0x008fe200000001ff */
[----:B------:R0:W-:Y:S01]  /*161c0*/  STL.128 [R1+0x530], R8 ;  /* 0x0005300801007387 */ /* 0x0001e20000100c00 */
[----:B------:R-:W-:Y:S01]  /*161d0*/  IMAD.MOV.U32 R5, RZ, RZ, -0x5e222284 ;  /* 0xa1dddd7cff057424 */ /* 0x000fe200078e00ff */
[----:B------:R-:W-:Y:S01]  /*161e0*/  MOV R6, 0xe874749c ;  /* 0xe874749c00067802 */ /* 0x000fe20000000f00 */
[----:B------:R-:W-:Y:S01]  /*161f0*/  IMAD.MOV.U32 R7, RZ, RZ, 0x3e1f1f21 ;  /* 0x3e1f1f21ff077424 */ /* 0x000fe200078e00ff */
[----:B------:R1:W-:Y:S04]  /*16200*/  STL.128 [R1+0x540], R12 ;  /* 0x0005400c01007387 */ /* 0x0003e80000100c00 */
[----:B------:R2:W-:Y:S04]  /*16210*/  STL.128 [R1+0x550], R16 ;  /* 0x0005501001007387 */ /* 0x0005e80000100c00 */
[----:B------:R3:W-:Y:S01]  /*16220*/  STL.128 [R1+0x520], R4 ;  /* 0x0005200401007387 */ /* 0x0007e20000100c00 */
[----:B0-----:R-:W-:-:S02]  /*16230*/  HFMA2 R8, -RZ, RZ, 0.0018367767333984375, -0.00010019540786743164062 ;  /* 0x17868691ff087431 */ /* 0x001fc400000001ff */
[----:B------:R-:W-:Y:S01]  /*16240*/  IMAD.MOV.U32 R9, RZ, RZ, -0x663e3ea8 ;  /* 0x99c1c158ff097424 */ /* 0x000fe200078e00ff */
[----:B------:R-:W-:Y:S01]  /*16250*/  MOV R10, 0x3a1d1d27 ;  /* 0x3a1d1d27000a7802 */ /* 0x000fe20000000f00 */
[----:B------:R-:W-:Y:S02]  /*16260*/  IMAD.MOV.U32 R11, RZ, RZ, 0x279e9eb9 ;  /* 0x279e9eb9ff0b7424 */ /* 0x000fe400078e00ff */
[----:B-1----:R-:W-:Y:S02]  /*16270*/  HFMA2 R12, -RZ, RZ, -188.125, -668 ;  /* 0xd9e1e138ff0c7431 */ /* 0x002fe400000001ff */
[----:B------:R-:W-:Y:S01]  /*16280*/  IMAD.MOV.U32 R13, RZ, RZ, -0x140707ed ;  /* 0xebf8f813ff0d7424 */ /* 0x000fe200078e00ff */
[----:B------:R-:W-:Y:S01]  /*16290*/  MOV R14, 0x2b9898b3 ;  /* 0x2b9898b3000e7802 */ /* 0x000fe20000000f00 */
[----:B------:R-:W-:Y:S02]  /*162a0*/  IMAD.MOV.U32 R15, RZ, RZ, 0x22111133 ;  /* 0x22111133ff0f7424 */ /* 0x000fe400078e00ff */
[----:B--2---:R-:W-:-:S02]  /*162b0*/  HFMA2 R16, -RZ, RZ, -51.28125, 2934 ;  /* 0xd26969bbff107431 */ /* 0x004fc400000001ff */
[----:B------:R-:W-:Y:S01]  /*162c0*/  IMAD.MOV.U32 R17, RZ, RZ, -0x56262690 ;  /* 0xa9d9d970ff117424 */ /* 0x000fe200078e00ff */
[----:B------:R-:W-:Y:S01]  /*162d0*/  MOV R18, 0x78e8e89 ;  /* 0x078e8e8900127802 */ /* 0x000fe20000000f00 */
[----:B------:R-:W-:Y:S02]  /*162e0*/  IMAD.MOV.U32 R19, RZ, RZ, 0x339494a7 ;  /* 0x339494a7ff137424 */ /* 0x000fe400078e00ff */
[----:B---3--:R-:W-:Y:S01]  /*162f0*/  HFMA2 R4, -RZ, RZ, -3.189453125, 721.5 ;  /* 0xc26161a3ff047431 */ /* 0x008fe200000001ff */
[----:B------:R0:W-:Y:S01]  /*16300*/  STL.128 [R1+0x570], R8 ;  /* 0x0005700801007387 */ /* 0x0001e20000100c00 */
[----:B------:R-:W-:Y:S01]  /*16310*/  IMAD.MOV.U32 R5, RZ, RZ, 0x6a35355f ;  /* 0x6a35355fff057424 */ /* 0x000fe200078e00ff */
[----:B------:R-:W-:Y:S01]  /*16320*/  MOV R6, 0xae5757f9 ;  /* 0xae5757f900067802 */ /* 0x000fe20000000f00 */
[----:B------:R-:W-:Y:S01]  /*16330*/  IMAD.MOV.U32 R7, RZ, RZ, 0x69b9b9d0 ;  /* 0x69b9b9d0ff077424 */ /* 0x000fe200078e00ff */
[----:B------:R1:W-:Y:S04]  /*16340*/  STL.128 [R1+0x580], R12 ;  /* 0x0005800c01007387 */ /* 0x0003e80000100c00 */
[----:B------:R2:W-:Y:S04]  /*16350*/  STL.128 [R1+0x590], R16 ;  /* 0x0005901001007387 */ /* 0x0005e80000100c00 */
[----:B------:R3:W-:Y:S01]  /*16360*/  STL.128 [R1+0x560], R4 ;  /* 0x0005600401007387 */ /* 0x0007e20000100c00 */
[----:B0-----:R-:W-:-:S02]  /*16370*/  HFMA2 R8, -RZ, RZ, -0.00011909008026123046875, -25.140625 ;  /* 0x87cece49ff087431 */ /* 0x001fc400000001ff */
[----:B------:R-:W-:Y:S01]  /*16380*/  IMAD.MOV.U32 R9, RZ, RZ, -0x55aaaa01 ;  /* 0xaa5555ffff097424 */ /* 0x000fe200078e00ff */
[----:B------:R-:W-:Y:S01]  /*16390*/  MOV R10, 0x50282878 ;  /* 0x50282878000a7802 */ /* 0x000fe20000000f00 */
[----:B------:R-:W-:Y:S02]  /*163a0*/  IMAD.MOV.U32 R11, RZ, RZ, -0x5a202086 ;  /* 0xa5dfdf7aff0b7424 */ /* 0x000fe400078e00ff */
[----:B-1----:R-:W-:Y:S02]  /*163b0*/  HFMA2 R12, -RZ, RZ, 5.41210174560546875e-05, -0.0002782344818115234375 ;  /* 0x038c8c8fff0c7431 */ /* 0x002fe400000001ff */
[----:B------:R-:W-:Y:S01]  /*163c0*/  IMAD.MOV.U32 R13, RZ, RZ, 0x59a1a1f8 ;  /* 0x59a1a1f8ff0d7424 */ /* 0x000fe200078e00ff */
[----:B------:R-:W-:Y:S01]  /*163d0*/  MOV R14, 0x9898980 ;  /* 0x09898980000e7802 */ /* 0x000fe20000000f00 */
[----:B------:R-:W-:Y:S02]  /*163e0*/  IMAD.MOV.U32 R15, RZ, RZ, 0x1a0d0d17 ;  /* 0x1a0d0d17ff0f7424 */ /* 0x000fe400078e00ff */
[----:B--2---:R-:W-:-:S02]  /*163f0*/  HFMA2 R16, -RZ, RZ, 1471, -1.962890625 ;  /* 0x65bfbfdaff107431 */ /* 0x004fc400000001ff */
[----:B------:R-:W-:Y:S01]  /*16400*/  IMAD.MOV.U32 R17, RZ, RZ, -0x281919cf ;  /* 0xd7e6e631ff117424 */ /* 0x000fe200078e00ff */
[----:B------:R-:W-:Y:S01]  /*16410*/  MOV R18, 0x844242c6 ;  /* 0x844242c600127802 */ /* 0x000fe20000000f00 */
[----:B------:R-:W-:Y:S02]  /*16420*/  IMAD.MOV.U32 R19, RZ, RZ, -0x2f979748 ;  /* 0xd06868b8ff137424 */ /* 0x000fe400078e00ff */
[----:B---3--:R-:W-:Y:S01]  /*16430*/  HFMA2 R4, -RZ, RZ, 0.08758544921875, -0.003765106201171875 ;  /* 0x2d9b9bb6ff047431 */ /* 0x008fe200000001ff */
[----:B------:R0:W-:Y:S01]  /*16440*/  STL.128 [R1+0x5b0], R8 ;  /* 0x0005b00801007387 */ /* 0x0001e20000100c00 */
[----:B------:R-:W-:Y:S01]  /*16450*/  IMAD.MOV.U32 R5, RZ, RZ, 0x3c1e1e22 ;  /* 0x3c1e1e22ff057424 */ /* 0x000fe200078e00ff */
[----:B------:R-:W-:Y:S01]  /*16460*/  MOV R6, 0x15878792 ;  /* 0x1587879200067802 */ /* 0x000fe20000000f00 */
[----:B------:R-:W-:Y:S01]  /*16470*/  IMAD.MOV.U32 R7, RZ, RZ, -0x361616e0 ;  /* 0xc9e9e920ff077424 */ /* 0x000fe200078e00ff */
[----:B------:R1:W-:Y:S04]  /*16480*/  STL.128 [R1+0x5c0], R12 ;  /* 0x0005c00c01007387 */ /* 0x0003e80000100c00 */
[----:B------:R2:W-:Y:S04]  /*16490*/  STL.128 [R1+0x5d0], R16 ;  /* 0x0005d01001007387 */ /* 0x0005e80000100c00 */
[----:B------:R3:W-:Y:S01]  /*164a0*/  STL.128 [R1+0x5a0], R4 ;  /* 0x0005a00401007387 */ /* 0x0007e20000100c00 */
[----:B0-----:R-:W-:-:S02]  /*164b0*/  HFMA2 R8, -RZ, RZ, 62976, -0.1497802734375 ;  /* 0x7bb0b0cbff087431 */ /* 0x001fc400000001ff */
[----:B------:R-:W-:Y:S01]  /*164c0*/  IMAD.MOV.U32 R9, RZ, RZ, -0x57abab04 ;  /* 0xa85454fcff097424 */ /* 0x000fe200078e00ff */
[----:B------:R-:W-:Y:S01]  /*164d0*/  MOV R10, 0x6dbbbbd6 ;  /* 0x6dbbbbd6000a7802 */ /* 0x000fe20000000f00 */
[----:B------:R-:W-:Y:S02]  /*164e0*/  IMAD.MOV.U32 R11, RZ, RZ, 0x2c16163a ;  /* 0x2c16163aff0b7424 */ /* 0x000fe400078e00ff */
[----:B-1----:R-:W-:Y:S02]  /*164f0*/  HFMA2 R12, -RZ, RZ, -0.022552490234375, 945.5 ;  /* 0xa5c66363ff0c7431 */ /* 0x002fe400000001ff */
[----:B------:R-:W-:Y:S01]  /*16500*/  IMAD.MOV.U32 R13, RZ, RZ, -0x7b078384 ;  /* 0x84f87c7cff0d7424 */ /* 0x000fe200078e00ff */
[----:B------:R-:W-:Y:S01]  /*16510*/  MOV R14, 0x99ee7777 ;  /* 0x99ee7777000e7802 */ /* 0x000fe20000000f00 */
[----:B------:R-:W-:Y:S02]  /*16520*/  IMAD.MOV.U32 R15, RZ, RZ, -0x72098485 ;  /* 0x8df67b7bff0f7424 */ /* 0x000fe400078e00ff */
[----:B--2---:R-:W-:-:S02]  /*16530*/  HFMA2 R16, -RZ, RZ, 0.0003659725189208984375, -14224 ;  /* 0x0dfff2f2ff107431 */ /* 0x004fc400000001ff */
[----:B------:R-:W-:Y:S01]  /*16540*/  IMAD.MOV.U32 R17, RZ, RZ, -0x42299495 ;  /* 0xbdd66b6bff117424 */ /* 0x000fe200078e00ff */
[----:B------:R-:W-:Y:S01]  /*16550*/  MOV R18, 0xb1de6f6f ;  /* 0xb1de6f6f00127802 */ /* 0x000fe20000000f00 */
[----:B------:R-:W-:Y:S02]  /*16560*/  IMAD.MOV.U32 R19, RZ, RZ, 0x5491c5c5 ;  /* 0x5491c5c5ff137424 */ /* 0x000fe400078e00ff */
[----:B---3--:R-:W-:Y:S01]  /*16570*/  HFMA2 R4, -RZ, RZ, -3.4391880035400390625e-05, 2.880859375 ;  /* 0x824141c3ff047431 */ /* 0x008fe200000001ff */
[----:B------:R0:W-:Y:S01]  /*16580*/  STL.128 [R1+0x5f0], R8 ;  /* 0x0005f00801007387 */ /* 0x0001e20000100c00 */
[----:B------:R-:W-:Y:S01]  /*16590*/  IMAD.MOV.U32 R5, RZ, RZ, 0x299999b0 ;  /* 0x299999b0ff057424 */ /* 0x000fe200078e00ff */
[----:B------:R-:W-:Y:S01]  /*165a0*/  MOV R6, 0x5a2d2d77 ;  /* 0x5a2d2d7700067802 */ /* 0x000fe20000000f00 */
[----:B------:R-:W-:Y:S01]  /*165b0*/  IMAD.MOV.U32 R7, RZ, RZ, 0x1e0f0f11 ;  /* 0x1e0f0f11ff077424 */ /* 0x000fe200078e00ff */
[----:B------:R1:W-:Y:S04]  /*165c0*/  STL.128 [R1+0x600], R12 ;  /* 0x0006000c01007387 */ /* 0x0003e80000100c00 */
[----:B------:R2:W-:Y:S04]  /*165d0*/  STL.128 [R1+0x610], R16 ;  /* 0x0006101001007387 */ /* 0x0005e80000100c00 */
[----:B------:R3:W-:Y:S01]  /*165e0*/  STL.128 [R1+0x5e0], R4 ;  /* 0x0005e00401007387 */ /* 0x0007e20000100c00 */
[----:B0-----:R-:W-:Y:S01]  /*165f0*/  HFMA2 R10, -RZ, RZ, -1613, -0.059906005859375 ;  /* 0xe64dababff0a7431 */ /* 0x001fe200000001ff */
[----:B------:R-:W-:Y:S01]  /*16600*/  MOV R8, 0x19e7fefe ;  /* 0x19e7fefe00087802 */ /* 0x000fe20000000f00 */
[----:B------:R-:W-:-:S02]  /*16610*/  IMAD.MOV.U32 R9, RZ, RZ, 0x62b5d7d7 ;  /* 0x62b5d7d7ff097424 */ /* 0x000fc400078e00ff */
[----:B------:R-:W-:Y:S02]  /*16620*/  IMAD.MOV.U32 R11, RZ, RZ, -0x6513898a ;  /* 0x9aec7676ff0b7424 */ /* 0x000fe400078e00ff */
[----:B-1----:R-:W-:Y:S01]  /*16630*/  HFMA2 R14, -RZ, RZ, 2.267578125, -11.5703125 ;  /* 0x4089c9c9ff0e7431 */ /* 0x002fe200000001ff */
[----:B------:R-:W-:Y:S01]  /*16640*/  MOV R12, 0x458fcaca ;  /* 0x458fcaca000c7802 */ /* 0x000fe20000000f00 */
[----:B------:R-:W-:Y:S02]  /*16650*/  IMAD.MOV.U32 R13, RZ, RZ, -0x62e07d7e ;  /* 0x9d1f8282ff0d7424 */ /* 0x000fe400078e00ff */
[----:B--2---:R-:W-:Y:S02]  /*16660*/  HFMA2 R18, -RZ, RZ, -11.109375, 7.27734375 ;  /* 0xc98e4747ff127431 */ /* 0x004fe400000001ff */
[----:B------:R-:W-:Y:S01]  /*16670*/  IMAD.MOV.U32 R15, RZ, RZ, -0x78058283 ;  /* 0x87fa7d7dff0f7424 */ /* 0x000fe200078e00ff */
[----:B------:R-:W-:Y:S01]  /*16680*/  MOV R16, 0x15effafa ;  /* 0x15effafa00107802 */ /* 0x000fe20000000f00 */
[----:B------:R-:W-:-:S02]  /*16690*/  IMAD.MOV.U32 R17, RZ, RZ, -0x144da6a7 ;  /* 0xebb25959ff117424 */ /* 0x000fc400078e00ff */
[----:B---3--:R-:W-:Y:S02]  /*166a0*/  HFMA2 R4, -RZ, RZ, 35, 0.130859375 ;  /* 0x50603030ff047431 */ /* 0x008fe400000001ff */
[----:B------:R-:W-:Y:S01]  /*166b0*/  IMAD.MOV.U32 R19, RZ, RZ, 0xbfbf0f0 ;  /* 0x0bfbf0f0ff137424 */ /* 0x000fe200078e00ff */
[----:B------:R0:W-:Y:S01]  /*166c0*/  STL.128 [R1+0x630], R8 ;  /* 0x0006300801007387 */ /* 0x0001e20000100c00 */
[----:B------:R-:W-:Y:S01]  /*166d0*/  IMAD.MOV.U32 R5, RZ, RZ, 0x3020101 ;  /* 0x03020101ff057424 */ /* 0x000fe200078e00ff */
[----:B------:R-:W-:Y:S01]  /*166e0*/  MOV R6, 0xa9ce6767 ;  /* 0xa9ce676700067802 */ /* 0x000fe20000000f00 */
[----:B------:R-:W-:Y:S01]  /*166f0*/  IMAD.MOV.U32 R7, RZ, RZ, 0x7d562b2b ;  /* 0x7d562b2bff077424 */ /* 0x000fe200078e00ff */
[----:B------:R1:W-:Y:S04]  /*16700*/  STL.128 [R1+0x640], R12 ;  /* 0x0006400c01007387 */ /* 0x0003e80000100c00 */
[----:B------:R2:W-:Y:S04]  /*16710*/  STL.128 [R1+0x650], R16 ;  /* 0x0006501001007387 */ /* 0x0005e80000100c00 */
[----:B------:R3:W-:Y:S01]  /*16720*/  STL.128 [R1+0x620], R4 ;  /* 0x0006200401007387 */ /* 0x0007e20000100c00 */
[----:B0-----:R-:W-:-:S02]  /*16730*/  HFMA2 R8, -RZ, RZ, -1.7841796875, -0.0045013427734375 ;  /* 0xbf239c9cff087431 */ /* 0x001fc400000001ff */
[----:B------:R-:W-:Y:S01]  /*16740*/  IMAD.MOV.U32 R9, RZ, RZ, -0x8ac5b5c ;  /* 0xf753a4a4ff097424 */ /* 0x000fe200078e00ff */
[----:B------:R-:W-:Y:S01]  /*16750*/  MOV R10, 0x96e47272 ;  /* 0x96e47272000a7802 */ /* 0x000fe20000000f00 */
[----:B------:R-:W-:Y:S02]  /*16760*/  IMAD.MOV.U32 R11, RZ, RZ, 0x5b9bc0c0 ;  /* 0x5b9bc0c0ff0b7424 */ /* 0x000fe400078e00ff */
[----:B-1----:R-:W-:Y:S02]  /*16770*/  HFMA2 R12, -RZ, RZ, -3.228515625, -0.482177734375 ;  /* 0xc275b7b7ff0c7431 */ /* 0x002fe400000001ff */
[----:B------:R-:W-:Y:S01]  /*16780*/  IMAD.MOV.U32 R13, RZ, RZ, 0x1ce1fdfd ;  /* 0x1ce1fdfdff0d7424 */ /* 0x000fe200078e00ff */
[----:B------:R-:W-:Y:S01]  /*16790*/  MOV R14, 0xae3d9393 ;  /* 0xae3d9393000e7802 */ /* 0x000fe20000000f00 */
[----:B------:R-:W-:Y:S02]  /*167a0*/  IMAD.MOV.U32 R15, RZ, RZ, 0x6a4c2626 ;  /* 0x6a4c2626ff0f7424 */ /* 0x000fe400078e00ff */
[----:B--2---:R-:W-:-:S02]  /*167b0*/  HFMA2 R16, -RZ, RZ, 205.5, 0.38818359375 ;  /* 0x5a6c3636ff107431 */ /* 0x004fc400000001ff */
        /* <DEDUP_REMOVED lines=8> */
[----:B------:R1:W-:Y:S04]  /*16840*/  STL.128 [R1+0x660], R4 ;  /* 0x0006600401007387 */ /* 0x0003e80000100c00 */
[----:B------:R2:W-:Y:S04]  /*16850*/  STL.128 [R1+0x680], R12 ;  /* 0x0006800c01007387 */ /* 0x0005e80000100c00 */
[----:B------:R3:W-:Y:S01]  /*16860*/  STL.128 [R1+0x690], R16 ;  /* 0x0006901001007387 */ /* 0x0007e20000100c00 */
[----:B0-----:R-:W-:-:S02]  /*16870*/  HFMA2 R8, -RZ, RZ, -0.00096225738525390625, 11144 ;  /* 0x93e27171ff087431 */ /* 0x001fc400000001ff */
[----:B------:R-:W-:Y:S01]  /*16880*/  IMAD.MOV.U32 R9, RZ, RZ, 0x73abd8d8 ;  /* 0x73abd8d8ff097424 */ /* 0x000fe200078e00ff */
[----:B------:R-:W-:Y:S01]  /*16890*/  MOV R10, 0x53623131 ;  /* 0x53623131000a7802 */ /* 0x000fe20000000f00 */
[----:B------:R-:W-:Y:S02]  /*168a0*/  IMAD.MOV.U32 R11, RZ, RZ, 0x3f2a1515 ;  /* 0x3f2a1515ff0b7424 */ /* 0x000fe400078e00ff */
[----:B-1----:R-:W-:Y:S02]  /*168b0*/  HFMA2 R4, -RZ, RZ, 282, 0.2626953125 ;  /* 0x5c683434ff047431 */ /* 0x002fe400000001ff */
[----:B------:R-:W-:Y:S01]  /*168c0*/  IMAD.MOV.U32 R5, RZ, RZ, -0xbae5a5b ;  /* 0xf451a5a5ff057424 */ /* 0x000fe200078e00ff */
[----:B------:R-:W-:Y:S01]  /*168d0*/  MOV R6, 0x34d1e5e5 ;  /* 0x34d1e5e500067802 */ /* 0x000fe20000000f00 */
[----:B------:R-:W-:Y:S02]  /*168e0*/  IMAD.MOV.U32 R7, RZ, RZ, 0x8f9f1f1 ;  /* 0x08f9f1f1ff077424 */ /* 0x000fe400078e00ff */
[----:B--2---:R-:W-:-:S02]  /*168f0*/  HFMA2 R12, -RZ, RZ, 0.0002460479736328125, 6.12735748291015625e-05 ;  /* 0x0c080404ff0c7431 */ /* 0x004fc400000001ff */
[----:B------:R-:W-:Y:S01]  /*16900*/  IMAD.MOV.U32 R13, RZ, RZ, 0x5295c7c7 ;  /* 0x5295c7c7ff0d7424 */ /* 0x000fe200078e00ff */
[----:B------:R-:W-:Y:S01]  /*16910*/  MOV R14, 0x65462323 ;  /* 0x65462323000e7802 */ /* 0x000fe20000000f00 */
[----:B------:R-:W-:Y:S02]  /*16920*/  IMAD.MOV.U32 R15, RZ, RZ, 0x5e9dc3c3 ;  /* 0x5e9dc3c3ff0f7424 */ /* 0x000fe400078e00ff */
[----:B---3--:R-:W-:Y:S02]  /*16930*/  HFMA2 R16, -RZ, RZ, 0.03271484375, 0.0019989013671875 ;  /* 0x28301818ff107431 */ /* 0x008fe400000001ff */
[----:B------:R-:W-:Y:S01]  /*16940*/  IMAD.MOV.U32 R17, RZ, RZ, -0x5ec8696a ;  /* 0xa1379696ff117424 */ /* 0x000fe200078e00ff */
[----:B------:R-:W-:Y:S01]  /*16950*/  MOV R18, 0xf0a0505 ;  /* 0x0f0a050500127802 */ /* 0x000fe20000000f00 */
[----:B------:R-:W-:Y:S01]  /*16960*/  IMAD.MOV.U32 R19, RZ, RZ, -0x4ad06566 ;  /* 0xb52f9a9aff137424 */ /* 0x000fe200078e00ff */
[----:B------:R0:W-:Y:S04]  /*16970*/  STL.128 [R1+0x6b0], R8 ;  /* 0x0006b00801007387 */ /* 0x0001e80000100c00 */
[----:B------:R1:W-:Y:S04]  /*16980*/  STL.128 [R1+0x6a0], R4 ;  /* 0x0006a00401007387 */ /* 0x0003e80000100c00 */
[----:B------:R2:W-:Y:S04]  /*16990*/  STL.128 [R1+0x6c0], R12 ;  /* 0x0006c00c01007387 */ /* 0x0005e80000100c00 */
[----:B------:R3:W-:Y:S01]  /*169a0*/  STL.128 [R1+0x6d0], R16 ;  /* 0x0006d01001007387 */ /* 0x0007e20000100c00 */
[----:B0-----:R-:W-:-:S02]  /*169b0*/  HFMA2 R8, -RZ, RZ, 0.0265655517578125, -4054 ;  /* 0x26cdebebff087431 */ /* 0x001fc400000001ff */
[----:B------:R-:W-:Y:S01]  /*169c0*/  IMAD.MOV.U32 R9, RZ, RZ, 0x694e2727 ;  /* 0x694e2727ff097424 */ /* 0x000fe200078e00ff */
[----:B------:R-:W-:Y:S01]  /*169d0*/  MOV R10, 0xcd7fb2b2 ;  /* 0xcd7fb2b2000a7802 */ /* 0x000fe20000000f00 */
[----:B------:R-:W-:Y:S02]  /*169e0*/  IMAD.MOV.U32 R11, RZ, RZ, -0x60158a8b ;  /* 0x9fea7575ff0b7424 */ /* 0x000fe400078e00ff */
[----:B-1----:R-:W-:Y:S02]  /*169f0*/  HFMA2 R4, -RZ, RZ, 0.0001542568206787109375, 0.00010722875595092773438 ;  /* 0x090e0707ff047431 */ /* 0x002fe400000001ff */
[----:B------:R-:W-:Y:S01]  /*16a00*/  IMAD.MOV.U32 R5, RZ, RZ, 0x36241212 ;  /* 0x36241212ff057424 */ /* 0x000fe200078e00ff */
[----:B------:R-:W-:Y:S01]  /*16a10*/  MOV R6, 0x9b1b8080 ;  /* 0x9b1b808000067802 */ /* 0x000fe20000000f00 */
[----:B------:R-:W-:Y:S02]  /*16a20*/  IMAD.MOV.U32 R7, RZ, RZ, 0x3ddfe2e2 ;  /* 0x3ddfe2e2ff077424 */ /* 0x000fe400078e00ff */
[----:B--2---:R-:W-:-:S02]  /*16a30*/  HFMA2 R12, -RZ, RZ, 0.003452301025390625, 0.00015366077423095703125 ;  /* 0x1b120909ff0c7431 */ /* 0x004fc400000001ff */
[----:B------:R-:W-:Y:S01]  /*16a40*/  IMAD.MOV.U32 R13, RZ, RZ, -0x61e27c7d ;  /* 0x9e1d8383ff0d7424 */ /* 0x000fe200078e00ff */
[----:B------:R-:W-:Y:S01]  /*16a50*/  MOV R14, 0x74582c2c ;  /* 0x74582c2c000e7802 */ /* 0x000fe20000000f00 */
[----:B------:R-:W-:Y:S02]  /*16a60*/  IMAD.MOV.U32 R15, RZ, RZ, 0x2e341a1a ;  /* 0x2e341a1aff0f7424 */ /* 0x000fe400078e00ff */
[----:B---3--:R-:W-:Y:S02]  /*16a70*/  HFMA2 R16, -RZ, RZ, 0.0814208984375, 0.0034694671630859375 ;  /* 0x2d361b1bff107431 */ /* 0x008fe400000001ff */
[----:B------:R-:W-:Y:S01]  /*16a80*/  IMAD.MOV.U32 R17, RZ, RZ, -0x4d239192 ;  /* 0xb2dc6e6eff117424 */ /* 0x000fe200078e00ff */
[----:B------:R-:W-:Y:S01]  /*16a90*/  MOV R18, 0xeeb45a5a ;  /* 0xeeb45a5a00127802 */ /* 0x000fe20000000f00 */
[----:B------:R-:W-:Y:S01]  /*16aa0*/  IMAD.MOV.U32 R19, RZ, RZ, -0x4a45f60 ;  /* 0xfb5ba0a0ff137424 */ /* 0x000fe200078e00ff */
[----:B------:R0:W-:Y:S04]  /*16ab0*/  STL.128 [R1+0x6f0], R8 ;  /* 0x0006f00801007387 */ /* 0x0001e80000100c00 */
[----:B------:R1:W-:Y:S04]  /*16ac0*/  STL.128 [R1+0x6e0], R4 ;  /* 0x0006e00401007387 */ /* 0x0003e80000100c00 */
[----:B------:R2:W-:Y:S04]  /*16ad0*/  STL.128 [R1+0x700], R12 ;  /* 0x0007000c01007387 */ /* 0x0005e80000100c00 */
[----:B------:R3:W-:Y:S01]  /*16ae0*/  STL.128 [R1+0x710], R16 ;  /* 0x0007101001007387 */ /* 0x0007e20000100c00 */
[----:B0-----:R-:W-:-:S02]  /*16af0*/  HFMA2 R8, -RZ, RZ, 59968, 0.040313720703125 ;  /* 0x7b522929ff087431 */ /* 0x001fc400000001ff */
[----:B------:R-:W-:Y:S01]  /*16b00*/  IMAD.MOV.U32 R9, RZ, RZ, 0x3edde3e3 ;  /* 0x3edde3e3ff097424 */ /* 0x000fe200078e00ff */
[----:B------:R-:W-:Y:S01]  /*16b10*/  MOV R10, 0x715e2f2f ;  /* 0x715e2f2f000a7802 */ /* 0x000fe20000000f00 */
[----:B------:R-:W-:Y:S02]  /*16b20*/  IMAD.MOV.U32 R11, RZ, RZ, -0x68ec7b7c ;  /* 0x97138484ff0b7424 */ /* 0x000fe400078e00ff */
[----:B-1----:R-:W-:Y:S02]  /*16b30*/  HFMA2 R4, -RZ, RZ, -27200, 50.5625 ;  /* 0xf6a45252ff047431 */ /* 0x002fe400000001ff */
[----:B------:R-:W-:Y:S01]  /*16b40*/  IMAD.MOV.U32 R5, RZ, RZ, 0x4d763b3b ;  /* 0x4d763b3bff057424 */ /* 0x000fe200078e00ff */
[----:B------:R-:W-:Y:S01]  /*16b50*/  MOV R6, 0x61b7d6d6 ;  /* 0x61b7d6d600067802 */ /* 0x000fe20000000f00 */
[----:B------:R-:W-:Y:S02]  /*16b60*/  IMAD.MOV.U32 R7, RZ, RZ, -0x31824c4d ;  /* 0xce7db3b3ff077424 */ /* 0x000fe400078e00ff */
[----:B--2---:R-:W-:-:S02]  /*16b70*/  HFMA2 R12, -RZ, RZ, -23136, 58.59375 ;  /* 0xf5a65353ff0c7431 */ /* 0x004fc400000001ff */
[----:B------:R-:W-:Y:S01]  /*16b80*/  IMAD.MOV.U32 R13, RZ, RZ, 0x68b9d1d1 ;  /* 0x68b9d1d1ff0d7424 */ /* 0x000fe200078e00ff */
[----:B------:R-:W-:Y:S01]  /*16b90*/  MOV R15, 0x2cc1eded ;  /* 0x2cc1eded000f7802 */ /* 0x000fe20000000f00 */
[----:B------:R-:W-:Y:S02]  /*16ba0*/  IMAD.MOV.U32 R14, RZ, RZ, RZ ;  /* 0x000000ffff0e7224 */ /* 0x000fe400078e00ff */
[----:B---3--:R-:W-:Y:S02]  /*16bb0*/  HFMA2 R16, -RZ, RZ, 544, 0.008056640625 ;  /* 0x60402020ff107431 */ /* 0x008fe400000001ff */
[----:B------:R-:W-:Y:S01]  /*16bc0*/  IMAD.MOV.U32 R17, RZ, RZ, 0x1fe3fcfc ;  /* 0x1fe3fcfcff117424 */ /* 0x000fe200078e00ff */
[----:B------:R-:W-:Y:S01]  /*16bd0*/  MOV R18, 0xc879b1b1 ;  /* 0xc879b1b100127802 */ /* 0x000fe20000000f00 */
[----:B------:R-:W-:Y:S01]  /*16be0*/  IMAD.MOV.U32 R19, RZ, RZ, -0x1249a4a5 ;  /* 0xedb65b5bff137424 */ /* 0x000fe200078e00ff */
[----:B------:R0:W-:Y:S04]  /*16bf0*/  STL.128 [R1+0x730], R8 ;  /* 0x0007300801007387 */ /* 0x0001e80000100c00 */
[----:B------:R1:W-:Y:S04]  /*16c00*/  STL.128 [R1+0x720], R4 ;  /* 0x0007200401007387 */ /* 0x0003e80000100c00 */
[----:B------:R2:W-:Y:S04]  /*16c10*/  STL.128 [R1+0x740], R12 ;  /* 0x0007400c01007387 */ /* 0x0005e80000100c00 */
[----:B------:R3:W-:Y:S01]  /*16c20*/  STL.128 [R1+0x750], R16 ;  /* 0x0007501001007387 */ /* 0x0007e20000100c00 */
[----:B0-----:R-:W-:-:S02]  /*16c30*/  HFMA2 R8, -RZ, RZ, -421, 12.578125 ;  /* 0xde944a4aff087431 */ /* 0x001fc400000001ff */
[----:B------:R-:W-:Y:S01]  /*16c40*/  IMAD.MOV.U32 R9, RZ, RZ, -0x2b67b3b4 ;  /* 0xd4984c4cff097424 */ /* 0x000fe200078e00ff */
[----:B------:R-:W-:Y:S01]  /*16c50*/  MOV R10, 0xe8b05858 ;  /* 0xe8b05858000a7802 */ /* 0x000fe20000000f00 */
[----:B------:R-:W-:Y:S02]  /*16c60*/  IMAD.MOV.U32 R11, RZ, RZ, 0x4a85cfcf ;  /* 0x4a85cfcfff0b7424 */ /* 0x000fe400078e00ff */
[----:B-1----:R-:W-:Y:S02]  /*16c70*/  HFMA2 R4, -RZ, RZ, -1.70703125, 3284 ;  /* 0xbed46a6aff047431 */ /* 0x002fe400000001ff */
[----:B------:R-:W-:Y:S01]  /*16c80*/  IMAD.MOV.U32 R5, RZ, RZ, 0x468dcbcb ;  /* 0x468dcbcbff057424 */ /* 0x000fe200078e00ff */
[----:B------:R-:W-:Y:S01]  /*16c90*/  MOV R6, 0xd967bebe ;  /* 0xd967bebe00067802 */ /* 0x000fe20000000f00 */
[----:B------:R-:W-:Y:S02]  /*16ca0*/  IMAD.MOV.U32 R7, RZ, RZ, 0x4b723939 ;  /* 0x4b723939ff077424 */ /* 0x000fe400078e00ff */
[----:B--2---:R-:W-:-:S02]  /*16cb0*/  HFMA2 R12, -RZ, RZ, 3958, -38.5 ;  /* 0x6bbbd0d0ff0c7431 */ /* 0x004fc400000001ff */
[----:B------:R-:W-:Y:S01]  /*16cc0*/  IMAD.MOV.U32 R13, RZ, RZ, 0x2ac5efef ;  /* 0x2ac5efefff0d7424 */ /* 0x000fe200078e00ff */
[----:B------:R-:W-:Y:S01]  /*16cd0*/  MOV R14, 0xe54faaaa ;  /* 0xe54faaaa000e7802 */ /* 0x000fe20000000f00 */
[----:B------:R-:W-:Y:S02]  /*16ce0*/  IMAD.MOV.U32 R15, RZ, RZ, 0x16edfbfb ;  /* 0x16edfbfbff0f7424 */ /* 0x000fe400078e00ff */
[----:B---3--:R-:W-:Y:S02]  /*16cf0*/  HFMA2 R16, -RZ, RZ, -5.5234375, 3.630859375 ;  /* 0xc5864343ff107431 */ /* 0x008fe400000001ff */
[----:B------:R-:W-:Y:S01]  /*16d00*/  IMAD.MOV.U32 R17, RZ, RZ, -0x2865b2b3 ;  /* 0xd79a4d4dff117424 */ /* 0x000fe200078e00ff */
[----:B------:R-:W-:Y:S01]  /*16d10*/  MOV R18, 0x55663333 ;  /* 0x5566333300127802 */ /* 0x000fe20000000f00 */
[----:B------:R-:W-:Y:S01]  /*16d20*/  IMAD.MOV.U32 R19, RZ, RZ, -0x6bee7a7b ;  /* 0x94118585ff137424 */ /* 0x000fe200078e00ff */
[----:B------:R0:W-:Y:S04]  /*16d30*/  STL.128 [R1+0x770], R8 ;  /* 0x0007700801007387 */ /* 0x0001e80000100c00 */
[----:B------:R1:W-:Y:S04]  /*16d40*/  STL.128 [R1+0x760], R4 ;  /* 0x0007600401007387 */ /* 0x0003e80000100c00 */
[----:B------:R2:W-:Y:S04]  /*16d50*/  STL.128 [R1+0x780], R12 ;  /* 0x0007800c01007387 */ /* 0x0005e80000100c00 */
[----:B------:R3:W-:Y:S01]  /*16d60*/  STL.128 [R1+0x790], R16 ;  /* 0x0007901001007387 */ /* 0x0007e20000100c00 */
[----:B0-----:R-:W-:-:S02]  /*16d70*/  HFMA2 R8, -RZ, RZ, -9472, 34.5 ;  /* 0xf0a05050ff087431 */ /* 0x001fc400000001ff */
[----:B------:R-:W-:Y:S01]  /*16d80*/  IMAD.MOV.U32 R9, RZ, RZ, 0x44783c3c ;  /* 0x44783c3cff097424 */ /* 0x000fe200078e00ff */
[----:B------:R-:W-:Y:S01]  /*16d90*/  MOV R10, 0xba259f9f ;  /* 0xba259f9f000a7802 */ /* 0x000fe20000000f00 */
[----:B------:R-:W-:Y:S02]  /*16da0*/  IMAD.MOV.U32 R11, RZ, RZ, -0x1cb45758 ;  /* 0xe34ba8a8ff0b7424 */ /* 0x000fe400078e00ff */
[----:B-1----:R-:W-:Y:S02]  /*16db0*/  HFMA2 R4, -RZ, RZ, -30.15625, 5.26953125 ;  /* 0xcf8a4545ff047431 */ /* 0x002fe400000001ff */
[----:B------:R-:W-:Y:S01]  /*16dc0*/  IMAD.MOV.U32 R5, RZ, RZ, 0x10e9f9f9 ;  /* 0x10e9f9f9ff057424 */ /* 0x000fe200078e00ff */
[----:B------:R-:W-:Y:S01]  /*16dd0*/  MOV R6, 0x6040202 ;  /* 0x0604020200067802 */ /* 0x000fe20000000f00 */
[----:B------:R-:W-:Y:S02]  /*16de0*/  IMAD.MOV.U32 R7, RZ, RZ, -0x7e018081 ;  /* 0x81fe7f7fff077424 */ /* 0x000fe400078e00ff */
[----:B--2---:R-:W-:-:S02]  /*16df0*/  HFMA2 R12, -RZ, RZ, -15632, 42.53125 ;  /* 0xf3a25151ff0c7431 */ /* 0x004fc400000001ff */
[----:B------:R-:W-:Y:S01]  /*16e00*/  IMAD.MOV.U32 R13, RZ, RZ, -0x1a25c5d ;  /* 0xfe5da3a3ff0d7424 */ /* 0x000fe200078e00ff */
[----:B------:R-:W-:Y:S01]  /*16e10*/  MOV R14, 0xc0804040 ;  /* 0xc0804040000e7802 */ /* 0x000fe20000000f00 */
[----:B------:R-:W-:Y:S02]  /*16e20*/  IMAD.MOV.U32 R15, RZ, RZ, -0x75fa7071 ;  /* 0x8a058f8fff0f7424 */ /* 0x000fe400078e00ff */
[----:B---3--:R-:W-:Y:S02]  /*16e30*/  HFMA2 R16, -RZ, RZ, -0.08197021484375, -0.00080204010009765625 ;  /* 0xad3f9292ff107431 */ /* 0x008fe400000001ff */
[----:B------:R-:W-:Y:S01]  /*16e40*/  IMAD.MOV.U32 R17, RZ, RZ, -0x43de6263 ;  /* 0xbc219d9dff117424 */ /* 0x000fe200078e00ff */
[----:B------:R-:W-:Y:S01]  /*16e50*/  MOV R18, 0x48703838 ;  /* 0x4870383800127802 */ /* 0x000fe20000000f00 */
[----:B------:R-:W-:Y:S01]  /*16e60*/  IMAD.MOV.U32 R19, RZ, RZ, 0x4f1f5f5 ;  /* 0x04f1f5f5ff137424 */ /* 0x000fe200078e00ff */
[----:B------:R0:W-:Y:S04]  /*16e70*/  STL.128 [R1+0x7b0], R8 ;  /* 0x0007b00801007387 */ /* 0x0001e80000100c00 */
[----:B------:R1:W-:Y:S04]  /*16e80*/  STL.128 [R1+0x7a0], R4 ;  /* 0x0007a00401007387 */ /* 0x0003e80000100c00 */
[----:B------:R2:W-:Y:S04]  /*16e90*/  STL.128 [R1+0x7c0], R12 ;  /* 0x0007c00c01007387 */ /* 0x0005e80000100c00 */
[----:B------:R3:W-:Y:S01]  /*16ea0*/  STL.128 [R1+0x7d0], R16 ;  /* 0x0007d01001007387 */ /* 0x0007e20000100c00 */
[----:B0-----:R-:W-:-:S02]  /*16eb0*/  HFMA2 R8, -RZ, RZ, 0.12890625, 0.00049591064453125 ;  /* 0x30201010ff087431 */ /* 0x001fc400000001ff */
[----:B------:R-:W-:Y:S01]  /*16ec0*/  IMAD.MOV.U32 R9, RZ, RZ, 0x1ae5ffff ;  /* 0x1ae5ffffff097424 */ /* 0x000fe200078e00ff */
[----:B------:R-:W-:Y:S01]  /*16ed0*/  MOV R10, 0xefdf3f3 ;  /* 0x0efdf3f3000a7802 */ /* 0x000fe20000000f00 */
[----:B------:R-:W-:Y:S02]  /*16ee0*/  IMAD.MOV.U32 R11, RZ, RZ, 0x6dbfd2d2 ;  /* 0x6dbfd2d2ff0b7424 */ /* 0x000fe400078e00ff */
[----:B-1----:R-:W-:Y:S02]  /*16ef0*/  HFMA2 R4, -RZ, RZ, -472.75, -1.18359375 ;  /* 0xdf63bcbcff047431 */ /* 0x002fe400000001ff */
[----:B------:R-:W-:Y:S01]  /*16f00*/  IMAD.MOV.U32 R5, RZ, RZ, -0x3e88494a ;  /* 0xc177b6b6ff057424 */ /* 0x000fe200078e00ff */
[----:B------:R-:W-:Y:S01]  /*16f10*/  MOV R6, 0x75afdada ;  /* 0x75afdada00067802 */ /* 0x000fe20000000f00 */
[----:B------:R-:W-:Y:S02]  /*16f20*/  IMAD.MOV.U32 R7, RZ, RZ, 0x63422121 ;  /* 0x63422121ff077424 */ /* 0x000fe400078e00ff */
[----:B--2---:R-:W-:-:S02]  /*16f30*/  HFMA2 R12, -RZ, RZ, 18.015625, -23.203125 ;  /* 0x4c81cdcdff0c7431 */ /* 0x004fc400000001ff */
[----:B------:R-:W-:Y:S01]  /*16f40*/  IMAD.MOV.U32 R13, RZ, RZ, 0x14180c0c ;  /* 0x14180c0cff0d7424 */ /* 0x000fe200078e00ff */
[----:B------:R-:W-:Y:S01]  /*16f50*/  MOV R14, 0x35261313 ;  /* 0x35261313000e7802 */ /* 0x000fe20000000f00 */
[----:B------:R-:W-:Y:S02]  /*16f60*/  IMAD.MOV.U32 R15, RZ, RZ, 0x2fc3ecec ;  /* 0x2fc3ececff0f7424 */ /* 0x000fe400078e00ff */
[----:B---3--:R-:W-:Y:S02]  /*16f70*/  HFMA2 R16, -RZ, RZ, -735, 471.75 ;  /* 0xe1be5f5fff107431 */ /* 0x008fe400000001ff */
[----:B------:R-:W-:Y:S01]  /*16f80*/  IMAD.MOV.U32 R17, RZ, RZ, -0x5dca6869 ;  /* 0xa2359797ff117424 */ /* 0x000fe200078e00ff */
[----:B------:R-:W-:Y:S01]  /*16f90*/  MOV R18, 0xcc884444 ;  /* 0xcc88444400127802 */ /* 0x000fe20000000f00 */
[----:B------:R-:W-:Y:S01]  /*16fa0*/  IMAD.MOV.U32 R19, RZ, RZ, 0x392e1717 ;  /* 0x392e1717ff137424 */ /* 0x000fe200078e00ff */
[----:B------:R0:W-:Y:S04]  /*16fb0*/  STL.128 [R1+0x7f0], R8 ;  /* 0x0007f00801007387 */ /* 0x0001e80000100c00 */
[----:B------:R1:W-:Y:S04]  /*16fc0*/  STL.128 [R1+0x7e0], R4 ;  /* 0x0007e00401007387 */ /* 0x0003e80000100c00 */
[----:B------:R2:W-:Y:S04]  /*16fd0*/  STL.128 [R1+0x800], R12 ;  /* 0x0008000c01007387 */ /* 0x0005e80000100c00 */
[----:B------:R3:W-:Y:S01]  /*16fe0*/  STL.128 [R1+0x810], R16 ;  /* 0x0008101001007387 */ /* 0x0007e20000100c00 */
[----:B0-----:R-:W-:-:S02]  /*16ff0*/  HFMA2 R8, -RZ, RZ, -0.07470703125, 1124 ;  /* 0xacc86464ff087431 */ /* 0x001fc400000001ff */
[----:B------:R-:W-:Y:S01]  /*17000*/  IMAD.MOV.U32 R9, RZ, RZ, -0x1845a2a3 ;  /* 0xe7ba5d5dff097424 */ /* 0x000fe200078e00ff */
[----:B------:R-:W-:Y:S01]  /*17010*/  MOV R10, 0x2b321919 ;  /* 0x2b321919000a7802 */ /* 0x000fe20000000f00 */
[----:B------:R-:W-:Y:S02]  /*17020*/  IMAD.MOV.U32 R11, RZ, RZ, -0x6a198c8d ;  /* 0x95e67373ff0b7424 */ /* 0x000fe400078e00ff */
[----:B-1----:R-:W-:Y:S02]  /*17030*/  HFMA2 R4, -RZ, RZ, 121.1875, -4.765625 ;  /* 0x5793c4c4ff047431 */ /* 0x002fe400000001ff */
[----:B------:R-:W-:Y:S01]  /*17040*/  IMAD.MOV.U32 R5, RZ, RZ, -0xdaa5859 ;  /* 0xf255a7a7ff057424 */ /* 0x000fe200078e00ff */
[----:B------:R-:W-:Y:S01]  /*17050*/  MOV R6, 0x82fc7e7e ;  /* 0x82fc7e7e00067802 */ /* 0x000fe20000000f00 */
[----:B------:R-:W-:Y:S02]  /*17060*/  IMAD.MOV.U32 R7, RZ, RZ, 0x477a3d3d ;  /* 0x477a3d3dff077424 */ /* 0x000fe400078e00ff */
[----:B--2---:R-:W-:-:S02]  /*17070*/  HFMA2 R12, -RZ, RZ, -0.00927734375, 560 ;  /* 0xa0c06060ff0c7431 */ /* 0x004fc400000001ff */
[----:B------:R-:W-:Y:S01]  /*17080*/  IMAD.MOV.U32 R13, RZ, RZ, -0x67e67e7f ;  /* 0x98198181ff0d7424 */ /* 0x000fe200078e00ff */
[----:B------:R-:W-:Y:S01]  /*17090*/  MOV R14, 0xd19e4f4f ;  /* 0xd19e4f4f000e7802 */ /* 0x000fe20000000f00 */
[----:B------:R-:W-:Y:S02]  /*170a0*/  IMAD.MOV.U32 R15, RZ, RZ, 0x7fa3dcdc ;  /* 0x7fa3dcdcff0f7424 */ /* 0x000fe400078e00ff */
[----:B---3--:R-:W-:Y:S02]  /*170b0*/  HFMA2 R16, -RZ, RZ, 1604, 0.0119781494140625 ;  /* 0x66442222ff107431 */ /* 0x008fe400000001ff */
[----:B------:R-:W-:Y:S01]  /*170c0*/  IMAD.MOV.U32 R17, RZ, RZ, 0x7e542a2a ;  /* 0x7e542a2aff117424 */ /* 0x000fe200078e00ff */
[----:B------:R-:W-:Y:S01]  /*170d0*/  MOV R18, 0xab3b9090 ;  /* 0xab3b909000127802 */ /* 0x000fe20000000f00 */
[----:B------:R-:W-:Y:S01]  /*170e0*/  IMAD.MOV.U32 R19, RZ, RZ, -0x7cf47778 ;  /* 0x830b8888ff137424 */ /* 0x000fe200078e00ff */
[----:B------:R0:W-:Y:S04]  /*170f0*/  STL.128 [R1+0x830], R8 ;  /* 0x0008300801007387 */ /* 0x0001e80000100c00 */
[----:B------:R1:W-:Y:S04]  /*17100*/  STL.128 [R1+0x820], R4 ;  /* 0x0008200401007387 */ /* 0x0003e80000100c00 */
[----:B------:R2:W-:Y:S04]  /*17110*/  STL.128 [R1+0x840], R12 ;  /* 0x0008400c01007387 */ /* 0x0005e80000100c00 */
[----:B------:R3:W-:Y:S01]  /*17120*/  STL.128 [R1+0x850], R16 ;  /* 0x0008501001007387 */ /* 0x0007e20000100c00 */
[----:B0-----:R-:W-:-:S02]  /*17130*/  HFMA2 R8, -RZ, RZ, 46304, -439.5 ;  /* 0x79a7dedeff087431 */ /* 0x001fc400000001ff */
[----:B------:R-:W-:Y:S01]  /*17140*/  IMAD.MOV.U32 R9, RZ, RZ, -0x1d43a1a2 ;  /* 0xe2bc5e5eff097424 */ /* 0x000fe200078e00ff */
[----:B------:R-:W-:Y:S01]  /*17150*/  MOV R10, 0x1d160b0b ;  /* 0x1d160b0b000a7802 */ /* 0x000fe20000000f00 */
[----:B------:R-:W-:Y:S02]  /*17160*/  IMAD.MOV.U32 R11, RZ, RZ, 0x76addbdb ;  /* 0x76addbdbff0b7424 */ /* 0x000fe400078e00ff */
[----:B-1----:R-:W-:Y:S02]  /*17170*/  HFMA2 R4, -RZ, RZ, -13.09375, 6.2734375 ;  /* 0xca8c4646ff047431 */ /* 0x002fe400000001ff */
[----:B------:R-:W-:Y:S01]  /*17180*/  IMAD.MOV.U32 R5, RZ, RZ, 0x29c7eeee ;  /* 0x29c7eeeeff057424 */ /* 0x000fe200078e00ff */
[----:B------:R-:W-:Y:S01]  /*17190*/  MOV R6, 0xd36bb8b8 ;  /* 0xd36bb8b800067802 */ /* 0x000fe20000000f00 */
[----:B------:R-:W-:Y:S02]  /*171a0*/  IMAD.MOV.U32 R7, RZ, RZ, 0x3c281414 ;  /* 0x3c281414ff077424 */ /* 0x000fe400078e00ff */
[----:B--2---:R-:W-:-:S02]  /*171b0*/  HFMA2 R12, -RZ, RZ, 0.98193359375, -624 ;  /* 0x3bdbe0e0ff0c7431 */ /* 0x004fc400000001ff */
[----:B------:R-:W-:Y:S01]  /*171c0*/  IMAD.MOV.U32 R13, RZ, RZ, 0x56643232 ;  /* 0x56643232ff0d7424 */ /* 0x000fe200078e00ff */
[----:B------:R-:W-:Y:S01]  /*171d0*/  MOV R14, 0x4e743a3a ;  /* 0x4e743a3a000e7802 */ /* 0x000fe20000000f00 */
[----:B------:R-:W-:Y:S02]  /*171e0*/  IMAD.MOV.U32 R15, RZ, RZ, 0x1e140a0a ;  /* 0x1e140a0aff0f7424 */ /* 0x000fe400078e00ff */
[----:B---3--:R-:W-:Y:S02]  /*171f0*/  HFMA2 R16, -RZ, RZ, -242.25, 10.5703125 ;  /* 0xdb924949ff107431 */ /* 0x008fe400000001ff */
[----:B------:R-:W-:Y:S01]  /*17200*/  IMAD.MOV.U32 R17, RZ, RZ, 0xa0c0606 ;  /* 0x0a0c0606ff117424 */ /* 0x000fe200078e00ff */
[----:B------:R-:W-:Y:S01]  /*17210*/  MOV R18, 0x6c482424 ;  /* 0x6c48242400127802 */ /* 0x000fe20000000f00 */
[----:B------:R-:W-:Y:S01]  /*17220*/  IMAD.MOV.U32 R19, RZ, RZ, -0x1b47a3a4 ;  /* 0xe4b85c5cff137424 */ /* 0x000fe200078e00ff */
[----:B------:R0:W-:Y:S04]  /*17230*/  STL.128 [R1+0x870], R8 ;  /* 0x0008700801007387 */ /* 0x0001e80000100c00 */
[----:B------:R1:W-:Y:S04]  /*17240*/  STL.128 [R1+0x860], R4 ;  /* 0x0008600401007387 */ /* 0x0003e80000100c00 */
[----:B------:R2:W-:Y:S04]  /*17250*/  STL.128 [R1+0x880], R12 ;  /* 0x0008800c01007387 */ /* 0x0005e80000100c00 */
[----:B------:R3:W-:Y:S01]  /*17260*/  STL.128 [R1+0x890], R16 ;  /* 0x0008901001007387 */ /* 0x0007e20000100c00 */
[----:B0-----:R-:W-:-:S02]  /*17270*/  HFMA2 R8, -RZ, RZ, -0.032989501953125, -0.000679492950439453125 ;  /* 0xa8399191ff087431 */ /* 0x001fc400000001ff */
[----:B------:R-:W-:Y:S01]  /*17280*/  IMAD.MOV.U32 R9, RZ, RZ, -0x5bce6a6b ;  /* 0xa4319595ff097424 */ /* 0x000fe200078e00ff */
[----:B------:R-:W-:Y:S01]  /*17290*/  MOV R10, 0x37d3e4e4 ;  /* 0x37d3e4e4000a7802 */ /* 0x000fe20000000f00 */
[----:B------:R-:W-:Y:S02]  /*172a0*/  IMAD.MOV.U32 R11, RZ, RZ, -0x740d8687 ;  /* 0x8bf27979ff0b7424 */ /* 0x000fe400078e00ff */
[----:B-1----:R-:W-:Y:S02]  /*172b0*/  HFMA2 R4, -RZ, RZ, 359.75, -3.37890625 ;  /* 0x5d9fc2c2ff047431 */ /* 0x002fe400000001ff */
[----:B------:R-:W-:Y:S01]  /*172c0*/  IMAD.MOV.U32 R5, RZ, RZ, 0x6ebdd3d3 ;  /* 0x6ebdd3d3ff057424 */ /* 0x000fe200078e00ff */
[----:B------:R-:W-:Y:S01]  /*172d0*/  MOV R6, 0xef43acac ;  /* 0xef43acac00067802 */ /* 0x000fe20000000f00 */
[----:B------:R-:W-:Y:S02]  /*172e0*/  IMAD.MOV.U32 R7, RZ, RZ, -0x593b9d9e ;  /* 0xa6c46262ff077424 */ /* 0x000fe400078e00ff */
[----:B--2---:R-:W-:-:S02]  /*172f0*/  HFMA2 R12, -RZ, RZ, 0.2135009765625, -2023 ;  /* 0x32d5e7e7ff0c7431 */ /* 0x004fc400000001ff */
[----:B------:R-:W-:Y:S01]  /*17300*/  IMAD.MOV.U32 R13, RZ, RZ, 0x438bc8c8 ;  /* 0x438bc8c8ff0d7424 */ /* 0x000fe200078e00ff */
[----:B------:R-:W-:Y:S01]  /*17310*/  MOV R14, 0x596e3737 ;  /* 0x596e3737000e7802 */ /* 0x000fe20000000f00 */
[----:B------:R-:W-:Y:S02]  /*17320*/  IMAD.MOV.U32 R15, RZ, RZ, -0x48259293 ;  /* 0xb7da6d6dff0f7424 */ /* 0x000fe400078e00ff */
[----:B---3--:R-:W-:Y:S02]  /*17330*/  HFMA2 R16, -RZ, RZ, -0.0002443790435791015625, -0.0003387928009033203125 ;  /* 0x8c018d8dff107431 */ /* 0x008fe400000001ff */
[----:B------:R-:W-:Y:S01]  /*17340*/  IMAD.MOV.U32 R17, RZ, RZ, 0x64b1d5d5 ;  /* 0x64b1d5d5ff117424 */ /* 0x000fe200078e00ff */
[----:B------:R-:W-:Y:S01]  /*17350*/  MOV R18, 0xd29c4e4e ;  /* 0xd29c4e4e00127802 */ /* 0x000fe20000000f00 */
[----:B------:R-:W-:Y:S01]  /*17360*/  IMAD.MOV.U32 R19, RZ, RZ, -0x1fb65657 ;  /* 0xe049a9a9ff137424 */ /* 0x000fe200078e00ff */
[----:B------:R0:W-:Y:S04]  /*17370*/  STL.128 [R1+0x8b0], R8 ;  /* 0x0008b00801007387 */ /* 0x0001e80000100c00 */
[----:B------:R1:W-:Y:S04]  /*17380*/  STL.128 [R1+0x8a0], R4 ;  /* 0x0008a00401007387 */ /* 0x0003e80000100c00 */
[----:B------:R2:W-:Y:S04]  /*17390*/  STL.128 [R1+0x8c0], R12 ;  /* 0x0008c00c01007387 */ /* 0x0005e80000100c00 */
[----:B------:R3:W-:Y:S01]  /*173a0*/  STL.128 [R1+0x8d0], R16 ;  /* 0x0008d01001007387 */ /* 0x0007e20000100c00 */
[----:B0-----:R-:W-:-:S02]  /*173b0*/  HFMA2 R8, -RZ, RZ, -0.1217041015625, 1381 ;  /* 0xafca6565ff087431 */ /* 0x001fc400000001ff */
[----:B------:R-:W-:Y:S01]  /*173c0*/  IMAD.MOV.U32 R9, RZ, RZ, -0x710b8586 ;  /* 0x8ef47a7aff097424 */ /* 0x000fe200078e00ff */
[----:B------:R-:W-:Y:S01]  /*173d0*/  MOV R10, 0xe947aeae ;  /* 0xe947aeae000a7802 */ /* 0x000fe20000000f00 */
[----:B------:R-:W-:Y:S02]  /*173e0*/  IMAD.MOV.U32 R11, RZ, RZ, 0x18100808 ;  /* 0x18100808ff0b7424 */ /* 0x000fe400078e00ff */
[----:B-1----:R-:W-:Y:S02]  /*173f0*/  HFMA2 R4, -RZ, RZ, -0.302734375, 4528 ;  /* 0xb4d86c6cff047431 */ /* 0x002fe400000001ff */
[----:B------:R-:W-:Y:S01]  /*17400*/  IMAD.MOV.U32 R5, RZ, RZ, -0x553a9aa ;  /* 0xfaac5656ff057424 */ /* 0x000fe200078e00ff */
[----:B------:R-:W-:Y:S01]  /*17410*/  MOV R6, 0x7f3f4f4 ;  /* 0x07f3f4f400067802 */ /* 0x000fe20000000f00 */
[----:B------:R-:W-:Y:S02]  /*17420*/  IMAD.MOV.U32 R7, RZ, RZ, 0x25cfeaea ;  /* 0x25cfeaeaff077424 */ /* 0x000fe400078e00ff */
[----:B--2---:R-:W-:-:S02]  /*17430*/  HFMA2 R12, -RZ, RZ, -86.9375, -0.8408203125 ;  /* 0xd56fbabaff0c7431 */ /* 0x004fc400000001ff */
[----:B------:R-:W-:Y:S01]  /*17440*/  IMAD.MOV.U32 R13, RZ, RZ, -0x770f8788 ;  /* 0x88f07878ff0d7424 */ /* 0x000fe200078e00ff */
[----:B------:R-:W-:Y:S01]  /*17450*/  MOV R14, 0x6f4a2525 ;  /* 0x6f4a2525000e7802 */ /* 0x000fe20000000f00 */
[----:B------:R-:W-:Y:S02]  /*17460*/  IMAD.MOV.U32 R15, RZ, RZ, 0x725c2e2e ;  /* 0x725c2e2eff0f7424 */ /* 0x000fe400078e00ff */
[----:B---3--:R-:W-:Y:S02]  /*17470*/  HFMA2 R16, -RZ, RZ, 0.0164794921875, 0.0040130615234375 ;  /* 0x24381c1cff107431 */ /* 0x008fe400000001ff */
[----:B------:R-:W-:Y:S01]  /*17480*/  IMAD.MOV.U32 R17, RZ, RZ, -0xea8595a ;  /* 0xf157a6a6ff117424 */ /* 0x000fe200078e00ff */
[----:B------:R-:W-:Y:S01]  /*17490*/  MOV R18, 0xc773b4b4 ;  /* 0xc773b4b400127802 */ /* 0x000fe20000000f00 */
[----:B------:R-:W-:Y:S01]  /*174a0*/  IMAD.MOV.U32 R19, RZ, RZ, 0x5197c6c6 ;  /* 0x5197c6c6ff137424 */ /* 0x000fe200078e00ff */
[----:B------:R0:W-:Y:S04]  /*174b0*/  STL.128 [R1+0x8f0], R8 ;  /* 0x0008f00801007387 */ /* 0x0001e80000100c00 */
[----:B------:R1:W-:Y:S04]  /*174c0*/  STL.128 [R1+0x8e0], R4 ;  /* 0x0008e00401007387 */ /* 0x0003e80000100c00 */
[----:B------:R2:W-:Y:S04]  /*174d0*/  STL.128 [R1+0x900], R12 ;  /* 0x0009000c01007387 */ /* 0x0005e80000100c00 */
[----:B------:R3:W-:Y:S01]  /*174e0*/  STL.128 [R1+0x910], R16 ;  /* 0x0009101001007387 */ /* 0x0007e20000100c00 */
[----:B0-----:R-:W-:-:S02]  /*174f0*/  HFMA2 R8, -RZ, RZ, -357.5, 14.5859375 ;  /* 0xdd964b4bff087431 */ /* 0x001fc400000001ff */
[----:B------:R-:W-:Y:S01]  /*17500*/  IMAD.MOV.U32 R9, RZ, RZ, -0x239e4243 ;  /* 0xdc61bdbdff097424 */ /* 0x000fe200078e00ff */
[----:B------:R-:W-:Y:S01]  /*17510*/  MOV R10, 0x860d8b8b ;  /* 0x860d8b8b000a7802 */ /* 0x000fe20000000f00 */
[----:B------:R-:W-:Y:S02]  /*17520*/  IMAD.MOV.U32 R11, RZ, RZ, -0x7af07576 ;  /* 0x850f8a8aff0b7424 */ /* 0x000fe400078e00ff */
[----:B-1----:R-:W-:Y:S02]  /*17530*/  HFMA2 R4, -RZ, RZ, 0.01522064208984375, -2512 ;  /* 0x23cbe8e8ff047431 */ /* 0x002fe400000001ff */
[----:B------:R-:W-:Y:S01]  /*17540*/  IMAD.MOV.U32 R5, RZ, RZ, 0x7ca1dddd ;  /* 0x7ca1ddddff057424 */ /* 0x000fe200078e00ff */
[----:B------:R-:W-:Y:S01]  /*17550*/  MOV R6, 0x9ce87474 ;  /* 0x9ce8747400067802 */ /* 0x000fe20000000f00 */
[----:B------:R-:W-:Y:S02]  /*17560*/  IMAD.MOV.U32 R7, RZ, RZ, 0x213e1f1f ;  /* 0x213e1f1fff077424 */ /* 0x000fe400078e00ff */
[----:B--2---:R-:W-:-:S02]  /*17570*/  HFMA2 R12, -RZ, RZ, -0.0005950927734375, 9088 ;  /* 0x90e07070ff0c7431 */ /* 0x004fc400000001ff */
[----:B------:R-:W-:Y:S01]  /*17580*/  IMAD.MOV.U32 R13, RZ, RZ, 0x427c3e3e ;  /* 0x427c3e3eff0d7424 */ /* 0x000fe200078e00ff */
[----:B------:R-:W-:Y:S01]  /*17590*/  MOV R14, 0xc471b5b5 ;  /* 0xc471b5b5000e7802 */ /* 0x000fe20000000f00 */
[----:B------:R-:W-:Y:S02]  /*175a0*/  IMAD.MOV.U32 R15, RZ, RZ, -0x5533999a ;  /* 0xaacc6666ff0f7424 */ /* 0x000fe400078e00ff */
[----:B---3--:R-:W-:Y:S02]  /*175b0*/  HFMA2 R16, -RZ, RZ, -146, 8.5625 ;  /* 0xd8904848ff107431 */ /* 0x008fe400000001ff */
[----:B------:R-:W-:Y:S01]  /*175c0*/  IMAD.MOV.U32 R17, RZ, RZ, 0x5060303 ;  /* 0x05060303ff117424 */ /* 0x000fe200078e00ff */
[----:B------:R-:W-:Y:S01]  /*175d0*/  MOV R18, 0x1f7f6f6 ;  /* 0x01f7f6f600127802 */ /* 0x000fe20000000f00 */
[----:B------:R-:W-:Y:S01]  /*175e0*/  IMAD.MOV.U32 R19, RZ, RZ, 0x121c0e0e ;  /* 0x121c0e0eff137424 */ /* 0x000fe200078e00ff */
[----:B------:R0:W-:Y:S04]  /*175f0*/  STL.128 [R1+0x930], R8 ;  /* 0x0009300801007387 */ /* 0x0001e80000100c00 */
[----:B------:R1:W-:Y:S04]  /*17600*/  STL.128 [R1+0x920], R4 ;  /* 0x0009200401007387 */ /* 0x0003e80000100c00 */
[----:B------:R2:W-:Y:S04]  /*17610*/  STL.128 [R1+0x940], R12 ;  /* 0x0009400c01007387 */ /* 0x0005e80000100c00 */
[----:B------:R3:W-:Y:S01]  /*17620*/  STL.128 [R1+0x950], R16 ;  /* 0x0009501001007387 */ /* 0x0007e20000100c00 */
[----:B0-----:R-:W-:-:S02]  /*17630*/  HFMA2 R8, -RZ, RZ, -0.000621318817138671875, -9.953975677490234375e-05 ;  /* 0x91178686ff087431 */ /* 0x001fc400000001ff */
[----:B------:R-:W-:Y:S01]  /*17640*/  IMAD.MOV.U32 R9, RZ, RZ, 0x5899c1c1 ;  /* 0x5899c1c1ff097424 */ /* 0x000fe200078e00ff */
[----:B------:R-:W-:Y:S01]  /*17650*/  MOV R10, 0x273a1d1d ;  /* 0x273a1d1d000a7802 */ /* 0x000fe20000000f00 */
[----:B------:R-:W-:Y:S02]  /*17660*/  IMAD.MOV.U32 R11, RZ, RZ, -0x46d86162 ;  /* 0xb9279e9eff0b7424 */ /* 0x000fe400078e00ff */
[----:B-1----:R-:W-:Y:S02]  /*17670*/  HFMA2 R4, -RZ, RZ, -0.0151519775390625, 688.5 ;  /* 0xa3c26161ff047431 */ /* 0x002fe400000001ff */
[----:B------:R-:W-:Y:S01]  /*17680*/  IMAD.MOV.U32 R5, RZ, RZ, 0x5f6a3535 ;  /* 0x5f6a3535ff057424 */ /* 0x000fe200078e00ff */
[----:B------:R-:W-:Y:S01]  /*17690*/  MOV R6, 0xf9ae5757 ;  /* 0xf9ae575700067802 */ /* 0x000fe20000000f00 */
[----:B------:R-:W-:Y:S02]  /*176a0*/  IMAD.MOV.U32 R7, RZ, RZ, -0x2f964647 ;  /* 0xd069b9b9ff077424 */ /* 0x000fe400078e00ff */
[----:B--2---:R-:W-:-:S02]  /*176b0*/  HFMA2 R12, -RZ, RZ, 0.60595703125, -752.5 ;  /* 0x38d9e1e1ff0c7431 */ /* 0x004fc400000001ff */
[----:B------:R-:W-:Y:S01]  /*176c0*/  IMAD.MOV.U32 R13, RZ, RZ, 0x13ebf8f8 ;  /* 0x13ebf8f8ff0d7424 */ /* 0x000fe200078e00ff */
[----:B------:R-:W-:Y:S01]  /*176d0*/  MOV R14, 0xb32b9898 ;  /* 0xb32b9898000e7802 */ /* 0x000fe20000000f00 */
[----:B------:R-:W-:Y:S02]  /*176e0*/  IMAD.MOV.U32 R15, RZ, RZ, 0x33221111 ;  /* 0x33221111ff0f7424 */ /* 0x000fe400078e00ff */
[----:B---3--:R-:W-:Y:S02]  /*176f0*/  HFMA2 R16, -RZ, RZ, -0.9775390625, 2770 ;  /* 0xbbd26969ff107431 */ /* 0x008fe400000001ff */
[----:B------:R-:W-:Y:S01]  /*17700*/  IMAD.MOV.U32 R17, RZ, RZ, 0x70a9d9d9 ;  /* 0x70a9d9d9ff117424 */ /* 0x000fe200078e00ff */
[----:B------:R-:W-:Y:S01]  /*17710*/  MOV R18, 0x89078e8e ;  /* 0x89078e8e00127802 */ /* 0x000fe20000000f00 */
[----:B------:R-:W-:Y:S01]  /*17720*/  IMAD.MOV.U32 R19, RZ, RZ, -0x58cc6b6c ;  /* 0xa7339494ff137424 */ /* 0x000fe200078e00ff */
[----:B------:R0:W-:Y:S04]  /*17730*/  STL.128 [R1+0x970], R8 ;  /* 0x0009700801007387 */ /* 0x0001e80000100c00 */
[----:B------:R1:W-:Y:S04]  /*17740*/  STL.128 [R1+0x960], R4 ;  /* 0x0009600401007387 */ /* 0x0003e80000100c00 */
[----:B------:R2:W-:Y:S04]  /*17750*/  STL.128 [R1+0x980], R12 ;  /* 0x0009800c01007387 */ /* 0x0005e80000100c00 */
[----:B------:R3:W-:Y:S01]  /*17760*/  STL.128 [R1+0x990], R16 ;  /* 0x0009901001007387 */ /* 0x0007e20000100c00 */
[----:B0-----:R-:W-:-:S02]  /*17770*/  HFMA2 R8, -RZ, RZ, 11.0546875, -27.21875 ;  /* 0x4987ceceff087431 */ /* 0x001fc400000001ff */
[----:B------:R-:W-:Y:S01]  /*17780*/  IMAD.MOV.U32 R9, RZ, RZ, -0x55aaab ;  /* 0xffaa5555ff097424 */ /* 0x000fe200078e00ff */
[----:B------:R-:W-:Y:S01]  /*17790*/  MOV R10, 0x78502828 ;  /* 0x78502828000a7802 */ /* 0x000fe20000000f00 */
[----:B------:R-:W-:Y:S02]  /*177a0*/  IMAD.MOV.U32 R11, RZ, RZ, 0x7aa5dfdf ;  /* 0x7aa5dfdfff0b7424 */ /* 0x000fe400078e00ff */
[----:B-1----:R-:W-:Y:S02]  /*177b0*/  HFMA2 R4, -RZ, RZ, -0.385986328125, -0.0037136077880859375 ;  /* 0xb62d9b9bff047431 */ /* 0x002fe400000001ff */
[----:B------:R-:W-:Y:S01]  /*177c0*/  IMAD.MOV.U32 R5, RZ, RZ, 0x223c1e1e ;  /* 0x223c1e1eff057424 */ /* 0x000fe200078e00ff */
[----:B------:R-:W-:Y:S01]  /*177d0*/  MOV R6, 0x92158787 ;  /* 0x9215878700067802 */ /* 0x000fe20000000f00 */
[----:B------:R-:W-:Y:S02]  /*177e0*/  IMAD.MOV.U32 R7, RZ, RZ, 0x20c9e9e9 ;  /* 0x20c9e9e9ff077424 */ /* 0x000fe400078e00ff */
[----:B--2---:R-:W-:-:S02]  /*177f0*/  HFMA2 R12, -RZ, RZ, -0.0004279613494873046875, -0.00027751922607421875 ;  /* 0x8f038c8cff0c7431 */ /* 0x004fc400000001ff */
[----:B------:R-:W-:Y:S01]  /*17800*/  IMAD.MOV.U32 R13, RZ, RZ, -0x7a65e5f ;  /* 0xf859a1a1ff0d7424 */ /* 0x000fe200078e00ff */
[----:B------:R-:W-:Y:S01]  /*17810*/  MOV R14, 0x80098989 ;  /* 0x80098989000e7802 */ /* 0x000fe20000000f00 */
[----:B------:R-:W-:Y:S02]  /*17820*/  IMAD.MOV.U32 R15, RZ, RZ, 0x171a0d0d ;  /* 0x171a0d0dff0f7424 */ /* 0x000fe400078e00ff */
[----:B---3--:R-:W-:Y:S02]  /*17830*/  HFMA2 R16, -RZ, RZ, -204.625, -1.9365234375 ;  /* 0xda65bfbfff107431 */ /* 0x008fe400000001ff */
[----:B------:R-:W-:Y:S01]  /*17840*/  IMAD.MOV.U32 R17, RZ, RZ, 0x31d7e6e6 ;  /* 0x31d7e6e6ff117424 */ /* 0x000fe200078e00ff */
[----:B------:R-:W-:Y:S01]  /*17850*/  MOV R18, 0xc6844242 ;  /* 0xc684424200127802 */ /* 0x000fe20000000f00 */
[----:B------:R-:W-:Y:S01]  /*17860*/  IMAD.MOV.U32 R19, RZ, RZ, -0x472f9798 ;  /* 0xb8d06868ff137424 */ /* 0x000fe200078e00ff */
[----:B------:R0:W-:Y:S04]  /*17870*/  STL.128 [R1+0x9b0], R8 ;  /* 0x0009b00801007387 */ /* 0x0001e80000100c00 */
[----:B------:R1:W-:Y:S04]  /*17880*/  STL.128 [R1+0x9a0], R4 ;  /* 0x0009a00401007387 */ /* 0x0003e80000100c00 */
[----:B------:R2:W-:Y:S04]  /*17890*/  STL.128 [R1+0x9c0], R12 ;  /* 0x0009c00c01007387 */ /* 0x0005e80000100c00 */
[----:B------:R3:W-:Y:S01]  /*178a0*/  STL.128 [R1+0x9d0], R16 ;  /* 0x0009d01001007387 */ /* 0x0007e20000100c00 */
[----:B0-----:R-:W-:-:S02]  /*178b0*/  HFMA2 R8, -RZ, RZ, -14.9609375, -0.146484375 ;  /* 0xcb7bb0b0ff087431 */ /* 0x001fc400000001ff */
[----:B------:R-:W-:Y:S01]  /*178c0*/  IMAD.MOV.U32 R9, RZ, RZ, -0x357abac ;  /* 0xfca85454ff097424 */ /* 0x000fe200078e00ff */
[----:B------:R-:W-:Y:S01]  /*178d0*/  MOV R10, 0xd66dbbbb ;  /* 0xd66dbbbb000a7802 */ /* 0x000fe20000000f00 */
[----:B------:R-:W-:Y:S02]  /*178e0*/  IMAD.MOV.U32 R11, RZ, RZ, 0x3a2c1616 ;  /* 0x3a2c1616ff0b7424 */ /* 0x000fe400078e00ff */
[----:B-1----:R-:W-:Y:S02]  /*178f0*/  HFMA2 R4, -RZ, RZ, -3.75390625, 2.626953125 ;  /* 0xc3824141ff047431 */ /* 0x002fe400000001ff */
[----:B------:R-:W-:Y:S01]  /*17900*/  IMAD.MOV.U32 R5, RZ, RZ, -0x4fd66667 ;  /* 0xb0299999ff057424 */ /* 0x000fe200078e00ff */
[----:B------:R-:W-:Y:S01]  /*17910*/  MOV R6, 0x775a2d2d ;  /* 0x775a2d2d00067802 */ /* 0x000fe20000000f00 */
[----:B------:R-:W-:Y:S02]  /*17920*/  IMAD.MOV.U32 R7, RZ, RZ, 0x111e0f0f ;  /* 0x111e0f0fff077424 */ /* 0x000fe400078e00ff */
[----:B--2---:R-:W-:-:S02]  /*17930*/  HFMA2 R12, -RZ, RZ, 978.5, -6.38671875 ;  /* 0x63a5c663ff0c7431 */ /* 0x004fc400000001ff */
[----:B------:R-:W-:Y:S01]  /*17940*/  IMAD.MOV.U32 R13, RZ, RZ, 0x7c84f87c ;  /* 0x7c84f87cff0d7424 */ /* 0x000fe200078e00ff */
[----:B------:R-:W-:Y:S01]  /*17950*/  MOV R14, 0x7799ee77 ;  /* 0x7799ee77000e7802 */ /* 0x000fe20000000f00 */
[----:B------:R-:W-:Y:S02]  /*17960*/  IMAD.MOV.U32 R15, RZ, RZ, 0x7b8df67b ;  /* 0x7b8df67bff0f7424 */ /* 0x000fe400078e00ff */
[----:B---3--:R-:W-:Y:S01]  /*17970*/  HFMA2 R18, -RZ, RZ, 7876, -411.75 ;  /* 0x6fb1de6fff127431 */ /* 0x008fe200000001ff */
[----:B------:R-:W-:Y:S01]  /*17980*/  MOV R16, 0xf20dfff2 ;  /* 0xf20dfff200107802 */ /* 0x000fe20000000f00 */
[----:B------:R-:W-:Y:S01]  /*17990*/  IMAD.MOV.U32 R17, RZ, RZ, 0x6bbdd66b ;  /* 0x6bbdd66bff117424 */ /* 0x000fe200078e00ff */
[----:B------:R0:W-:Y:S01]  /*179a0*/  STL.128 [R1+0x9f0], R8 ;  /* 0x0009f00801007387 */ /* 0x0001e20000100c00 */
[----:B------:R-:W-:-:S03]  /*179b0*/  IMAD.MOV.U32 R19, RZ, RZ, -0x3aab6e3b ;  /* 0xc55491c5ff137424 */ /* 0x000fc600078e00ff */
[----:B------:R1:W-:Y:S04]  /*179c0*/  STL.128 [R1+0x9e0], R4 ;  /* 0x0009e00401007387 */ /* 0x0003e80000100c00 */
[----:B------:R2:W-:Y:S04]  /*179d0*/  STL.128 [R1+0xa00], R12 ;  /* 0x000a000c01007387 */ /* 0x0005e80000100c00 */
[----:B------:R3:W-:Y:S01]  /*179e0*/  STL.128 [R1+0xa10], R16 ;  /* 0x000a101001007387 */ /* 0x0007e20000100c00 */
[----:B0-----:R-:W-:Y:S01]  /*179f0*/  HFMA2 R10, -RZ, RZ, -0.06170654296875, 22.671875 ;  /* 0xabe64dabff0a7431 */ /* 0x001fe200000001ff */
[----:B------:R-:W-:Y:S01]  /*17a00*/  MOV R8, 0xfe19e7fe ;  /* 0xfe19e7fe00087802 */ /* 0x000fe20000000f00 */
[----:B------:R-:W-:-:S02]  /*17a10*/  IMAD.MOV.U32 R9, RZ, RZ, -0x289d4a29 ;  /* 0xd762b5d7ff097424 */ /* 0x000fc400078e00ff */
[----:B------:R-:W-:Y:S02]  /*17a20*/  IMAD.MOV.U32 R11, RZ, RZ, 0x769aec76 ;  /* 0x769aec76ff0b7424 */ /* 0x000fe400078e00ff */
[----:B-1----:R-:W-:Y:S01]  /*17a30*/  HFMA2 R6, -RZ, RZ, 1961, -25.609375 ;  /* 0x67a9ce67ff067431 */ /* 0x002fe200000001ff */
[----:B------:R-:W-:Y:S01]  /*17a40*/  MOV R4, 0x30506030 ;  /* 0x3050603000047802 */ /* 0x000fe20000000f00 */
[----:B------:R-:W-:Y:S02]  /*17a50*/  IMAD.MOV.U32 R5, RZ, RZ, 0x1030201 ;  /* 0x01030201ff057424 */ /* 0x000fe400078e00ff */
[----:B--2---:R-:W-:Y:S02]  /*17a60*/  HFMA2 R14, -RZ, RZ, -10.5, -0.00017654895782470703125 ;  /* 0xc94089c9ff0e7431 */ /* 0x004fe400000001ff */
[----:B------:R-:W-:Y:S01]  /*17a70*/  IMAD.MOV.U32 R7, RZ, RZ, 0x2b7d562b ;  /* 0x2b7d562bff077424 */ /* 0x000fe200078e00ff */
[----:B------:R-:W-:Y:S01]  /*17a80*/  MOV R12, 0xca458fca ;  /* 0xca458fca000c7802 */ /* 0x000fe20000000f00 */
[----:B------:R-:W-:-:S02]  /*17a90*/  IMAD.MOV.U32 R13, RZ, RZ, -0x7d62e07e ;  /* 0x829d1f82ff0d7424 */ /* 0x000fc400078e00ff */
[----:B---3--:R-:W-:Y:S02]  /*17aa0*/  HFMA2 R18, -RZ, RZ, 7.78515625, -0.0003831386566162109375 ;  /* 0x47c98e47ff127431 */ /* 0x008fe400000001ff */
[----:B------:R-:W-:Y:S01]  /*17ab0*/  IMAD.MOV.U32 R15, RZ, RZ, 0x7d87fa7d ;  /* 0x7d87fa7dff0f7424 */ /* 0x000fe200078e00ff */
[----:B------:R-:W-:Y:S01]  /*17ac0*/  MOV R16, 0xfa15effa ;  /* 0xfa15effa00107802 */ /* 0x000fe20000000f00 */
[----:B------:R-:W-:Y:S01]  /*17ad0*/  IMAD.MOV.U32 R17, RZ, RZ, 0x59ebb259 ;  /* 0x59ebb259ff117424 */ /* 0x000fe200078e00ff */
[----:B------:R0:W-:Y:S01]  /*17ae0*/  STL.128 [R1+0xa30], R8 ;  /* 0x000a300801007387 */ /* 0x0001e20000100c00 */
[----:B------:R-:W-:-:S03]  /*17af0*/  IMAD.MOV.U32 R19, RZ, RZ, -0xff40410 ;  /* 0xf00bfbf0ff137424 */ /* 0x000fc600078e00ff */
[----:B------:R1:W-:Y:S04]  /*17b00*/  STL.128 [R1+0xa20], R4 ;  /* 0x000a200401007387 */ /* 0x0003e80000100c00 */
[----:B------:R2:W-:Y:S04]  /*17b10*/  STL.128 [R1+0xa40], R12 ;  /* 0x000a400c01007387 */ /* 0x0005e80000100c00 */
[----:B------:R3:W-:Y:S01]  /*17b20*/  STL.128 [R1+0xa50], R16 ;  /* 0x000a501001007387 */ /* 0x0007e20000100c00 */
[----:B0-----:R-:W-:Y:S01]  /*17b30*/  HFMA2 R10, -RZ, RZ, 13488, -1138 ;  /* 0x7296e472ff0a7431 */ /* 0x001fe200000001ff */
[----:B------:R-:W-:Y:S01]  /*17b40*/  MOV R8, 0x9cbf239c ;  /* 0x9cbf239c00087802 */ /* 0x000fe20000000f00 */
[----:B------:R-:W-:-:S02]  /*17b50*/  IMAD.MOV.U32 R9, RZ, RZ, -0x5b08ac5c ;  /* 0xa4f753a4ff097424 */ /* 0x000fc400078e00ff */
[----:B------:R-:W-:Y:S02]  /*17b60*/  IMAD.MOV.U32 R11, RZ, RZ, -0x3fa46440 ;  /* 0xc05b9bc0ff0b7424 */ /* 0x000fe400078e00ff */
[----:B-1----:R-:W-:Y:S01]  /*17b70*/  HFMA2 R6, -RZ, RZ, -0.01364898681640625, 488.5 ;  /* 0xa2fd5fa2ff067431 */ /* 0x002fe200000001ff */
[----:B------:R-:W-:Y:S01]  /*17b80*/  MOV R4, 0xadec41ad ;  /* 0xadec41ad00047802 */ /* 0x000fe20000000f00 */
[----:B------:R-:W-:Y:S02]  /*17b90*/  IMAD.MOV.U32 R5, RZ, RZ, -0x2b984c2c ;  /* 0xd467b3d4ff057424 */ /* 0x000fe400078e00ff */
[----:B--2---:R-:W-:Y:S02]  /*17ba0*/  HFMA2 R14, -RZ, RZ, -0.00093746185302734375, 1.3935546875 ;  /* 0x93ae3d93ff0e7431 */ /* 0x004fe400000001ff */
[----:B------:R-:W-:Y:S01]  /*17bb0*/  IMAD.MOV.U32 R7, RZ, RZ, -0x5015ba51 ;  /* 0xafea45afff077424 */ /* 0x000fe200078e00ff */
[----:B------:R-:W-:Y:S01]  /*17bc0*/  MOV R12, 0xb7c275b7 ;  /* 0xb7c275b7000c7802 */ /* 0x000fe20000000f00 */
[----:B------:R-:W-:-:S02]  /*17bd0*/  IMAD.MOV.U32 R13, RZ, RZ, -0x2e31e03 ;  /* 0xfd1ce1fdff0d7424 */ /* 0x000fc400078e00ff */
[----:B---3--:R-:W-:Y:S02]  /*17be0*/  HFMA2 R18, -RZ, RZ, -28704, -24432 ;  /* 0xf702f5f7ff127431 */ /* 0x008fe400000001ff */
        /* <DEDUP_REMOVED lines=8> */
[----:B0-----:R-:W-:Y:S01]  /*17c70*/  HFMA2 R10, -RZ, RZ, 0.1663818359375, 792.5 ;  /* 0x31536231ff0a7431 */ /* 0x001fe200000001ff */
[----:B------:R-:W-:Y:S01]  /*17c80*/  MOV R8, 0x7193e271 ;  /* 0x7193e27100087802 */ /* 0x000fe20000000f00 */
[----:B------:R-:W-:-:S02]  /*17c90*/  IMAD.MOV.U32 R9, RZ, RZ, -0x278c5428 ;  /* 0xd873abd8ff097424 */ /* 0x000fc400078e00ff */
[----:B------:R-:W-:Y:S02]  /*17ca0*/  IMAD.MOV.U32 R11, RZ, RZ, 0x153f2a15 ;  /* 0x153f2a15ff0b7424 */ /* 0x000fe400078e00ff */
[----:B-1----:R-:W-:Y:S01]  /*17cb0*/  HFMA2 R6, -RZ, RZ, -1332, -47.15625 ;  /* 0xe534d1e5ff067431 */ /* 0x002fe200000001ff */
[----:B------:R-:W-:Y:S01]  /*17cc0*/  MOV R4, 0x345c6834 ;  /* 0x345c683400047802 */ /* 0x000fe20000000f00 */
[----:B------:R-:W-:Y:S02]  /*17cd0*/  IMAD.MOV.U32 R5, RZ, RZ, -0x5a0bae5b ;  /* 0xa5f451a5ff057424 */ /* 0x000fe400078e00ff */
[----:B--2---:R-:W-:Y:S02]  /*17ce0*/  HFMA2 R14, -RZ, RZ, 0.01444244384765625, 6.13671875 ;  /* 0x23654623ff0e7431 */ /* 0x004fe400000001ff */
[----:B------:R-:W-:Y:S01]  /*17cf0*/  IMAD.MOV.U32 R7, RZ, RZ, -0xef7060f ;  /* 0xf108f9f1ff077424 */ /* 0x000fe200078e00ff */
[----:B------:R-:W-:Y:S01]  /*17d00*/  MOV R12, 0x40c0804 ;  /* 0x040c0804000c7802 */ /* 0x000fe20000000f00 */
[----:B------:R-:W-:-:S02]  /*17d10*/  IMAD.MOV.U32 R13, RZ, RZ, -0x38ad6a39 ;  /* 0xc75295c7ff0d7424 */ /* 0x000fc400078e00ff */
[----:B---3--:R-:W-:Y:S02]  /*17d20*/  HFMA2 R18, -RZ, RZ, 7.7188014984130859375e-05, 0.00018370151519775390625 ;  /* 0x050f0a05ff127431 */ /* 0x008fe400000001ff */
[----:B------:R-:W-:Y:S01]  /*17d30*/  IMAD.MOV.U32 R15, RZ, RZ, -0x3ca1623d ;  /* 0xc35e9dc3ff0f7424 */ /* 0x000fe200078e00ff */
[----:B------:R-:W-:Y:S01]  /*17d40*/  MOV R16, 0x18283018 ;  /* 0x1828301800107802 */ /* 0x000fe20000000f00 */
[----:B------:R-:W-:Y:S01]  /*17d50*/  IMAD.MOV.U32 R17, RZ, RZ, -0x695ec86a ;  /* 0x96a13796ff117424 */ /* 0x000fe200078e00ff */
[----:B------:R0:W-:Y:S01]  /*17d60*/  STL.128 [R1+0xab0], R8 ;  /* 0x000ab00801007387 */ /* 0x0001e20000100c00 */
[----:B------:R-:W-:-:S03]  /*17d70*/  IMAD.MOV.U32 R19, RZ, RZ, -0x654ad066 ;  /* 0x9ab52f9aff137424 */ /* 0x000fc600078e00ff */
[----:B------:R1:W-:Y:S04]  /*17d80*/  STL.128 [R1+0xaa0], R4 ;  /* 0x000aa00401007387 */ /* 0x0003e80000100c00 */
[----:B------:R2:W-:Y:S04]  /*17d90*/  STL.128 [R1+0xac0], R12 ;  /* 0x000ac00c01007387 */ /* 0x0005e80000100c00 */
[----:B------:R3:W-:Y:S01]  /*17da0*/  STL.128 [R1+0xad0], R16 ;  /* 0x000ad01001007387 */ /* 0x0007e20000100c00 */
[----:B0-----:R-:W-:Y:S01]  /*17db0*/  MOV R8, 0xeb26cdeb ;  /* 0xeb26cdeb00087802 */ /* 0x001fe20000000f00 */
[----:B------:R-:W-:Y:S01]  /*17dc0*/  IMAD.MOV.U32 R9, RZ, RZ, 0x27694e27 ;  /* 0x27694e27ff097424 */ /* 0x000fe200078e00ff */
[----:B------:R-:W-:Y:S01]  /*17dd0*/  MOV R10, 0xb2cd7fb2 ;  /* 0xb2cd7fb2000a7802 */ /* 0x000fe20000000f00 */
[----:B------:R-:W-:-:S02]  /*17de0*/  IMAD.MOV.U32 R11, RZ, RZ, 0x759fea75 ;  /* 0x759fea75ff0b7424 */ /* 0x000fc400078e00ff */
[----:B-1----:R-:W-:Y:S01]  /*17df0*/  HFMA2 R6, -RZ, RZ, -9.238719940185546875e-06, 0.003662109375 ;  /* 0x809b1b80ff067431 */ /* 0x002fe200000001ff */
[----:B------:R-:W-:Y:S01]  /*17e00*/  MOV R4, 0x7090e07 ;  /* 0x07090e0700047802 */ /* 0x000fe20000000f00 */
[----:B------:R-:W-:Y:S02]  /*17e10*/  IMAD.MOV.U32 R5, RZ, RZ, 0x12362412 ;  /* 0x12362412ff057424 */ /* 0x000fe400078e00ff */
[----:B--2---:R-:W-:Y:S01]  /*17e20*/  HFMA2 R12, -RZ, RZ, 0.00015580654144287109375, 0.000736713409423828125 ;  /* 0x091b1209ff0c7431 */ /* 0x004fe200000001ff */
[----:B------:R0:W-:Y:S01]  /*17e30*/  STL.128 [R1+0xaf0], R8 ;  /* 0x000af00801007387 */ /* 0x0001e20000100c00 */
[----:B------:R-:W-:Y:S01]  /*17e40*/  IMAD.MOV.U32 R7, RZ, RZ, -0x1dc2201e ;  /* 0xe23ddfe2ff077424 */ /* 0x000fe200078e00ff */
[----:B------:R-:W-:Y:S01]  /*17e50*/  MOV R14, 0x2c74582c ;  /* 0x2c74582c000e7802 */ /* 0x000fe20000000f00 */
[----:B---3--:R-:W-:Y:S02]  /*17e60*/  HFMA2 R16, -RZ, RZ, 0.0035037994384765625, 0.381591796875 ;  /* 0x1b2d361bff107431 */ /* 0x008fe400000001ff */
[----:B------:R-:W-:Y:S01]  /*17e70*/  IMAD.MOV.U32 R13, RZ, RZ, -0x7c61e27d ;  /* 0x839e1d83ff0d7424 */ /* 0x000fe200078e00ff */
[----:B------:R-:W-:Y:S01]  /*17e80*/  MOV R18, 0x5aeeb45a ;  /* 0x5aeeb45a00127802 */ /* 0x000fe20000000f00 */
[----:B------:R-:W-:Y:S01]  /*17e90*/  IMAD.MOV.U32 R15, RZ, RZ, 0x1a2e341a ;  /* 0x1a2e341aff0f7424 */ /* 0x000fe200078e00ff */
[----:B------:R1:W-:Y:S01]  /*17ea0*/  STL.128 [R1+0xae0], R4 ;  /* 0x000ae00401007387 */ /* 0x0003e20000100c00 */
[----:B------:R-:W-:-:S02]  /*17eb0*/  IMAD.MOV.U32 R17, RZ, RZ, 0x6eb2dc6e ;  /* 0x6eb2dc6eff117424 */ /* 0x000fc400078e00ff */
[----:B------:R-:W-:Y:S01]  /*17ec0*/  IMAD.MOV.U32 R19, RZ, RZ, -0x5f04a460 ;  /* 0xa0fb5ba0ff137424 */ /* 0x000fe200078e00ff */
[----:B------:R2:W-:Y:S04]  /*17ed0*/  STL.128 [R1+0xb00], R12 ;  /* 0x000b000c01007387 */ /* 0x0005e80000100c00 */
[----:B------:R3:W-:Y:S01]  /*17ee0*/  STL.128 [R1+0xb10], R16 ;  /* 0x000b101001007387 */ /* 0x0007e20000100c00 */
[----:B0-----:R-:W-:Y:S02]  /*17ef0*/  HFMA2 R8, -RZ, RZ, 0.042816162109375, 49.28125 ;  /* 0x297b5229ff087431 */ /* 0x001fe400000001ff */
[----:B------:R-:W-:Y:S01]  /*17f00*/  IMAD.MOV.U32 R9, RZ, RZ, -0x1cc1221d ;  /* 0xe33edde3ff097424 */ /* 0x000fe200078e00ff */
[----:B------:R-:W-:Y:S01]  /*17f10*/  MOV R10, 0x2f715e2f ;  /* 0x2f715e2f000a7802 */ /* 0x000fe20000000f00 */
[----:B------:R-:W-:-:S02]  /*17f20*/  IMAD.MOV.U32 R11, RZ, RZ, -0x7b68ec7c ;  /* 0x84971384ff0b7424 */ /* 0x000fc400078e00ff */
[----:B-1----:R-:W-:-:S03]  /*17f30*/  HFMA2 R4, -RZ, RZ, 55.6875, -0.016876220703125 ;  /* 0x52f6a452ff047431 */ /* 0x002fc600000001ff */
[----:B------:R0:W-:Y:S01]  /*17f40*/  STL.128 [R1+0xb30], R8 ;  /* 0x000b300801007387 */ /* 0x0001e20000100c00 */
[----:B------:R-:W-:Y:S01]  /*17f50*/  IMAD.MOV.U32 R5, RZ, RZ, 0x3b4d763b ;  /* 0x3b4d763bff057424 */ /* 0x000fe200078e00ff */
[----:B------:R-:W-:Y:S01]  /*17f60*/  MOV R6, 0xd661b7d6 ;  /* 0xd661b7d600067802 */ /* 0x000fe20000000f00 */
[----:B--2---:R-:W-:Y:S02]  /*17f70*/  HFMA2 R12, -RZ, RZ, 63.65625, -0.0247039794921875 ;  /* 0x53f5a653ff0c7431 */ /* 0x004fe400000001ff */
[----:B------:R-:W-:Y:S01]  /*17f80*/  IMAD.MOV.U32 R7, RZ, RZ, -0x4c31824d ;  /* 0xb3ce7db3ff077424 */ /* 0x000fe200078e00ff */
[----:B------:R-:W-:Y:S01]  /*17f90*/  MOV R15, 0xed2cc1ed ;  /* 0xed2cc1ed000f7802 */ /* 0x000fe20000000f00 */
[----:B------:R-:W-:Y:S02]  /*17fa0*/  IMAD.MOV.U32 R13, RZ, RZ, -0x2e97462f ;  /* 0xd168b9d1ff0d7424 */ /* 0x000fe400078e00ff */
[----:B---3--:R-:W-:Y:S02]  /*17fb0*/  HFMA2 R16, -RZ, RZ, 0.008544921875, 2.0625 ;  /* 0x20604020ff107431 */ /* 0x008fe400000001ff */
[----:B------:R-:W-:Y:S01]  /*17fc0*/  IMAD.MOV.U32 R14, RZ, RZ, RZ ;  /* 0x000000ffff0e7224 */ /* 0x000fe200078e00ff */
[----:B------:R-:W-:Y:S01]  /*17fd0*/  MOV R18, 0xb1c879b1 ;  /* 0xb1c879b100127802 */ /* 0x000fe20000000f00 */
[----:B------:R-:W-:Y:S01]  /*17fe0*/  IMAD.MOV.U32 R17, RZ, RZ, -0x3e01c04 ;  /* 0xfc1fe3fcff117424 */ /* 0x000fe200078e00ff */
[----:B------:R1:W-:Y:S01]  /*17ff0*/  STL.128 [R1+0xb20], R4 ;  /* 0x000b200401007387 */ /* 0x0003e20000100c00 */
[----:B------:R-:W-:-:S03]  /*18000*/  IMAD.MOV.U32 R19, RZ, RZ, 0x5bedb65b ;  /* 0x5bedb65bff137424 */ /* 0x000fc600078e00ff */
[----:B------:R2:W-:Y:S01]  /*18010*/  STL.128 [R1+0xb40], R12 ;  /* 0x000b400c01007387 */ /* 0x0005e20000100c00 */
[----:B0-----:R-:W-:Y:S02]  /*18020*/  HFMA2 R8, -RZ, RZ, 13.734375, -0.0010471343994140625 ;  /* 0x4ade944aff087431 */ /* 0x001fe400000001ff */
[----:B------:R-:W-:Y:S01]  /*18030*/  IMAD.MOV.U32 R9, RZ, RZ, 0x4cd4984c ;  /* 0x4cd4984cff097424 */ /* 0x000fe200078e00ff */
[----:B------:R-:W-:Y:S01]  /*18040*/  MOV R10, 0x58e8b058 ;  /* 0x58e8b058000a7802 */ /* 0x000fe20000000f00 */
[----:B------:R-:W-:Y:S01]  /*18050*/  IMAD.MOV.U32 R11, RZ, RZ, -0x30b57a31 ;  /* 0xcf4a85cfff0b7424 */ /* 0x000fe200078e00ff */
[----:B------:R0:W-:Y:S04]  /*18060*/  STL.128 [R1+0xb50], R16 ;  /* 0x000b501001007387 */ /* 0x0001e80000100c00 */
[----:B------:R3:W-:Y:S01]  /*18070*/  STL.128 [R1+0xb70], R8 ;  /* 0x000b700801007387 */ /* 0x0007e20000100c00 */
[----:B-1----:R-:W-:-:S02]  /*18080*/  HFMA2 R4, -RZ, RZ, 3452, -70.625 ;  /* 0x6abed46aff047431 */ /* 0x002fc400000001ff */
[----:B------:R-:W-:Y:S01]  /*18090*/  IMAD.MOV.U32 R5, RZ, RZ, -0x34b97235 ;  /* 0xcb468dcbff057424 */ /* 0x000fe200078e00ff */
[----:B------:R-:W-:Y:S01]  /*180a0*/  MOV R6, 0xbed967be ;  /* 0xbed967be00067802 */ /* 0x000fe20000000f00 */
[----:B------:R-:W-:Y:S02]  /*180b0*/  IMAD.MOV.U32 R7, RZ, RZ, 0x394b7239 ;  /* 0x394b7239ff077424 */ /* 0x000fe400078e00ff */
[----:B--2---:R-:W-:Y:S02]  /*180c0*/  HFMA2 R12, -RZ, RZ, -35.34375, -0.9765625 ;  /* 0xd06bbbd0ff0c7431 */ /* 0x004fe400000001ff */
[----:B------:R-:W-:Y:S01]  /*180d0*/  IMAD.MOV.U32 R13, RZ, RZ, -0x10d53a11 ;  /* 0xef2ac5efff0d7424 */ /* 0x000fe200078e00ff */
[----:B------:R-:W-:Y:S01]  /*180e0*/  MOV R14, 0xaae54faa ;  /* 0xaae54faa000e7802 */ /* 0x000fe20000000f00 */
[----:B------:R-:W-:Y:S01]  /*180f0*/  IMAD.MOV.U32 R15, RZ, RZ, -0x4e91205 ;  /* 0xfb16edfbff0f7424 */ /* 0x000fe200078e00ff */
[----:B------:R1:W-:Y:S01]  /*18100*/  STL.128 [R1+0xb60], R4 ;  /* 0x000b600401007387 */ /* 0x0003e20000100c00 */
[----:B0-----:R-:W-:-:S02]  /*18110*/  HFMA2 R16, -RZ, RZ, 3.884765625, -9.5546245574951171875e-05 ;  /* 0x43c58643ff107431 */ /* 0x001fc400000001ff */
[----:B------:R-:W-:Y:S01]  /*18120*/  IMAD.MOV.U32 R17, RZ, RZ, 0x4dd79a4d ;  /* 0x4dd79a4dff117424 */ /* 0x000fe200078e00ff */
[----:B------:R-:W-:Y:S01]  /*18130*/  MOV R18, 0x33556633 ;  /* 0x3355663300127802 */ /* 0x000fe20000000f00 */
[----:B------:R-:W-:Y:S02]  /*18140*/  IMAD.MOV.U32 R19, RZ, RZ, -0x7a6bee7b ;  /* 0x85941185ff137424 */ /* 0x000fe400078e00ff */
[----:B---3--:R-:W-:Y:S02]  /*18150*/  HFMA2 R8, -RZ, RZ, 39.5, -0.0084228515625 ;  /* 0x50f0a050ff087431 */ /* 0x008fe400000001ff */
[----:B------:R-:W-:Y:S01]  /*18160*/  IMAD.MOV.U32 R9, RZ, RZ, 0x3c44783c ;  /* 0x3c44783cff097424 */ /* 0x000fe200078e00ff */
[----:B------:R-:W-:Y:S01]  /*18170*/  MOV R10, 0x9fba259f ;  /* 0x9fba259f000a7802 */ /* 0x000fe20000000f00 */
[----:B------:R-:W-:Y:S01]  /*18180*/  IMAD.MOV.U32 R11, RZ, RZ, -0x571cb458 ;  /* 0xa8e34ba8ff0b7424 */ /* 0x000fe200078e00ff */
[----:B------:R0:W-:Y:S04]  /*18190*/  STL.128 [R1+0xb80], R12 ;  /* 0x000b800c01007387 */ /* 0x0001e80000100c00 */
[----:B------:R2:W-:Y:S01]  /*181a0*/  STL.128 [R1+0xb90], R16 ;  /* 0x000b901001007387 */ /* 0x0005e20000100c00 */
[----:B-1----:R-:W-:-:S03]  /*181b0*/  HFMA2 R4, -RZ, RZ, 5.80859375, -0.00019133090972900390625 ;  /* 0x45cf8a45ff047431 */ /* 0x002fc600000001ff */
[----:B------:R1:W-:Y:S01]  /*181c0*/  STL.128 [R1+0xbb0], R8 ;  /* 0x000bb00801007387 */ /* 0x0003e20000100c00 */
[----:B------:R-:W-:Y:S01]  /*181d0*/  IMAD.MOV.U32 R5, RZ, RZ, -0x6ef1607 ;  /* 0xf910e9f9ff057424 */ /* 0x000fe200078e00ff */
[----:B------:R-:W-:Y:S01]  /*181e0*/  MOV R6, 0x2060402 ;  /* 0x0206040200067802 */ /* 0x000fe20000000f00 */
[----:B------:R-:W-:Y:S02]  /*181f0*/  IMAD.MOV.U32 R7, RZ, RZ, 0x7f81fe7f ;  /* 0x7f81fe7fff077424 */ /* 0x000fe400078e00ff */
[----:B0-----:R-:W-:Y:S02]  /*18200*/  HFMA2 R12, -RZ, RZ, 47.59375, -0.01233673095703125 ;  /* 0x51f3a251ff0c7431 */ /* 0x001fe400000001ff */
[----:B------:R-:W-:Y:S01]  /*18210*/  IMAD.MOV.U32 R13, RZ, RZ, -0x5c01a25d ;  /* 0xa3fe5da3ff0d7424 */ /* 0x000fe200078e00ff */
[----:B------:R-:W-:Y:S01]  /*18220*/  MOV R14, 0x40c08040 ;  /* 0x40c08040000e7802 */ /* 0x000fe20000000f00 */
[----:B------:R-:W-:Y:S02]  /*18230*/  IMAD.MOV.U32 R15, RZ, RZ, -0x7075fa71 ;  /* 0x8f8a058fff0f7424 */ /* 0x000fe400078e00ff */
[----:B--2---:R-:W-:-:S02]  /*18240*/  HFMA2 R16, -RZ, RZ, -0.000814914703369140625, 1.892578125 ;  /* 0x92ad3f92ff107431 */ /* 0x004fc400000001ff */
[----:B------:R-:W-:Y:S01]  /*18250*/  IMAD.MOV.U32 R17, RZ, RZ, -0x6243de63 ;  /* 0x9dbc219dff117424 */ /* 0x000fe200078e00ff */
[----:B------:R-:W-:Y:S01]  /*18260*/  MOV R18, 0x38487038 ;  /* 0x3848703800127802 */ /* 0x000fe20000000f00 */
[----:B------:R-:W-:Y:S02]  /*18270*/  IMAD.MOV.U32 R19, RZ, RZ, -0xafb0e0b ;  /* 0xf504f1f5ff137424 */ /* 0x000fe400078e00ff */
[----:B-1----:R-:W-:Y:S02]  /*18280*/  HFMA2 R8, -RZ, RZ, 0.00051116943359375, 0.0079345703125 ;  /* 0x10302010ff087431 */ /* 0x002fe400000001ff */
[----:B------:R-:W-:Y:S01]  /*18290*/  IMAD.MOV.U32 R9, RZ, RZ, -0xe51a01 ;  /* 0xff1ae5ffff097424 */ /* 0x000fe200078e00ff */
[----:B------:R-:W-:Y:S01]  /*182a0*/  MOV R10, 0xf30efdf3 ;  /* 0xf30efdf3000a7802 */ /* 0x000fe20000000f00 */
[----:B------:R-:W-:Y:S01]  /*182b0*/  IMAD.MOV.U32 R11, RZ, RZ, -0x2d92402e ;  /* 0xd26dbfd2ff0b7424 */ /* 0x000fe200078e00ff */
[----:B------:R0:W-:Y:S04]  /*182c0*/  STL.128 [R1+0xba0], R4 ;  /* 0x000ba00401007387 */ /* 0x0001e80000100c00 */
[----:B------:R1:W-:Y:S04]  /*182d0*/  STL.128 [R1+0xbc0], R12 ;  /* 0x000bc00c01007387 */ /* 0x0003e80000100c00 */
[----:B------:R2:W-:Y:S04]  /*182e0*/  STL.128 [R1+0xbd0], R16 ;  /* 0x000bd01001007387 */ /* 0x0005e80000100c00 */
[----:B------:R3:W-:Y:S01]  /*182f0*/  STL.128 [R1+0xbf0], R8 ;  /* 0x000bf00801007387 */ /* 0x0007e20000100c00 */
[----:B0-----:R-:W-:-:S02]  /*18300*/  HFMA2 R4, -RZ, RZ, -1.2177734375, 990 ;  /* 0xbcdf63bcff047431 */ /* 0x001fc400000001ff */
[----:B------:R-:W-:Y:S01]  /*18310*/  IMAD.MOV.U32 R5, RZ, RZ, -0x493e884a ;  /* 0xb6c177b6ff057424 */ /* 0x000fe200078e00ff */
[----:B------:R-:W-:Y:S01]  /*18320*/  MOV R6, 0xda75afda ;  /* 0xda75afda00067802 */ /* 0x000fe20000000f00 */
[----:B------:R-:W-:Y:S02]  /*18330*/  IMAD.MOV.U32 R7, RZ, RZ, 0x21634221 ;  /* 0x21634221ff077424 */ /* 0x000fe400078e00ff */
[----:B-1----:R-:W-:Y:S02]  /*18340*/  HFMA2 R12, -RZ, RZ, -21.1875, -2.7477741241455078125e-05 ;  /* 0xcd4c81cdff0c7431 */ /* 0x002fe400000001ff */
[----:B------:R-:W-:Y:S01]  /*18350*/  IMAD.MOV.U32 R13, RZ, RZ, 0xc14180c ;  /* 0x0c14180cff0d7424 */ /* 0x000fe200078e00ff */
[----:B------:R-:W-:Y:S01]  /*18360*/  MOV R14, 0x13352613 ;  /* 0x13352613000e7802 */ /* 0x000fe20000000f00 */
[----:B------:R-:W-:Y:S02]  /*18370*/  IMAD.MOV.U32 R15, RZ, RZ, -0x13d03c14 ;  /* 0xec2fc3ecff0f7424 */ /* 0x000fe400078e00ff */
[----:B--2---:R-:W-:-:S02]  /*18380*/  HFMA2 R16, -RZ, RZ, 504.25, -1.5927734375 ;  /* 0x5fe1be5fff107431 */ /* 0x004fc400000001ff */
[----:B------:R-:W-:Y:S01]  /*18390*/  IMAD.MOV.U32 R17, RZ, RZ, -0x685dca69 ;  /* 0x97a23597ff117424 */ /* 0x000fe200078e00ff */
[----:B------:R-:W-:Y:S01]  /*183a0*/  MOV R18, 0x44cc8844 ;  /* 0x44cc884400127802 */ /* 0x000fe20000000f00 */
[----:B------:R-:W-:Y:S02]  /*183b0*/  IMAD.MOV.U32 R19, RZ, RZ, 0x17392e17 ;  /* 0x17392e17ff137424 */ /* 0x000fe400078e00ff */
[----:B---3--:R-:W-:Y:S02]  /*183c0*/  HFMA2 R8, -RZ, RZ, 1196, -8.78125 ;  /* 0x64acc864ff087431 */ /* 0x008fe400000001ff */
[----:B------:R-:W-:Y:S01]  /*183d0*/  IMAD.MOV.U32 R9, RZ, RZ, 0x5de7ba5d ;  /* 0x5de7ba5dff097424 */ /* 0x000fe200078e00ff */
[----:B------:R-:W-:Y:S01]  /*183e0*/  MOV R10, 0x192b3219 ;  /* 0x192b3219000a7802 */ /* 0x000fe20000000f00 */
[----:B------:R-:W-:Y:S01]  /*183f0*/  IMAD.MOV.U32 R11, RZ, RZ, 0x7395e673 ;  /* 0x7395e673ff0b7424 */ /* 0x000fe200078e00ff */
[----:B------:R0:W-:Y:S04]  /*18400*/  STL.128 [R1+0xbe0], R4 ;  /* 0x000be00401007387 */ /* 0x0001e80000100c00 */
[----:B------:R1:W-:Y:S04]  /*18410*/  STL.128 [R1+0xc00], R12 ;  /* 0x000c000c01007387 */ /* 0x0003e80000100c00 */
[----:B------:R2:W-:Y:S04]  /*18420*/  STL.128 [R1+0xc10], R16 ;  /* 0x000c101001007387 */ /* 0x0005e80000100c00 */
[----:B------:R3:W-:Y:S01]  /*18430*/  STL.128 [R1+0xc30], R8 ;  /* 0x000c300801007387 */ /* 0x0007e20000100c00 */
[----:B0-----:R-:W-:-:S02]  /*18440*/  HFMA2 R4, -RZ, RZ, -4.33984375, -0.0009479522705078125 ;  /* 0xc45793c4ff047431 */ /* 0x001fc400000001ff */
[----:B------:R-:W-:Y:S01]  /*18450*/  IMAD.MOV.U32 R5, RZ, RZ, -0x580daa59 ;  /* 0xa7f255a7ff057424 */ /* 0x000fe200078e00ff */
[----:B------:R-:W-:Y:S01]  /*18460*/  MOV R6, 0x7e82fc7e ;  /* 0x7e82fc7e00067802 */ /* 0x000fe20000000f00 */
[----:B------:R-:W-:Y:S02]  /*18470*/  IMAD.MOV.U32 R7, RZ, RZ, 0x3d477a3d ;  /* 0x3d477a3dff077424 */ /* 0x000fe400078e00ff */
[----:B-1----:R-:W-:Y:S02]  /*18480*/  HFMA2 R12, -RZ, RZ, 592, -2.1875 ;  /* 0x60a0c060ff0c7431 */ /* 0x002fe400000001ff */
[----:B------:R-:W-:Y:S01]  /*18490*/  IMAD.MOV.U32 R13, RZ, RZ, -0x7e67e67f ;  /* 0x81981981ff0d7424 */ /* 0x000fe200078e00ff */
[----:B------:R-:W-:Y:S01]  /*184a0*/  MOV R14, 0x4fd19e4f ;  /* 0x4fd19e4f000e7802 */ /* 0x000fe20000000f00 */
[----:B------:R-:W-:Y:S02]  /*184b0*/  IMAD.MOV.U32 R15, RZ, RZ, -0x23805c24 ;  /* 0xdc7fa3dcff0f7424 */ /* 0x000fe400078e00ff */
[----:B--2---:R-:W-:-:S02]  /*184c0*/  HFMA2 R16, -RZ, RZ, 0.0124969482421875, 4.1328125 ;  /* 0x22664422ff107431 */ /* 0x004fc400000001ff */
[----:B------:R-:W-:Y:S01]  /*184d0*/  IMAD.MOV.U32 R17, RZ, RZ, 0x2a7e542a ;  /* 0x2a7e542aff117424 */ /* 0x000fe200078e00ff */
[----:B------:R-:W-:Y:S01]  /*184e0*/  MOV R18, 0x90ab3b90 ;  /* 0x90ab3b9000127802 */ /* 0x000fe20000000f00 */
[----:B------:R-:W-:Y:S02]  /*184f0*/  IMAD.MOV.U32 R19, RZ, RZ, -0x777cf478 ;  /* 0x88830b88ff137424 */ /* 0x000fe400078e00ff */
[----:B---3--:R-:W-:Y:S02]  /*18500*/  HFMA2 R8, -RZ, RZ, -414.25, -0.030731201171875 ;  /* 0xde79a7deff087431 */ /* 0x008fe400000001ff */
[----:B------:R-:W-:Y:S01]  /*18510*/  IMAD.MOV.U32 R9, RZ, RZ, 0x5ee2bc5e ;  /* 0x5ee2bc5eff097424 */ /* 0x000fe200078e00ff */
[----:B------:R-:W-:Y:S01]  /*18520*/  MOV R10, 0xb1d160b ;  /* 0x0b1d160b000a7802 */ /* 0x000fe20000000f00 */
[----:B------:R-:W-:Y:S01]  /*18530*/  IMAD.MOV.U32 R11, RZ, RZ, -0x24895225 ;  /* 0xdb76addbff0b7424 */ /* 0x000fe200078e00ff */
[----:B------:R0:W-:Y:S04]  /*18540*/  STL.128 [R1+0xc20], R4 ;  /* 0x000c200401007387 */ /* 0x0001e80000100c00 */
[----:B------:R1:W-:Y:S04]  /*18550*/  STL.128 [R1+0xc40], R12 ;  /* 0x000c400c01007387 */ /* 0x0003e80000100c00 */
[----:B------:R2:W-:Y:S04]  /*18560*/  STL.128 [R1+0xc50], R16 ;  /* 0x000c501001007387 */ /* 0x0005e80000100c00 */
[----:B------:R3:W-:Y:S01]  /*18570*/  STL.128 [R1+0xc70], R8 ;  /* 0x000c700801007387 */ /* 0x0007e20000100c00 */
[----:B0-----:R-:W-:-:S02]  /*18580*/  HFMA2 R4, -RZ, RZ, 6.7890625, -0.000260829925537109375 ;  /* 0x46ca8c46ff047431 */ /* 0x001fc400000001ff */
[----:B------:R-:W-:Y:S01]  /*18590*/  IMAD.MOV.U32 R5, RZ, RZ, -0x11d63812 ;  /* 0xee29c7eeff057424 */ /* 0x000fe200078e00ff */
[----:B------:R-:W-:Y:S01]  /*185a0*/  MOV R6, 0xb8d36bb8 ;  /* 0xb8d36bb800067802 */ /* 0x000fe20000000f00 */
[----:B------:R-:W-:Y:S02]  /*185b0*/  IMAD.MOV.U32 R7, RZ, RZ, 0x143c2814 ;  /* 0x143c2814ff077424 */ /* 0x000fe400078e00ff */
[----:B-1----:R-:W-:Y:S02]  /*185c0*/  HFMA2 R12, -RZ, RZ, -541.5, -252 ;  /* 0xe03bdbe0ff0c7431 */ /* 0x002fe400000001ff */
[----:B------:R-:W-:Y:S01]  /*185d0*/  IMAD.MOV.U32 R13, RZ, RZ, 0x32566432 ;  /* 0x32566432ff0d7424 */ /* 0x000fe200078e00ff */
[----:B------:R-:W-:Y:S01]  /*185e0*/  MOV R14, 0x3a4e743a ;  /* 0x3a4e743a000e7802 */ /* 0x000fe20000000f00 */
[----:B------:R-:W-:Y:S02]  /*185f0*/  IMAD.MOV.U32 R15, RZ, RZ, 0xa1e140a ;  /* 0x0a1e140aff0f7424 */ /* 0x000fe400078e00ff */
[----:B--2---:R-:W-:-:S02]  /*18600*/  HFMA2 R16, -RZ, RZ, 11.7109375, -0.000767230987548828125 ;  /* 0x49db9249ff107431 */ /* 0x004fc400000001ff */
[----:B------:R-:W-:Y:S01]  /*18610*/  IMAD.MOV.U32 R17, RZ, RZ, 0x60a0c06 ;  /* 0x060a0c06ff117424 */ /* 0x000fe200078e00ff */
[----:B------:R-:W-:Y:S01]  /*18620*/  MOV R18, 0x246c4824 ;  /* 0x246c482400127802 */ /* 0x000fe20000000f00 */
[----:B------:R-:W-:Y:S02]  /*18630*/  IMAD.MOV.U32 R19, RZ, RZ, 0x5ce4b85c ;  /* 0x5ce4b85cff137424 */ /* 0x000fe400078e00ff */
[----:B---3--:R-:W-:Y:S02]  /*18640*/  HFMA2 R8, -RZ, RZ, -0.000690460205078125, 0.69580078125 ;  /* 0x91a83991ff087431 */ /* 0x008fe400000001ff */
[----:B------:R-:W-:Y:S01]  /*18650*/  IMAD.MOV.U32 R9, RZ, RZ, -0x6a5bce6b ;  /* 0x95a43195ff097424 */ /* 0x000fe200078e00ff */
[----:B------:R-:W-:Y:S01]  /*18660*/  MOV R10, 0xe437d3e4 ;  /* 0xe437d3e4000a7802 */ /* 0x000fe20000000f00 */
[----:B------:R-:W-:Y:S01]  /*18670*/  IMAD.MOV.U32 R11, RZ, RZ, 0x798bf279 ;  /* 0x798bf279ff0b7424 */ /* 0x000fe200078e00ff */
[----:B------:R0:W-:Y:S04]  /*18680*/  STL.128 [R1+0xc60], R4 ;  /* 0x000c600401007387 */ /* 0x0001e80000100c00 */
[----:B------:R1:W-:Y:S04]  /*18690*/  STL.128 [R1+0xc80], R12 ;  /* 0x000c800c01007387 */ /* 0x0003e80000100c00 */
[----:B------:R2:W-:Y:S04]  /*186a0*/  STL.128 [R1+0xc90], R16 ;  /* 0x000c901001007387 */ /* 0x0005e80000100c00 */
[----:B------:R3:W-:Y:S01]  /*186b0*/  STL.128 [R1+0xcb0], R8 ;  /* 0x000cb00801007387 */ /* 0x0007e20000100c00 */
[----:B0-----:R-:W-:-:S02]  /*186c0*/  HFMA2 R4, -RZ, RZ, -3.181640625, -0.00757598876953125 ;  /* 0xc25d9fc2ff047431 */ /* 0x001fc400000001ff */
[----:B------:R-:W-:Y:S01]  /*186d0*/  IMAD.MOV.U32 R5, RZ, RZ, -0x2c91422d ;  /* 0xd36ebdd3ff057424 */ /* 0x000fe200078e00ff */
[----:B------:R-:W-:Y:S01]  /*186e0*/  MOV R6, 0xacef43ac ;  /* 0xacef43ac00067802 */ /* 0x000fe20000000f00 */
[----:B------:R-:W-:Y:S02]  /*186f0*/  IMAD.MOV.U32 R7, RZ, RZ, 0x62a6c462 ;  /* 0x62a6c462ff077424 */ /* 0x000fe400078e00ff */
[----:B-1----:R-:W-:Y:S02]  /*18700*/  HFMA2 R12, -RZ, RZ, -1842, -94.4375 ;  /* 0xe732d5e7ff0c7431 */ /* 0x002fe400000001ff */
[----:B------:R-:W-:Y:S01]  /*18710*/  IMAD.MOV.U32 R13, RZ, RZ, -0x37bc7438 ;  /* 0xc8438bc8ff0d7424 */ /* 0x000fe200078e00ff */
[----:B------:R-:W-:Y:S01]  /*18720*/  MOV R14, 0x37596e37 ;  /* 0x37596e37000e7802 */ /* 0x000fe20000000f00 */
[----:B------:R-:W-:Y:S02]  /*18730*/  IMAD.MOV.U32 R15, RZ, RZ, 0x6db7da6d ;  /* 0x6db7da6dff0f7424 */ /* 0x000fe400078e00ff */
[----:B--2---:R-:W-:-:S02]  /*18740*/  HFMA2 R16, -RZ, RZ, -0.00033855438232421875, 2.3663043975830078125e-05 ;  /* 0x8d8c018dff107431 */ /* 0x004fc400000001ff */
[----:B------:R-:W-:Y:S01]  /*18750*/  IMAD.MOV.U32 R17, RZ, RZ, -0x2a9b4e2b ;  /* 0xd564b1d5ff117424 */ /* 0x000fe200078e00ff */
[----:B------:R-:W-:Y:S01]  /*18760*/  MOV R18, 0x4ed29c4e ;  /* 0x4ed29c4e00127802 */ /* 0x000fe20000000f00 */
[----:B------:R-:W-:Y:S02]  /*18770*/  IMAD.MOV.U32 R19, RZ, RZ, -0x561fb657 ;  /* 0xa9e049a9ff137424 */ /* 0x000fe400078e00ff */
[----:B---3--:R-:W-:Y:S02]  /*18780*/  HFMA2 R8, -RZ, RZ, 1455, -12.7890625 ;  /* 0x65afca65ff087431 */ /* 0x008fe400000001ff */
[----:B------:R-:W-:Y:S01]  /*18790*/  IMAD.MOV.U32 R9, RZ, RZ, 0x7a8ef47a ;  /* 0x7a8ef47aff097424 */ /* 0x000fe200078e00ff */
[----:B------:R-:W-:Y:S01]  /*187a0*/  MOV R10, 0xaee947ae ;  /* 0xaee947ae000a7802 */ /* 0x000fe20000000f00 */
[----:B------:R-:W-:Y:S01]  /*187b0*/  IMAD.MOV.U32 R11, RZ, RZ, 0x8181008 ;  /* 0x08181008ff0b7424 */ /* 0x000fe200078e00ff */
[----:B------:R0:W-:Y:S04]  /*187c0*/  STL.128 [R1+0xca0], R4 ;  /* 0x000ca00401007387 */ /* 0x0001e80000100c00 */
[----:B------:R1:W-:Y:S04]  /*187d0*/  STL.128 [R1+0xcc0], R12 ;  /* 0x000cc00c01007387 */ /* 0x0003e80000100c00 */
[----:B------:R2:W-:Y:S04]  /*187e0*/  STL.128 [R1+0xcd0], R16 ;  /* 0x000cd01001007387 */ /* 0x0005e80000100c00 */
[----:B------:R3:W-:Y:S01]  /*187f0*/  STL.128 [R1+0xcf0], R8 ;  /* 0x000cf00801007387 */ /* 0x0007e20000100c00 */
[----:B0-----:R-:W-:-:S02]  /*18800*/  HFMA2 R4, -RZ, RZ, 4816, -141.5 ;  /* 0x6cb4d86cff047431 */ /* 0x001fc400000001ff */
[----:B------:R-:W-:Y:S01]  /*18810*/  IMAD.MOV.U32 R5, RZ, RZ, 0x56faac56 ;  /* 0x56faac56ff057424 */ /* 0x000fe200078e00ff */
[----:B------:R-:W-:Y:S01]  /*18820*/  MOV R6, 0xf407f3f4 ;  /* 0xf407f3f400067802 */ /* 0x000fe20000000f00 */
[----:B------:R-:W-:Y:S02]  /*18830*/  IMAD.MOV.U32 R7, RZ, RZ, -0x15da3016 ;  /* 0xea25cfeaff077424 */ /* 0x000fe400078e00ff */
[----:B-1----:R-:W-:Y:S02]  /*18840*/  HFMA2 R12, -RZ, RZ, -0.85400390625, 7912 ;  /* 0xbad56fbaff0c7431 */ /* 0x002fe400000001ff */
[----:B------:R-:W-:Y:S01]  /*18850*/  IMAD.MOV.U32 R13, RZ, RZ, 0x7888f078 ;  /* 0x7888f078ff0d7424 */ /* 0x000fe200078e00ff */
[----:B------:R-:W-:Y:S01]  /*18860*/  MOV R14, 0x256f4a25 ;  /* 0x256f4a25000e7802 */ /* 0x000fe20000000f00 */
[----:B------:R-:W-:Y:S02]  /*18870*/  IMAD.MOV.U32 R15, RZ, RZ, 0x2e725c2e ;  /* 0x2e725c2eff0f7424 */ /* 0x000fe400078e00ff */
[----:B--2---:R-:W-:-:S02]  /*18880*/  HFMA2 R16, -RZ, RZ, 0.0040435791015625, 0.513671875 ;  /* 0x1c24381cff107431 */ /* 0x004fc400000001ff */
[----:B------:R-:W-:Y:S01]  /*18890*/  IMAD.MOV.U32 R17, RZ, RZ, -0x590ea85a ;  /* 0xa6f157a6ff117424 */ /* 0x000fe200078e00ff */
[----:B------:R-:W-:Y:S01]  /*188a0*/  MOV R18, 0xb4c773b4 ;  /* 0xb4c773b400127802 */ /* 0x000fe20000000f00 */
[----:B------:R-:W-:Y:S02]  /*188b0*/  IMAD.MOV.U32 R19, RZ, RZ, -0x39ae683a ;  /* 0xc65197c6ff137424 */ /* 0x000fe400078e00ff */
[----:B---3--:R-:W-:Y:S02]  /*188c0*/  HFMA2 R8, -RZ, RZ, 15.7265625, -0.00153636932373046875 ;  /* 0x4bdd964bff087431 */ /* 0x008fe400000001ff */
[----:B------:R-:W-:Y:S01]  /*188d0*/  IMAD.MOV.U32 R9, RZ, RZ, -0x42239e43 ;  /* 0xbddc61bdff097424 */ /* 0x000fe200078e00ff */
[----:B------:R-:W-:Y:S01]  /*188e0*/  MOV R10, 0x8b860d8b ;  /* 0x8b860d8b000a7802 */ /* 0x000fe20000000f00 */
[----:B------:R-:W-:Y:S01]  /*188f0*/  IMAD.MOV.U32 R11, RZ, RZ, -0x757af076 ;  /* 0x8a850f8aff0b7424 */ /* 0x000fe200078e00ff */
[----:B------:R0:W-:Y:S04]  /*18900*/  STL.128 [R1+0xce0], R4 ;  /* 0x000ce00401007387 */ /* 0x0001e80000100c00 */
[----:B------:R1:W-:Y:S04]  /*18910*/  STL.128 [R1+0xd00], R12 ;  /* 0x000d000c01007387 */ /* 0x0003e80000100c00 */
[----:B------:R2:W-:Y:S04]  /*18920*/  STL.128 [R1+0xd10], R16 ;  /* 0x000d101001007387 */ /* 0x0005e80000100c00 */
[----:B------:R3:W-:Y:S01]  /*18930*/  STL.128 [R1+0xd30], R8 ;  /* 0x000d300801007387 */ /* 0x0007e20000100c00 */
[----:B0-----:R-:W-:-:S02]  /*18940*/  HFMA2 R4, -RZ, RZ, -2118, -15.8125 ;  /* 0xe823cbe8ff047431 */ /* 0x001fc400000001ff */
[----:B------:R-:W-:Y:S01]  /*18950*/  IMAD.MOV.U32 R5, RZ, RZ, -0x22835e23 ;  /* 0xdd7ca1ddff057424 */ /* 0x000fe200078e00ff */
[----:B------:R-:W-:Y:S01]  /*18960*/  MOV R6, 0x749ce874 ;  /* 0x749ce87400067802 */ /* 0x000fe20000000f00 */
[----:B------:R-:W-:Y:S02]  /*18970*/  IMAD.MOV.U32 R7, RZ, RZ, 0x1f213e1f ;  /* 0x1f213e1fff077424 */ /* 0x000fe400078e00ff */
[----:B-1----:R-:W-:Y:S02]  /*18980*/  HFMA2 R12, -RZ, RZ, 9344, -568 ;  /* 0x7090e070ff0c7431 */ /* 0x002fe400000001ff */
[----:B------:R-:W-:Y:S01]  /*18990*/  IMAD.MOV.U32 R13, RZ, RZ, 0x3e427c3e ;  /* 0x3e427c3eff0d7424 */ /* 0x000fe200078e00ff */
[----:B------:R-:W-:Y:S01]  /*189a0*/  MOV R14, 0xb5c471b5 ;  /* 0xb5c471b5000e7802 */ /* 0x000fe20000000f00 */
[----:B------:R-:W-:Y:S02]  /*189b0*/  IMAD.MOV.U32 R15, RZ, RZ, 0x66aacc66 ;  /* 0x66aacc66ff0f7424 */ /* 0x000fe400078e00ff */
[----:B--2---:R-:W-:-:S02]  /*189c0*/  HFMA2 R16, -RZ, RZ, 9.6875, -0.000522613525390625 ;  /* 0x48d89048ff107431 */ /* 0x004fc400000001ff */
[----:B------:R-:W-:Y:S01]  /*189d0*/  IMAD.MOV.U32 R17, RZ, RZ, 0x3050603 ;  /* 0x03050603ff117424 */ /* 0x000fe200078e00ff */
[----:B------:R-:W-:Y:S01]  /*189e0*/  MOV R18, 0xf601f7f6 ;  /* 0xf601f7f600127802 */ /* 0x000fe20000000f00 */
[----:B------:R-:W-:Y:S02]  /*189f0*/  IMAD.MOV.U32 R19, RZ, RZ, 0xe121c0e ;  /* 0x0e121c0eff137424 */ /* 0x000fe400078e00ff */
[----:B---3--:R-:W-:Y:S02]  /*18a00*/  HFMA2 R8, -RZ, RZ, -668, -188.125 ;  /* 0xe138d9e1ff087431 */ /* 0x008fe400000001ff */
[----:B------:R-:W-:Y:S01]  /*18a10*/  IMAD.MOV.U32 R9, RZ, RZ, -0x7ec1408 ;  /* 0xf813ebf8ff097424 */ /* 0x000fe200078e00ff */
[----:B------:R-:W-:Y:S01]  /*18a20*/  MOV R10, 0x98b32b98 ;  /* 0x98b32b98000a7802 */ /* 0x000fe20000000f00 */
[----:B------:R-:W-:Y:S01]  /*18a30*/  IMAD.MOV.U32 R11, RZ, RZ, 0x11332211 ;  /* 0x11332211ff0b7424 */ /* 0x000fe200078e00ff */
[----:B------:R0:W-:Y:S04]  /*18a40*/  STL.128 [R1+0xd20], R4 ;  /* 0x000d200401007387 */ /* 0x0001e80000100c00 */
[----:B------:R1:W-:Y:S04]  /*18a50*/  STL.128 [R1+0xd40], R12 ;  /* 0x000d400c01007387 */ /* 0x0003e80000100c00 */
[----:B------:R2:W-:Y:S04]  /*18a60*/  STL.128 [R1+0xd50], R16 ;  /* 0x000d501001007387 */ /* 0x0005e80000100c00 */
[----:B------:R3:W-:Y:S01]  /*18a70*/  STL.128 [R1+0xd80], R8 ;  /* 0x000d800801007387 */ /* 0x0007e20000100c00 */
[----:B0-----:R-:W-:-:S02]  /*18a80*/  HFMA2 R4, -RZ, RZ, 2934, -51.28125 ;  /* 0x69bbd269ff047431 */ /* 0x001fc400000001ff */
[----:B------:R-:W-:Y:S01]  /*18a90*/  IMAD.MOV.U32 R5, RZ, RZ, -0x268f5627 ;  /* 0xd970a9d9ff057424 */ /* 0x000fe200078e00ff */
[----:B------:R-:W-:Y:S01]  /*18aa0*/  MOV R6, 0x8e89078e ;  /* 0x8e89078e00067802 */ /* 0x000fe20000000f00 */
[----:B------:R-:W-:Y:S02]  /*18ab0*/  IMAD.MOV.U32 R7, RZ, RZ, -0x6b58cc6c ;  /* 0x94a73394ff077424 */ /* 0x000fe400078e00ff */
[----:B-1----:R-:W-:Y:S02]  /*18ac0*/  HFMA2 R12, -RZ, RZ, -25.140625, -0.00011909008026123046875 ;  /* 0xce4987ceff0c7431 */ /* 0x002fe400000001ff */
[----:B------:R-:W-:Y:S01]  /*18ad0*/  IMAD.MOV.U32 R13, RZ, RZ, 0x55ffaa55 ;  /* 0x55ffaa55ff0d7424 */ /* 0x000fe200078e00ff */
[----:B------:R-:W-:Y:S01]  /*18ae0*/  MOV R14, 0x28785028 ;  /* 0x28785028000e7802 */ /* 0x000fe20000000f00 */
[----:B------:R-:W-:Y:S01]  /*18af0*/  IMAD.MOV.U32 R15, RZ, RZ, -0x20855a21 ;  /* 0xdf7aa5dfff0f7424 */ /* 0x000fe200078e00ff */
[----:B------:R0:W-:Y:S01]  /*18b00*/  STL.128 [R1+0xd90], R4 ;  /* 0x000d900401007387 */ /* 0x0001e20000100c00 */
[----:B--2---:R-:W-:-:S02]  /*18b10*/  HFMA2 R16, -RZ, RZ, -0.0002782344818115234375, 5.41210174560546875e-05 ;  /* 0x8c8f038cff107431 */ /* 0x004fc400000001ff */
[----:B------:R-:W-:Y:S01]  /*18b20*/  IMAD.MOV.U32 R17, RZ, RZ, -0x5e07a65f ;  /* 0xa1f859a1ff117424 */ /* 0x000fe200078e00ff */
[----:B------:R-:W-:Y:S01]  /*18b30*/  MOV R18, 0x89800989 ;  /* 0x8980098900127802 */ /* 0x000fe20000000f00 */
[----:B---3--:R-:W-:Y:S02]  /*18b40*/  HFMA2 R8, -RZ, RZ, -0.003765106201171875, 0.08758544921875 ;  /* 0x9bb62d9bff087431 */ /* 0x008fe400000001ff */
[----:B------:R-:W-:Y:S01]  /*18b50*/  IMAD.MOV.U32 R9, RZ, RZ, 0x1e223c1e ;  /* 0x1e223c1eff097424 */ /* 0x000fe200078e00ff */
[----:B------:R-:W-:Y:S01]  /*18b60*/  MOV R10, 0x87921587 ;  /* 0x87921587000a7802 */ /* 0x000fe20000000f00 */
[----:B------:R-:W-:Y:S01]  /*18b70*/  IMAD.MOV.U32 R11, RZ, RZ, -0x16df3617 ;  /* 0xe920c9e9ff0b7424 */ /* 0x000fe200078e00ff */
[----:B------:R1:W-:Y:S01]  /*18b80*/  STL.128 [R1+0xdb0], R12 ;  /* 0x000db00c01007387 */ /* 0x0003e20000100c00 */
[----:B------:R-:W-:-:S03]  /*18b90*/  IMAD.MOV.U32 R19, RZ, RZ, 0xd171a0d ;  /* 0x0d171a0dff137424 */ /* 0x000fc600078e00ff */
[----:B------:R2:W-:Y:S01]  /*18ba0*/  STL.128 [R1+0xda0], R8 ;  /* 0x000da00801007387 */ /* 0x0005e20000100c00 */
[----:B0-----:R-:W-:Y:S02]  /*18bb0*/  HFMA2 R4, -RZ, RZ, -1.962890625, 1471 ;  /* 0xbfda65bfff047431 */ /* 0x001fe400000001ff */
[----:B------:R-:W-:Y:S01]  /*18bc0*/  IMAD.MOV.U32 R5, RZ, RZ, -0x19ce281a ;  /* 0xe631d7e6ff057424 */ /* 0x000fe200078e00ff */
[----:B------:R-:W-:Y:S01]  /*18bd0*/  MOV R6, 0x42c68442 ;  /* 0x42c6844200067802 */ /* 0x000fe20000000f00 */
[----:B------:R-:W-:Y:S01]  /*18be0*/  IMAD.MOV.U32 R7, RZ, RZ, 0x68b8d068 ;  /* 0x68b8d068ff077424 */ /* 0x000fe200078e00ff */
[----:B------:R0:W-:Y:S01]  /*18bf0*/  STL.128 [R1+0xdc0], R16 ;  /* 0x000dc01001007387 */ /* 0x0001e20000100c00 */
[----:B-1----:R-:W-:Y:S02]  /*18c00*/  HFMA2 R12, -RZ, RZ, -0.1497802734375, 62976 ;  /* 0xb0cb7bb0ff0c7431 */ /* 0x002fe400000001ff */
[----:B------:R-:W-:Y:S01]  /*18c10*/  IMAD.MOV.U32 R13, RZ, RZ, 0x54fca854 ;  /* 0x54fca854ff0d7424 */ /* 0x000fe200078e00ff */
[----:B------:R-:W-:Y:S01]  /*18c20*/  MOV R14, 0xbbd66dbb ;  /* 0xbbd66dbb000e7802 */ /* 0x000fe20000000f00 */
[----:B------:R-:W-:-:S02]  /*18c30*/  IMAD.MOV.U32 R15, RZ, RZ, 0x163a2c16 ;  /* 0x163a2c16ff0f7424 */ /* 0x000fc400078e00ff */
[----:B--2---:R-:W-:Y:S02]  /*18c40*/  HFMA2 R8, -RZ, RZ, 2.880859375, -3.4391880035400390625e-05 ;  /* 0x41c38241ff087431 */ /* 0x004fe400000001ff */
[----:B------:R-:W-:Y:S01]  /*18c50*/  IMAD.MOV.U32 R9, RZ, RZ, -0x664fd667 ;  /* 0x99b02999ff097424 */ /* 0x000fe200078e00ff */
[----:B------:R-:W-:Y:S01]  /*18c60*/  MOV R10, 0x2d775a2d ;  /* 0x2d775a2d000a7802 */ /* 0x000fe20000000f00 */
[----:B------:R-:W-:Y:S01]  /*18c70*/  IMAD.MOV.U32 R11, RZ, RZ, 0xf111e0f ;  /* 0x0f111e0fff0b7424 */ /* 0x000fe200078e00ff */
[----:B------:R1:W-:Y:S04]  /*18c80*/  STL.128 [R1+0xdd0], R4 ;  /* 0x000dd00401007387 */ /* 0x0003e80000100c00 */
[----:B------:R2:W-:Y:S01]  /*18c90*/  STL.128 [R1+0xdf0], R12 ;  /* 0x000df00c01007387 */ /* 0x0005e20000100c00 */
[----:B0-----:R-:W-:-:S02]  /*18ca0*/  HFMA2 R16, -RZ, RZ, 945.5, -0.022552490234375 ;  /* 0x6363a5c6ff107431 */ /* 0x001fc400000001ff */
[----:B------:R-:W-:Y:S01]  /*18cb0*/  IMAD.MOV.U32 R17, RZ, RZ, 0x7c7c84f8 ;  /* 0x7c7c84f8ff117424 */ /* 0x000fe200078e00ff */
[----:B------:R-:W-:Y:S01]  /*18cc0*/  MOV R18, 0x777799ee ;  /* 0x777799ee00127802 */ /* 0x000fe20000000f00 */
[----:B------:R0:W-:Y:S01]  /*18cd0*/  STL.128 [R1+0xde0], R8 ;  /* 0x000de00801007387 */ /* 0x0001e20000100c00 */
[----:B------:R-:W-:-:S05]  /*18ce0*/  IMAD.MOV.U32 R19, RZ, RZ, 0x7b7b8df6 ;  /* 0x7b7b8df6ff137424 */ /* 0x000fca00078e00ff */
[----:B------:R3:W-:Y:S01]  /*18cf0*/  STL.128 [R1+0xe00], R16 ;  /* 0x000e001001007387 */ /* 0x0007e20000100c00 */
[----:B-1----:R-:W-:Y:S02]  /*18d00*/  HFMA2 R4, -RZ, RZ, -14224, 0.0003659725189208984375 ;  /* 0xf2f20dffff047431 */ /* 0x002fe400000001ff */
[----:B------:R-:W-:Y:S01]  /*18d10*/  IMAD.MOV.U32 R5, RZ, RZ, 0x6b6bbdd6 ;  /* 0x6b6bbdd6ff057424 */ /* 0x000fe200078e00ff */
[----:B------:R-:W-:Y:S01]  /*18d20*/  MOV R6, 0x6f6fb1de ;  /* 0x6f6fb1de00067802 */ /* 0x000fe20000000f00 */
[----:B------:R-:W-:Y:S02]  /*18d30*/  IMAD.MOV.U32 R7, RZ, RZ, -0x3a3aab6f ;  /* 0xc5c55491ff077424 */ /* 0x000fe400078e00ff */
[----:B--2---:R-:W-:Y:S01]  /*18d40*/  HFMA2 R14, -RZ, RZ, -0.059906005859375, -1613 ;  /* 0xababe64dff0e7431 */ /* 0x004fe200000001ff */
[----:B------:R-:W-:Y:S01]  /*18d50*/  MOV R12, 0xfefe19e7 ;  /* 0xfefe19e7000c7802 */ /* 0x000fe20000000f00 */
[----:B------:R-:W-:Y:S02]  /*18d60*/  IMAD.MOV.U32 R13, RZ, RZ, -0x28289d4b ;  /* 0xd7d762b5ff0d7424 */ /* 0x000fe400078e00ff */
[----:B0-----:R-:W-:-:S02]  /*18d70*/  HFMA2 R8, -RZ, RZ, 0.130859375, 35 ;  /* 0x30305060ff087431 */ /* 0x001fc400000001ff */
[----:B------:R-:W-:Y:S01]  /*18d80*/  IMAD.MOV.U32 R15, RZ, RZ, 0x76769aec ;  /* 0x76769aecff0f7424 */ /* 0x000fe200078e00ff */
[----:B------:R-:W-:Y:S01]  /*18d90*/  MOV R10, 0x6767a9ce ;  /* 0x6767a9ce000a7802 */ /* 0x000fe20000000f00 */
[----:B------:R-:W-:Y:S01]  /*18da0*/  IMAD.MOV.U32 R9, RZ, RZ, 0x1010302 ;  /* 0x01010302ff097424 */ /* 0x000fe200078e00ff */
[----:B------:R0:W-:Y:S01]  /*18db0*/  STL.128 [R1+0xe10], R4 ;  /* 0x000e100401007387 */ /* 0x0001e20000100c00 */
[----:B------:R-:W-:Y:S02]  /*18dc0*/  IMAD.MOV.U32 R11, RZ, RZ, 0x2b2b7d56 ;  /* 0x2b2b7d56ff0b7424 */ /* 0x000fe400078e00ff */
[----:B---3--:R-:W-:Y:S01]  /*18dd0*/  HFMA2 R18, -RZ, RZ, -11.5703125, 2.267578125 ;  /* 0xc9c94089ff127431 */ /* 0x008fe200000001ff */
[----:B------:R-:W-:Y:S01]  /*18de0*/  MOV R16, 0xcaca458f ;  /* 0xcaca458f00107802 */ /* 0x000fe20000000f00 */
[----:B------:R1:W-:Y:S01]  /*18df0*/  STL.128 [R1+0xe30], R12 ;  /* 0x000e300c01007387 */ /* 0x0003e20000100c00 */
[----:B------:R-:W-:Y:S02]  /*18e00*/  IMAD.MOV.U32 R17, RZ, RZ, -0x7d7d62e1 ;  /* 0x82829d1fff117424 */ /* 0x000fe400078e00ff */
[----:B------:R-:W-:Y:S01]  /*18e10*/  IMAD.MOV.U32 R19, RZ, RZ, 0x7d7d87fa ;  /* 0x7d7d87faff137424 */ /* 0x000fe200078e00ff */
[----:B------:R2:W-:Y:S04]  /*18e20*/  STL.128 [R1+0xe20], R8 ;  /* 0x000e200801007387 */ /* 0x0005e80000100c00 */
[----:B------:R3:W-:Y:S01]  /*18e30*/  STL.128 [R1+0xe40], R16 ;  /* 0x000e401001007387 */ /* 0x0007e20000100c00 */
[----:B0-----:R-:W-:Y:S01]  /*18e40*/  HFMA2 R6, -RZ, RZ, 7.27734375, -11.109375 ;  /* 0x4747c98eff067431 */ /* 0x001fe200000001ff */
[----:B------:R-:W-:Y:S01]  /*18e50*/  MOV R4, 0xfafa15ef ;  /* 0xfafa15ef00047802 */ /* 0x000fe20000000f00 */
[----:B------:R-:W-:-:S02]  /*18e60*/  IMAD.MOV.U32 R5, RZ, RZ, 0x5959ebb2 ;  /* 0x5959ebb2ff057424 */ /* 0x000fc400078e00ff */
[----:B-1----:R-:W-:Y:S02]  /*18e70*/  HFMA2 R12, -RZ, RZ, -0.0045013427734375, -1.7841796875 ;  /* 0x9c9cbf23ff0c7431 */ /* 0x002fe400000001ff */
[----:B------:R-:W-:Y:S01]  /*18e80*/  IMAD.MOV.U32 R7, RZ, RZ, -0xf0ff405 ;  /* 0xf0f00bfbff077424 */ /* 0x000fe200078e00ff */
[----:B------:R-:W-:Y:S01]  /*18e90*/  MOV R14, 0x727296e4 ;  /* 0x727296e4000e7802 */ /* 0x000fe20000000f00 */
[----:B------:R-:W-:Y:S01]  /*18ea0*/  IMAD.MOV.U32 R13, RZ, RZ, -0x5b5b08ad ;  /* 0xa4a4f753ff0d7424 */ /* 0x000fe200078e00ff */
[----:B--2---:R-:W-:Y:S01]  /*18eb0*/  MOV R8, 0xadadec41 ;  /* 0xadadec4100087802 */ /* 0x004fe20000000f00 */
[----:B------:R-:W-:Y:S01]  /*18ec0*/  IMAD.MOV.U32 R9, RZ, RZ, -0x2b2b984d ;  /* 0xd4d467b3ff097424 */ /* 0x000fe200078e00ff */
[----:B------:R-:W-:Y:S01]  /*18ed0*/  MOV R10, 0xa2a2fd5f ;  /* 0xa2a2fd5f000a7802 */ /* 0x000fe20000000f00 */
[----:B------:R-:W-:Y:S01]  /*18ee0*/  IMAD.MOV.U32 R11, RZ, RZ, -0x505015bb ;  /* 0xafafea45ff0b7424 */ /* 0x000fe200078e00ff */
[----:B------:R0:W-:Y:S01]  /*18ef0*/  STL.128 [R1+0xe50], R4 ;  /* 0x000e500401007387 */ /* 0x0001e20000100c00 */
[----:B------:R-:W-:-:S02]  /*18f00*/  IMAD.MOV.U32 R15, RZ, RZ, -0x3f3fa465 ;  /* 0xc0c05b9bff0f7424 */ /* 0x000fc400078e00ff */
[----:B---3--:R-:W-:Y:S02]  /*18f10*/  HFMA2 R16, -RZ, RZ, -0.482177734375, -3.228515625 ;  /* 0xb7b7c275ff107431 */ /* 0x008fe400000001ff */
[----:B------:R-:W-:Y:S01]  /*18f20*/  IMAD.MOV.U32 R17, RZ, RZ, -0x202e31f ;  /* 0xfdfd1ce1ff117424 */ /* 0x000fe200078e00ff */
[----:B------:R1:W-:Y:S01]  /*18f30*/  STL.128 [R1+0xe60], R8 ;  /* 0x000e600801007387 */ /* 0x0003e20000100c00 */
[----:B------:R-:W-:Y:S01]  /*18f40*/  MOV R18, 0x9393ae3d ;  /* 0x9393ae3d00127802 */ /* 0x000fe20000000f00 */
[----:B------:R-:W-:Y:S02]  /*18f50*/  IMAD.MOV.U32 R19, RZ, RZ, 0x26266a4c ;  /* 0x26266a4cff137424 */ /* 0x000fe400078e00ff */
[----:B------:R2:W-:Y:S04]  /*18f60*/  STL.128 [R1+0xe70], R12 ;  /* 0x000e700c01007387 */ /* 0x0005e80000100c00 */
[----:B------:R3:W-:Y:S01]  /*18f70*/  STL.128 [R1+0xe80], R16 ;  /* 0x000e801001007387 */ /* 0x0007e20000100c00 */
[----:B0-----:R-:W-:-:S02]  /*18f80*/  HFMA2 R4, -RZ, RZ, 0.38818359375, 205.5 ;  /* 0x36365a6cff047431 */ /* 0x001fc400000001ff */
[----:B------:R-:W-:Y:S01]  /*18f90*/  IMAD.MOV.U32 R5, RZ, RZ, 0x3f3f417e ;  /* 0x3f3f417eff057424 */ /* 0x000fe200078e00ff */
[----:B------:R-:W-:Y:S01]  /*18fa0*/  MOV R6, 0xf7f702f5 ;  /* 0xf7f702f500067802 */ /* 0x000fe20000000f00 */
[----:B------:R-:W-:Y:S02]  /*18fb0*/  IMAD.MOV.U32 R7, RZ, RZ, -0x3333b07d ;  /* 0xcccc4f83ff077424 */ /* 0x000fe400078e00ff */
[----:B-1----:R-:W-:Y:S02]  /*18fc0*/  HFMA2 R8, -RZ, RZ, 0.2626953125, 282 ;  /* 0x34345c68ff087431 */ /* 0x002fe400000001ff */
[----:B------:R-:W-:Y:S01]  /*18fd0*/  IMAD.MOV.U32 R9, RZ, RZ, -0x5a5a0baf ;  /* 0xa5a5f451ff097424 */ /* 0x000fe200078e00ff */
[----:B------:R-:W-:Y:S01]  /*18fe0*/  MOV R10, 0xe5e534d1 ;  /* 0xe5e534d1000a7802 */ /* 0x000fe20000000f00 */
[----:B------:R-:W-:Y:S02]  /*18ff0*/  IMAD.MOV.U32 R11, RZ, RZ, -0xe0ef707 ;  /* 0xf1f108f9ff0b7424 */ /* 0x000fe400078e00ff */
[----:B--2---:R-:W-:-:S02]  /*19000*/  HFMA2 R12, -RZ, RZ, 11144, -0.00096225738525390625 ;  /* 0x717193e2ff0c7431 */ /* 0x004fc400000001ff */
[----:B------:R-:W-:Y:S01]  /*19010*/  IMAD.MOV.U32 R13, RZ, RZ, -0x27278c55 ;  /* 0xd8d873abff0d7424 */ /* 0x000fe200078e00ff */
[----:B------:R-:W-:Y:S01]  /*19020*/  MOV R14, 0x31315362 ;  /* 0x31315362000e7802 */ /* 0x000fe20000000f00 */
[----:B------:R-:W-:Y:S01]  /*19030*/  IMAD.MOV.U32 R15, RZ, RZ, 0x15153f2a ;  /* 0x15153f2aff0f7424 */ /* 0x000fe200078e00ff */
[----:B------:R0:W-:Y:S01]  /*19040*/  STL.128 [R1+0xe90], R4 ;  /* 0x000e900401007387 */ /* 0x0001e20000100c00 */
[----:B---3--:R-:W-:Y:S02]  /*19050*/  HFMA2 R16, -RZ, RZ, 6.12735748291015625e-05, 0.0002460479736328125 ;  /* 0x04040c08ff107431 */ /* 0x008fe400000001ff */
[----:B------:R-:W-:Y:S01]  /*19060*/  IMAD.MOV.U32 R17, RZ, RZ, -0x3838ad6b ;  /* 0xc7c75295ff117424 */ /* 0x000fe200078e00ff */
[----:B------:R-:W-:Y:S01]  /*19070*/  MOV R18, 0x23236546 ;  /* 0x2323654600127802 */ /* 0x000fe20000000f00 */
[----:B------:R1:W-:Y:S01]  /*19080*/  STL.128 [R1+0xea0], R8 ;  /* 0x000ea00801007387 */ /* 0x0003e20000100c00 */
[----:B------:R-:W-:-:S03]  /*19090*/  IMAD.MOV.U32 R19, RZ, RZ, -0x3c3ca163 ;  /* 0xc3c35e9dff137424 */ /* 0x000fc600078e00ff */
[----:B------:R2:W-:Y:S04]  /*190a0*/  STL.128 [R1+0xeb0], R12 ;  /* 0x000eb00c01007387 */ /* 0x0005e80000100c00 */
[----:B------:R3:W-:Y:S01]  /*190b0*/  STL.128 [R1+0xec0], R16 ;  /* 0x000ec01001007387 */ /* 0x0007e20000100c00 */
[----:B0-----:R-:W-:Y:S02]  /*190c0*/  HFMA2 R4, -RZ, RZ, 0.0019989013671875, 0.03271484375 ;  /* 0x18182830ff047431 */ /* 0x001fe400000001ff */
[----:B------:R-:W-:Y:S01]  /*190d0*/  IMAD.MOV.U32 R5, RZ, RZ, -0x69695ec9 ;  /* 0x9696a137ff057424 */ /* 0x000fe200078e00ff */
[----:B------:R-:W-:Y:S01]  /*190e0*/  MOV R6, 0x5050f0a ;  /* 0x05050f0a00067802 */ /* 0x000fe20000000f00 */
[----:B------:R-:W-:Y:S02]  /*190f0*/  IMAD.MOV.U32 R7, RZ, RZ, -0x65654ad1 ;  /* 0x9a9ab52fff077424 */ /* 0x000fe400078e00ff */
[----:B-1----:R-:W-:-:S02]  /*19100*/  HFMA2 R8, -RZ, RZ, 0.00010722875595092773438, 0.0001542568206787109375 ;  /* 0x0707090eff087431 */ /* 0x002fc400000001ff */
[----:B------:R-:W-:Y:S01]  /*19110*/  IMAD.MOV.U32 R9, RZ, RZ, 0x12123624 ;  /* 0x12123624ff097424 */ /* 0x000fe200078e00ff */
[----:B------:R-:W-:Y:S01]  /*19120*/  MOV R10, 0x80809b1b ;  /* 0x80809b1b000a7802 */ /* 0x000fe20000000f00 */
[----:B------:R-:W-:Y:S02]  /*19130*/  IMAD.MOV.U32 R11, RZ, RZ, -0x1d1dc221 ;  /* 0xe2e23ddfff0b7424 */ /* 0x000fe400078e00ff */
[----:B--2---:R-:W-:Y:S02]  /*19140*/  HFMA2 R12, -RZ, RZ, -4054, 0.0265655517578125 ;  /* 0xebeb26cdff0c7431 */ /* 0x004fe400000001ff */
[----:B------:R-:W-:Y:S01]  /*19150*/  IMAD.MOV.U32 R13, RZ, RZ, 0x2727694e ;  /* 0x2727694eff0d7424 */ /* 0x000fe200078e00ff */
[----:B------:R-:W-:Y:S01]  /*19160*/  MOV R14, 0xb2b2cd7f ;  /* 0xb2b2cd7f000e7802 */ /* 0x000fe20000000f00 */
[----:B------:R-:W-:Y:S01]  /*19170*/  IMAD.MOV.U32 R15, RZ, RZ, 0x75759fea ;  /* 0x75759feaff0f7424 */ /* 0x000fe200078e00ff */
[----:B------:R0:W-:Y:S01]  /*19180*/  STL.128 [R1+0xed0], R4 ;  /* 0x000ed00401007387 */ /* 0x0001e20000100c00 */
[----:B---3--:R-:W-:-:S02]  /*19190*/  HFMA2 R16, -RZ, RZ, 0.00015366077423095703125, 0.003452301025390625 ;  /* 0x09091b12ff107431 */ /* 0x008fc400000001ff */
[----:B------:R-:W-:Y:S01]  /*191a0*/  IMAD.MOV.U32 R17, RZ, RZ, -0x7c7c61e3 ;  /* 0x83839e1dff117424 */ /* 0x000fe200078e00ff */
[----:B------:R-:W-:Y:S01]  /*191b0*/  MOV R18, 0x2c2c7458 ;  /* 0x2c2c745800127802 */ /* 0x000fe20000000f00 */
[----:B------:R1:W-:Y:S01]  /*191c0*/  STL.128 [R1+0xee0], R8 ;  /* 0x000ee00801007387 */ /* 0x0003e20000100c00 */
[----:B------:R-:W-:-:S03]  /*191d0*/  IMAD.MOV.U32 R19, RZ, RZ, 0x1a1a2e34 ;  /* 0x1a1a2e34ff137424 */ /* 0x000fc600078e00ff */
[----:B------:R2:W-:Y:S04]  /*191e0*/  STL.128 [R1+0xef0], R12 ;  /* 0x000ef00c01007387 */ /* 0x0005e80000100c00 */
[----:B------:R3:W-:Y:S01]  /*191f0*/  STL.128 [R1+0xf00], R16 ;  /* 0x000f001001007387 */ /* 0x0007e20000100c00 */
[----:B0-----:R-:W-:Y:S02]  /*19200*/  HFMA2 R4, -RZ, RZ, 0.0034694671630859375, 0.0814208984375 ;  /* 0x1b1b2d36ff047431 */ /* 0x001fe400000001ff */
[----:B------:R-:W-:Y:S01]  /*19210*/  IMAD.MOV.U32 R5, RZ, RZ, 0x6e6eb2dc ;  /* 0x6e6eb2dcff057424 */ /* 0x000fe200078e00ff */
[----:B------:R-:W-:Y:S01]  /*19220*/  MOV R6, 0x5a5aeeb4 ;  /* 0x5a5aeeb400067802 */ /* 0x000fe20000000f00 */
[----:B------:R-:W-:Y:S02]  /*19230*/  IMAD.MOV.U32 R7, RZ, RZ, -0x5f5f04a5 ;  /* 0xa0a0fb5bff077424 */ /* 0x000fe400078e00ff */
[----:B-1----:R-:W-:-:S02]  /*19240*/  HFMA2 R8, -RZ, RZ, 50.5625, -27200 ;  /* 0x5252f6a4ff087431 */ /* 0x002fc400000001ff */
[----:B------:R-:W-:Y:S01]  /*19250*/  IMAD.MOV.U32 R9, RZ, RZ, 0x3b3b4d76 ;  /* 0x3b3b4d76ff097424 */ /* 0x000fe200078e00ff */
[----:B------:R-:W-:Y:S01]  /*19260*/  MOV R10, 0xd6d661b7 ;  /* 0xd6d661b7000a7802 */ /* 0x000fe20000000f00 */
[----:B------:R-:W-:Y:S02]  /*19270*/  IMAD.MOV.U32 R11, RZ, RZ, -0x4c4c3183 ;  /* 0xb3b3ce7dff0b7424 */ /* 0x000fe400078e00ff */
[----:B--2---:R-:W-:Y:S02]  /*19280*/  HFMA2 R12, -RZ, RZ, 0.040313720703125, 59968 ;  /* 0x29297b52ff0c7431 */ /* 0x004fe400000001ff */
[----:B------:R-:W-:Y:S01]  /*19290*/  IMAD.MOV.U32 R13, RZ, RZ, -0x1c1cc123 ;  /* 0xe3e33eddff0d7424 */ /* 0x000fe200078e00ff */
[----:B------:R-:W-:Y:S01]  /*192a0*/  MOV R14, 0x2f2f715e ;  /* 0x2f2f715e000e7802 */ /* 0x000fe20000000f00 */
[----:B------:R-:W-:Y:S01]  /*192b0*/  IMAD.MOV.U32 R15, RZ, RZ, -0x7b7b68ed ;  /* 0x84849713ff0f7424 */ /* 0x000fe200078e00ff */
[----:B------:R0:W-:Y:S01]  /*192c0*/  STL.128 [R1+0xf10], R4 ;  /* 0x000f100401007387 */ /* 0x0001e20000100c00 */
[----:B---3--:R-:W-:-:S02]  /*192d0*/  HFMA2 R16, -RZ, RZ, 58.59375, -23136 ;  /* 0x5353f5a6ff107431 */ /* 0x008fc400000001ff */
[----:B------:R-:W-:Y:S01]  /*192e0*/  IMAD.MOV.U32 R17, RZ, RZ, -0x2e2e9747 ;  /* 0xd1d168b9ff117424 */ /* 0x000fe200078e00ff */
[----:B------:R-:W-:Y:S01]  /*192f0*/  MOV R19, 0xeded2cc1 ;  /* 0xeded2cc100137802 */ /* 0x000fe20000000f00 */
[----:B------:R1:W-:Y:S01]  /*19300*/  STL.128 [R1+0xf20], R8 ;  /* 0x000f200801007387 */ /* 0x0003e20000100c00 */
[----:B------:R-:W-:-:S03]  /*19310*/  IMAD.MOV.U32 R18, RZ, RZ, RZ ;  /* 0x000000ffff127224 */ /* 0x000fc600078e00ff */
[----:B------:R2:W-:Y:S04]  /*19320*/  STL.128 [R1+0xf30], R12 ;  /* 0x000f300c01007387 */ /* 0x0005e80000100c00 */
[----:B------:R3:W-:Y:S01]  /*19330*/  STL.128 [R1+0xf40], R16 ;  /* 0x000f401001007387 */ /* 0x0007e20000100c00 */
[----:B0-----:R-:W-:Y:S02]  /*19340*/  HFMA2 R4, -RZ, RZ, 0.008056640625, 544 ;  /* 0x20206040ff047431 */ /* 0x001fe400000001ff */
[----:B------:R-:W-:Y:S01]  /*19350*/  IMAD.MOV.U32 R5, RZ, RZ, -0x303e01d ;  /* 0xfcfc1fe3ff057424 */ /* 0x000fe200078e00ff */
[----:B------:R-:W-:Y:S01]  /*19360*/  MOV R6, 0xb1b1c879 ;  /* 0xb1b1c87900067802 */ /* 0x000fe20000000f00 */
[----:B------:R-:W-:Y:S02]  /*19370*/  IMAD.MOV.U32 R7, RZ, RZ, 0x5b5bedb6 ;  /* 0x5b5bedb6ff077424 */ /* 0x000fe400078e00ff */
[----:B-1----:R-:W-:-:S02]  /*19380*/  HFMA2 R8, -RZ, RZ, 3284, -1.70703125 ;  /* 0x6a6abed4ff087431 */ /* 0x002fc400000001ff */
[----:B------:R-:W-:Y:S01]  /*19390*/  IMAD.MOV.U32 R9, RZ, RZ, -0x3434b973 ;  /* 0xcbcb468dff097424 */ /* 0x000fe200078e00ff */
[----:B------:R-:W-:Y:S01]  /*193a0*/  MOV R10, 0xbebed967 ;  /* 0xbebed967000a7802 */ /* 0x000fe20000000f00 */
[----:B------:R-:W-:Y:S02]  /*193b0*/  IMAD.MOV.U32 R11, RZ, RZ, 0x39394b72 ;  /* 0x39394b72ff0b7424 */ /* 0x000fe400078e00ff */
[----:B--2---:R-:W-:Y:S02]  /*193c0*/  HFMA2 R12, -RZ, RZ, 12.578125, -421 ;  /* 0x4a4ade94ff0c7431 */ /* 0x004fe400000001ff */
[----:B------:R-:W-:Y:S01]  /*193d0*/  IMAD.MOV.U32 R13, RZ, RZ, 0x4c4cd498 ;  /* 0x4c4cd498ff0d7424 */ /* 0x000fe200078e00ff */
[----:B------:R-:W-:Y:S01]  /*193e0*/  MOV R14, 0x5858e8b0 ;  /* 0x5858e8b0000e7802 */ /* 0x000fe20000000f00 */
[----:B------:R-:W-:Y:S01]  /*193f0*/  IMAD.MOV.U32 R15, RZ, RZ, -0x3030b57b ;  /* 0xcfcf4a85ff0f7424 */ /* 0x000fe200078e00ff */
[----:B------:R0:W-:Y:S01]  /*19400*/  STL.128 [R1+0xf50], R4 ;  /* 0x000f500401007387 */ /* 0x0001e20000100c00 */
[----:B---3--:R-:W-:-:S02]  /*19410*/  HFMA2 R16, -RZ, RZ, -38.5, 3958 ;  /* 0xd0d06bbbff107431 */ /* 0x008fc400000001ff */
[----:B------:R-:W-:Y:S01]  /*19420*/  IMAD.MOV.U32 R17, RZ, RZ, -0x1010d53b ;  /* 0xefef2ac5ff117424 */ /* 0x000fe200078e00ff */
[----:B------:R-:W-:Y:S01]  /*19430*/  MOV R18, 0xaaaae54f ;  /* 0xaaaae54f00127802 */ /* 0x000fe20000000f00 */
[----:B------:R1:W-:Y:S01]  /*19440*/  STL.128 [R1+0xf60], R8 ;  /* 0x000f600801007387 */ /* 0x0003e20000100c00 */
[----:B------:R-:W-:-:S03]  /*19450*/  IMAD.MOV.U32 R19, RZ, RZ, -0x404e913 ;  /* 0xfbfb16edff137424 */ /* 0x000fc600078e00ff */
[----:B------:R2:W-:Y:S04]  /*19460*/  STL.128 [R1+0xf70], R12 ;  /* 0x000f700c01007387 */ /* 0x0005e80000100c00 */
[----:B------:R3:W-:Y:S01]  /*19470*/  STL.128 [R1+0xf80], R16 ;  /* 0x000f801001007387 */ /* 0x0007e20000100c00 */
[----:B0-----:R-:W-:Y:S02]  /*19480*/  HFMA2 R4, -RZ, RZ, 3.630859375, -5.5234375 ;  /* 0x4343c586ff047431 */ /* 0x001fe400000001ff */
[----:B------:R-:W-:Y:S01]  /*19490*/  IMAD.MOV.U32 R5, RZ, RZ, 0x4d4dd79a ;  /* 0x4d4dd79aff057424 */ /* 0x000fe200078e00ff */
[----:B------:R-:W-:Y:S01]  /*194a0*/  MOV R6, 0x33335566 ;  /* 0x3333556600067802 */ /* 0x000fe20000000f00 */
[----:B------:R-:W-:Y:S02]  /*194b0*/  IMAD.MOV.U32 R7, RZ, RZ, -0x7a7a6bef ;  /* 0x85859411ff077424 */ /* 0x000fe400078e00ff */
[----:B-1----:R-:W-:-:S02]  /*194c0*/  HFMA2 R8, -RZ, RZ, 5.26953125, -30.15625 ;  /* 0x4545cf8aff087431 */ /* 0x002fc400000001ff */
[----:B------:R-:W-:Y:S01]  /*194d0*/  IMAD.MOV.U32 R9, RZ, RZ, -0x606ef17 ;  /* 0xf9f910e9ff097424 */ /* 0x000fe200078e00ff */
[----:B------:R-:W-:Y:S01]  /*194e0*/  MOV R10, 0x2020604 ;  /* 0x02020604000a7802 */ /* 0x000fe20000000f00 */
[----:B------:R-:W-:Y:S02]  /*194f0*/  IMAD.MOV.U32 R11, RZ, RZ, 0x7f7f81fe ;  /* 0x7f7f81feff0b7424 */ /* 0x000fe400078e00ff */
[----:B--2---:R-:W-:Y:S02]  /*19500*/  HFMA2 R12, -RZ, RZ, 34.5, -9472 ;  /* 0x5050f0a0ff0c7431 */ /* 0x004fe400000001ff */
[----:B------:R-:W-:Y:S01]  /*19510*/  IMAD.MOV.U32 R13, RZ, RZ, 0x3c3c4478 ;  /* 0x3c3c4478ff0d7424 */ /* 0x000fe200078e00ff */
[----:B------:R-:W-:Y:S01]  /*19520*/  MOV R14, 0x9f9fba25 ;  /* 0x9f9fba25000e7802 */ /* 0x000fe20000000f00 */
[----:B------:R-:W-:Y:S01]  /*19530*/  IMAD.MOV.U32 R15, RZ, RZ, -0x57571cb5 ;  /* 0xa8a8e34bff0f7424 */ /* 0x000fe200078e00ff */
[----:B------:R0:W-:Y:S01]  /*19540*/  STL.128 [R1+0xf90], R4 ;  /* 0x000f900401007387 */ /* 0x0001e20000100c00 */
[----:B---3--:R-:W-:-:S02]  /*19550*/  HFMA2 R16, -RZ, RZ, 42.53125, -15632 ;  /* 0x5151f3a2ff107431 */ /* 0x008fc400000001ff */
[----:B------:R-:W-:Y:S01]  /*19560*/  IMAD.MOV.U32 R17, RZ, RZ, -0x5c5c01a3 ;  /* 0xa3a3fe5dff117424 */ /* 0x000fe200078e00ff */
[----:B------:R-:W-:Y:S01]  /*19570*/  MOV R18, 0x4040c080 ;  /* 0x4040c08000127802 */ /* 0x000fe20000000f00 */
[----:B------:R1:W-:Y:S01]  /*19580*/  STL.128 [R1+0xfa0], R8 ;  /* 0x000fa00801007387 */ /* 0x0003e20000100c00 */
[----:B------:R-:W-:-:S03]  /*19590*/  IMAD.MOV.U32 R19, RZ, RZ, -0x707075fb ;  /* 0x8f8f8a05ff137424 */ /* 0x000fc600078e00ff */
[----:B------:R2:W-:Y:S04]  /*195a0*/  STL.128 [R1+0xfb0], R12 ;  /* 0x000fb00c01007387 */ /* 0x0005e80000100c00 */
[----:B------:R3:W-:Y:S01]  /*195b0*/  STL.128 [R1+0xfc0], R16 ;  /* 0x000fc01001007387 */ /* 0x0007e20000100c00 */
[----:B0-----:R-:W-:Y:S02]  /*195c0*/  HFMA2 R4, -RZ, RZ, -0.00080204010009765625, -0.08197021484375 ;  /* 0x9292ad3fff047431 */ /* 0x001fe400000001ff */
[----:B------:R-:W-:Y:S01]  /*195d0*/  IMAD.MOV.U32 R5, RZ, RZ, -0x626243df ;  /* 0x9d9dbc21ff057424 */ /* 0x000fe200078e00ff */
[----:B------:R-:W-:Y:S01]  /*195e0*/  MOV R6, 0x38384870 ;  /* 0x3838487000067802 */ /* 0x000fe20000000f00 */
[----:B------:R-:W-:Y:S02]  /*195f0*/  IMAD.MOV.U32 R7, RZ, RZ, -0xa0afb0f ;  /* 0xf5f504f1ff077424 */ /* 0x000fe400078e00ff */
[----:B-1----:R-:W-:-:S02]  /*19600*/  HFMA2 R8, -RZ, RZ, -1.18359375, -472.75 ;  /* 0xbcbcdf63ff087431 */ /* 0x002fc400000001ff */
[----:B------:R-:W-:Y:S01]  /*19610*/  IMAD.MOV.U32 R9, RZ, RZ, -0x49493e89 ;  /* 0xb6b6c177ff097424 */ /* 0x000fe200078e00ff */
[----:B------:R-:W-:Y:S01]  /*19620*/  MOV R10, 0xdada75af ;  /* 0xdada75af000a7802 */ /* 0x000fe20000000f00 */
[----:B------:R-:W-:Y:S02]  /*19630*/  IMAD.MOV.U32 R11, RZ, RZ, 0x21216342 ;  /* 0x21216342ff0b7424 */ /* 0x000fe400078e00ff */
[----:B--2---:R-:W-:Y:S02]  /*19640*/  HFMA2 R12, -RZ, RZ, 0.00049591064453125, 0.12890625 ;  /* 0x10103020ff0c7431 */ /* 0x004fe400000001ff */
[----:B------:R-:W-:Y:S01]  /*19650*/  IMAD.MOV.U32 R13, RZ, RZ, -0xe51b ;  /* 0xffff1ae5ff0d7424 */ /* 0x000fe200078e00ff */
[----:B------:R-:W-:Y:S01]  /*19660*/  MOV R14, 0xf3f30efd ;  /* 0xf3f30efd000e7802 */ /* 0x000fe20000000f00 */
[----:B------:R-:W-:Y:S01]  /*19670*/  IMAD.MOV.U32 R15, RZ, RZ, -0x2d2d9241 ;  /* 0xd2d26dbfff0f7424 */ /* 0x000fe200078e00ff */
[----:B------:R0:W-:Y:S01]  /*19680*/  STL.128 [R1+0xfd0], R4 ;  /* 0x000fd00401007387 */ /* 0x0001e20000100c00 */
[----:B---3--:R-:W-:-:S02]  /*19690*/  HFMA2 R16, -RZ, RZ, -23.203125, 18.015625 ;  /* 0xcdcd4c81ff107431 */ /* 0x008fc400000001ff */
[----:B------:R-:W-:Y:S01]  /*196a0*/  IMAD.MOV.U32 R17, RZ, RZ, 0xc0c1418 ;  /* 0x0c0c1418ff117424 */ /* 0x000fe200078e00ff */
[----:B------:R-:W-:Y:S01]  /*196b0*/  MOV R18, 0x13133526 ;  /* 0x1313352600127802 */ /* 0x000fe20000000f00 */
[----:B------:R1:W-:Y:S01]  /*196c0*/  STL.128 [R1+0xfe0], R8 ;  /* 0x000fe00801007387 */ /* 0x0003e20000100c00 */
[----:B------:R-:W-:-:S03]  /*196d0*/  IMAD.MOV.U32 R19, RZ, RZ, -0x1313d03d ;  /* 0xecec2fc3ff137424 */ /* 0x000fc600078e00ff */
[----:B------:R2:W-:Y:S04]  /*196e0*/  STL.128 [R1+0xff0], R12 ;  /* 0x000ff00c01007387 */ /* 0x0005e80000100c00 */
[----:B------:R3:W-:Y:S01]  /*196f0*/  STL.128 [R1+0x1000], R16 ;  /* 0x0010001001007387 */ /* 0x0007e20000100c00 */
[----:B0-----:R-:W-:Y:S02]  /*19700*/  HFMA2 R4, -RZ, RZ, 471.75, -735 ;  /* 0x5f5fe1beff047431 */ /* 0x001fe400000001ff */
[----:B------:R-:W-:Y:S01]  /*19710*/  IMAD.MOV.U32 R5, RZ, RZ, -0x68685dcb ;  /* 0x9797a235ff057424 */ /* 0x000fe200078e00ff */
[----:B------:R-:W-:Y:S01]  /*19720*/  MOV R6, 0x4444cc88 ;  /* 0x4444cc8800067802 */ /* 0x000fe20000000f00 */
[----:B------:R-:W-:Y:S02]  /*19730*/  IMAD.MOV.U32 R7, RZ, RZ, 0x1717392e ;  /* 0x1717392eff077424 */ /* 0x000fe400078e00ff */
[----:B-1----:R-:W-:-:S02]  /*19740*/  HFMA2 R8, -RZ, RZ, -4.765625, 121.1875 ;  /* 0xc4c45793ff087431 */ /* 0x002fc400000001ff */
[----:B------:R-:W-:Y:S01]  /*19750*/  IMAD.MOV.U32 R9, RZ, RZ, -0x58580dab ;  /* 0xa7a7f255ff097424 */ /* 0x000fe200078e00ff */
[----:B------:R-:W-:Y:S01]  /*19760*/  MOV R10, 0x7e7e82fc ;  /* 0x7e7e82fc000a7802 */ /* 0x000fe20000000f00 */
[----:B------:R-:W-:Y:S02]  /*19770*/  IMAD.MOV.U32 R11, RZ, RZ, 0x3d3d477a ;  /* 0x3d3d477aff0b7424 */ /* 0x000fe400078e00ff */
[----:B--2---:R-:W-:Y:S02]  /*19780*/  HFMA2 R12, -RZ, RZ, 1124, -0.07470703125 ;  /* 0x6464acc8ff0c7431 */ /* 0x004fe400000001ff */
[----:B------:R-:W-:Y:S01]  /*19790*/  IMAD.MOV.U32 R13, RZ, RZ, 0x5d5de7ba ;  /* 0x5d5de7baff0d7424 */ /* 0x000fe200078e00ff */
[----:B------:R-:W-:Y:S01]  /*197a0*/  MOV R14, 0x19192b32 ;  /* 0x19192b32000e7802 */ /* 0x000fe20000000f00 */
[----:B------:R-:W-:Y:S01]  /*197b0*/  IMAD.MOV.U32 R15, RZ, RZ, 0x737395e6 ;  /* 0x737395e6ff0f7424 */ /* 0x000fe200078e00ff */
[----:B------:R0:W-:Y:S01]  /*197c0*/  STL.128 [R1+0x1010], R4 ;  /* 0x0010100401007387 */ /* 0x0001e20000100c00 */
[----:B---3--:R-:W-:-:S02]  /*197d0*/  HFMA2 R16, -RZ, RZ, 560, -0.00927734375 ;  /* 0x6060a0c0ff107431 */ /* 0x008fc400000001ff */
[----:B------:R-:W-:Y:S01]  /*197e0*/  IMAD.MOV.U32 R17, RZ, RZ, -0x7e7e67e7 ;  /* 0x81819819ff117424 */ /* 0x000fe200078e00ff */
[----:B------:R-:W-:Y:S01]  /*197f0*/  MOV R18, 0x4f4fd19e ;  /* 0x4f4fd19e00127802 */ /* 0x000fe20000000f00 */
[----:B------:R1:W-:Y:S01]  /*19800*/  STL.128 [R1+0x1020], R8 ;  /* 0x0010200801007387 */ /* 0x0003e20000100c00 */
[----:B------:R-:W-:-:S03]  /*19810*/  IMAD.MOV.U32 R19, RZ, RZ, -0x2323805d ;  /* 0xdcdc7fa3ff137424 */ /* 0x000fc600078e00ff */
[----:B------:R2:W-:Y:S04]  /*19820*/  STL.128 [R1+0x1030], R12 ;  /* 0x0010300c01007387 */ /* 0x0005e80000100c00 */
[----:B------:R3:W-:Y:S01]  /*19830*/  STL.128 [R1+0x1040], R16 ;  /* 0x0010401001007387 */ /* 0x0007e20000100c00 */
[----:B0-----:R-:W-:Y:S02]  /*19840*/  HFMA2 R4, -RZ, RZ, 0.0119781494140625, 1604 ;  /* 0x22226644ff047431 */ /* 0x001fe400000001ff */
[----:B------:R-:W-:Y:S01]  /*19850*/  IMAD.MOV.U32 R5, RZ, RZ, 0x2a2a7e54 ;  /* 0x2a2a7e54ff057424 */ /* 0x000fe200078e00ff */
[----:B------:R-:W-:Y:S01]  /*19860*/  MOV R6, 0x9090ab3b ;  /* 0x9090ab3b00067802 */ /* 0x000fe20000000f00 */
[----:B------:R-:W-:Y:S02]  /*19870*/  IMAD.MOV.U32 R7, RZ, RZ, -0x77777cf5 ;  /* 0x8888830bff077424 */ /* 0x000fe400078e00ff */
[----:B-1----:R-:W-:-:S02]  /*19880*/  HFMA2 R8, -RZ, RZ, 6.2734375, -13.09375 ;  /* 0x4646ca8cff087431 */ /* 0x002fc400000001ff */
[----:B------:R-:W-:Y:S01]  /*19890*/  IMAD.MOV.U32 R9, RZ, RZ, -0x1111d639 ;  /* 0xeeee29c7ff097424 */ /* 0x000fe200078e00ff */
[----:B------:R-:W-:Y:S01]  /*198a0*/  MOV R10, 0xb8b8d36b ;  /* 0xb8b8d36b000a7802 */ /* 0x000fe20000000f00 */
[----:B------:R-:W-:Y:S02]  /*198b0*/  IMAD.MOV.U32 R11, RZ, RZ, 0x14143c28 ;  /* 0x14143c28ff0b7424 */ /* 0x000fe400078e00ff */
[----:B--2---:R-:W-:Y:S02]  /*198c0*/  HFMA2 R12, -RZ, RZ, -439.5, 46304 ;  /* 0xdede79a7ff0c7431 */ /* 0x004fe400000001ff */
[----:B------:R-:W-:Y:S01]  /*198d0*/  IMAD.MOV.U32 R13, RZ, RZ, 0x5e5ee2bc ;  /* 0x5e5ee2bcff0d7424 */ /* 0x000fe200078e00ff */
[----:B------:R-:W-:Y:S01]  /*198e0*/  MOV R14, 0xb0b1d16 ;  /* 0x0b0b1d16000e7802 */ /* 0x000fe20000000f00 */
[----:B------:R-:W-:Y:S01]  /*198f0*/  IMAD.MOV.U32 R15, RZ, RZ, -0x24248953 ;  /* 0xdbdb76adff0f7424 */ /* 0x000fe200078e00ff */
[----:B------:R0:W-:Y:S01]  /*19900*/  STL.128 [R1+0x1050], R4 ;  /* 0x0010500401007387 */ /* 0x0001e20000100c00 */
[----:B---3--:R-:W-:-:S02]  /*19910*/  HFMA2 R16, -RZ, RZ, -624, 0.98193359375 ;  /* 0xe0e03bdbff107431 */ /* 0x008fc400000001ff */
[----:B------:R-:W-:Y:S01]  /*19920*/  IMAD.MOV.U32 R17, RZ, RZ, 0x32325664 ;  /* 0x32325664ff117424 */ /* 0x000fe200078e00ff */
[----:B------:R-:W-:Y:S01]  /*19930*/  MOV R18, 0x3a3a4e74 ;  /* 0x3a3a4e7400127802 */ /* 0x000fe20000000f00 */
[----:B------:R1:W-:Y:S01]  /*19940*/  STL.128 [R1+0x1060], R8 ;  /* 0x0010600801007387 */ /* 0x0003e20000100c00 */
[----:B------:R-:W-:-:S03]  /*19950*/  IMAD.MOV.U32 R19, RZ, RZ, 0xa0a1e14 ;  /* 0x0a0a1e14ff137424 */ /* 0x000fc600078e00ff */
[----:B------:R2:W-:Y:S04]  /*19960*/  STL.128 [R1+0x1070], R12 ;  /* 0x0010700c01007387 */ /* 0x0005e80000100c00 */
[----:B------:R3:W-:Y:S01]  /*19970*/  STL.128 [R1+0x1080], R16 ;  /* 0x0010801001007387 */ /* 0x0007e20000100c00 */
[----:B0-----:R-:W-:Y:S02]  /*19980*/  HFMA2 R4, -RZ, RZ, 10.5703125, -242.25 ;  /* 0x4949db92ff047431 */ /* 0x001fe400000001ff */
[----:B------:R-:W-:Y:S01]  /*19990*/  IMAD.MOV.U32 R5, RZ, RZ, 0x6060a0c ;  /* 0x06060a0cff057424 */ /* 0x000fe200078e00ff */
[----:B------:R-:W-:Y:S01]  /*199a0*/  MOV R6, 0x24246c48 ;  /* 0x24246c4800067802 */ /* 0x000fe20000000f00 */
[----:B------:R-:W-:Y:S02]  /*199b0*/  IMAD.MOV.U32 R7, RZ, RZ, 0x5c5ce4b8 ;  /* 0x5c5ce4b8ff077424 */ /* 0x000fe400078e00ff */
[----:B-1----:R-:W-:-:S02]  /*199c0*/  HFMA2 R8, -RZ, RZ, -3.37890625, 359.75 ;  /* 0xc2c25d9fff087431 */ /* 0x002fc400000001ff */
[----:B------:R-:W-:Y:S01]  /*199d0*/  IMAD.MOV.U32 R9, RZ, RZ, -0x2c2c9143 ;  /* 0xd3d36ebdff097424 */ /* 0x000fe200078e00ff */
[----:B------:R-:W-:Y:S01]  /*199e0*/  MOV R10, 0xacacef43 ;  /* 0xacacef43000a7802 */ /* 0x000fe20000000f00 */
[----:B------:R-:W-:Y:S02]  /*199f0*/  IMAD.MOV.U32 R11, RZ, RZ, 0x6262a6c4 ;  /* 0x6262a6c4ff0b7424 */ /* 0x000fe400078e00ff */
[----:B--2---:R-:W-:Y:S02]  /*19a00*/  HFMA2 R12, -RZ, RZ, -0.000679492950439453125, -0.032989501953125 ;  /* 0x9191a839ff0c7431 */ /* 0x004fe400000001ff */
[----:B------:R-:W-:Y:S01]  /*19a10*/  IMAD.MOV.U32 R13, RZ, RZ, -0x6a6a5bcf ;  /* 0x9595a431ff0d7424 */ /* 0x000fe200078e00ff */
[----:B------:R-:W-:Y:S01]  /*19a20*/  MOV R14, 0xe4e437d3 ;  /* 0xe4e437d3000e7802 */ /* 0x000fe20000000f00 */
[----:B------:R-:W-:Y:S01]  /*19a30*/  IMAD.MOV.U32 R15, RZ, RZ, 0x79798bf2 ;  /* 0x79798bf2ff0f7424 */ /* 0x000fe200078e00ff */
[----:B------:R0:W-:Y:S01]  /*19a40*/  STL.128 [R1+0x1090], R4 ;  /* 0x0010900401007387 */ /* 0x0001e20000100c00 */
[----:B---3--:R-:W-:-:S02]  /*19a50*/  HFMA2 R16, -RZ, RZ, -2023, 0.2135009765625 ;  /* 0xe7e732d5ff107431 */ /* 0x008fc400000001ff */
[----:B------:R-:W-:Y:S01]  /*19a60*/  IMAD.MOV.U32 R17, RZ, RZ, -0x3737bc75 ;  /* 0xc8c8438bff117424 */ /* 0x000fe200078e00ff */
[----:B------:R-:W-:Y:S01]  /*19a70*/  MOV R18, 0x3737596e ;  /* 0x3737596e00127802 */ /* 0x000fe20000000f00 */
[----:B------:R1:W-:Y:S01]  /*19a80*/  STL.128 [R1+0x10a0], R8 ;  /* 0x0010a00801007387 */ /* 0x0003e20000100c00 */
[----:B------:R-:W-:-:S03]  /*19a90*/  IMAD.MOV.U32 R19, RZ, RZ, 0x6d6db7da ;  /* 0x6d6db7daff137424 */ /* 0x000fc600078e00ff */
[----:B------:R2:W-:Y:S04]  /*19aa0*/  STL.128 [R1+0x10b0], R12 ;  /* 0x0010b00c01007387 */ /* 0x0005e80000100c00 */
[----:B------:R3:W-:Y:S01]  /*19ab0*/  STL.128 [R1+0x10c0], R16 ;  /* 0x0010c01001007387 */ /* 0x0007e20000100c00 */
[----:B0-----:R-:W-:Y:S02]  /*19ac0*/  HFMA2 R4, -RZ, RZ, -0.0003387928009033203125, -0.0002443790435791015625 ;  /* 0x8d8d8c01ff047431 */ /* 0x001fe400000001ff */
[----:B------:R-:W-:Y:S01]  /*19ad0*/  IMAD.MOV.U32 R5, RZ, RZ, -0x2a2a9b4f ;  /* 0xd5d564b1ff057424 */ /* 0x000fe200078e00ff */
[----:B------:R-:W-:Y:S01]  /*19ae0*/  MOV R6, 0x4e4ed29c ;  /* 0x4e4ed29c00067802 */ /* 0x000fe20000000f00 */
[----:B------:R-:W-:Y:S02]  /*19af0*/  IMAD.MOV.U32 R7, RZ, RZ, -0x56561fb7 ;  /* 0xa9a9e049ff077424 */ /* 0x000fe400078e00ff */
[----:B-1----:R-:W-:-:S02]  /*19b00*/  HFMA2 R8, -RZ, RZ, 4528, -0.302734375 ;  /* 0x6c6cb4d8ff087431 */ /* 0x002fc400000001ff */
[----:B------:R-:W-:Y:S01]  /*19b10*/  IMAD.MOV.U32 R9, RZ, RZ, 0x5656faac ;  /* 0x5656faacff097424 */ /* 0x000fe200078e00ff */
[----:B------:R-:W-:Y:S01]  /*19b20*/  MOV R10, 0xf4f407f3 ;  /* 0xf4f407f3000a7802 */ /* 0x000fe20000000f00 */
[----:B------:R-:W-:Y:S02]  /*19b30*/  IMAD.MOV.U32 R11, RZ, RZ, -0x1515da31 ;  /* 0xeaea25cfff0b7424 */ /* 0x000fe400078e00ff */
[----:B--2---:R-:W-:Y:S02]  /*19b40*/  HFMA2 R12, -RZ, RZ, 1381, -0.1217041015625 ;  /* 0x6565afcaff0c7431 */ /* 0x004fe400000001ff */
[----:B------:R-:W-:Y:S01]  /*19b50*/  IMAD.MOV.U32 R13, RZ, RZ, 0x7a7a8ef4 ;  /* 0x7a7a8ef4ff0d7424 */ /* 0x000fe200078e00ff */
[----:B------:R-:W-:Y:S01]  /*19b60*/  MOV R14, 0xaeaee947 ;  /* 0xaeaee947000e7802 */ /* 0x000fe20000000f00 */
[----:B------:R-:W-:Y:S01]  /*19b70*/  IMAD.MOV.U32 R15, RZ, RZ, 0x8081810 ;  /* 0x08081810ff0f7424 */ /* 0x000fe200078e00ff */
[----:B------:R0:W-:Y:S01]  /*19b80*/  STL.128 [R1+0x10d0], R4 ;  /* 0x0010d00401007387 */ /* 0x0001e20000100c00 */
[----:B---3--:R-:W-:-:S02]  /*19b90*/  HFMA2 R16, -RZ, RZ, -0.8408203125, -86.9375 ;  /* 0xbabad56fff107431 */ /* 0x008fc400000001ff */
[----:B------:R-:W-:Y:S01]  /*19ba0*/  IMAD.MOV.U32 R17, RZ, RZ, 0x787888f0 ;  /* 0x787888f0ff117424 */ /* 0x000fe200078e00ff */
[----:B------:R-:W-:Y:S01]  /*19bb0*/  MOV R18, 0x25256f4a ;  /* 0x25256f4a00127802 */ /* 0x000fe20000000f00 */
[----:B------:R1:W-:Y:S01]  /*19bc0*/  STL.128 [R1+0x10e0], R8 ;  /* 0x0010e00801007387 */ /* 0x0003e20000100c00 */
[----:B------:R-:W-:-:S03]  /*19bd0*/  IMAD.MOV.U32 R19, RZ, RZ, 0x2e2e725c ;  /* 0x2e2e725cff137424 */ /* 0x000fc600078e00ff */
[----:B------:R2:W-:Y:S04]  /*19be0*/  STL.128 [R1+0x10f0], R12 ;  /* 0x0010f00c01007387 */ /* 0x0005e80000100c00 */
[----:B------:R3:W-:Y:S01]  /*19bf0*/  STL.128 [R1+0x1100], R16 ;  /* 0x0011001001007387 */ /* 0x0007e20000100c00 */
[----:B0-----:R-:W-:Y:S02]  /*19c00*/  HFMA2 R4, -RZ, RZ, 0.0040130615234375, 0.0164794921875 ;  /* 0x1c1c2438ff047431 */ /* 0x001fe400000001ff */
[----:B------:R-:W-:Y:S01]  /*19c10*/  IMAD.MOV.U32 R5, RZ, RZ, -0x59590ea9 ;  /* 0xa6a6f157ff057424 */ /* 0x000fe200078e00ff */
[----:B------:R-:W-:Y:S01]  /*19c20*/  MOV R6, 0xb4b4c773 ;  /* 0xb4b4c77300067802 */ /* 0x000fe20000000f00 */
[----:B------:R-:W-:Y:S02]  /*19c30*/  IMAD.MOV.U32 R7, RZ, RZ, -0x3939ae69 ;  /* 0xc6c65197ff077424 */ /* 0x000fe400078e00ff */
[----:B-1----:R-:W-:-:S02]  /*19c40*/  HFMA2 R8, -RZ, RZ, -2512, 0.01522064208984375 ;  /* 0xe8e823cbff087431 */ /* 0x002fc400000001ff */
[----:B------:R-:W-:Y:S01]  /*19c50*/  IMAD.MOV.U32 R9, RZ, RZ, -0x2222835f ;  /* 0xdddd7ca1ff097424 */ /* 0x000fe200078e00ff */
[----:B------:R-:W-:Y:S01]  /*19c60*/  MOV R10, 0x74749ce8 ;  /* 0x74749ce8000a7802 */ /* 0x000fe20000000f00 */
[----:B------:R-:W-:Y:S02]  /*19c70*/  IMAD.MOV.U32 R11, RZ, RZ, 0x1f1f213e ;  /* 0x1f1f213eff0b7424 */ /* 0x000fe400078e00ff */
[----:B--2---:R-:W-:Y:S02]  /*19c80*/  HFMA2 R12, -RZ, RZ, 14.5859375, -357.5 ;  /* 0x4b4bdd96ff0c7431 */ /* 0x004fe400000001ff */
[----:B------:R-:W-:Y:S01]  /*19c90*/  IMAD.MOV.U32 R13, RZ, RZ, -0x4242239f ;  /* 0xbdbddc61ff0d7424 */ /* 0x000fe200078e00ff */
[----:B------:R-:W-:Y:S01]  /*19ca0*/  MOV R14, 0x8b8b860d ;  /* 0x8b8b860d000e7802 */ /* 0x000fe20000000f00 */
[----:B------:R-:W-:Y:S01]  /*19cb0*/  IMAD.MOV.U32 R15, RZ, RZ, -0x75757af1 ;  /* 0x8a8a850fff0f7424 */ /* 0x000fe200078e00ff */
[----:B------:R0:W-:Y:S01]  /*19cc0*/  STL.128 [R1+0x1110], R4 ;  /* 0x0011100401007387 */ /* 0x0001e20000100c00 */
[----:B---3--:R-:W-:-:S02]  /*19cd0*/  HFMA2 R16, -RZ, RZ, 9088, -0.0005950927734375 ;  /* 0x707090e0ff107431 */ /* 0x008fc400000001ff */
[----:B------:R-:W-:Y:S01]  /*19ce0*/  IMAD.MOV.U32 R17, RZ, RZ, 0x3e3e427c ;  /* 0x3e3e427cff117424 */ /* 0x000fe200078e00ff */
[----:B------:R-:W-:Y:S01]  /*19cf0*/  MOV R18, 0xb5b5c471 ;  /* 0xb5b5c47100127802 */ /* 0x000fe20000000f00 */
[----:B------:R1:W-:Y:S01]  /*19d00*/  STL.128 [R1+0x1120], R8 ;  /* 0x0011200801007387 */ /* 0x0003e20000100c00 */
[----:B------:R-:W-:-:S03]  /*19d10*/  IMAD.MOV.U32 R19, RZ, RZ, 0x6666aacc ;  /* 0x6666aaccff137424 */ /* 0x000fc600078e00ff */
[----:B------:R2:W-:Y:S04]  /*19d20*/  STL.128 [R1+0x1130], R12 ;  /* 0x0011300c01007387 */ /* 0x0005e80000100c00 */
[----:B------:R3:W-:Y:S01]  /*19d30*/  STL.128 [R1+0x1140], R16 ;  /* 0x0011401001007387 */ /* 0x0007e20000100c00 */
[----:B0-----:R-:W-:Y:S02]  /*19d40*/  HFMA2 R4, -RZ, RZ, 8.5625, -146 ;  /* 0x4848d890ff047431 */ /* 0x001fe400000001ff */
[----:B------:R-:W-:Y:S01]  /*19d50*/  IMAD.MOV.U32 R5, RZ, RZ, 0x3030506 ;  /* 0x03030506ff057424 */ /* 0x000fe200078e00ff */
[----:B------:R-:W-:Y:S01]  /*19d60*/  MOV R6, 0xf6f601f7 ;  /* 0xf6f601f700067802 */ /* 0x000fe20000000f00 */
[----:B------:R-:W-:Y:S02]  /*19d70*/  IMAD.MOV.U32 R7, RZ, RZ, 0xe0e121c ;  /* 0x0e0e121cff077424 */ /* 0x000fe400078e00ff */
[----:B-1----:R-:W-:-:S02]  /*19d80*/  HFMA2 R8, -RZ, RZ, 688.5, -0.0151519775390625 ;  /* 0x6161a3c2ff087431 */ /* 0x002fc400000001ff */
[----:B------:R-:W-:Y:S01]  /*19d90*/  IMAD.MOV.U32 R9, RZ, RZ, 0x35355f6a ;  /* 0x35355f6aff097424 */ /* 0x000fe200078e00ff */
[----:B------:R-:W-:Y:S01]  /*19da0*/  MOV R10, 0x5757f9ae ;  /* 0x5757f9ae000a7802 */ /* 0x000fe20000000f00 */
[----:B------:R-:W-:Y:S02]  /*19db0*/  IMAD.MOV.U32 R11, RZ, RZ, -0x46462f97 ;  /* 0xb9b9d069ff0b7424 */ /* 0x000fe400078e00ff */
[----:B--2---:R-:W-:Y:S02]  /*19dc0*/  HFMA2 R12, -RZ, RZ, -9.953975677490234375e-05, -0.000621318817138671875 ;  /* 0x86869117ff0c7431 */ /* 0x004fe400000001ff */
[----:B------:R-:W-:Y:S01]  /*19dd0*/  IMAD.MOV.U32 R13, RZ, RZ, -0x3e3ea767 ;  /* 0xc1c15899ff0d7424 */ /* 0x000fe200078e00ff */
[----:B------:R-:W-:Y:S01]  /*19de0*/  MOV R14, 0x1d1d273a ;  /* 0x1d1d273a000e7802 */ /* 0x000fe20000000f00 */
[----:B------:R-:W-:Y:S01]  /*19df0*/  IMAD.MOV.U32 R15, RZ, RZ, -0x616146d9 ;  /* 0x9e9eb927ff0f7424 */ /* 0x000fe200078e00ff */
[----:B------:R0:W-:Y:S01]  /*19e00*/  STL.128 [R1+0x1150], R4 ;  /* 0x0011500401007387 */ /* 0x0001e20000100c00 */
[----:B---3--:R-:W-:-:S02]  /*19e10*/  HFMA2 R16, -RZ, RZ, -752.5, 0.60595703125 ;  /* 0xe1e138d9ff107431 */ /* 0x008fc400000001ff */
[----:B------:R-:W-:Y:S01]  /*19e20*/  IMAD.MOV.U32 R17, RZ, RZ, -0x707ec15 ;  /* 0xf8f813ebff117424 */ /* 0x000fe200078e00ff */
[----:B------:R-:W-:Y:S01]  /*19e30*/  MOV R18, 0x9898b32b ;  /* 0x9898b32b00127802 */ /* 0x000fe20000000f00 */
[----:B------:R1:W-:Y:S01]  /*19e40*/  STL.128 [R1+0x1160], R8 ;  /* 0x0011600801007387 */ /* 0x0003e20000100c00 */
[----:B------:R-:W-:-:S03]  /*19e50*/  IMAD.MOV.U32 R19, RZ, RZ, 0x11113322 ;  /* 0x11113322ff137424 */ /* 0x000fc600078e00ff */
[----:B------:R2:W-:Y:S04]  /*19e60*/  STL.128 [R1+0x1170], R12 ;  /* 0x0011700c01007387 */ /* 0x0005e80000100c00 */
[----:B------:R3:W-:Y:S01]  /*19e70*/  STL.128 [R1+0x1180], R16 ;  /* 0x0011801001007387 */ /* 0x0007e20000100c00 */
[----:B0-----:R-:W-:Y:S02]  /*19e80*/  HFMA2 R4, -RZ, RZ, 2770, -0.9775390625 ;  /* 0x6969bbd2ff047431 */ /* 0x001fe400000001ff */
[----:B------:R-:W-:Y:S01]  /*19e90*/  IMAD.MOV.U32 R5, RZ, RZ, -0x26268f57 ;  /* 0xd9d970a9ff057424 */ /* 0x000fe200078e00ff */
[----:B------:R-:W-:Y:S01]  /*19ea0*/  MOV R6, 0x8e8e8907 ;  /* 0x8e8e890700067802 */ /* 0x000fe20000000f00 */
[----:B------:R-:W-:Y:S02]  /*19eb0*/  IMAD.MOV.U32 R7, RZ, RZ, -0x6b6b58cd ;  /* 0x9494a733ff077424 */ /* 0x000fe400078e00ff */
[----:B-1----:R-:W-:-:S02]  /*19ec0*/  HFMA2 R8, -RZ, RZ, -0.0037136077880859375, -0.385986328125 ;  /* 0x9b9bb62dff087431 */ /* 0x002fc400000001ff */
[----:B------:R-:W-:Y:S01]  /*19ed0*/  IMAD.MOV.U32 R9, RZ, RZ, 0x1e1e223c ;  /* 0x1e1e223cff097424 */ /* 0x000fe200078e00ff */
[----:B------:R-:W-:Y:S01]  /*19ee0*/  MOV R10, 0x87879215 ;  /* 0x87879215000a7802 */ /* 0x000fe20000000f00 */
[----:B------:R-:W-:Y:S02]  /*19ef0*/  IMAD.MOV.U32 R11, RZ, RZ, -0x1616df37 ;  /* 0xe9e920c9ff0b7424 */ /* 0x000fe400078e00ff */
[----:B--2---:R-:W-:Y:S02]  /*19f00*/  HFMA2 R12, -RZ, RZ, -27.21875, 11.0546875 ;  /* 0xcece4987ff0c7431 */ /* 0x004fe400000001ff */
[----:B------:R-:W-:Y:S01]  /*19f10*/  IMAD.MOV.U32 R13, RZ, RZ, 0x5555ffaa ;  /* 0x5555ffaaff0d7424 */ /* 0x000fe200078e00ff */
[----:B------:R-:W-:Y:S01]  /*19f20*/  MOV R14, 0x28287850 ;  /* 0x28287850000e7802 */ /* 0x000fe20000000f00 */
[----:B------:R-:W-:Y:S01]  /*19f30*/  IMAD.MOV.U32 R15, RZ, RZ, -0x2020855b ;  /* 0xdfdf7aa5ff0f7424 */ /* 0x000fe200078e00ff */
[----:B------:R0:W-:Y:S01]  /*19f40*/  STL.128 [R1+0x1190], R4 ;  /* 0x0011900401007387 */ /* 0x0001e20000100c00 */
[----:B---3--:R-:W-:-:S02]  /*19f50*/  HFMA2 R16, -RZ, RZ, -0.00027751922607421875, -0.0004279613494873046875 ;  /* 0x8c8c8f03ff107431 */ /* 0x008fc400000001ff */
[----:B------:R-:W-:Y:S01]  /*19f60*/  IMAD.MOV.U32 R17, RZ, RZ, -0x5e5e07a7 ;  /* 0xa1a1f859ff117424 */ /* 0x000fe200078e00ff */
[----:B------:R-:W-:Y:S01]  /*19f70*/  MOV R18, 0x89898009 ;  /* 0x8989800900127802 */ /* 0x000fe20000000f00 */
[----:B------:R1:W-:Y:S01]  /*19f80*/  STL.128 [R1+0x11a0], R8 ;  /* 0x0011a00801007387 */ /* 0x0003e20000100c00 */
[----:B------:R-:W-:-:S03]  /*19f90*/  IMAD.MOV.U32 R19, RZ, RZ, 0xd0d171a ;  /* 0x0d0d171aff137424 */ /* 0x000fc600078e00ff */
[----:B------:R2:W-:Y:S04]  /*19fa0*/  STL.128 [R1+0x11b0], R12 ;  /* 0x0011b00c01007387 */ /* 0x0005e80000100c00 */
[----:B------:R3:W-:Y:S01]  /*19fb0*/  STL.128 [R1+0x11c0], R16 ;  /* 0x0011c01001007387 */ /* 0x0007e20000100c00 */
[----:B0-----:R-:W-:Y:S02]  /*19fc0*/  HFMA2 R4, -RZ, RZ, -1.9365234375, -204.625 ;  /* 0xbfbfda65ff047431 */ /* 0x001fe400000001ff */
[----:B------:R-:W-:Y:S01]  /*19fd0*/  IMAD.MOV.U32 R5, RZ, RZ, -0x1919ce29 ;  /* 0xe6e631d7ff057424 */ /* 0x000fe200078e00ff */
[----:B------:R-:W-:Y:S01]  /*19fe0*/  MOV R6, 0x4242c684 ;  /* 0x4242c68400067802 */ /* 0x000fe20000000f00 */
[----:B------:R-:W-:Y:S02]  /*19ff0*/  IMAD.MOV.U32 R7, RZ, RZ, 0x6868b8d0 ;  /* 0x6868b8d0ff077424 */ /* 0x000fe400078e00ff */
[----:B-1----:R-:W-:-:S02]  /*1a000*/  HFMA2 R8, -RZ, RZ, 2.626953125, -3.75390625 ;  /* 0x4141c382ff087431 */ /* 0x002fc400000001ff */
[----:B------:R-:W-:Y:S01]  /*1a010*/  IMAD.MOV.U32 R9, RZ, RZ, -0x66664fd7 ;  /* 0x9999b029ff097424 */ /* 0x000fe200078e00ff */
[----:B------:R-:W-:Y:S01]  /*1a020*/  MOV R10, 0x2d2d775a ;  /* 0x2d2d775a000a7802 */ /* 0x000fe20000000f00 */
[----:B------:R-:W-:Y:S02]  /*1a030*/  IMAD.MOV.U32 R11, RZ, RZ, 0xf0f111e ;  /* 0x0f0f111eff0b7424 */ /* 0x000fe400078e00ff */
[----:B--2---:R-:W-:Y:S02]  /*1a040*/  HFMA2 R12, -RZ, RZ, -0.146484375, -14.9609375 ;  /* 0xb0b0cb7bff0c7431 */ /* 0x004fe400000001ff */
[----:B------:R-:W-:Y:S01]  /*1a050*/  IMAD.MOV.U32 R13, RZ, RZ, 0x5454fca8 ;  /* 0x5454fca8ff0d7424 */ /* 0x000fe200078e00ff */
[----:B------:R-:W-:Y:S01]  /*1a060*/  MOV R14, 0xbbbbd66d ;  /* 0xbbbbd66d000e7802 */ /* 0x000fe20000000f00 */
[----:B------:R-:W-:Y:S01]  /*1a070*/  IMAD.MOV.U32 R15, RZ, RZ, 0x16163a2c ;  /* 0x16163a2cff0f7424 */ /* 0x000fe200078e00ff */
[----:B------:R3:W-:Y:S04]  /*1a080*/  STL.128 [R1+0x11d0], R4 ;  /* 0x0011d00401007387 */ /* 0x0007e80000100c00 */
[----:B------:R3:W-:Y:S04]  /*1a090*/  STL.128 [R1+0x11e0], R8 ;  /* 0x0011e00801007387 */ /* 0x0007e80000100c00 */
[----:B------:R3:W-:Y:S02]  /*1a0a0*/  STL.128 [R1+0x11f0], R12 ;  /* 0x0011f00c01007387 */ /* 0x0007e40000100c00 */
.L_x_77:
[----:B0-----:R-:W2:Y:S04]  /*1a0b0*/  LDL.64 R2, [R0] ;  /* 0x0000000000027983 */ /* 0x001ea80000100a00 */
[----:B------:R-:W4:Y:S04]  /*1a0c0*/  LDL.128 R24, [R36+-0x10] ;  /* 0xfffff00024187983 */ /* 0x000f280000100c00 */
[----:B---3--:R-:W3:Y:S04]  /*1a0d0*/  LDL.128 R12, [R37+-0x10] ;  /* 0xfffff000250c7983 */ /* 0x008ee80000100c00 */
[----:B------:R-:W3:Y:S04]  /*1a0e0*/  LDL.128 R16, [R39+-0x10] ;  /* 0xfffff00027107983 */ /* 0x000ee80000100c00 */
[----:B------:R-:W3:Y:S04]  /*1a0f0*/  LDL.128 R20, [R38+-0x10] ;  /* 0xfffff00026147983 */ /* 0x000ee80000100c00 */
[----:B------:R-:W3:Y:S01]  /*1a100*/  LDL.128 R8, [R36] ;  /* 0x0000000024087983 */ /* 0x000ee20000100c00 */
[----:B--2---:R-:W-:-:S02]  /*1a110*/  PRMT R5, R2, 0x7770, RZ ;  /* 0x0000777002057816 */ /* 0x004fc400000000ff */
[C---:B------:R-:W-:Y:S02]  /*1a120*/  PRMT R4, R2.reuse, 0x7771, RZ ;  /* 0x0000777102047816 */ /* 0x040fe400000000ff */
[C---:B------:R-:W-:Y:S01]  /*1a130*/  PRMT R42, R2.reuse, 0x7772, RZ ;  /* 0x00007772022a7816 */ /* 0x040fe200000000ff */
[----:B------:R-:W-:Y:S04]  /*1a140*/  STS.U8 [UR4+-0x3], R5 ;  /* 0xfffffd05ff007988 */ /* 0x000fe80008000004 */
[----:B----4-:R-:W-:Y:S04]  /*1a150*/  STS [UR5+-0x10], R24 ;  /* 0xfffff018ff007988 */ /* 0x010fe80008000805 */
[----:B---3--:R-:W-:Y:S04]  /*1a160*/  STS [UR7+-0x10], R12 ;  /* 0xfffff00cff007988 */ /* 0x008fe80008000807 */
        /* <DEDUP_REMOVED lines=14> */
[----:B0-----:R0:W2:Y:S04]  /*1a250*/  LDL.128 R4, [R37] ;  /* 0x0000000025047983 */ /* 0x0010a80000100c00 */
[----:B------:R1:W-:Y:S04]  /*1a260*/  STS [UR5+-0x4], R27 ;  /* 0xfffffc1bff007988 */ /* 0x0003e80008000805 */
[----:B------:R3:W-:Y:S04]  /*1a270*/  STS [UR7+-0x4], R15 ;  /* 0xfffffc0fff007988 */ /* 0x0007e80008000807 */
[----:B-1----:R1:W4:Y:S04]  /*1a280*/  LDL.128 R24, [R39] ;  /* 0x0000000027187983 */ /* 0x0023280000100c00 */
[----:B---3--:R3:W4:Y:S01]  /*1a290*/  LDL.128 R12, [R38] ;  /* 0x00000000260c7983 */ /* 0x0087220000100c00 */
        /* <DEDUP_REMOVED lines=13> */
[----:B-1----:R-:W-:Y:S01]  /*1a370*/  VIADD R39, R39, 0x20 ;  /* 0x0000002027277836 */ /* 0x002fe20000000000 */
[----:B---3--:R-:W-:Y:S01]  /*1a380*/  IADD3 R38, PT, PT, R38, 0x20, RZ ;  /* 0x0000002026267810 */ /* 0x008fe20007ffe0ff */
[----:B--2---:R0:W-:Y:S04]  /*1a390*/  STS [UR7], R4 ;  /* 0x00000004ff007988 */ /* 0x0041e80008000807 */
[----:B----4-:R0:W-:Y:S04]  /*1a3a0*/  STS [UR8], R24 ;  /* 0x00000018ff007988 */ /* 0x0101e80008000808 */
[----:B------:R0:W-:Y:S04]  /*1a3b0*/  STS [UR6], R12 ;  /* 0x0000000cff007988 */ /* 0x0001e80008000806 */
        /* <DEDUP_REMOVED lines=21> */
.L_x_76:
[----:B------:R-:W-:Y:S05]  /*1a510*/  BSYNC.RECONVERGENT B0 ;  /* 0x0000000000007941 */ /* 0x000fea0003800200 */
.L_x_75:
[----:B0-----:R-:W0:Y:S01]  /*1a520*/  LDC.64 R2, c[0x0][0x3b0] ;  /* 0x0000ec00ff027b82 */ /* 0x001e220000000a00 */
        /* <DEDUP_REMOVED lines=33> */
[----:B--2---:R-:W-:Y:S01]  /*1a740*/  LOP3.LUT R11, R8, R29, RZ, 0x3c, !PT ;  /* 0x0000001d080b7212 */ /* 0x004fe200078e3cff */
[----:B------:R-:W-:Y:S01]  /*1a750*/  IMAD.SHL.U32 R14, R26, 0x4, RZ ;  /* 0x000000041a0e7824 */ /* 0x000fe200078e00ff */
[----:B------:R-:W-:Y:S01]  /*1a760*/  SHF.R.U32.HI R27, RZ, 0x6, R26 ;  /* 0x00000006ff1b7819 */ /* 0x000fe2000001161a */
[----:B------:R-:W2:Y:S01]  /*1a770*/  LDG.E R7, desc[UR10][R2.64+0x34] ;  /* 0x0000340a02077981 */ /* 0x000ea2000c1e1900 */
[----:B-1----:R-:W-:-:S02]  /*1a780*/  LOP3.LUT R30, R9, R28, RZ, 0x3c, !PT ;  /* 0x0000001c091e7212 */ /* 0x002fc400078e3cff */
[----:B------:R-:W-:Y:S01]  /*1a790*/  SHF.R.U32.HI R28, RZ, 0x16, R26 ;  /* 0x00000016ff1c7819 */ /* 0x000fe2000001161a */
[----:B------:R-:W4:Y:S01]  /*1a7a0*/  LDG.E R8, desc[UR10][R2.64+0x38] ;  /* 0x0000380a02087981 */ /* 0x000f22000c1e1900 */
[----:B------:R-:W-:Y:S02]  /*1a7b0*/  SHF.R.U32.HI R25, RZ, 0xe, R19 ;  /* 0x0000000eff197819 */ /* 0x000fe40000011613 */
[----:B------:R-:W-:Y:S01]  /*1a7c0*/  SHF.R.U32.HI R20, RZ, 0x6, R11 ;  /* 0x00000006ff147819 */ /* 0x000fe2000001160b */
[----:B------:R-:W4:Y:S01]  /*1a7d0*/  LDG.E R9, desc[UR10][R2.64+0x3c] ;  /* 0x00003c0a02097981 */ /* 0x000f22000c1e1900 */
[----:B------:R-:W-:Y:S02]  /*1a7e0*/  SHF.R.U32.HI R24, RZ, 0x16, R19 ;  /* 0x00000016ff187819 */ /* 0x000fe40000011613 */
[----:B------:R-:W-:Y:S02]  /*1a7f0*/  SHF.L.U32 R12, R19, 0x2, RZ ;  /* 0x00000002130c7819 */ /* 0x000fe400000006ff */
[----:B------:R-:W-:-:S02]  /*1a800*/  SHF.R.U32.HI R23, RZ, 0xe, R11 ;  /* 0x0000000eff177819 */ /* 0x000fc4000001160b */
[----:B------:R-:W-:Y:S02]  /*1a810*/  SHF.R.U32.HI R22, RZ, 0x16, R11 ;  /* 0x00000016ff167819 */ /* 0x000fe4000001160b */
[--C-:B------:R-:W-:Y:S02]  /*1a820*/  SHF.R.U32.HI R17, RZ, 0x6, R30.reuse ;  /* 0x00000006ff117819 */ /* 0x100fe4000001161e */
[----:B------:R-:W-:Y:S02]  /*1a830*/  SHF.R.U32.HI R21, RZ, 0xe, R30 ;  /* 0x0000000eff157819 */ /* 0x000fe4000001161e */
[----:B------:R-:W-:Y:S02]  /*1a840*/  SHF.L.U32 R29, R30, 0x2, RZ ;  /* 0x000000021e1d7819 */ /* 0x000fe400000006ff */
[----:B------:R-:W-:Y:S02]  /*1a850*/  SHF.R.U32.HI R26, RZ, 0xe, R26 ;  /* 0x0000000eff1a7819 */ /* 0x000fe4000001161a */
[----:B------:R-:W-:-:S02]  /*1a860*/  SHF.R.U32.HI R19, RZ, 0x6, R19 ;  /* 0x00000006ff137819 */ /* 0x000fc40000011613 */
        /* <DEDUP_REMOVED lines=42> */
[----:B------:R-:W-:Y:S02]  /*1ab10*/  LOP3.LUT R20, R15, R20, R12, 0x96, !PT ;  /* 0x000000140f147212 */ /* 0x000fe400078e960c */
        /* <DEDUP_REMOVED lines=12> */
[----:B------:R-:W-:Y:S01]  /*1abe0*/  LOP3.LUT R12, R12, 0x3fc, RZ, 0xc0, !PT ;  /* 0x000003fc0c0c7812 */ /* 0x000fe200078ec0ff */
[----:B------:R-:W-:Y:S01]  /*1abf0*/  IMAD.SHL.U32 R26, R13, 0x4, RZ ;  /* 0x000000040d1a7824 */ /* 0x000fe200078e00ff */
[----:B------:R-:W-:Y:S01]  /*1ac00*/  SHF.R.U32.HI R30, RZ, 0x6, R18 ;  /* 0x00000006ff1e7819 */ /* 0x000fe20000011612 */
[----:B------:R-:W-:Y:S01]  /*1ac10*/  LDS R28, [R28+UR5] ;  /* 0x000000051c1c7984 */ /* 0x000fe20008000800 */
[----:B------:R-:W-:Y:S02]  /*1ac20*/  SHF.R.U32.HI R27, RZ, 0xe, R13 ;  /* 0x0000000eff1b7819 */ /* 0x000fe4000001160d */
[----:B------:R-:W-:Y:S01]  /*1ac30*/  LOP3.LUT R24, R24, 0x3fc, RZ, 0xc0, !PT ;  /* 0x000003fc18187812 */ /* 0x000fe200078ec0ff */
[----:B------:R-:W-:Y:S01]  /*1ac40*/  LDS R29, [R29+UR7] ;  /* 0x000000071d1d7984 */ /* 0x000fe20008000800 */
[----:B------:R-:W-:Y:S02]  /*1ac50*/  LOP3.LUT R23, R23, 0x3fc, RZ, 0xc0, !PT ;  /* 0x000003fc17177812 */ /* 0x000fe400078ec0ff */
[----:B------:R-:W-:Y:S01]  /*1ac60*/  LOP3.LUT R25, R25, 0x3fc, RZ, 0xc0, !PT ;  /* 0x000003fc19197812 */ /* 0x000fe200078ec0ff */
[----:B------:R-:W0:Y:S01]  /*1ac70*/  LDS R12, [R12+UR8] ;  /* 0x000000080c0c7984 */ /* 0x000e220008000800 */
[----:B------:R-:W-:-:S02]  /*1ac80*/  SHF.R.U32.HI R22, RZ, 0x16, R20 ;  /* 0x00000016ff167819 */ /* 0x000fc40000011614 */
[----:B------:R-:W-:Y:S01]  /*1ac90*/  SHF.L.U32 R11, R19, 0x2, RZ ;  /* 0x00000002130b7819 */ /* 0x000fe200000006ff */
[----:B------:R-:W-:Y:S01]  /*1aca0*/  LDS R24, [R24+UR5] ;  /* 0x0000000518187984 */ /* 0x000fe20008000800 */
        /* <DEDUP_REMOVED lines=50> */
[----:B------:R-:W-:Y:S01]  /*1afd0*/  SHF.R.U32.HI R5, RZ, 0x6, R23 ;  /* 0x00000006ff057819 */ /* 0x000fe20000011617 */
[----:B------:R-:W-:Y:S01]  /*1afe0*/  IMAD.SHL.U32 R22, R4, 0x4, RZ ;  /* 0x0000000404167824 */ /* 0x000fe200078e00ff */
[----:B-1----:R-:W-:Y:S02]  /*1aff0*/  LOP3.LUT R28, R0, R19, R21, 0x96, !PT ;  /* 0x00000013001c7212 */ /* 0x002fe400078e9615 */
[----:B------:R-:W-:Y:S01]  /*1b000*/  SHF.R.U32.HI R21, RZ, 0x16, R4 ;  /* 0x00000016ff157819 */ /* 0x000fe20000011604 */
[----:B------:R-:W4:Y:S01]  /*1b010*/  LDG.E R0, desc[UR10][R2.64+0x60] ;  /* 0x0000600a02007981 */ /* 0x000f22000c1e1900 */
[----:B------:R-:W-:-:S03]  /*1b020*/  LOP3.LUT R5, R5, 0x3fc, RZ, 0xc0, !PT ;  /* 0x000003fc05057812 */ /* 0x000fc600078ec0ff */
[----:B------:R-:W4:Y:S04]  /*1b030*/  LDG.E R4, desc[UR10][R2.64+0x64] ;  /* 0x0000640a02047981 */ /* 0x000f28000c1e1900 */
[----:B------:R0:W-:Y:S04]  /*1b040*/  LDS R32, [R5+UR8] ;  /* 0x0000000805207984 */ /* 0x0001e80008000800 */
[----:B0-----:R-:W4:Y:S01]  /*1b050*/  LDG.E R5, desc[UR10][R2.64+0x68] ;  /* 0x0000680a02057981 */ /* 0x001f22000c1e1900 */
[----:B---3--:R-:W-:Y:S02]  /*1b060*/  LOP3.LUT R19, R26, R25, R24, 0x96, !PT ;  /* 0x000000191a137212 */ /* 0x008fe400078e9618 */
[----:B------:R-:W-:-:S02]  /*1b070*/  SHF.R.U32.HI R29, RZ, 0x16, R23 ;  /* 0x00000016ff1d7819 */ /* 0x000fc40000011617 */
[----:B------:R-:W-:Y:S02]  /*1b080*/  SHF.L.U32 R20, R23, 0x2, RZ ;  /* 0x0000000217147819 */ /* 0x000fe400000006ff */
[--C-:B------:R-:W-:Y:S02]  /*1b090*/  SHF.R.U32.HI R23, RZ, 0x6, R28.reuse ;  /* 0x00000006ff177819 */ /* 0x100fe4000001161c */
[--C-:B------:R-:W-:Y:S02]  /*1b0a0*/  SHF.R.U32.HI R24, RZ, 0xe, R28.reuse ;  /* 0x0000000eff187819 */ /* 0x100fe4000001161c */
[----:B------:R-:W-:Y:S02]  /*1b0b0*/  SHF.L.U32 R25, R28, 0x2, RZ ;  /* 0x000000021c197819 */ /* 0x000fe400000006ff */
        /* <DEDUP_REMOVED lines=17> */
[----:B------:R-:W1:Y:S04]  /*1b1d0*/  LDS R25, [R25+UR9] ;  /* 0x0000000919197984 */ /* 0x000e680008000800 */
[----:B------:R-:W-:Y:S04]  /*1b1e0*/  LDS R27, [R27+UR7] ;  /* 0x000000071b1b7984 */ /* 0x000fe80008000800 */
[----:B------:R-:W-:Y:S04]  /*1b1f0*/  LDS R21, [R21+UR5] ;  /* 0x0000000515157984 */ /* 0x000fe80008000800 */
[----:B------:R-:W3:Y:S04]  /*1b200*/  LDS R24, [R24+UR7] ;  /* 0x0000000718187984 */ /* 0x000ee80008000800 */
[----:B------:R-:W2:Y:S04]  /*1b210*/  LDS R28, [R28+UR5] ;  /* 0x000000051c1c7984 */ /* 0x000ea80008000800 */
[----:B------:R-:W2:Y:S04]  /*1b220*/  LDS R18, [R18+UR9] ;  /* 0x0000000912127984 */ /* 0x000ea80008000800 */
[----:B------:R-:W4:Y:S04]  /*1b230*/  LDS R31, [R20+UR9] ;  /* 0x00000009141f7984 */ /* 0x000f280008000800 */
[----:B------:R-:W4:Y:S01]  /*1b240*/  LDS R22, [R22+UR9] ;  /* 0x0000000916167984 */ /* 0x000f220008000800 */
[----:B0-----:R-:W-:-:S02]  /*1b250*/  LOP3.LUT R29, R23, R30, R29, 0x96, !PT ;  /* 0x0000001e171d7212 */ /* 0x001fc400078e961d */
[----:B-1----:R-:W-:-:S04]  /*1b260*/  LOP3.LUT R6, R6, R19, R25, 0x96, !PT ;  /* 0x0000001306067212 */ /* 0x002fc800078e9619 */
[----:B------:R-:W-:Y:S02]  /*1b270*/  SHF.R.U32.HI R30, RZ, 0x16, R6 ;  /* 0x00000016ff1e7819 */ /* 0x000fe40000011606 */
[----:B---3--:R-:W-:Y:S02]  /*1b280*/  LOP3.LUT R21, R26, R24, R21, 0x96, !PT ;  /* 0x000000181a157212 */ /* 0x008fe400078e9615 */
[----:B--2---:R-:W-:Y:S01]  /*1b290*/  LOP3.LUT R27, R32, R27, R28, 0x96, !PT ;  /* 0x0000001b201b7212 */ /* 0x004fe200078e961c */
[----:B------:R-:W-:Y:S01]  /*1b2a0*/  IMAD.SHL.U32 R32, R6, 0x4, RZ ;  /* 0x0000000406207824 */ /* 0x000fe200078e00ff */
[----:B------:R-:W-:Y:S02]  /*1b2b0*/  LOP3.LUT R7, R7, R29, R18, 0x96, !PT ;  /* 0x0000001d07077212 */ /* 0x000fe400078e9612 */
[----:B------:R-:W-:Y:S02]  /*1b2c0*/  SHF.R.U32.HI R29, RZ, 0x6, R6 ;  /* 0x00000006ff1d7819 */ /* 0x000fe40000011606 */
[----:B----4-:R-:W-:-:S02]  /*1b2d0*/  LOP3.LUT R31, R8, R21, R31, 0x96, !PT ;  /* 0x00000015081f7212 */ /* 0x010fc400078e961f */
[----:B------:R-:W-:Y:S02]  /*1b2e0*/  SHF.R.U32.HI R6, RZ, 0xe, R6 ;  /* 0x0000000eff067819 */ /* 0x000fe40000011606 */
[----:B------:R-:W-:Y:S02]  /*1b2f0*/  LOP3.LUT R27, R9, R27, R22, 0x96, !PT ;  /* 0x0000001b091b7212 */ /* 0x000fe400078e9616 */
[----:B------:R-:W-:Y:S02]  /*1b300*/  SHF.R.U32.HI R8, RZ, 0x16, R7 ;  /* 0x00000016ff087819 */ /* 0x000fe40000011607 */
[----:B------:R-:W-:Y:S02]  /*1b310*/  SHF.R.U32.HI R19, RZ, 0x6, R31 ;  /* 0x00000006ff137819 */ /* 0x000fe4000001161f */
[--C-:B------:R-:W-:Y:S02]  /*1b320*/  SHF.R.U32.HI R23, RZ, 0x6, R27.reuse ;  /* 0x00000006ff177819 */ /* 0x100fe4000001161b */
[----:B------:R-:W-:-:S02]  /*1b330*/  SHF.R.U32.HI R24, RZ, 0xe, R27 ;  /* 0x0000000eff187819 */ /* 0x000fc4000001161b */
[--C-:B------:R-:W-:Y:S02]  /*1b340*/  SHF.R.U32.HI R26, RZ, 0xe, R7.reuse ;  /* 0x0000000eff1a7819 */ /* 0x100fe40000011607 */
[----:B------:R-:W-:Y:S02]  /*1b350*/  SHF.R.U32.HI R18, RZ, 0x6, R7 ;  /* 0x00000006ff127819 */ /* 0x000fe40000011607 */
[--C-:B------:R-:W-:Y:S02]  /*1b360*/  SHF.R.U32.HI R20, RZ, 0xe, R31.reuse ;  /* 0x0000000eff147819 */ /* 0x100fe4000001161f */
[----:B------:R-:W-:Y:S02]  /*1b370*/  SHF.R.U32.HI R21, RZ, 0x16, R31 ;  /* 0x00000016ff157819 */ /* 0x000fe4000001161f */
[----:B------:R-:W-:Y:S02]  /*1b380*/  SHF.L.U32 R25, R27, 0x2, RZ ;  /* 0x000000021b197819 */ /* 0x000fe400000006ff */
[----:B------:R-:W-:-:S02]  /*1b390*/  SHF.R.U32.HI R28, RZ, 0x16, R27 ;  /* 0x00000016ff1c7819 */ /* 0x000fc4000001161b */
[----:B------:R-:W-:Y:S02]  /*1b3a0*/  LOP3.LUT R27, R6, 0x3fc, RZ, 0xc0, !PT ;  /* 0x000003fc061b7812 */ /* 0x000fe400078ec0ff */
        /* <DEDUP_REMOVED lines=11> */
[----:B------:R-:W-:Y:S02]  /*1b460*/  SHF.L.U32 R9, R7, 0x2, RZ ;  /* 0x0000000207097819 */ /* 0x000fe400000006ff */
        /* <DEDUP_REMOVED lines=29> */
[----:B------:R-:W-:-:S02]  /*1b640*/  LOP3.LUT R29, R15, R29, R26, 0x96, !PT ;  /* 0x0000001d0f1d7212 */ /* 0x000fc400078e961a */
[----:B------:R-:W-:Y:S01]  /*1b650*/  LOP3.LUT R35, R14, R18, R35, 0x96, !PT ;  /* 0x000000120e237212 */ /* 0x000fe200078e9623 */
[----:B------:R-:W-:Y:S01]  /*1b660*/  IMAD.SHL.U32 R17, R30, 0x4, RZ ;  /* 0x000000041e117824 */ /* 0x000fe200078e00ff */
[----:B------:R-:W-:Y:S01]  /*1b670*/  SHF.R.U32.HI R28, RZ, 0x16, R30 ;  /* 0x00000016ff1c7819 */ /* 0x000fe2000001161e */
[----:B------:R-:W3:Y:S01]  /*1b680*/  LDG.E R8, desc[UR10][R2.64+0x70] ;  /* 0x0000700a02087981 */ /* 0x000ee2000c1e1900 */
[----:B------:R-:W-:Y:S02]  /*1b690*/  SHF.R.U32.HI R25, RZ, 0xe, R16 ;  /* 0x0000000eff197819 */ /* 0x000fe40000011610 */
[----:B------:R-:W-:Y:S01]  /*1b6a0*/  SHF.R.U32.HI R20, RZ, 0x6, R29 ;  /* 0x00000006ff147819 */ /* 0x000fe2000001161d */
[----:B------:R-:W4:Y:S01]  /*1b6b0*/  LDG.E R7, desc[UR10][R2.64+0x74] ;  /* 0x0000740a02077981 */ /* 0x000f22000c1e1900 */
[--C-:B------:R-:W-:Y:S02]  /*1b6c0*/  SHF.R.U32.HI R27, RZ, 0x6, R30.reuse ;  /* 0x00000006ff1b7819 */ /* 0x100fe4000001161e */
        /* <DEDUP_REMOVED lines=8> */
[----:B------:R-:W-:-:S02]  /*1b750*/  SHF.R.U32.HI R30, RZ, 0x16, R35 ;  /* 0x00000016ff1e7819 */ /* 0x000fc40000011623 */
[----:B------:R-:W-:Y:S01]  /*1b760*/  SHF.L.U32 R15, R16, 0x2, RZ ;  /* 0x00000002100f7819 */ /* 0x000fe200000006ff */
[----:B------:R-:W-:Y:S01]  /*1b770*/  IMAD.SHL.U32 R16, R29, 0x4, RZ ;  /* 0x000000041d107824 */ /* 0x000fe200078e00ff */
[----:B------:R-:W-:Y:S02]  /*1b780*/  LOP3.LUT R28, R28, 0x3fc, RZ, 0xc0, !PT ;  /* 0x000003fc1c1c7812 */ /* 0x000fe400078ec0ff */
[----:B------:R-:W-:Y:S02]  /*1b790*/  LOP3.LUT R25, R25, 0x3fc, RZ, 0xc0, !PT ;  /* 0x000003fc19197812 */ /* 0x000fe400078ec0ff */
[----:B------:R-:W-:Y:S02]  /*1b7a0*/  LOP3.LUT R20, R20, 0x3fc, RZ, 0xc0, !PT ;  /* 0x000003fc14147812 */ /* 0x000fe400078ec0ff */
[----:B------:R-:W-:Y:S01]  /*1b7b0*/  SHF.L.U32 R29, R35, 0x2, RZ ;  /* 0x00000002231d7819 */ /* 0x000fe200000006ff */
        /* <DEDUP_REMOVED lines=36> */
[----:B------:R-:W-:-:S02]  /*1ba00*/  LOP3.LUT R20, R11, R20, R34, 0x96, !PT ;  /* 0x000000140b147212 */ /* 0x000fc400078e9622 */
[----:B------:R-:W-:Y:S01]  /*1ba10*/  LOP3.LUT R21, R10, R26, R31, 0x96, !PT ;  /* 0x0000001a0a157212 */ /* 0x000fe200078e961f */
[----:B------:R-:W-:Y:S01]  /*1ba20*/  IMAD.SHL.U32 R16, R18, 0x4, RZ ;  /* 0x0000000412107824 */ /* 0x000fe200078e00ff */
[----:B------:R-:W-:Y:S01]  /*1ba30*/  SHF.R.U32.HI R28, RZ, 0x16, R18 ;  /* 0x00000016ff1c7819 */ /* 0x000fe20000011612 */
[----:B------:R-:W4:Y:S01]  /*1ba40*/  LDG.E R10, desc[UR10][R2.64+0x84] ;  /* 0x0000840a020a7981 */ /* 0x000f22000c1e1900 */
[--C-:B------:R-:W-:Y:S02]  /*1ba50*/  SHF.R.U32.HI R29, RZ, 0xe, R19.reuse ;  /* 0x0000000eff1d7819 */ /* 0x100fe40000011613 */
[--C-:B------:R-:W-:Y:S01]  /*1ba60*/  SHF.R.U32.HI R17, RZ, 0x6, R20.reuse ;  /* 0x00000006ff117819 */ /* 0x100fe20000011614 */
[----:B------:R-:W4:Y:S01]  /*1ba70*/  LDG.E R13, desc[UR10][R2.64+0x88] ;  /* 0x0000880a020d7981 */ /* 0x000f22000c1e1900 */
[----:B------:R-:W-:Y:S02]  /*1ba80*/  SHF.R.U32.HI R24, RZ, 0x16, R19 ;  /* 0x00000016ff187819 */ /* 0x000fe40000011613 */
[----:B------:R-:W-:Y:S01]  /*1ba90*/  SHF.R.U32.HI R23, RZ, 0xe, R20 ;  /* 0x0000000eff177819 */ /* 0x000fe20000011614 */
[----:B------:R-:W4:Y:S01]  /*1baa0*/  LDG.E R11, desc[UR10][R2.64+0x8c] ;  /* 0x00008c0a020b7981 */ /* 0x000f22000c1e1900 */
[----:B------:R-:W-:-:S02]  /*1bab0*/  SHF.R.U32.HI R25, RZ, 0x6, R21 ;  /* 0x00000006ff197819 */ /* 0x000fc40000011615 */
[----:B------:R-:W-:Y:S02]  /*1bac0*/  LOP3.LUT R28, R28, 0x3fc, RZ, 0xc0, !PT ;  /* 0x000003fc1c1c7812 */ /* 0x000fe400078ec0ff */
[----:B------:R-:W-:Y:S02]  /*1bad0*/  LOP3.LUT R29, R29, 0x3fc, RZ, 0xc0, !PT ;  /* 0x000003fc1d1d7812 */ /* 0x000fe400078ec0ff */
[----:B------:R-:W-:Y:S02]  /*1bae0*/  LOP3.LUT R17, R17, 0x3fc, RZ, 0xc0, !PT ;  /* 0x000003fc11117812 */ /* 0x000fe400078ec0ff */
[----:B------:R-:W-:Y:S01]  /*1baf0*/  LOP3.LUT R24, R24, 0x3fc, RZ, 0xc0, !PT ;  /* 0x000003fc18187812 */ /* 0x000fe200078ec0ff */
[----:B------:R-:W-:Y:S01]  /*1bb00*/  LDS R28, [R28+UR5] ;  /* 0x000000051c1c7984 */ /* 0x000fe20008000800 */
[----:B------:R-:W-:Y:S02]  /*1bb10*/  LOP3.LUT R23, R23, 0x3fc, RZ, 0xc0, !PT ;  /* 0x000003fc17177812 */ /* 0x000fe400078ec0ff */
[----:B------:R-:W-:Y:S01]  /*1bb20*/  LOP3.LUT R25, R25, 0x3fc, RZ, 0xc0, !PT ;  /* 0x000003fc19197812 */ /* 0x000fe200078ec0ff */
[----:B------:R-:W-:Y:S01]  /*1bb30*/  LDS R29, [R29+UR7] ;  /* 0x000000071d1d7984 */ /* 0x000fe20008000800 */
[----:B------:R-:W-:-:S02]  /*1bb40*/  SHF.R.U32.HI R30, RZ, 0x6, R18 ;  /* 0x00000006ff1e7819 */ /* 0x000fc40000011612 */
[----:B------:R-:W-:Y:S01]  /*1bb50*/  SHF.R.U32.HI R27, RZ, 0xe, R21 ;  /* 0x0000000eff1b7819 */ /* 0x000fe20000011615 */
[----:B------:R-:W0:Y:S01]  /*1bb60*/  LDS R17, [R17+UR8] ;  /* 0x0000000811117984 */ /* 0x000e220008000800 */
[----:B------:R-:W-:Y:S02]  /*1bb70*/  SHF.R.U32.HI R22, RZ, 0x16, R20 ;  /* 0x00000016ff167819 */ /* 0x000fe40000011614 */
[----:B------:R-:W-:Y:S01]  /*1bb80*/  LOP3.LUT R16, R16, 0x3fc, RZ, 0xc0, !PT ;  /* 0x000003fc10107812 */ /* 0x000fe200078ec0ff */
[----:B------:R-:W-:Y:S01]  /*1bb90*/  LDS R24, [R24+UR5] ;  /* 0x0000000518187984 */ /* 0x000fe20008000800 */
[----:B------:R-:W-:Y:S01]  /*1bba0*/  LOP3.LUT R30, R30, 0x3fc, RZ, 0xc0, !PT ;  /* 0x000003fc1e1e7812 */ /* 0x000fe200078ec0ff */
[----:B------:R-:W-:Y:S02]  /*1bbb0*/  IMAD.SHL.U32 R26, R21, 0x4, RZ ;  /* 0x00000004151a7824 */ /* 0x000fe400078e00ff */
[----:B------:R-:W-:Y:S01]  /*1bbc0*/  LDS R23, [R23+UR7] ;  /* 0x0000000717177984 */ /* 0x000fe20008000800 */
[----:B------:R-:W-:-:S03]  /*1bbd0*/  LOP3.LUT R27, R27, 0x3fc, RZ, 0xc0, !PT ;  /* 0x000003fc1b1b7812 */ /* 0x000fc600078ec0ff */
[----:B------:R-:W1:Y:S01]  /*1bbe0*/  LDS R25, [R25+UR8] ;  /* 0x0000000819197984 */ /* 0x000e620008000800 */
[----:B------:R-:W-:Y:S02]  /*1bbf0*/  SHF.L.U32 R15, R19, 0x2, RZ ;  /* 0x00000002130f7819 */ /* 0x000fe400000006ff */
[----:B------:R-:W-:Y:S01]  /*1bc00*/  LOP3.LUT R22, R22, 0x3fc, RZ, 0xc0, !PT ;  /* 0x000003fc16167812 */ /* 0x000fe200078ec0ff */
[----:B------:R-:W1:Y:S01]  /*1bc10*/  LDS R35, [R16+UR9] ;  /* 0x0000000910237984 */ /* 0x000e620008000800 */
[----:B------:R-:W-:Y:S02]  /*1bc20*/  LOP3.LUT R15, R15, 0x3fc, RZ, 0xc0, !PT ;  /* 0x000003fc0f0f7812 */ /* 0x000fe400078ec0ff */
[----:B------:R-:W-:Y:S01]  /*1bc30*/  LOP3.LUT R26, R26, 0x3fc, RZ, 0xc0, !PT ;  /* 0x000003fc1a1a7812 */ /* 0x000fe200078ec0ff */
[----:B------:R-:W-:Y:S04]  /*1bc40*/  LDS R30, [R30+UR8] ;  /* 0x000000081e1e7984 */ /* 0x000fe80008000800 */
[----:B------:R-:W-:Y:S04]  /*1bc50*/  LDS R31, [R22+UR5] ;  /* 0x00000005161f7984 */ /* 0x000fe80008000800 */
[----:B------:R-:W1:Y:S04]  /*1bc60*/  LDS R27, [R27+UR7] ;  /* 0x000000071b1b7984 */ /* 0x000e680008000800 */
[----:B------:R-:W1:Y:S04]  /*1bc70*/  LDS R33, [R26+UR9] ;  /* 0x000000091a217984 */ /* 0x000e680008000800 */
[----:B------:R-:W1:Y:S01]  /*1bc80*/  LDS R32, [R15+UR9] ;  /* 0x000000090f207984 */ /* 0x000e620008000800 */
[----:B0-----:R-:W-:-:S02]  /*1bc90*/  LOP3.LUT R28, R17, R29, R28, 0x96, !PT ;  /* 0x0000001d111c7212 */ /* 0x001fc400078e961c */
[----:B------:R-:W-:Y:S02]  /*1bca0*/  SHF.R.U32.HI R18, RZ, 0xe, R18 ;  /* 0x0000000eff127819 */ /* 0x000fe40000011612 */
[----:B-1----:R-:W-:-:S04]  /*1bcb0*/  LOP3.LUT R29, R25, R23, R24, 0x96, !PT ;  /* 0x00000017191d7212 */ /* 0x002fc800078e9618 */
[----:B------:R-:W-:Y:S02]  /*1bcc0*/  LOP3.LUT R23, R4, R29, R35, 0x96, !PT ;  /* 0x0000001d04177212 */ /* 0x000fe400078e9623 */
[----:B------:R-:W4:Y:S02]  /*1bcd0*/  LDG.E R4, desc[UR10][R2.64+0x94] ;  /* 0x0000940a02047981 */ /* 0x000f24000c1e1900 */
[----:B------:R-:W-:Y:S02]  /*1bce0*/  SHF.R.U32.HI R17, RZ, 0xe, R23 ;  /* 0x0000000eff117819 */ /* 0x000fe40000011617 */
[----:B------:R-:W-:Y:S02]  /*1bcf0*/  LOP3.LUT R30, R30, R27, R31, 0x96, !PT ;  /* 0x0000001b1e1e7212 */ /* 0x000fe400078e961f */
[----:B------:R-:W-:Y:S02]  /*1bd00*/  LOP3.LUT R24, R0, R28, R33, 0x96, !PT ;  /* 0x0000001c00187212 */ /* 0x000fe400078e9621 */
[----:B------:R-:W-:Y:S01]  /*1bd10*/  LOP3.LUT R28, R17, 0x3fc, RZ, 0xc0, !PT ;  /* 0x000003fc111c7812 */ /* 0x000fe200078ec0ff */
[----:B------:R-:W4:Y:S01]  /*1bd20*/  LDG.E R0, desc[UR10][R2.64+0x90] ;  /* 0x0000900a02007981 */ /* 0x000f22000c1e1900 */
[----:B------:R-:W-:-:S02]  /*1bd30*/  LOP3.LUT R22, R5, R30, R32, 0x96, !PT ;  /* 0x0000001e05167212 */ /* 0x000fc400078e9620 */
[----:B------:R-:W-:Y:S01]  /*1bd40*/  LOP3.LUT R5, R18, 0x3fc, RZ, 0xc0, !PT ;  /* 0x000003fc12057812 */ /* 0x000fe200078ec0ff */
[----:B------:R-:W4:Y:S04]  /*1bd50*/  LDG.E R17, desc[UR10][R2.64+0x9c] ;  /* 0x00009c0a02117981 */ /* 0x000f28000c1e1900 */
[----:B------:R-:W4:Y:S01]  /*1bd60*/  LDG.E R18, desc[UR10][R2.64+0x98] ;  /* 0x0000980a02127981 */ /* 0x000f22000c1e1900 */
[----:B------:R-:W-:Y:S02]  /*1bd70*/  SHF.R.U32.HI R19, RZ, 0x6, R19 ;  /* 0x00000006ff137819 */ /* 0x000fe40000011613 */
[----:B------:R-:W-:Y:S01]  /*1bd80*/  SHF.R.U32.HI R21, RZ, 0x16, R21 ;  /* 0x00000016ff157819 */ /* 0x000fe20000011615 */
[----:B------:R0:W-:Y:S01]  /*1bd90*/  LDS R16, [R5+UR7] ;  /* 0x0000000705107984 */ /* 0x0001e20008000800 */
[----:B------:R-:W-:-:S02]  /*1bda0*/  LOP3.LUT R19, R19, 0x3fc, RZ, 0xc0, !PT ;  /* 0x000003fc13137812 */ /* 0x000fc400078ec0ff */
[----:B------:R-:W-:Y:S01]  /*1bdb0*/  LOP3.LUT R21, R21, 0x3fc, RZ, 0xc0, !PT ;  /* 0x000003fc15157812 */ /* 0x000fe200078ec0ff */
[----:B------:R-:W-:Y:S04]  /*1bdc0*/  LDS R28, [R28+UR7] ;  /* 0x000000071c1c7984 */ /* 0x000fe80008000800 */
[----:B------:R-:W-:Y:S04]  /*1bdd0*/  LDS R19, [R19+UR8] ;  /* 0x0000000813137984 */ /* 0x000fe80008000800 */
[----:B------:R-:W1:Y:S01]  /*1bde0*/  LDS R21, [R21+UR5] ;  /* 0x0000000515157984 */ /* 0x000e620008000800 */
[----:B------:R-:W-:-:S03]  /*1bdf0*/  SHF.R.U32.HI R15, RZ, 0x16, R24 ;  /* 0x00000016ff0f7819 */ /* 0x000fc60000011618 */
[----:B0-----:R-:W4:Y:S01]  /*1be00*/  LDG.E R5, desc[UR10][R2.64+0xa0] ;  /* 0x0000a00a02057981 */ /* 0x001f22000c1e1900 */
[----:B------:R-:W-:-:S03]  /*1be10*/  LOP3.LUT R27, R15, 0x3fc, RZ, 0xc0, !PT ;  /* 0x000003fc0f1b7812 */ /* 0x000fc600078ec0ff */
[----:B------:R-:W4:Y:S01]  /*1be20*/  LDG.E R15, desc[UR10][R2.64+0xa8] ;  /* 0x0000a80a020f7981 */ /* 0x000f22000c1e1900 */
[----:B------:R-:W-:Y:S02]  /*1be30*/  SHF.L.U32 R20, R20, 0x2, RZ ;  /* 0x0000000214147819 */ /* 0x000fe400000006ff */
[----:B------:R-:W-:Y:S01]  /*1be40*/  SHF.R.U32.HI R25, RZ, 0x6, R22 ;  /* 0x00000006ff197819 */ /* 0x000fe20000011616 */
[----:B------:R-:W-:Y:S01]  /*1be50*/  LDS R27, [R27+UR5] ;  /* 0x000000051b1b7984 */ /* 0x000fe20008000800 */
[----:B------:R-:W-:Y:S02]  /*1be60*/  LOP3.LUT R20, R20, 0x3fc, RZ, 0xc0, !PT ;  /* 0x000003fc14147812 */ /* 0x000fe400078ec0ff */
[----:B------:R-:W-:-:S03]  /*1be70*/  LOP3.LUT R29, R25, 0x3fc, RZ, 0xc0, !PT ;  /* 0x000003fc191d7812 */ /* 0x000fc600078ec0ff */
[----:B------:R-:W2:Y:S04]  /*1be80*/  LDS R25, [R20+UR9] ;  /* 0x0000000914197984 */ /* 0x000ea80008000800 */
[----:B------:R-:W0:Y:S01]  /*1be90*/  LDS R29, [R29+UR8] ;  /* 0x000000081d1d7984 */ /* 0x000e220008000800 */
[----:B-1----:R-:W-:-:S03]  /*1bea0*/  LOP3.LUT R26, R19, R16, R21, 0x96, !PT ;  /* 0x00000010131a7212 */ /* 0x002fc600078e9615 */
[----:B------:R-:W4:Y:S04]  /*1beb0*/  LDG.E R16, desc[UR10][R2.64+0xa4] ;  /* 0x0000a40a02107981 */ /* 0x000f28000c1e1900 */
[----:B------:R1:W4:Y:S01]  /*1bec0*/  LDG.E R19, desc[UR10][R2.64+0xac] ;  /* 0x0000ac0a02137981 */ /* 0x000322000c1e1900 */
[--C-:B------:R-:W-:Y:S02]  /*1bed0*/  SHF.R.U32.HI R33, RZ, 0x6, R24.reuse ;  /* 0x00000006ff217819 */ /* 0x100fe40000011618 */
[----:B------:R-:W-:Y:S02]  /*1bee0*/  SHF.R.U32.HI R34, RZ, 0xe, R24 ;  /* 0x0000000eff227819 */ /* 0x000fe40000011618 */
[----:B------:R-:W-:Y:S02]  /*1bef0*/  SHF.R.U32.HI R32, RZ, 0x6, R23 ;  /* 0x00000006ff207819 */ /* 0x000fe40000011617 */
[----:B------:R-:W-:-:S02]  /*1bf00*/  SHF.R.U32.HI R31, RZ, 0xe, R22 ;  /* 0x0000000eff1f7819 */ /* 0x000fc40000011616 */
[----:B--2---:R-:W-:Y:S01]  /*1bf10*/  LOP3.LUT R6, R6, R26, R25, 0x96, !PT ;  /* 0x0000001a06067212 */ /* 0x004fe200078e9619 */
[----:B------:R-:W-:Y:S01]  /*1bf20*/  IMAD.SHL.U32 R26, R24, 0x4, RZ ;  /* 0x00000004181a7824 */ /* 0x000fe200078e00ff */
[----:B------:R-:W-:Y:S02]  /*1bf30*/  SHF.R.U32.HI R25, RZ, 0x16, R23 ;  /* 0x00000016ff197819 */ /* 0x000fe40000011617 */
[----:B0-----:R-:W-:Y:S02]  /*1bf40*/  LOP3.LUT R21, R29, R28, R27, 0x96, !PT ;  /* 0x0000001c1d157212 */ /* 0x001fe400078e961b */
[----:B------:R-:W-:Y:S02]  /*1bf50*/  SHF.L.U32 R24, R23, 0x2, RZ ;  /* 0x0000000217187819 */ /* 0x000fe400000006ff */
[----:B------:R-:W-:Y:S02]  /*1bf60*/  SHF.R.U32.HI R28, RZ, 0xe, R6 ;  /* 0x0000000eff1c7819 */ /* 0x000fe40000011606 */
[----:B------:R-:W-:-:S02]  /*1bf70*/  SHF.R.U32.HI R23, RZ, 0x16, R22 ;  /* 0x00000016ff177819 */ /* 0x000fc40000011616 */
[--C-:B------:R-:W-:Y:S01]  /*1bf80*/  SHF.R.U32.HI R20, RZ, 0x6, R6.reuse ;  /* 0x00000006ff147819 */ /* 0x100fe20000011606 */
[----:B-1----:R-:W-:Y:S01]  /*1bf90*/  IMAD.SHL.U32 R3, R22, 0x4, RZ ;  /* 0x0000000416037824 */ /* 0x002fe200078e00ff */
[----:B------:R-:W-:Y:S02]  /*1bfa0*/  SHF.R.U32.HI R30, RZ, 0x16, R6 ;  /* 0x00000016ff1e7819 */ /* 0x000fe40000011606 */
[----:B------:R-:W-:Y:S02]  /*1bfb0*/  SHF.L.U32 R29, R6, 0x2, RZ ;  /* 0x00000002061d7819 */ /* 0x000fe400000006ff */
        /* <DEDUP_REMOVED lines=18> */
[----:B------:R-:W1:Y:S04]  /*1c0e0*/  LDS R20, [R20+UR8] ;  /* 0x0000000814147984 */ /* 0x000e680008000800 */
[----:B------:R-:W-:Y:S04]  /*1c0f0*/  LDS R26, [R26+UR7] ;  /* 0x000000071a1a7984 */ /* 0x000fe80008000800 */
[----:B------:R-:W-:Y:S04]  /*1c100*/  LDS R31, [R24+UR8] ;  /* 0x00000008181f7984 */ /* 0x000fe80008000800 */
[----:B------:R-:W2:Y:S04]  /*1c110*/  LDS R30, [R30+UR5] ;  /* 0x000000051e1e7984 */ /* 0x000ea80008000800 */
[----:B------:R-:W3:Y:S04]  /*1c120*/  LDS R29, [R29+UR9] ;  /* 0x000000091d1d7984 */ /* 0x000ee80008000800 */
[----:B------:R-:W3:Y:S04]  /*1c130*/  LDS R2, [R2+UR9] ;  /* 0x0000000902027984 */ /* 0x000ee80008000800 */
[----:B------:R-:W4:Y:S04]  /*1c140*/  LDS R6, [R6+UR9] ;  /* 0x0000000906067984 */ /* 0x000f280008000800 */
[----:B------:R-:W4:Y:S01]  /*1c150*/  LDS R3, [R3+UR9] ;  /* 0x0000000903037984 */ /* 0x000f220008000800 */
[----:B0-----:R-:W-:-:S02]  /*1c160*/  LOP3.LUT R27, R27, R28, R32, 0x96, !PT ;  /* 0x0000001c1b1b7212 */ /* 0x001fc400078e9620 */
[----:B-1----:R-:W-:Y:S02]  /*1c170*/  LOP3.LUT R25, R20, R22, R25, 0x96, !PT ;  /* 0x0000001614197212 */ /* 0x002fe400078e9619 */
[----:B--2---:R-:W-:Y:S02]  /*1c180*/  LOP3.LUT R26, R31, R26, R30, 0x96, !PT ;  /* 0x0000001a1f1a7212 */ /* 0x004fe400078e961e */
[----:B---3--:R-:W-:Y:S02]  /*1c190*/  LOP3.LUT R8, R8, R21, R29, 0x96, !PT ;  /* 0x0000001508087212 */ /* 0x008fe400078e961d */
[----:B------:R-:W-:Y:S02]  /*1c1a0*/  LOP3.LUT R27, R9, R27, R2, 0x96, !PT ;  /* 0x0000001b091b7212 */ /* 0x000fe400078e9602 */
[----:B----4-:R-:W-:Y:S02]  /*1c1b0*/  LOP3.LUT R7, R7, R25, R6, 0x96, !PT ;  /* 0x0000001907077212 */ /* 0x010fe400078e9606 */
[----:B------:R-:W-:-:S02]  /*1c1c0*/  SHF.R.U32.HI R29, RZ, 0x16, R8 ;  /* 0x00000016ff1d7819 */ /* 0x000fc40000011608 */
[----:B------:R-:W-:Y:S02]  /*1c1d0*/  LOP3.LUT R23, R14, R26, R3, 0x96, !PT ;  /* 0x0000001a0e177212 */ /* 0x000fe400078e9603 */
[----:B------:R-:W-:Y:S01]  /*1c1e0*/  SHF.R.U32.HI R20, RZ, 0x6, R27 ;  /* 0x00000006ff147819 */ /* 0x000fe2000001161b */
[----:B------:R-:W-:Y:S01]  /*1c1f0*/  IMAD.SHL.U32 R6, R8, 0x4, RZ ;  /* 0x0000000408067824 */ /* 0x000fe200078e00ff */
[----:B------:R-:W-:Y:S01]  /*1c200*/  SHF.R.U32.HI R30, RZ, 0xe, R7 ;  /* 0x0000000eff1e7819 */ /* 0x000fe20000011607 */
[----:B------:R-:W-:Y:S01]  /*1c210*/  IMAD.SHL.U32 R24, R27, 0x4, RZ ;  /* 0x000000041b187824 */ /* 0x000fe200078e00ff */
[--C-:B------:R-:W-:Y:S02]  /*1c220*/  SHF.R.U32.HI R31, RZ, 0x6, R8.reuse ;  /* 0x00000006ff1f7819 */ /* 0x100fe40000011608 */
[----:B------:R-:W-:Y:S02]  /*1c230*/  SHF.R.U32.HI R32, RZ, 0xe, R8 ;  /* 0x0000000eff207819 */ /* 0x000fe40000011608 */
[----:B------:R-:W-:-:S02]  /*1c240*/  SHF.R.U32.HI R21, RZ, 0xe, R27 ;  /* 0x0000000eff157819 */ /* 0x000fc4000001161b */
[----:B------:R-:W-:Y:S02]  /*1c250*/  SHF.R.U32.HI R22, RZ, 0x16, R27 ;  /* 0x00000016ff167819 */ /* 0x000fe4000001161b */
[----:B------:R-:W-:Y:S02]  /*1c260*/  SHF.R.U32.HI R8, RZ, 0x16, R7 ;  /* 0x00000016ff087819 */ /* 0x000fe40000011607 */
[--C-:B------:R-:W-:Y:S02]  /*1c270*/  SHF.R.U32.HI R25, RZ, 0x6, R23.reuse ;  /* 0x00000006ff197819 */ /* 0x100fe40000011617 */
[--C-:B------:R-:W-:Y:S02]  /*1c280*/  SHF.R.U32.HI R26, RZ, 0xe, R23.reuse ;  /* 0x0000000eff1a7819 */ /* 0x100fe40000011617 */
[----:B------:R-:W-:Y:S02]  /*1c290*/  SHF.L.U32 R28, R23, 0x2, RZ ;  /* 0x00000002171c7819 */ /* 0x000fe400000006ff */
[----:B------:R-:W-:-:S02]  /*1c2a0*/  SHF.R.U32.HI R27, RZ, 0x16, R23 ;  /* 0x00000016ff1b7819 */ /* 0x000fc40000011617 */
[----:B------:R-:W-:Y:S02]  /*1c2b0*/  SHF.L.U32 R9, R7, 0x2, RZ ;  /* 0x0000000207097819 */ /* 0x000fe400000006ff */
        /* <DEDUP_REMOVED lines=25> */
[----:B------:R-:W2:Y:S04]  /*1c450*/  LDS R26, [R26+UR7] ;  /* 0x000000071a1a7984 */ /* 0x000ea80008000800 */
[----:B------:R-:W3:Y:S04]  /*1c460*/  LDS R33, [R28+UR9] ;  /* 0x000000091c217984 */ /* 0x000ee80008000800 */
[----:B------:R-:W-:Y:S04]  /*1c470*/  LDS R6, [R6+UR7] ;  /* 0x0000000706067984 */ /* 0x000fe80008000800 */
[----:B------:R4:W-:Y:S04]  /*1c480*/  LDS R29, [R14+UR8] ;  /* 0x000000080e1d7984 */ /* 0x0009e80008000800 */
[----:B------:R-:W4:Y:S04]  /*1c490*/  LDS R27, [R27+UR5] ;  /* 0x000000051b1b7984 */ /* 0x000f280008000800 */
[----:B------:R-:W4:Y:S04]  /*1c4a0*/  LDS R3, [R3+UR9] ;  /* 0x0000000903037984 */ /* 0x000f280008000800 */
[----:B------:R-:W4:Y:S04]  /*1c4b0*/  LDS R32, [R9+UR9] ;  /* 0x0000000909207984 */ /* 0x000f280008000800 */
[----:B------:R-:W4:Y:S01]  /*1c4c0*/  LDS R24, [R24+UR9] ;  /* 0x0000000918187984 */ /* 0x000f220008000800 */
[----:B0-----:R-:W-:-:S02]  /*1c4d0*/  LOP3.LUT R23, R20, R30, R23, 0x96, !PT ;  /* 0x0000001e14177212 */ /* 0x001fc400078e9617 */
[----:B-1----:R-:W-:Y:S02]  /*1c4e0*/  LOP3.LUT R8, R25, R21, R8, 0x96, !PT ;  /* 0x0000001519087212 */ /* 0x002fe400078e9608 */
[----:B--2---:R-:W-:Y:S02]  /*1c4f0*/  LOP3.LUT R2, R2, R26, R31, 0x96, !PT ;  /* 0x0000001a02027212 */ /* 0x004fe400078e961f */
[----:B---3--:R-:W-:-:S04]  /*1c500*/  LOP3.LUT R12, R12, R23, R33, 0x96, !PT ;  /* 0x000000170c0c7212 */ /* 0x008fc800078e9621 */
[----:B----4-:R-:W-:Y:S02]  /*1c510*/  SHF.R.U32.HI R14, RZ, 0x16, R12 ;  /* 0x00000016ff0e7819 */ /* 0x010fe4000001160c */
[----:B------:R-:W-:Y:S02]  /*1c520*/  LOP3.LUT R6, R29, R6, R27, 0x96, !PT ;  /* 0x000000061d067212 */ /* 0x000fe400078e961b */
[----:B------:R-:W-:Y:S01]  /*1c530*/  LOP3.LUT R8, R10, R8, R3, 0x96, !PT ;  /* 0x000000080a087212 */ /* 0x000fe200078e9603 */
[----:B------:R-:W-:Y:S01]  /*1c540*/  IMAD.SHL.U32 R3, R12, 0x4, RZ ;  /* 0x000000040c037824 */ /* 0x000fe200078e00ff */
[----:B------:R-:W-:Y:S02]  /*1c550*/  LOP3.LUT R2, R13, R2, R32, 0x96, !PT ;  /* 0x000000020d027212 */ /* 0x000fe400078e9620 */
[----:B------:R-:W-:Y:S02]  /*1c560*/  SHF.L.U32 R7, R8, 0x2, RZ ;  /* 0x0000000208077819 */ /* 0x000fe400000006ff */
[----:B------:R-:W-:Y:S01]  /*1c570*/  LOP3.LUT R6, R11, R6, R24, 0x96, !PT ;  /* 0x000000060b067212 */ /* 0x000fe200078e9618 */
[----:B------:R-:W-:Y:S01]  /*1c580*/  IMAD.SHL.U32 R9, R2, 0x4, RZ ;  /* 0x0000000402097824 */ /* 0x000fe200078e00ff */
[----:B------:R-:W-:-:S02]  /*1c590*/  SHF.R.U32.HI R20, RZ, 0x6, R12 ;  /* 0x00000006ff147819 */ /* 0x000fc4000001160c */
[----:B------:R-:W-:Y:S02]  /*1c5a0*/  SHF.R.U32.HI R21, RZ, 0xe, R12 ;  /* 0x0000000eff157819 */ /* 0x000fe4000001160c */
[--C-:B------:R-:W-:Y:S02]  /*1c5b0*/  SHF.R.U32.HI R22, RZ, 0xe, R8.reuse ;  /* 0x0000000eff167819 */ /* 0x100fe40000011608 */
[--C-:B------:R-:W-:Y:S02]  /*1c5c0*/  SHF.R.U32.HI R23, RZ, 0x16, R8.reuse ;  /* 0x00000016ff177819 */ /* 0x100fe40000011608 */
[----:B------:R-:W-:Y:S02]  /*1c5d0*/  SHF.R.U32.HI R26, RZ, 0x6, R8 ;  /* 0x00000006ff1a7819 */ /* 0x000fe40000011608 */
[--C-:B------:R-:W-:Y:S02]  /*1c5e0*/  SHF.R.U32.HI R25, RZ, 0xe, R2.reuse ;  /* 0x0000000eff197819 */ /* 0x100fe40000011602 */
[----:B------:R-:W-:-:S02]  /*1c5f0*/  SHF.R.U32.HI R8, RZ, 0x6, R2 ;  /* 0x00000006ff087819 */ /* 0x000fc40000011602 */
[----:B------:R-:W-:Y:S02]  /*1c600*/  SHF.R.U32.HI R10, RZ, 0x16, R2 ;  /* 0x00000016ff0a7819 */ /* 0x000fe40000011602 */
[--C-:B------:R-:W-:Y:S02]  /*1c610*/  SHF.R.U32.HI R13, RZ, 0xe, R6.reuse ;  /* 0x0000000eff0d7819 */ /* 0x100fe40000011606 */
[--C-:B------:R-:W-:Y:S02]  /*1c620*/  SHF.R.U32.HI R12, RZ, 0x16, R6.reuse ;  /* 0x00000016ff0c7819 */ /* 0x100fe40000011606 */
[----:B------:R-:W-:Y:S02]  /*1c630*/  SHF.R.U32.HI R24, RZ, 0x6, R6 ;  /* 0x00000006ff187819 */ /* 0x000fe40000011606 */
[----:B------:R-:W-:Y:S02]  /*1c640*/  LOP3.LUT R2, R3, 0x3fc, RZ, 0xc0, !PT ;  /* 0x000003fc03027812 */ /* 0x000fe400078ec0ff */
[----:B------:R-:W-:-:S02]  /*1c650*/  SHF.L.U32 R11, R6, 0x2, RZ ;  /* 0x00000002060b7819 */ /* 0x000fc400000006ff */
[----:B------:R-:W-:Y:S01]  /*1c660*/  LOP3.LUT R3, R7, 0x3fc, RZ, 0xc0, !PT ;  /* 0x000003fc07037812 */ /* 0x000fe200078ec0ff */
[----:B------:R-:W-:Y:S01]  /*1c670*/  LDS R29, [R2+UR9] ;  /* 0x00000009021d7984 */ /* 0x000fe20008000800 */
        /* <DEDUP_REMOVED lines=19> */
[----:B------:R-:W-:-:S03]  /*1c7b0*/  LOP3.LUT R13, R11, 0x3fc, RZ, 0xc0, !PT ;  /* 0x000003fc0b0d7812 */ /* 0x000fc600078ec0ff */
[----:B------:R-:W0:Y:S04]  /*1c7c0*/  LDS R11, [R20+UR8] ;  /* 0x00000008140b7984 */ /* 0x000e280008000800 */
[----:B------:R-:W1:Y:S04]  /*1c7d0*/  LDS R26, [R26+UR5] ;  /* 0x000000051a1a7984 */ /* 0x000e680008000800 */
[----:B------:R-:W-:Y:S04]  /*1c7e0*/  LDS R23, [R23+UR5] ;  /* 0x0000000517177984 */ /* 0x000fe80008000800 */
[----:B------:R-:W2:Y:S04]  /*1c7f0*/  LDS R24, [R24+UR8] ;  /* 0x0000000818187984 */ /* 0x000ea80008000800 */
[----:B------:R-:W-:Y:S04]  /*1c800*/  LDS R14, [R14+UR5] ;  /* 0x000000050e0e7984 */ /* 0x000fe80008000800 */
[----:B------:R-:W-:Y:S04]  /*1c810*/  LDS R27, [R22+UR7] ;  /* 0x00000007161b7984 */ /* 0x000fe80008000800 */
[----:B------:R-:W3:Y:S04]  /*1c820*/  LDS R8, [R8+UR8] ;  /* 0x0000000808087984 */ /* 0x000ee80008000800 */
[----:B------:R-:W4:Y:S04]  /*1c830*/  LDS R20, [R9+UR9] ;  /* 0x0000000909147984 */ /* 0x000f280008000800 */
[----:B------:R-:W4:Y:S01]  /*1c840*/  LDS R13, [R13+UR9] ;  /* 0x000000090d0d7984 */ /* 0x000f220008000800 */
[----:B------:R-:W-:Y:S01]  /*1c850*/  ULEA UR4, UR6, UR4, 0x18 ;  /* 0x0000000406047291 */ /* 0x000fe2000f8ec0ff */
[----:B0-----:R-:W-:-:S02]  /*1c860*/  LOP3.LUT R11, R11, R25, R10, 0x96, !PT ;  /* 0x000000190b0b7212 */ /* 0x001fc400078e960a */
[----:B-1----:R-:W-:Y:S02]  /*1c870*/  LOP3.LUT R12, R12, R21, R26, 0x96, !PT ;  /* 0x000000150c0c7212 */ /* 0x002fe400078e961a */
[----:B------:R-:W-:Y:S02]  /*1c880*/  LOP3.LUT R11, R18, R11, R3, 0x96, !PT ;  /* 0x0000000b120b7212 */ /* 0x000fe400078e9603 */
[----:B--2---:R-:W-:-:S04]  /*1c890*/  LOP3.LUT R23, R24, R6, R23, 0x96, !PT ;  /* 0x0000000618177212 */ /* 0x004fc800078e9617 */
[----:B------:R-:W-:Y:S02]  /*1c8a0*/  LOP3.LUT R4, R4, R23, R29, 0x96, !PT ;  /* 0x0000001704047212 */ /* 0x000fe400078e961d */
[----:B---3--:R-:W-:Y:S02]  /*1c8b0*/  LOP3.LUT R14, R8, R27, R14, 0x96, !PT ;  /* 0x0000001b080e7212 */ /* 0x008fe400078e960e */
[----:B----4-:R-:W-:Y:S02]  /*1c8c0*/  LOP3.LUT R17, R17, R12, R20, 0x96, !PT ;  /* 0x0000000c11117212 */ /* 0x010fe400078e9614 */
[----:B------:R-:W-:Y:S02]  /*1c8d0*/  SHF.R.U32.HI R12, RZ, 0x10, R11 ;  /* 0x00000010ff0c7819 */ /* 0x000fe4000001160b */
[----:B------:R-:W-:Y:S02]  /*1c8e0*/  LOP3.LUT R0, R0, R14, R13, 0x96, !PT ;  /* 0x0000000e00007212 */ /* 0x000fe400078e960d */
[----:B------:R-:W-:-:S02]  /*1c8f0*/  SHF.R.U32.HI R23, RZ, 0x10, R17 ;  /* 0x00000010ff177819 */ /* 0x000fc40000011611 */
[----:B------:R-:W-:Y:S02]  /*1c900*/  SHF.R.U32.HI R9, RZ, 0x10, R4 ;  /* 0x00000010ff097819 */ /* 0x000fe40000011604 */
[--C-:B------:R-:W-:Y:S02]  /*1c910*/  SHF.R.U32.HI R7, RZ, 0x10, R0.reuse ;  /* 0x00000010ff077819 */ /* 0x100fe40000011600 */
[----:B------:R-:W-:Y:S02]  /*1c920*/  SHF.R.U32.HI R6, RZ, 0x8, R0 ;  /* 0x00000008ff067819 */ /* 0x000fe40000011600 */
[C---:B------:R-:W-:Y:S02]  /*1c930*/  LOP3.LUT R2, R0.reuse, 0xff, RZ, 0xc0, !PT ;  /* 0x000000ff00027812 */ /* 0x040fe400078ec0ff */
[----:B------:R-:W-:Y:S02]  /*1c940*/  LEA.HI R13, R0, UR4, RZ, 0x8 ;  /* 0x00000004000d7c11 */ /* 0x000fe4000f8f40ff */
[----:B------:R-:W-:-:S02]  /*1c950*/  SHF.R.U32.HI R8, RZ, 0x8, R4 ;  /* 0x00000008ff087819 */ /* 0x000fc40000011604 */
[C---:B------:R-:W-:Y:S01]  /*1c960*/  LOP3.LUT R0, R4.reuse, 0xff, RZ, 0xc0, !PT ;  /* 0x000000ff04007812 */ /* 0x040fe200078ec0ff */
[----:B------:R-:W-:Y:S01]  /*1c970*/  LDS.U8 R2, [R2+UR4] ;  /* 0x0000000402027984 */ /* 0x000fe20008000000 */
[----:B------:R-:W-:Y:S02]  /*1c980*/  LEA.HI R18, R4, UR4, RZ, 0x8 ;  /* 0x0000000404127c11 */ /* 0x000fe4000f8f40ff */
[----:B------:R-:W-:Y:S02]  /*1c990*/  SHF.R.U32.HI R21, RZ, 0x8, R17 ;  /* 0x00000008ff157819 */ /* 0x000fe40000011611 */
[C---:B------:R-:W-:Y:S01]  /*1c9a0*/  LOP3.LUT R3, R17.reuse, 0xff, RZ, 0xc0, !PT ;  /* 0x000000ff11037812 */ /* 0x040fe200078ec0ff */
[----:B------:R-:W-:Y:S01]  /*1c9b0*/  LDS.U8 R0, [R0+UR4] ;  /* 0x0000000400007984 */ /* 0x000fe20008000000 */
[----:B------:R-:W-:Y:S02]  /*1c9c0*/  LEA.HI R4, R17, UR4, RZ, 0x8 ;  /* 0x0000000411047c11 */ /* 0x000fe4000f8f40ff */
[----:B------:R-:W-:-:S02]  /*1c9d0*/  LOP3.LUT R12, R12, 0xff, RZ, 0xc0, !PT ;  /* 0x000000ff0c0c7812 */ /* 0x000fc400078ec0ff */
[----:B------:R-:W-:Y:S01]  /*1c9e0*/  LOP3.LUT R24, R23, 0xff, RZ, 0xc0, !PT ;  /* 0x000000ff17187812 */ /* 0x000fe200078ec0ff */
[----:B------:R-:W-:Y:S01]  /*1c9f0*/  LDS.U8 R3, [R3+UR4] ;  /* 0x0000000403037984 */ /* 0x000fe20008000000 */
[----:B------:R-:W-:Y:S02]  /*1ca00*/  SHF.R.U32.HI R10, RZ, 0x8, R11 ;  /* 0x00000008ff0a7819 */ /* 0x000fe4000001160b */
[----:B------:R-:W-:Y:S01]  /*1ca10*/  LEA.HI R22, R11, UR4, RZ, 0x8 ;  /* 0x000000040b167c11 */ /* 0x000fe2000f8f40ff */
[----:B------:R-:W-:Y:S01]  /*1ca20*/  LDS.U8 R4, [R4] ;  /* 0x0000000004047984 */ /* 0x000fe20000000000 */
[----:B------:R-:W-:Y:S02]  /*1ca30*/  LOP3.LUT R17, R9, 0xff, RZ, 0xc0, !PT ;  /* 0x000000ff09117812 */ /* 0x000fe400078ec0ff */
[----:B------:R-:W-:Y:S01]  /*1ca40*/  LOP3.LUT R14, R8, 0xff, RZ, 0xc0, !PT ;  /* 0x000000ff080e7812 */ /* 0x000fe200078ec0ff */
[----:B------:R-:W-:Y:S01]  /*1ca50*/  LDS.U8 R25, [R22] ;  /* 0x0000000016197984 */ /* 0x000fe20000000000 */
[----:B------:R-:W-:-:S02]  /*1ca60*/  LOP3.LUT R20, R11, 0xff, RZ, 0xc0, !PT ;  /* 0x000000ff0b147812 */ /* 0x000fc400078ec0ff */
[----:B------:R-:W-:Y:S01]  /*1ca70*/  LOP3.LUT R23, R21, 0xff, RZ, 0xc0, !PT ;  /* 0x000000ff15177812 */ /* 0x000fe200078ec0ff */
[----:B------:R-:W-:Y:S01]  /*1ca80*/  LDS.U8 R8, [R18] ;  /* 0x0000000012087984 */ /* 0x000fe20000000000 */
[----:B------:R-:W-:Y:S02]  /*1ca90*/  LOP3.LUT R11, R6, 0xff, RZ, 0xc0, !PT ;  /* 0x000000ff060b7812 */ /* 0x000fe400078ec0ff */
[----:B------:R-:W-:Y:S01]  /*1caa0*/  LOP3.LUT R10, R10, 0xff, RZ, 0xc0, !PT ;  /* 0x000000ff0a0a7812 */ /* 0x000fe200078ec0ff */
[----:B------:R-:W0:Y:S01]  /*1cab0*/  LDS.U8 R21, [R12+UR4] ;  /* 0x000000040c157984 */ /* 0x000e220008000000 */
[----:B------:R-:W-:-:S03]  /*1cac0*/  LOP3.LUT R7, R7, 0xff, RZ, 0xc0, !PT ;  /* 0x000000ff07077812 */ /* 0x000fc600078ec0ff */
[----:B------:R-:W1:Y:S04]  /*1cad0*/  LDS.U8 R24, [R24+UR4] ;  /* 0x0000000418187984 */ /* 0x000e680008000000 */
[----:B------:R-:W-:Y:S04]  /*1cae0*/  LDS.U8 R6, [R13] ;  /* 0x000000000d067984 */ /* 0x000fe80000000000 */
[----:B------:R-:W2:Y:S04]  /*1caf0*/  LDS.U8 R17, [R17+UR4] ;  /* 0x0000000411117984 */ /* 0x000ea80008000000 */
[----:B------:R-:W-:Y:S04]  /*1cb00*/  LDS.U8 R9, [R20+UR4] ;  /* 0x0000000414097984 */ /* 0x000fe80008000000 */
[----:B------:R-:W3:Y:S04]  /*1cb10*/  LDS.U8 R14, [R14+UR4] ;  /* 0x000000040e0e7984 */ /* 0x000ee80008000000 */
[----:B------:R-:W4:Y:S04]  /*1cb20*/  LDS.U8 R23, [R23+UR4] ;  /* 0x0000000417177984 */ /* 0x000f280008000000 */
[----:B------:R-:W4:Y:S04]  /*1cb30*/  LDS.U8 R11, [R11+UR4] ;  /* 0x000000040b0b7984 */ /* 0x000f280008000000 */
[----:B------:R-:W4:Y:S04]  /*1cb40*/  LDS.U8 R10, [R10+UR4] ;  /* 0x000000040a0a7984 */ /* 0x000f280008000000 */
[----:B------:R-:W4:Y:S01]  /*1cb50*/  LDS.U8 R7, [R7+UR4] ;  /* 0x0000000407077984 */ /* 0x000f220008000000 */
[----:B0-----:R-:W-:Y:S01]  /*1cb60*/  IMAD R8, R8, 0x100, R21 ;  /* 0x0000010008087824 */ /* 0x001fe200078e0215 */
[----:B-1----:R-:W-:Y:S01]  /*1cb70*/  LEA R24, R25, R24, 0x8 ;  /* 0x0000001819187211 */ /* 0x002fe200078e40ff */
[----:B--2---:R-:W-:Y:S01]  /*1cb80*/  IMAD R17, R6, 0x100, R17 ;  /* 0x0000010006117824 */ /* 0x004fe200078e0211 */
[----:B---3--:R-:W-:Y:S01]  /*1cb90*/  LEA R14, R14, R9, 0x8 ;  /* 0x000000090e0e7211 */ /* 0x008fe200078e40ff */
[----:B----4-:R-:W-:Y:S01]  /*1cba0*/  IMAD R9, R8, 0x100, R23 ;  /* 0x0000010008097824 */ /* 0x010fe200078e0217 */
[----:B------:R-:W-:-:S03]  /*1cbb0*/  LEA R11, R24, R11, 0x8 ;  /* 0x0000000b180b7211 */ /* 0x000fc600078e40ff */
[----:B------:R-:W-:Y:S02]  /*1cbc0*/  IMAD.U32 R9, R9, 0x100, R2 ;  /* 0x0000010009097824 */ /* 0x000fe400078e0002 */
[----:B------:R-:W-:Y:S01]  /*1cbd0*/  IMAD R10, R17, 0x100, R10 ;  /* 0x00000100110a7824 */ /* 0x000fe200078e020a */
[----:B------:R-:W-:Y:S02]  /*1cbe0*/  LEA R2, R11, R0, 0x8 ;  /* 0x000000000b027211 */ /* 0x000fe400078e40ff */
[----:B------:R-:W-:Y:S01]  /*1cbf0*/  LEA R7, R7, R14, 0x10 ;  /* 0x0000000e07077211 */ /* 0x000fe200078e80ff */
[----:B------:R-:W-:-:S03]  /*1cc00*/  IMAD.U32 R0, R10, 0x100, R3 ;  /* 0x000001000a007824 */ /* 0x000fc600078e0003 */
[----:B------:R-:W-:Y:S02]  /*1cc10*/  LEA R4, R4, R7, 0x18 ;  /* 0x0000000704047211 */ /* 0x000fe400078ec0ff */
[----:B------:R-:W-:Y:S02]  /*1cc20*/  LOP3.LUT R9, R16, R9, RZ, 0x3c, !PT ;  /* 0x0000000910097212 */ /* 0x000fe400078e3cff */
        /* <DEDUP_REMOVED lines=8> */
.L_x_78:
        /* <DEDUP_REMOVED lines=13> */
.L_x_109:


//--------------------- .text._Z24OCB128EncryptRandomAccesP8aesBlockS0_S0_yyyPj --------------------------
	.section	.text._Z24OCB128EncryptRandomAccesP8aesBlockS0_S0_yyyPj,"ax",@progbits
	.align	128
        .global         _Z24OCB128EncryptRandomAccesP8aesBlockS0_S0_yyyPj
        .type           _Z24OCB128EncryptRandomAccesP8aesBlockS0_S0_yyyPj,@function
        .size           _Z24OCB128EncryptRandomAccesP8aesBlockS0_S0_yyyPj,(.L_x_110 - _Z24OCB128EncryptRandomAccesP8aesBlockS0_S0_yyyPj)
        .other          _Z24OCB128EncryptRandomAccesP8aesBlockS0_S0_yyyPj,@"STO_CUDA_ENTRY STV_DEFAULT"
_Z24OCB128EncryptRandomAccesP8aesBlockS0_S0_yyyPj:
.text._Z24OCB128EncryptRandomAccesP8aesBlockS0_S0_yyyPj:
        /* <DEDUP_REMOVED lines=15> */
[----:B------:R-:W-:Y:S01]  /*00f0*/  UIADD3 UR4, UP0, UPT, UR38, -0x10, URZ ;  /* 0xfffffff026047890 */ /* 0x000fe2000ff1e0ff */
[----:B------:R-:W-:Y:S01]  /*0100*/  BAR.SYNC.DEFER_BLOCKING 0x0 ;  /* 0x0000000000007b1d */ /* 0x000fe20000010000 */
[C---:B------:R-:W-:Y:S01]  /*0110*/  IADD3 R25, PT, PT, R1.reuse, 0x200, RZ ;  /* 0x0000020001197810 */ /* 0x040fe20007ffe0ff */
[C---:B------:R-:W-:Y:S01]  /*0120*/  VIADD R42, R1.reuse, 0xa00 ;  /* 0x00000a00012a7836 */ /* 0x040fe20000000000 */
[----:B------:R-:W-:Y:S01]  /*0130*/  UIADD3.X UR5, UPT, UPT, UR39, -0x1, URZ, UP0, !UPT ;  /* 0xffffffff27057890 */ /* 0x000fe200087fe4ff */
[C---:B------:R-:W-:Y:S02]  /*0140*/  VIADD R24, R1.reuse, 0x100 ;  /* 0x0000010001187836 */ /* 0x040fe40000000000 */
[----:B------:R-:W1:Y:S01]  /*0150*/  LDCU.64 UR36, c[0x0][0x358] ;  /* 0x00006b00ff2477ac */ /* 0x000e620008000a00 */
[C---:B------:R-:W-:Y:S02]  /*0160*/  VIADD R41, R1.reuse, 0x1200 ;  /* 0x0000120001297836 */ /* 0x040fe40000000000 */
[----:B------:R-:W-:Y:S01]  /*0170*/  VIADD R40, R1, 0x1a00 ;  /* 0x00001a0001287836 */ /* 0x000fe20000000000 */
[----:B------:R-:W-:-:S02]  /*0180*/  USHF.R.U64 UR4, UR4, 0x4, UR5 ;  /* 0x0000000404047899 */ /* 0x000fc40008001205 */
[----:B------:R-:W-:Y:S01]  /*0190*/  USHF.R.U32.HI UR5, URZ, 0x4, UR5 ;  /* 0x00000004ff057899 */ /* 0x000fe20008011605 */
[----:B0-----:R-:W-:Y:S01]  /*01a0*/  DMUL R46, R2, 0.015625 ;  /* 0x3f900000022e7828 */ /* 0x001fe20000000000 */
[----:B------:R-:W-:Y:S02]  /*01b0*/  MOV R2, R1 ;  /* 0x0000000100027202 */ /* 0x000fe40000000f00 */
[----:B------:R-:W-:-:S04]  /*01c0*/  ISETP.NE.U32.AND P0, PT, R27, UR4, PT ;  /* 0x000000041b007c0c */ /* 0x000fc8000bf05070 */
[----:B------:R-:W-:-:S03]  /*01d0*/  ISETP.NE.AND.EX P0, PT, R26, UR5, PT, P0 ;  /* 0x000000051a007c0c */ /* 0x000fc6000bf05300 */
[----:B------:R-:W0:Y:S10]  /*01e0*/  F2I.U64.F64.FLOOR R46, R46 ;  /* 0x0000002e002e7311 */ /* 0x000e340000305800 */
[----:B-1----:R-:W-:Y:S05]  /*01f0*/  @P0 BRA `(.L_x_79) ;  /* 0x000000e400580947 */ /* 0x002fea0003800000 */
        /* <DEDUP_REMOVED lines=8> */
[----:B------:R1:W-:Y:S01]  /*0280*/  STL.128 [R24], R16 ;  /* 0x0000001018007387 */ /* 0x0003e20000100c00 */
[----:B------:R-:W-:Y:S01]  /*0290*/  IMAD.MOV.U32 R7, RZ, RZ, -0x7bd01cd7 ;  /* 0x842fe329ff077424 */ /* 0x000fe200078e00ff */
[----:B------:R-:W-:Y:S01]  /*02a0*/  MOV R8, 0xed00d153 ;  /* 0xed00d15300087802 */ /* 0x000fe20000000f00 */
[----:B------:R-:W-:Y:S01]  /*02b0*/  IMAD.MOV.U32 R20, RZ, RZ, 0x7dc982ca ;  /* 0x7dc982caff147424 */ /* 0x000fe200078e00ff */
        /* <DEDUP_REMOVED lines=16> */
[----:B------:R-:W-:Y:S01]  /*03c0*/  MOV R31, 0x1531d871 ;  /* 0x1531d871001f7802 */ /* 0x000fe20000000f00 */
[----:B------:R-:W-:Y:S01]  /*03d0*/  IMAD.MOV.U32 R18, RZ, RZ, 0x21dab6bc ;  /* 0x21dab6bcff127424 */ /* 0x000fe200078e00ff */
[----:B--2---:R-:W-:Y:S01]  /*03e0*/  MOV R6, 0x14b8ee46 ;  /* 0x14b8ee4600067802 */ /* 0x004fe20000000f00 */
[----:B------:R-:W-:Y:S01]  /*03f0*/  IMAD.MOV.U32 R19, RZ, RZ, -0x2d0c00f0 ;  /* 0xd2f3ff10ff137424 */ /* 0x000fe200078e00ff */
        /* <DEDUP_REMOVED lines=14> */
[----:B------:R-:W0:Y:S01]  /*04e0*/  LDCU.64 UR4, c[0x0][0x388] ;  /* 0x00007100ff0477ac */ /* 0x000e220008000a00 */
[----:B------:R-:W-:Y:S01]  /*04f0*/  IMAD.MOV.U32 R11, RZ, RZ, 0x79e49591 ;  /* 0x79e49591ff0b7424 */ /* 0x000fe200078e00ff */
[----:B--2---:R-:W-:Y:S01]  /*0500*/  MOV R12, 0x6d37c8e7 ;  /* 0x6d37c8e7000c7802 */ /* 0x004fe20000000f00 */
[----:B------:R-:W-:Y:S01]  /*0510*/  IMAD.MOV.U32 R13, RZ, RZ, -0x56b12a73 ;  /* 0xa94ed58dff0d7424 */ /* 0x000fe200078e00ff */
[----:B------:R-:W-:Y:S01]  /*0520*/  MOV R15, 0x8ae7a65 ;  /* 0x08ae7a65000f7802 */ /* 0x000fe20000000f00 */
[----:B------:R-:W-:Y:S01]  /*0530*/  IMAD.MOV.U32 R14, RZ, RZ, -0x150ba994 ;  /* 0xeaf4566cff0e7424 */ /* 0x000fe200078e00ff */
[----:B------:R2:W-:Y:S01]  /*0540*/  STL.128 [R24+0x80], R20 ;  /* 0x0000801418007387 */ /* 0x0005e20000100c00 */
        /* <DEDUP_REMOVED lines=13> */
[C---:B0-----:R-:W-:Y:S01]  /*0620*/  LEA R44, P0, R46.reuse, UR4, 0x4 ;  /* 0x000000042e2c7c11 */ /* 0x041fe2000f8020ff */
[----:B------:R-:W-:Y:S01]  /*0630*/  IMAD.MOV.U32 R38, RZ, RZ, -0x1678e165 ;  /* 0xe9871e9bff267424 */ /* 0x000fe200078e00ff */
[----:B--2---:R-:W-:Y:S01]  /*0640*/  MOV R21, 0xef60348 ;  /* 0x0ef6034800157802 */ /* 0x004fe20000000f00 */
[----:B------:R-:W-:Y:S01]  /*0650*/  IMAD.MOV.U32 R20, RZ, RZ, 0x66b53e70 ;  /* 0x66b53e70ff147424 */ /* 0x000fe200078e00ff */
[----:B------:R0:W-:Y:S01]  /*0660*/  STL.128 [R24+0xc0], R16 ;  /* 0x0000c01018007387 */ /* 0x0001e20000100c00 */
[----:B------:R-:W-:Y:S01]  /*0670*/  IMAD.MOV.U32 R22, RZ, RZ, -0x46a8ca9f ;  /* 0xb9573561ff167424 */ /* 0x000fe200078e00ff */
[----:B------:R-:W-:Y:S01]  /*0680*/  LEA.HI.X R45, R46, UR5, R47, 0x4, P0 ;  /* 0x000000052e2d7c11 */ /* 0x000fe200080f242f */
        /* <DEDUP_REMOVED lines=8> */
[----:B------:R-:W-:Y:S01]  /*0710*/  IMAD.MOV.U32 R32, RZ, RZ, -0x3cdc38fc ;  /* 0xc323c704ff207424 */ /* 0x000fe200078e00ff */
[----:B------:R-:W-:Y:S01]  /*0720*/  MOV R15, 0x562b2b7d ;  /* 0x562b2b7d000f7802 */ /* 0x000fe20000000f00 */
[----:B------:R-:W-:Y:S01]  /*0730*/  IMAD.MOV.U32 R33, RZ, RZ, -0x65fa69e8 ;  /* 0x9a059618ff217424 */ /* 0x000fe200078e00ff */
[----:B------:R1:W-:Y:S01]  /*0740*/  STL.128 [R24+0xe0], R36 ;  /* 0x0000e02418007387 */ /* 0x0003e20000100c00 */
[----:B------:R-:W-:Y:S01]  /*0750*/  IMAD.MOV.U32 R8, RZ, RZ, -0xd0df3 ;  /* 0xfff2f20dff087424 */ /* 0x000fe200078e00ff */
[----:B0-----:R-:W-:Y:S01]  /*0760*/  MOV R18, 0x4dababe6 ;  /* 0x4dababe600127802 */ /* 0x001fe20000000f00 */
[----:B------:R-:W-:Y:S01]  /*0770*/  IMAD.MOV.U32 R10, RZ, RZ, -0x2190904f ;  /* 0xde6f6fb1ff0a7424 */ /* 0x000fe200078e00ff */
[----:B------:R-:W-:Y:S01]  /*0780*/  STL.128 [R24+0x20], R28 ;  /* 0x0000201c18007387 */ /* 0x000fe20000100c00 */
[----:B------:R-:W-:Y:S01]  /*0790*/  IMAD.MOV.U32 R11, RZ, RZ, -0x6e3a3aac ;  /* 0x91c5c554ff0b7424 */ /* 0x000fe200078e00ff */
[----:B--2---:R-:W-:Y:S01]  /*07a0*/  MOV R6, 0xee777799 ;  /* 0xee77779900067802 */ /* 0x004fe20000000f00 */
[----:B------:R-:W-:Y:S01]  /*07b0*/  IMAD.MOV.U32 R4, RZ, RZ, -0x399c9c5b ;  /* 0xc66363a5ff047424 */ /* 0x000fe200078e00ff */
[----:B------:R-:W-:Y:S01]  /*07c0*/  STL.128 [R24+0x30], R32 ;  /* 0x0000302018007387 */ /* 0x000fe20000100c00 */
[----:B------:R-:W-:Y:S01]  /*07d0*/  IMAD.MOV.U32 R5, RZ, RZ, -0x783837c ;  /* 0xf87c7c84ff057424 */ /* 0x000fe200078e00ff */
[----:B---3--:R-:W-:Y:S01]  /*07e0*/  MOV R20, 0x75b7b7c2 ;  /* 0x75b7b7c200147802 */ /* 0x008fe20000000f00 */
[----:B------:R-:W-:Y:S01]  /*07f0*/  IMAD.MOV.U32 R7, RZ, RZ, -0x9848473 ;  /* 0xf67b7b8dff077424 */ /* 0x000fe200078e00ff */
[----:B------:R0:W-:Y:S01]  /*0800*/  STL.128 [R1+0x610], R8 ;  /* 0x0006100801007387 */ /* 0x0001e20000100c00 */
        /* <DEDUP_REMOVED lines=10> */
[----:B------:R-:W-:-:S02]  /*08b0*/  IMAD.MOV.U32 R21, RZ, RZ, -0x1e0202e4 ;  /* 0xe1fdfd1cff157424 */ /* 0x000fc400078e00ff */
[----:B------:R-:W-:Y:S01]  /*08c0*/  IMAD.MOV.U32 R22, RZ, RZ, 0x3d9393ae ;  /* 0x3d9393aeff167424 */ /* 0x000fe200078e00ff */
[----:B------:R3:W-:Y:S01]  /*08d0*/  STL.128 [R1+0x630], R16 ;  /* 0x0006301001007387 */ /* 0x0007e20000100c00 */
[----:B------:R-:W-:Y:S01]  /*08e0*/  IMAD.MOV.U32 R40, RZ, RZ, -0x1ec7261f ;  /* 0xe138d9e1ff287424 */ /* 0x000fe200078e00ff */
[----:B0-----:R-:W-:Y:S01]  /*08f0*/  MOV R8, 0xeffafa15 ;  /* 0xeffafa1500087802 */ /* 0x001fe20000000f00 */
[----:B------:R-:W-:Y:S01]  /*0900*/  IMAD.MOV.U32 R9, RZ, RZ, -0x4da6a615 ;  /* 0xb25959ebff097424 */ /* 0x000fe200078e00ff */
[----:B------:R-:W-:Y:S01]  /*0910*/  MOV R11, 0xfbf0f00b ;  /* 0xfbf0f00b000b7802 */ /* 0x000fe20000000f00 */
[----:B------:R-:W-:Y:S01]  /*0920*/  IMAD.MOV.U32 R10, RZ, RZ, -0x71b8b837 ;  /* 0x8e4747c9ff0a7424 */ /* 0x000fe200078e00ff */
        /* <DEDUP_REMOVED lines=8> */
[----:B------:R-:W-:Y:S01]  /*09b0*/  IMAD.MOV.U32 R13, RZ, RZ, -0x4c2b2b99 ;  /* 0xb3d4d467ff0d7424 */ /* 0x000fe200078e00ff */
[----:B---3--:R-:W-:Y:S01]  /*09c0*/  MOV R17, 0x53a4a4f7 ;  /* 0x53a4a4f700117802 */ /* 0x008fe20000000f00 */
[----:B------:R-:W-:Y:S01]  /*09d0*/  IMAD.MOV.U32 R15, RZ, RZ, 0x45afafea ;  /* 0x45afafeaff0f7424 */ /* 0x000fe200078e00ff */
[----:B------:R2:W-:Y:S01]  /*09e0*/  STL.128 [R1+0x640], R4 ;  /* 0x0006400401007387 */ /* 0x0005e20000100c00 */
[----:B------:R-:W-:Y:S02]  /*09f0*/  IMAD.MOV.U32 R16, RZ, RZ, 0x239c9cbf ;  /* 0x239c9cbfff107424 */ /* 0x000fe400078e00ff */
[----:B------:R-:W-:Y:S01]  /*0a00*/  IMAD.MOV.U32 R18, RZ, RZ, -0x1b8d8d6a ;  /* 0xe4727296ff127424 */ /* 0x000fe200078e00ff */
[----:B------:R3:W-:Y:S01]  /*0a10*/  STL.128 [R1+0x660], R12 ;  /* 0x0006600c01007387 */ /* 0x0007e20000100c00 */
[----:B------:R-:W-:Y:S01]  /*0a20*/  IMAD.MOV.U32 R19, RZ, RZ, -0x643f3fa5 ;  /* 0x9bc0c05bff137424 */ /* 0x000fe200078e00ff */
[----:B0-----:R-:W-:Y:S01]  /*0a30*/  MOV R21, 0x379696a1 ;  /* 0x379696a100157802 */ /* 0x001fe20000000f00 */
[----:B------:R-:W-:-:S02]  /*0a40*/  IMAD.MOV.U32 R20, RZ, RZ, 0x30181828 ;  /* 0x30181828ff147424 */ /* 0x000fc400078e00ff */
[----:B------:R-:W-:Y:S01]  /*0a50*/  IMAD.MOV.U32 R22, RZ, RZ, 0xa05050f ;  /* 0x0a05050fff167424 */ /* 0x000fe200078e00ff */
[----:B------:R0:W-:Y:S01]  /*0a60*/  STL.128 [R1+0x670], R16 ;  /* 0x0006701001007387 */ /* 0x0001e20000100c00 */
[----:B-1----:R-:W-:Y:S01]  /*0a70*/  IMAD.MOV.U32 R8, RZ, RZ, 0x6834345c ;  /* 0x6834345cff087424 */ /* 0x002fe200078e00ff */
[----:B------:R-:W-:Y:S01]  /*0a80*/  MOV R9, 0x51a5a5f4 ;  /* 0x51a5a5f400097802 */ /* 0x000fe20000000f00 */
[----:B------:R-:W-:Y:S02]  /*0a90*/  IMAD.MOV.U32 R10, RZ, RZ, -0x2e1a1acc ;  /* 0xd1e5e534ff0a7424 */ /* 0x000fe400078e00ff */
        /* <DEDUP_REMOVED lines=16> */
[----:B------:R-:W-:Y:S02]  /*0ba0*/  IMAD.MOV.U32 R23, RZ, RZ, 0x2f9a9ab5 ;  /* 0x2f9a9ab5ff177424 */ /* 0x000fe400078e00ff */
[----:B------:R-:W-:Y:S01]  /*0bb0*/  IMAD.MOV.U32 R42, RZ, RZ, -0x674cd468 ;  /* 0x98b32b98ff2a7424 */ /* 0x000fe200078e00ff */
[----:B------:R3:W-:Y:S01]  /*0bc0*/  STL.128 [R1+0x6c0], R16 ;  /* 0x0006c01001007387 */ /* 0x0007e20000100c00 */
[----:B------:R-:W-:Y:S02]  /*0bd0*/  IMAD.MOV.U32 R43, RZ, RZ, 0x11332211 ;  /* 0x11332211ff2b7424 */ /* 0x000fe400078e00ff */
[----:B------:R-:W-:Y:S01]  /*0be0*/  IMAD.MOV.U32 R37, RZ, RZ, -0x268f5627 ;  /* 0xd970a9d9ff257424 */ /* 0x000fe200078e00ff */
[----:B------:R4:W-:Y:S01]  /*0bf0*/  STL.128 [R1+0x6d0], R20 ;  /* 0x0006d01401007387 */ /* 0x0009e20000100c00 */
[----:B-1----:R-:W-:Y:S01]  /*0c00*/  IMAD.MOV.U32 R8, RZ, RZ, -0x321414da ;  /* 0xcdebeb26ff087424 */ /* 0x002fe200078e00ff */
[----:B------:R-:W-:Y:S01]  /*0c10*/  MOV R10, 0x7fb2b2cd ;  /* 0x7fb2b2cd000a7802 */ /* 0x000fe20000000f00 */
[----:B------:R-:W-:Y:S01]  /*0c20*/  IMAD.MOV.U32 R9, RZ, RZ, 0x4e272769 ;  /* 0x4e272769ff097424 */ /* 0x000fe200078e00ff */
[----:B0-----:R-:W-:Y:S01]  /*0c30*/  MOV R4, 0xe070709 ;  /* 0x0e07070900047802 */ /* 0x001fe20000000f00 */
[----:B------:R-:W-:Y:S01]  /*0c40*/  IMAD.MOV.U32 R5, RZ, RZ, 0x24121236 ;  /* 0x24121236ff057424 */ /* 0x000fe200078e00ff */
[----:B------:R-:W-:Y:S01]  /*0c50*/  MOV R7, 0xdfe2e23d ;  /* 0xdfe2e23d00077802 */ /* 0x000fe20000000f00 */
[----:B------:R-:W-:Y:S01]  /*0c60*/  IMAD.MOV.U32 R6, RZ, RZ, 0x1b80809b ;  /* 0x1b80809bff067424 */ /* 0x000fe200078e00ff */
[----:B--2---:R-:W-:Y:S01]  /*0c70*/  MOV R13, 0x1d83839e ;  /* 0x1d83839e000d7802 */ /* 0x004fe20000000f00 */
[----:B------:R-:W-:-:S02]  /*0c80*/  IMAD.MOV.U32 R11, RZ, RZ, -0x158a8a61 ;  /* 0xea75759fff0b7424 */ /* 0x000fc400078e00ff */
[----:B------:R-:W-:Y:S01]  /*0c90*/  IMAD.MOV.U32 R12, RZ, RZ, 0x1209091b ;  /* 0x1209091bff0c7424 */ /* 0x000fe200078e00ff */
[----:B---3--:R-:W-:Y:S01]  /*0ca0*/  MOV R16, 0x361b1b2d ;  /* 0x361b1b2d00107802 */ /* 0x008fe20000000f00 */
[----:B------:R-:W-:Y:S01]  /*0cb0*/  IMAD.MOV.U32 R14, RZ, RZ, 0x582c2c74 ;  /* 0x582c2c74ff0e7424 */ /* 0x000fe200078e00ff */
[----:B------:R-:W-:Y:S01]  /*0cc0*/  MOV R19, 0x5ba0a0fb ;  /* 0x5ba0a0fb00137802 */ /* 0x000fe20000000f00 */
[----:B------:R-:W-:Y:S01]  /*0cd0*/  IMAD.MOV.U32 R15, RZ, RZ, 0x341a1a2e ;  /* 0x341a1a2eff0f7424 */ /* 0x000fe200078e00ff */
[----:B----4-:R-:W-:Y:S01]  /*0ce0*/  MOV R22, 0xb7d6d661 ;  /* 0xb7d6d66100167802 */ /* 0x010fe20000000f00 */
[----:B------:R-:W-:Y:S01]  /*0cf0*/  IMAD.MOV.U32 R17, RZ, RZ, -0x2391914e ;  /* 0xdc6e6eb2ff117424 */ /* 0x000fe200078e00ff */
[----:B------:R0:W-:Y:S01]  /*0d00*/  STL.128 [R1+0x6e0], R4 ;  /* 0x0006e00401007387 */ /* 0x0001e20000100c00 */
[----:B------:R-:W-:Y:S02]  /*0d10*/  IMAD.MOV.U32 R18, RZ, RZ, -0x4ba5a512 ;  /* 0xb45a5aeeff127424 */ /* 0x000fe400078e00ff */
[----:B------:R-:W-:Y:S01]  /*0d20*/  IMAD.MOV.U32 R20, RZ, RZ, -0x5badad0a ;  /* 0xa45252f6ff147424 */ /* 0x000fe200078e00ff */
[----:B------:R1:W-:Y:S01]  /*0d30*/  STL.128 [R1+0x6f0], R8 ;  /* 0x0006f00801007387 */ /* 0x0003e20000100c00 */
[----:B------:R-:W-:-:S02]  /*0d40*/  IMAD.MOV.U32 R21, RZ, RZ, 0x763b3b4d ;  /* 0x763b3b4dff157424 */ /* 0x000fc400078e00ff */
[----:B------:R-:W-:Y:S01]  /*0d50*/  IMAD.MOV.U32 R23, RZ, RZ, 0x7db3b3ce ;  /* 0x7db3b3ceff177424 */ /* 0x000fe200078e00ff */
[----:B------:R2:W-:Y:S01]  /*0d60*/  STL.128 [R1+0x700], R12 ;  /* 0x0007000c01007387 */ /* 0x0005e20000100c00 */
[----:B------:R-:W-:-:S03]  /*0d70*/  IMAD.MOV.U32 R38, RZ, RZ, -0x7176f872 ;  /* 0x8e89078eff267424 */ /* 0x000fc600078e00ff */
[----:B------:R3:W-:Y:S04]  /*0d80*/  STL.128 [R1+0x710], R16 ;  /* 0x0007101001007387 */ /* 0x0007e80000100c00 */
[----:B------:R4:W-:Y:S01]  /*0d90*/  STL.128 [R1+0x720], R20 ;  /* 0x0007201401007387 */ /* 0x0009e20000100c00 */
[----:B0-----:R-:W-:Y:S01]  /*0da0*/  IMAD.MOV.U32 R4, RZ, RZ, 0x5229297b ;  /* 0x5229297bff047424 */ /* 0x001fe200078e00ff */
[----:B------:R-:W-:Y:S01]  /*0db0*/  MOV R5, 0xdde3e33e ;  /* 0xdde3e33e00057802 */ /* 0x000fe20000000f00 */
[----:B------:R-:W-:Y:S01]  /*0dc0*/  IMAD.MOV.U32 R6, RZ, RZ, 0x5e2f2f71 ;  /* 0x5e2f2f71ff067424 */ /* 0x000fe200078e00ff */
[----:B-1----:R-:W-:Y:S01]  /*0dd0*/  MOV R8, 0xa65353f5 ;  /* 0xa65353f500087802 */ /* 0x002fe20000000f00 */
[----:B------:R-:W-:Y:S01]  /*0de0*/  IMAD.MOV.U32 R7, RZ, RZ, 0x13848497 ;  /* 0x13848497ff077424 */ /* 0x000fe200078e00ff */
[----:B------:R-:W-:Y:S01]  /*0df0*/  MOV R10, RZ ;  /* 0x000000ff000a7202 */ /* 0x000fe20000000f00 */
        /* <DEDUP_REMOVED lines=11> */
[----:B------:R-:W-:Y:S01]  /*0eb0*/  MOV R23, 0x85cfcf4a ;  /* 0x85cfcf4a00177802 */ /* 0x000fe20000000f00 */
[----:B------:R-:W-:Y:S01]  /*0ec0*/  IMAD.MOV.U32 R18, RZ, RZ, 0x67bebed9 ;  /* 0x67bebed9ff127424 */ /* 0x000fe200078e00ff */
[----:B------:R2:W-:Y:S01]  /*0ed0*/  STL.128 [R1+0x750], R12 ;  /* 0x0007500c01007387 */ /* 0x0005e20000100c00 */
[----:B------:R-:W-:-:S02]  /*0ee0*/  IMAD.MOV.U32 R19, RZ, RZ, 0x7239394b ;  /* 0x7239394bff137424 */ /* 0x000fc400078e00ff */
[----:B------:R-:W-:Y:S02]  /*0ef0*/  IMAD.MOV.U32 R21, RZ, RZ, -0x67b3b32c ;  /* 0x984c4cd4ff157424 */ /* 0x000fe400078e00ff */
[----:B------:R-:W-:Y:S01]  /*0f00*/  IMAD.MOV.U32 R22, RZ, RZ, -0x4fa7a718 ;  /* 0xb05858e8ff167424 */ /* 0x000fe200078e00ff */
[----:B------:R3:W-:Y:S01]  /*0f10*/  STL.128 [R1+0x760], R16 ;  /* 0x0007601001007387 */ /* 0x0007e20000100c00 */
[----:B0-----:R-:W-:Y:S01]  /*0f20*/  IMAD.MOV.U32 R4, RZ, RZ, -0x442f2f95 ;  /* 0xbbd0d06bff047424 */ /* 0x001fe200078e00ff */
[----:B------:R-:W-:Y:S01]  /*0f30*/  MOV R6, 0x4faaaae5 ;  /* 0x4faaaae500067802 */ /* 0x000fe20000000f00 */
[----:B------:R-:W-:Y:S01]  /*0f40*/  IMAD.MOV.U32 R5, RZ, RZ, -0x3a1010d6 ;  /* 0xc5efef2aff057424 */ /* 0x000fe200078e00ff */
[----:B------:R0:W-:Y:S01]  /*0f50*/  STL.128 [R1+0x770], R20 ;  /* 0x0007701401007387 */ /* 0x0001e20000100c00 */
        /* <DEDUP_REMOVED lines=20> */
[----:B------:R-:W-:Y:S01]  /*10a0*/  IMAD.MOV.U32 R23, RZ, RZ, 0x58f8f8a ;  /* 0x058f8f8aff177424 */ /* 0x000fe200078e00ff */
[----:B-1----:R-:W-:Y:S01]  /*10b0*/  MOV R4, 0x3f9292ad ;  /* 0x3f9292ad00047802 */ /* 0x002fe20000000f00 */
[----:B------:R-:W-:-:S03]  /*10c0*/  IMAD.MOV.U32 R5, RZ, RZ, 0x219d9dbc ;  /* 0x219d9dbcff057424 */ /* 0x000fc600078e00ff */
[----:B------:R1:W-:Y:S01]  /*10d0*/  STL.128 [R1+0x7c0], R20 ;  /* 0x0007c01401007387 */ /* 0x0003e20000100c00 */
[----:B------:R-:W-:Y:S01]  /*10e0*/  IMAD.MOV.U32 R6, RZ, RZ, 0x70383848 ;  /* 0x70383848ff067424 */ /* 0x000fe200078e00ff */
[----:B------:R-:W-:Y:S01]  /*10f0*/  MOV R7, 0xf1f5f504 ;  /* 0xf1f5f50400077802 */ /* 0x000fe20000000f00 */
[----:B--2---:R-:W-:Y:S01]  /*1100*/  IMAD.MOV.U32 R8, RZ, RZ, 0x63bcbcdf ;  /* 0x63bcbcdfff087424 */ /* 0x004fe200078e00ff */
[----:B------:R-:W-:Y:S01]  /*1110*/  MOV R10, 0xafdada75 ;  /* 0xafdada75000a7802 */ /* 0x000fe20000000f00 */
        /* <DEDUP_REMOVED lines=14> */
[----:B------:R-:W-:-:S02]  /*1200*/  IMAD.MOV.U32 R20, RZ, RZ, -0x41a0a01f ;  /* 0xbe5f5fe1ff147424 */ /* 0x000fc400078e00ff */
[----:B------:R-:W-:Y:S01]  /*1210*/  IMAD.MOV.U32 R21, RZ, RZ, 0x359797a2 ;  /* 0x359797a2ff157424 */ /* 0x000fe200078e00ff */
[----:B------:R3:W-:Y:S01]  /*1220*/  STL.128 [R1+0x800], R16 ;  /* 0x0008001001007387 */ /* 0x0007e20000100c00 */
[----:B------:R-:W-:Y:S01]  /*1230*/  IMAD.MOV.U32 R23, RZ, RZ, 0x2e171739 ;  /* 0x2e171739ff177424 */ /* 0x000fe200078e00ff */
[----:B0-----:R-:W-:Y:S01]  /*1240*/  MOV R5, 0x55a7a7f2 ;  /* 0x55a7a7f200057802 */ /* 0x001fe20000000f00 */
[----:B------:R-:W-:Y:S02]  /*1250*/  IMAD.MOV.U32 R4, RZ, RZ, -0x6c3b3ba9 ;  /* 0x93c4c457ff047424 */ /* 0x000fe400078e00ff */
[----:B------:R-:W-:Y:S01]  /*1260*/  IMAD.MOV.U32 R6, RZ, RZ, -0x381817e ;  /* 0xfc7e7e82ff067424 */ /* 0x000fe200078e00ff */
[----:B------:R0:W-:Y:S01]  /*1270*/  STL.128 [R1+0x810], R20 ;  /* 0x0008101401007387 */ /* 0x0001e20000100c00 */
[----:B------:R-:W-:Y:S01]  /*1280*/  IMAD.MOV.U32 R7, RZ, RZ, 0x7a3d3d47 ;  /* 0x7a3d3d47ff077424 */ /* 0x000fe200078e00ff */
[----:B--2---:R-:W-:Y:S01]  /*1290*/  MOV R8, 0xc86464ac ;  /* 0xc86464ac00087802 */ /* 0x004fe20000000f00 */
[----:B------:R-:W-:Y:S01]  /*12a0*/  IMAD.MOV.U32 R9, RZ, RZ, -0x45a2a219 ;  /* 0xba5d5de7ff097424 */ /* 0x000fe200078e00ff */
        /* <DEDUP_REMOVED lines=11> */
[----:B0-----:R-:W-:Y:S01]  /*1360*/  MOV R20, 0x8c4646ca ;  /* 0x8c4646ca00147802 */ /* 0x001fe20000000f00 */
[----:B------:R-:W-:Y:S01]  /*1370*/  IMAD.MOV.U32 R19, RZ, RZ, 0xb888883 ;  /* 0x0b888883ff137424 */ /* 0x000fe200078e00ff */
[----:B------:R-:W-:Y:S01]  /*1380*/  MOV R23, 0x2814143c ;  /* 0x2814143c00177802 */ /* 0x000fe20000000f00 */
[----:B------:R-:W-:Y:S01]  /*1390*/  IMAD.MOV.U32 R21, RZ, RZ, -0x381111d7 ;  /* 0xc7eeee29ff157424 */ /* 0x000fe200078e00ff */
[----:B------:R0:W-:Y:S01]  /*13a0*/  STL.128 [R1+0x840], R12 ;  /* 0x0008400c01007387 */ /* 0x0001e20000100c00 */
[----:B------:R-:W-:-:S03]  /*13b0*/  IMAD.MOV.U32 R22, RZ, RZ, 0x6bb8b8d3 ;  /* 0x6bb8b8d3ff167424 */ /* 0x000fc600078e00ff */
[----:B------:R3:W-:Y:S01]  /*13c0*/  STL.128 [R1+0x850], R16 ;  /* 0x0008501001007387 */ /* 0x0007e20000100c00 */
[----:B-1----:R-:W-:Y:S01]  /*13d0*/  IMAD.MOV.U32 R4, RZ, RZ, -0x58212187 ;  /* 0xa7dede79ff047424 */ /* 0x002fe200078e00ff */
[----:B------:R-:W-:Y:S01]  /*13e0*/  MOV R6, 0x160b0b1d ;  /* 0x160b0b1d00067802 */ /* 0x000fe20000000f00 */
[----:B------:R-:W-:Y:S01]  /*13f0*/  IMAD.MOV.U32 R5, RZ, RZ, -0x43a1a11e ;  /* 0xbc5e5ee2ff057424 */ /* 0x000fe200078e00ff */
[----:B------:R1:W-:Y:S01]  /*1400*/  STL.128 [R1+0x860], R20 ;  /* 0x0008601401007387 */ /* 0x0003e20000100c00 */
[----:B------:R-:W-:Y:S01]  /*1410*/  IMAD.MOV.U32 R7, RZ, RZ, -0x5224248a ;  /* 0xaddbdb76ff077424 */ /* 0x000fe200078e00ff */
[----:B--2---:R-:W-:Y:S01]  /*1420*/  MOV R9, 0x64323256 ;  /* 0x6432325600097802 */ /* 0x004fe20000000f00 */
[----:B------:R-:W-:Y:S02]  /*1430*/  IMAD.MOV.U32 R8, RZ, RZ, -0x241f1fc5 ;  /* 0xdbe0e03bff087424 */ /* 0x000fe400078e00ff */
[----:B------:R-:W-:Y:S01]  /*1440*/  IMAD.MOV.U32 R10, RZ, RZ, 0x743a3a4e ;  /* 0x743a3a4eff0a7424 */ /* 0x000fe200078e00ff */
[----:B------:R2:W-:Y:S01]  /*1450*/  STL.128 [R1+0x870], R4 ;  /* 0x0008700401007387 */ /* 0x0005e20000100c00 */
        /* <DEDUP_REMOVED lines=20> */
[----:B------:R2:W-:Y:S01]  /*15a0*/  STL.128 [R1+0x8b0], R20 ;  /* 0x0008b01401007387 */ /* 0x0005e20000100c00 */
[----:B0-----:R-:W-:Y:S01]  /*15b0*/  IMAD.MOV.U32 R8, RZ, RZ, 0x18d8d8c ;  /* 0x018d8d8cff087424 */ /* 0x001fe200078e00ff */
[----:B------:R-:W-:Y:S01]  /*15c0*/  MOV R10, 0x9c4e4ed2 ;  /* 0x9c4e4ed2000a7802 */ /* 0x000fe20000000f00 */
[----:B------:R-:W-:Y:S01]  /*15d0*/  IMAD.MOV.U32 R9, RZ, RZ, -0x4e2a2a9c ;  /* 0xb1d5d564ff097424 */ /* 0x000fe200078e00ff */
[----:B------:R0:W-:Y:S01]  /*15e0*/  STL.128 [R1+0x8c0], R4 ;  /* 0x0008c00401007387 */ /* 0x0001e20000100c00 */
[----:B------:R-:W-:Y:S01]  /*15f0*/  IMAD.MOV.U32 R11, RZ, RZ, 0x49a9a9e0 ;  /* 0x49a9a9e0ff0b7424 */ /* 0x000fe200078e00ff */
[----:B-1----:R-:W-:Y:S01]  /*1600*/  MOV R13, 0xac5656fa ;  /* 0xac5656fa000d7802 */ /* 0x002fe20000000f00 */
        /* <DEDUP_REMOVED lines=11> */
[----:B------:R-:W-:Y:S01]  /*16c0*/  IMAD.MOV.U32 R21, RZ, RZ, -0xf878778 ;  /* 0xf0787888ff157424 */ /* 0x000fe200078e00ff */
[----:B0-----:R-:W-:Y:S01]  /*16d0*/  MOV R5, 0x57a6a6f1 ;  /* 0x57a6a6f100057802 */ /* 0x001fe20000000f00 */
[----:B------:R-:W-:Y:S01]  /*16e0*/  IMAD.MOV.U32 R23, RZ, RZ, 0x5c2e2e72 ;  /* 0x5c2e2e72ff177424 */ /* 0x000fe200078e00ff */
        /* <DEDUP_REMOVED lines=8> */
[----:B------:R-:W-:Y:S01]  /*1770*/  IMAD.MOV.U32 R10, RZ, RZ, -0x178b8b64 ;  /* 0xe874749cff0a7424 */ /* 0x000fe200078e00ff */
[----:B--2---:R-:W-:Y:S01]  /*1780*/  MOV R14, 0xd8b8b86 ;  /* 0x0d8b8b86000e7802 */ /* 0x004fe20000000f00 */
[----:B------:R-:W-:Y:S01]  /*1790*/  IMAD.MOV.U32 R12, RZ, RZ, -0x69b4b423 ;  /* 0x964b4bddff0c7424 */ /* 0x000fe200078e00ff */
[----:B------:R1:W-:Y:S01]  /*17a0*/  STL.128 [R1+0x910], R4 ;  /* 0x0009100401007387 */ /* 0x0003e20000100c00 */
[----:B------:R-:W-:Y:S01]  /*17b0*/  IMAD.MOV.U32 R13, RZ, RZ, 0x61bdbddc ;  /* 0x61bdbddcff0d7424 */ /* 0x000fe200078e00ff */
[----:B0-----:R-:W-:Y:S01]  /*17c0*/  MOV R17, 0x7c3e3e42 ;  /* 0x7c3e3e4200117802 */ /* 0x001fe20000000f00 */
[----:B------:R-:W-:Y:S01]  /*17d0*/  IMAD.MOV.U32 R15, RZ, RZ, 0xf8a8a85 ;  /* 0x0f8a8a85ff0f7424 */ /* 0x000fe200078e00ff */
        /* <DEDUP_REMOVED lines=10> */
[----:B-1----:R-:W-:Y:S01]  /*1880*/  IMAD.MOV.U32 R4, RZ, RZ, -0x3d9e9e5d ;  /* 0xc26161a3ff047424 */ /* 0x002fe200078e00ff */
[----:B------:R-:W-:Y:S02]  /*1890*/  MOV R6, 0xae5757f9 ;  /* 0xae5757f900067802 */ /* 0x000fe40000000f00 */
[----:B------:R1:W-:Y:S01]  /*18a0*/  STL.128 [R1+0x950], R20 ;  /* 0x0009501401007387 */ /* 0x0003e20000100c00 */
[----:B------:R-:W-:Y:S01]  /*18b0*/  IMAD.MOV.U32 R5, RZ, RZ, 0x6a35355f ;  /* 0x6a35355fff057424 */ /* 0x000fe200078e00ff */
[----:B0-----:R-:W-:Y:S01]  /*18c0*/  MOV R9, 0x99c1c158 ;  /* 0x99c1c15800097802 */ /* 0x001fe20000000f00 */
[----:B------:R-:W-:Y:S02]  /*18d0*/  IMAD.MOV.U32 R7, RZ, RZ, 0x69b9b9d0 ;  /* 0x69b9b9d0ff077424 */ /* 0x000fe400078e00ff */
[----:B------:R-:W-:-:S02]  /*18e0*/  IMAD.MOV.U32 R8, RZ, RZ, 0x17868691 ;  /* 0x17868691ff087424 */ /* 0x000fc400078e00ff */
        /* <DEDUP_REMOVED lines=45> */
[----:B------:R-:W-:Y:S01]  /*1bc0*/  IMAD.MOV.U32 R6, RZ, RZ, -0x66118889 ;  /* 0x99ee7777ff067424 */ /* 0x000fe200078e00ff */
[----:B------:R0:W-:Y:S01]  /*1bd0*/  STL.128 [R1+0x9f0], R20 ;  /* 0x0009f01401007387 */ /* 0x0001e20000100c00 */
[----:B------:R-:W-:Y:S01]  /*1be0*/  IMAD.MOV.U32 R7, RZ, RZ, -0x72098485 ;  /* 0x8df67b7bff077424 */ /* 0x000fe200078e00ff */
[----:B-1----:R-:W-:Y:S01]  /*1bf0*/  MOV R8, 0xdfff2f2 ;  /* 0x0dfff2f200087802 */ /* 0x002fe20000000f00 */
[----:B------:R-:W-:Y:S01]  /*1c00*/  IMAD.MOV.U32 R9, RZ, RZ, -0x42299495 ;  /* 0xbdd66b6bff097424 */ /* 0x000fe200078e00ff */
[----:B------:R-:W-:Y:S01]  /*1c10*/  MOV R11, 0x5491c5c5 ;  /* 0x5491c5c5000b7802 */ /* 0x000fe20000000f00 */
[----:B------:R-:W-:Y:S01]  /*1c20*/  IMAD.MOV.U32 R10, RZ, RZ, -0x4e219091 ;  /* 0xb1de6f6fff0a7424 */ /* 0x000fe200078e00ff */
[----:B--2---:R-:W-:Y:S01]  /*1c30*/  MOV R14, 0xa9ce6767 ;  /* 0xa9ce6767000e7802 */ /* 0x004fe20000000f00 */
[----:B------:R-:W-:Y:S01]  /*1c40*/  IMAD.MOV.U32 R12, RZ, RZ, 0x50603030 ;  /* 0x50603030ff0c7424 */ /* 0x000fe200078e00ff */
[----:B------:R1:W-:Y:S01]  /*1c50*/  STL.128 [R1+0xe00], R4 ;  /* 0x000e000401007387 */ /* 0x0003e20000100c00 */
[----:B------:R-:W-:Y:S01]  /*1c60*/  IMAD.MOV.U32 R13, RZ, RZ, 0x3020101 ;  /* 0x03020101ff0d7424 */ /* 0x000fe200078e00ff */
[----:B---3--:R-:W-:Y:S01]  /*1c70*/  MOV R17, 0x62b5d7d7 ;  /* 0x62b5d7d700117802 */ /* 0x008fe20000000f00 */
[----:B------:R-:W-:Y:S01]  /*1c80*/  IMAD.MOV.U32 R15, RZ, RZ, 0x7d562b2b ;  /* 0x7d562b2bff0f7424 */ /* 0x000fe200078e00ff */
        /* <DEDUP_REMOVED lines=8> */
[----:B------:R-:W-:Y:S01]  /*1d10*/  IMAD.MOV.U32 R22, RZ, RZ, 0x4089c9c9 ;  /* 0x4089c9c9ff167424 */ /* 0x000fe200078e00ff */
[----:B------:R3:W-:Y:S01]  /*1d20*/  STL.128 [R1+0xe30], R16 ;  /* 0x000e301001007387 */ /* 0x0007e20000100c00 */
[----:B-1----:R-:W-:Y:S01]  /*1d30*/  IMAD.MOV.U32 R4, RZ, RZ, 0x15effafa ;  /* 0x15effafaff047424 */ /* 0x002fe200078e00ff */
[----:B------:R-:W-:Y:S02]  /*1d40*/  MOV R6, 0xc98e4747 ;  /* 0xc98e474700067802 */ /* 0x000fe40000000f00 */
[----:B------:R1:W-:Y:S01]  /*1d50*/  STL.128 [R1+0xe40], R20 ;  /* 0x000e401401007387 */ /* 0x0003e20000100c00 */
[----:B------:R-:W-:Y:S01]  /*1d60*/  IMAD.MOV.U32 R5, RZ, RZ, -0x144da6a7 ;  /* 0xebb25959ff057424 */ /* 0x000fe200078e00ff */
[----:B--2---:R-:W-:Y:S01]  /*1d70*/  MOV R9, 0x67b3d4d4 ;  /* 0x67b3d4d400097802 */ /* 0x004fe20000000f00 */
[----:B------:R-:W-:Y:S02]  /*1d80*/  IMAD.MOV.U32 R7, RZ, RZ, 0xbfbf0f0 ;  /* 0x0bfbf0f0ff077424 */ /* 0x000fe400078e00ff */
[----:B------:R-:W-:-:S02]  /*1d90*/  IMAD.MOV.U32 R8, RZ, RZ, -0x13be5253 ;  /* 0xec41adadff087424 */ /* 0x000fc400078e00ff */
[----:B------:R-:W-:Y:S01]  /*1da0*/  IMAD.MOV.U32 R10, RZ, RZ, -0x2a05d5e ;  /* 0xfd5fa2a2ff0a7424 */ /* 0x000fe200078e00ff */
[----:B0-----:R-:W-:Y:S01]  /*1db0*/  MOV R12, 0xbf239c9c ;  /* 0xbf239c9c000c7802 */ /* 0x001fe20000000f00 */
        /* <DEDUP_REMOVED lines=57> */
[----:B------:R-:W-:Y:S01]  /*2150*/  IMAD.MOV.U32 R16, RZ, RZ, -0x95badae ;  /* 0xf6a45252ff107424 */ /* 0x000fe200078e00ff */
[----:B0-----:R-:W-:Y:S01]  /*2160*/  MOV R20, 0x7b522929 ;  /* 0x7b52292900147802 */ /* 0x001fe20000000f00 */
[----:B------:R-:W-:Y:S01]  /*2170*/  IMAD.MOV.U32 R18, RZ, RZ, 0x61b7d6d6 ;  /* 0x61b7d6d6ff127424 */ /* 0x000fe200078e00ff */
[----:B------:R-:W-:Y:S01]  /*2180*/  MOV R23, 0x97138484 ;  /* 0x9713848400177802 */ /* 0x000fe20000000f00 */
[----:B------:R-:W-:Y:S01]  /*2190*/  IMAD.MOV.U32 R19, RZ, RZ, -0x31824c4d ;  /* 0xce7db3b3ff137424 */ /* 0x000fe200078e00ff */
[----:B------:R0:W-:Y:S01]  /*21a0*/  STL.128 [R1+0xf10], R12 ;  /* 0x000f100c01007387 */ /* 0x0001e20000100c00 */
[----:B------:R-:W-:-:S02]  /*21b0*/  IMAD.MOV.U32 R21, RZ, RZ, 0x3edde3e3 ;  /* 0x3edde3e3ff157424 */ /* 0x000fc400078e00ff */
[----:B------:R-:W-:Y:S01]  /*21c0*/  IMAD.MOV.U32 R22, RZ, RZ, 0x715e2f2f ;  /* 0x715e2f2fff167424 */ /* 0x000fe200078e00ff */
[----:B------:R3:W-:Y:S01]  /*21d0*/  STL.128 [R1+0xf20], R16 ;  /* 0x000f201001007387 */ /* 0x0007e20000100c00 */
[----:B-1----:R-:W-:Y:S01]  /*21e0*/  IMAD.MOV.U32 R4, RZ, RZ, -0xa59acad ;  /* 0xf5a65353ff047424 */ /* 0x002fe200078e00ff */
[----:B------:R-:W-:Y:S02]  /*21f0*/  MOV R7, 0x2cc1eded ;  /* 0x2cc1eded00077802 */ /* 0x000fe40000000f00 */
[----:B------:R1:W-:Y:S01]  /*2200*/  STL.128 [R1+0xf30], R20 ;  /* 0x000f301401007387 */ /* 0x0003e20000100c00 */
[----:B------:R-:W-:Y:S01]  /*2210*/  IMAD.MOV.U32 R5, RZ, RZ, 0x68b9d1d1 ;  /* 0x68b9d1d1ff057424 */ /* 0x000fe200078e00ff */
[----:B--2---:R-:W-:Y:S01]  /*2220*/  MOV R9, 0x1fe3fcfc ;  /* 0x1fe3fcfc00097802 */ /* 0x004fe20000000f00 */
[----:B------:R-:W-:Y:S02]  /*2230*/  IMAD.MOV.U32 R6, RZ, RZ, RZ ;  /* 0x000000ffff067224 */ /* 0x000fe400078e00ff */
[----:B------:R-:W-:-:S02]  /*2240*/  IMAD.MOV.U32 R8, RZ, RZ, 0x60402020 ;  /* 0x60402020ff087424 */ /* 0x000fc400078e00ff */
[----:B------:R-:W-:Y:S01]  /*2250*/  IMAD.MOV.U32 R10, RZ, RZ, -0x37864e4f ;  /* 0xc879b1b1ff0a7424 */ /* 0x000fe200078e00ff */
[----:B0-----:R-:W-:Y:S01]  /*2260*/  MOV R12, 0xbed46a6a ;  /* 0xbed46a6a000c7802 */ /* 0x001fe20000000f00 */
[----:B------:R-:W-:Y:S01]  /*2270*/  IMAD.MOV.U32 R11, RZ, RZ, -0x1249a4a5 ;  /* 0xedb65b5bff0b7424 */ /* 0x000fe200078e00ff */
        /* <DEDUP_REMOVED lines=24> */
[----:B------:R-:W-:Y:S01]  /*2400*/  IMAD.MOV.U32 R11, RZ, RZ, -0x7e018081 ;  /* 0x81fe7f7fff0b7424 */ /* 0x000fe200078e00ff */
[----:B------:R0:W-:Y:S01]  /*2410*/  STL.128 [R1+0xf90], R4 ;  /* 0x000f900401007387 */ /* 0x0001e20000100c00 */
[----:B------:R-:W-:Y:S01]  /*2420*/  IMAD.MOV.U32 R12, RZ, RZ, -0xf5fafb0 ;  /* 0xf0a05050ff0c7424 */ /* 0x000fe200078e00ff */
[----:B---3--:R-:W-:Y:S01]  /*2430*/  MOV R16, 0xf3a25151 ;  /* 0xf3a2515100107802 */ /* 0x008fe20000000f00 */
[----:B------:R-:W-:Y:S01]  /*2440*/  IMAD.MOV.U32 R14, RZ, RZ, -0x45da6061 ;  /* 0xba259f9fff0e7424 */ /* 0x000fe200078e00ff */
[----:B------:R-:W-:Y:S01]  /*2450*/  MOV R19, 0x8a058f8f ;  /* 0x8a058f8f00137802 */ /* 0x000fe20000000f00 */
[----:B------:R-:W-:Y:S01]  /*2460*/  IMAD.MOV.U32 R15, RZ, RZ, -0x1cb45758 ;  /* 0xe34ba8a8ff0f7424 */ /* 0x000fe200078e00ff */
[----:B----4-:R-:W-:Y:S01]  /*2470*/  MOV R22, 0x48703838 ;  /* 0x4870383800167802 */ /* 0x010fe20000000f00 */
[----:B------:R-:W-:Y:S01]  /*2480*/  IMAD.MOV.U32 R17, RZ, RZ, -0x1a25c5d ;  /* 0xfe5da3a3ff117424 */ /* 0x000fe200078e00ff */
[----:B------:R1:W-:Y:S01]  /*2490*/  STL.128 [R1+0xfa0], R8 ;  /* 0x000fa00801007387 */ /* 0x0003e20000100c00 */
[----:B------:R-:W-:-:S02]  /*24a0*/  IMAD.MOV.U32 R18, RZ, RZ, -0x3f7fbfc0 ;  /* 0xc0804040ff127424 */ /* 0x000fc400078e00ff */
        /* <DEDUP_REMOVED lines=27> */
[----:B------:R-:W-:-:S02]  /*2660*/  IMAD.MOV.U32 R21, RZ, RZ, -0xdaa5859 ;  /* 0xf255a7a7ff157424 */ /* 0x000fc400078e00ff */
[----:B------:R-:W-:Y:S01]  /*2670*/  IMAD.MOV.U32 R22, RZ, RZ, -0x7d038182 ;  /* 0x82fc7e7eff167424 */ /* 0x000fe200078e00ff */
[----:B------:R3:W-:Y:S01]  /*2680*/  STL.128 [R1+0x1010], R16 ;  /* 0x0010101001007387 */ /* 0x0007e20000100c00 */
[----:B-1----:R-:W-:Y:S01]  /*2690*/  IMAD.MOV.U32 R4, RZ, RZ, -0x53379b9c ;  /* 0xacc86464ff047424 */ /* 0x002fe200078e00ff */
[----:B------:R-:W-:Y:S02]  /*26a0*/  MOV R6, 0x2b321919 ;  /* 0x2b32191900067802 */ /* 0x000fe40000000f00 */
[----:B------:R1:W-:Y:S01]  /*26b0*/  STL.128 [R1+0x1020], R20 ;  /* 0x0010201401007387 */ /* 0x0003e20000100c00 */
[----:B------:R-:W-:Y:S01]  /*26c0*/  IMAD.MOV.U32 R5, RZ, RZ, -0x1845a2a3 ;  /* 0xe7ba5d5dff057424 */ /* 0x000fe200078e00ff */
[----:B--2---:R-:W-:Y:S01]  /*26d0*/  MOV R9, 0x98198181 ;  /* 0x9819818100097802 */ /* 0x004fe20000000f00 */
[----:B------:R-:W-:Y:S02]  /*26e0*/  IMAD.MOV.U32 R7, RZ, RZ, -0x6a198c8d ;  /* 0x95e67373ff077424 */ /* 0x000fe400078e00ff */
[----:B------:R-:W-:-:S02]  /*26f0*/  IMAD.MOV.U32 R8, RZ, RZ, -0x5f3f9fa0 ;  /* 0xa0c06060ff087424 */ /* 0x000fc400078e00ff */
[----:B------:R-:W-:Y:S01]  /*2700*/  IMAD.MOV.U32 R10, RZ, RZ, -0x2e61b0b1 ;  /* 0xd19e4f4fff0a7424 */ /* 0x000fe200078e00ff */
        /* <DEDUP_REMOVED lines=64> */
[----:B------:R-:W-:-:S02]  /*2b10*/  IMAD.MOV.U32 R21, RZ, RZ, -0xea8595a ;  /* 0xf157a6a6ff157424 */ /* 0x000fc400078e00ff */
[----:B------:R-:W-:Y:S01]  /*2b20*/  IMAD.MOV.U32 R22, RZ, RZ, -0x388c4b4c ;  /* 0xc773b4b4ff167424 */ /* 0x000fe200078e00ff */
[----:B------:R3:W-:Y:S01]  /*2b30*/  STL.128 [R1+0x1100], R16 ;  /* 0x0011001001007387 */ /* 0x0007e20000100c00 */
[----:B-1----:R-:W-:Y:S01]  /*2b40*/  IMAD.MOV.U32 R4, RZ, RZ, 0x23cbe8e8 ;  /* 0x23cbe8e8ff047424 */ /* 0x002fe200078e00ff */
[----:B------:R-:W-:Y:S02]  /*2b50*/  MOV R6, 0x9ce87474 ;  /* 0x9ce8747400067802 */ /* 0x000fe40000000f00 */
[----:B------:R1:W-:Y:S01]  /*2b60*/  STL.128 [R1+0x1110], R20 ;  /* 0x0011101401007387 */ /* 0x0003e20000100c00 */
[----:B------:R-:W-:Y:S01]  /*2b70*/  IMAD.MOV.U32 R5, RZ, RZ, 0x7ca1dddd ;  /* 0x7ca1ddddff057424 */ /* 0x000fe200078e00ff */
[----:B--2---:R-:W-:Y:S01]  /*2b80*/  MOV R9, 0xdc61bdbd ;  /* 0xdc61bdbd00097802 */ /* 0x004fe20000000f00 */
[----:B------:R-:W-:Y:S02]  /*2b90*/  IMAD.MOV.U32 R7, RZ, RZ, 0x213e1f1f ;  /* 0x213e1f1fff077424 */ /* 0x000fe400078e00ff */
[----:B------:R-:W-:-:S02]  /*2ba0*/  IMAD.MOV.U32 R8, RZ, RZ, -0x2269b4b5 ;  /* 0xdd964b4bff087424 */ /* 0x000fc400078e00ff */
        /* <DEDUP_REMOVED lines=47> */
[----:B------:R-:W-:Y:S01]  /*2ea0*/  IMAD.MOV.U32 R7, RZ, RZ, 0x171a0d0d ;  /* 0x171a0d0dff077424 */ /* 0x000fe200078e00ff */
[----:B-1----:R-:W-:Y:S01]  /*2eb0*/  MOV R8, 0xda65bfbf ;  /* 0xda65bfbf00087802 */ /* 0x002fe20000000f00 */
[----:B------:R-:W-:Y:S01]  /*2ec0*/  IMAD.MOV.U32 R9, RZ, RZ, 0x31d7e6e6 ;  /* 0x31d7e6e6ff097424 */ /* 0x000fe200078e00ff */
[----:B------:R-:W-:Y:S01]  /*2ed0*/  MOV R11, 0xb8d06868 ;  /* 0xb8d06868000b7802 */ /* 0x000fe20000000f00 */
        /* <DEDUP_REMOVED lines=22> */
[----:B------:R-:W-:Y:S02]  /*3040*/  IMAD.MOV.U32 R7, RZ, RZ, -0x3aab6e3b ;  /* 0xc55491c5ff077424 */ /* 0x000fe400078e00ff */
[----:B------:R-:W-:-:S02]  /*3050*/  IMAD.MOV.U32 R8, RZ, RZ, 0x30506030 ;  /* 0x30506030ff087424 */ /* 0x000fc400078e00ff */
[----:B------:R-:W-:Y:S01]  /*3060*/  IMAD.MOV.U32 R10, RZ, RZ, 0x67a9ce67 ;  /* 0x67a9ce67ff0a7424 */ /* 0x000fe200078e00ff */
[----:B0-----:R-:W-:Y:S01]  /*3070*/  MOV R12, 0xfe19e7fe ;  /* 0xfe19e7fe000c7802 */ /* 0x001fe20000000f00 */
[----:B------:R-:W-:Y:S01]  /*3080*/  IMAD.MOV.U32 R11, RZ, RZ, 0x2b7d562b ;  /* 0x2b7d562bff0b7424 */ /* 0x000fe200078e00ff */
        /* <DEDUP_REMOVED lines=40> */
[----:B0-----:R-:W-:Y:S01]  /*3310*/  IMAD.MOV.U32 R4, RZ, RZ, 0x7193e271 ;  /* 0x7193e271ff047424 */ /* 0x001fe200078e00ff */
[----:B------:R-:W-:Y:S01]  /*3320*/  MOV R5, 0xd873abd8 ;  /* 0xd873abd800057802 */ /* 0x000fe20000000f00 */
[----:B------:R-:W-:Y:S01]  /*3330*/  IMAD.MOV.U32 R6, RZ, RZ, 0x31536231 ;  /* 0x31536231ff067424 */ /* 0x000fe200078e00ff */
[----:B------:R0:W-:Y:S01]  /*3340*/  STL.128 [R1+0x16a0], R20 ;  /* 0x0016a01401007387 */ /* 0x0001e20000100c00 */
[----:B------:R-:W-:Y:S01]  /*3350*/  IMAD.MOV.U32 R7, RZ, RZ, 0x153f2a15 ;  /* 0x153f2a15ff077424 */ /* 0x000fe200078e00ff */
        /* <DEDUP_REMOVED lines=17> */
[----:B------:R-:W-:-:S02]  /*3470*/  IMAD.MOV.U32 R21, RZ, RZ, 0x27694e27 ;  /* 0x27694e27ff157424 */ /* 0x000fc400078e00ff */
[----:B------:R-:W-:Y:S01]  /*3480*/  IMAD.MOV.U32 R22, RZ, RZ, -0x4d32804e ;  /* 0xb2cd7fb2ff167424 */ /* 0x000fe200078e00ff */
[----:B------:R3:W-:Y:S01]  /*3490*/  STL.128 [R1+0x16e0], R16 ;  /* 0x0016e01001007387 */ /* 0x0007e20000100c00 */
[----:B-1----:R-:W-:Y:S01]  /*34a0*/  IMAD.MOV.U32 R4, RZ, RZ, 0x91b1209 ;  /* 0x091b1209ff047424 */ /* 0x002fe200078e00ff */
[----:B------:R-:W-:Y:S02]  /*34b0*/  MOV R6, 0x2c74582c ;  /* 0x2c74582c00067802 */ /* 0x000fe40000000f00 */
[----:B------:R1:W-:Y:S01]  /*34c0*/  STL.128 [R1+0x16f0], R20 ;  /* 0x0016f01401007387 */ /* 0x0003e20000100c00 */
[----:B------:R-:W-:Y:S01]  /*34d0*/  IMAD.MOV.U32 R5, RZ, RZ, -0x7c61e27d ;  /* 0x839e1d83ff057424 */ /* 0x000fe200078e00ff */
[----:B--2---:R-:W-:Y:S01]  /*34e0*/  MOV R9, 0x6eb2dc6e ;  /* 0x6eb2dc6e00097802 */ /* 0x004fe20000000f00 */
[----:B------:R-:W-:Y:S02]  /*34f0*/  IMAD.MOV.U32 R7, RZ, RZ, 0x1a2e341a ;  /* 0x1a2e341aff077424 */ /* 0x000fe400078e00ff */
[----:B------:R-:W-:-:S02]  /*3500*/  IMAD.MOV.U32 R8, RZ, RZ, 0x1b2d361b ;  /* 0x1b2d361bff087424 */ /* 0x000fc400078e00ff */
        /* <DEDUP_REMOVED lines=13> */
[----:B------:R-:W-:Y:S01]  /*35e0*/  IMAD.MOV.U32 R20, RZ, RZ, 0x53f5a653 ;  /* 0x53f5a653ff147424 */ /* 0x000fe200078e00ff */
[----:B------:R2:W-:Y:S01]  /*35f0*/  STL.128 [R1+0x1720], R12 ;  /* 0x0017200c01007387 */ /* 0x0005e20000100c00 */
[----:B------:R-:W-:Y:S02]  /*3600*/  IMAD.MOV.U32 R23, RZ, RZ, -0x12d33e13 ;  /* 0xed2cc1edff177424 */ /* 0x000fe400078e00ff */
[----:B------:R-:W-:Y:S01]  /*3610*/  IMAD.MOV.U32 R22, RZ, RZ, RZ ;  /* 0x000000ffff167224 */ /* 0x000fe200078e00ff */
[----:B------:R3:W-:Y:S04]  /*3620*/  STL.128 [R1+0x1730], R16 ;  /* 0x0017301001007387 */ /* 0x0007e80000100c00 */
[----:B------:R4:W-:Y:S01]  /*3630*/  STL.128 [R1+0x1740], R20 ;  /* 0x0017401401007387 */ /* 0x0009e20000100c00 */
[----:B0-----:R-:W-:Y:S01]  /*3640*/  MOV R4, 0x20604020 ;  /* 0x2060402000047802 */ /* 0x001fe20000000f00 */
[----:B------:R-:W-:Y:S01]  /*3650*/  IMAD.MOV.U32 R5, RZ, RZ, -0x3e01c04 ;  /* 0xfc1fe3fcff057424 */ /* 0x000fe200078e00ff */
[----:B------:R-:W-:Y:S01]  /*3660*/  MOV R7, 0x5bedb65b ;  /* 0x5bedb65b00077802 */ /* 0x000fe20000000f00 */
[----:B------:R-:W-:Y:S01]  /*3670*/  IMAD.MOV.U32 R6, RZ, RZ, -0x4e37864f ;  /* 0xb1c879b1ff067424 */ /* 0x000fe200078e00ff */
[----:B-1----:R-:W-:Y:S01]  /*3680*/  MOV R10, 0xbed967be ;  /* 0xbed967be000a7802 */ /* 0x002fe20000000f00 */
[----:B------:R-:W-:-:S02]  /*3690*/  IMAD.MOV.U32 R8, RZ, RZ, 0x6abed46a ;  /* 0x6abed46aff087424 */ /* 0x000fc400078e00ff */
        /* <DEDUP_REMOVED lines=9> */
[----:B----4-:R-:W-:Y:S01]  /*3730*/  MOV R22, 0x33556633 ;  /* 0x3355663300167802 */ /* 0x010fe20000000f00 */
        /* <DEDUP_REMOVED lines=14> */
[----:B------:R-:W-:Y:S01]  /*3820*/  IMAD.MOV.U32 R9, RZ, RZ, 0x3c44783c ;  /* 0x3c44783cff097424 */ /* 0x000fe200078e00ff */
[----:B------:R-:W-:Y:S01]  /*3830*/  MOV R11, 0xa8e34ba8 ;  /* 0xa8e34ba8000b7802 */ /* 0x000fe20000000f00 */
[----:B------:R-:W-:Y:S01]  /*3840*/  IMAD.MOV.U32 R10, RZ, RZ, -0x6045da61 ;  /* 0x9fba259fff0a7424 */ /* 0x000fe200078e00ff */
        /* <DEDUP_REMOVED lines=13> */
[----:B------:R-:W-:-:S02]  /*3920*/  IMAD.MOV.U32 R21, RZ, RZ, -0x493e884a ;  /* 0xb6c177b6ff157424 */ /* 0x000fc400078e00ff */
[----:B------:R-:W-:Y:S01]  /*3930*/  IMAD.MOV.U32 R22, RZ, RZ, -0x258a5026 ;  /* 0xda75afdaff167424 */ /* 0x000fe200078e00ff */
[----:B------:R3:W-:Y:S01]  /*3940*/  STL.128 [R1+0x17d0], R16 ;  /* 0x0017d01001007387 */ /* 0x0007e20000100c00 */
[----:B-1----:R-:W-:Y:S01]  /*3950*/  IMAD.MOV.U32 R4, RZ, RZ, 0x10302010 ;  /* 0x10302010ff047424 */ /* 0x002fe200078e00ff */
[----:B------:R-:W-:Y:S02]  /*3960*/  MOV R6, 0xf30efdf3 ;  /* 0xf30efdf300067802 */ /* 0x000fe40000000f00 */
[----:B------:R1:W-:Y:S01]  /*3970*/  STL.128 [R1+0x17e0], R20 ;  /* 0x0017e01401007387 */ /* 0x0003e20000100c00 */
[----:B------:R-:W-:Y:S01]  /*3980*/  IMAD.MOV.U32 R5, RZ, RZ, -0xe51a01 ;  /* 0xff1ae5ffff057424 */ /* 0x000fe200078e00ff */
        /* <DEDUP_REMOVED lines=39> */
[----:B------:R1:W-:Y:S01]  /*3c00*/  STL.128 [R1+0x1850], R8 ;  /* 0x0018500801007387 */ /* 0x0003e20000100c00 */
[----:B------:R-:W-:-:S02]  /*3c10*/  IMAD.MOV.U32 R18, RZ, RZ, 0xb1d160b ;  /* 0x0b1d160bff127424 */ /* 0x000fc400078e00ff */
[----:B------:R-:W-:Y:S01]  /*3c20*/  IMAD.MOV.U32 R20, RZ, RZ, -0x1fc42420 ;  /* 0xe03bdbe0ff147424 */ /* 0x000fe200078e00ff */
[----:B------:R2:W-:Y:S01]  /*3c30*/  STL.128 [R1+0x1860], R12 ;  /* 0x0018600c01007387 */ /* 0x0005e20000100c00 */
[----:B------:R-:W-:Y:S02]  /*3c40*/  IMAD.MOV.U32 R21, RZ, RZ, 0x32566432 ;  /* 0x32566432ff157424 */ /* 0x000fe400078e00ff */
        /* <DEDUP_REMOVED lines=25> */
[----:B------:R-:W-:Y:S01]  /*3de0*/  IMAD.MOV.U32 R22, RZ, RZ, 0x4ed29c4e ;  /* 0x4ed29c4eff167424 */ /* 0x000fe200078e00ff */
[----:B------:R3:W-:Y:S01]  /*3df0*/  STL.128 [R1+0x18c0], R16 ;  /* 0x0018c01001007387 */ /* 0x0007e20000100c00 */
[----:B-1----:R-:W-:Y:S01]  /*3e00*/  IMAD.MOV.U32 R4, RZ, RZ, 0x6cb4d86c ;  /* 0x6cb4d86cff047424 */ /* 0x002fe200078e00ff */
[----:B------:R-:W-:Y:S02]  /*3e10*/  MOV R6, 0xf407f3f4 ;  /* 0xf407f3f400067802 */ /* 0x000fe40000000f00 */
[----:B------:R1:W-:Y:S01]  /*3e20*/  STL.128 [R1+0x18d0], R20 ;  /* 0x0018d01401007387 */ /* 0x0003e20000100c00 */
[----:B------:R-:W-:Y:S01]  /*3e30*/  IMAD.MOV.U32 R5, RZ, RZ, 0x56faac56 ;  /* 0x56faac56ff057424 */ /* 0x000fe200078e00ff */
[----:B--2---:R-:W-:Y:S01]  /*3e40*/  MOV R9, 0x7a8ef47a ;  /* 0x7a8ef47a00097802 */ /* 0x004fe20000000f00 */
[----:B------:R-:W-:Y:S02]  /*3e50*/  IMAD.MOV.U32 R7, RZ, RZ, -0x15da3016 ;  /* 0xea25cfeaff077424 */ /* 0x000fe400078e00ff */
[----:B------:R-:W-:-:S02]  /*3e60*/  IMAD.MOV.U32 R8, RZ, RZ, 0x65afca65 ;  /* 0x65afca65ff087424 */ /* 0x000fc400078e00ff */
[----:B------:R-:W-:Y:S01]  /*3e70*/  IMAD.MOV.U32 R10, RZ, RZ, -0x5116b852 ;  /* 0xaee947aeff0a7424 */ /* 0x000fe200078e00ff */
[----:B0-----:R-:W-:Y:S01]  /*3e80*/  MOV R12, 0xbad56fba ;  /* 0xbad56fba000c7802 */ /* 0x001fe20000000f00 */
[----:B------:R-:W-:Y:S01]  /*3e90*/  IMAD.MOV.U32 R11, RZ, RZ, 0x8181008 ;  /* 0x08181008ff0b7424 */ /* 0x000fe200078e00ff */
[----:B------:R-:W-:Y:S01]  /*3ea0*/  MOV R15, 0x2e725c2e ;  /* 0x2e725c2e000f7802 */ /* 0x000fe20000000f00 */
[----:B------:R-:W-:Y:S01]  /*3eb0*/  IMAD.MOV.U32 R13, RZ, RZ, 0x7888f078 ;  /* 0x7888f078ff0d7424 */ /* 0x000fe200078e00ff */
[----:B---3--:R-:W-:Y:S01]  /*3ec0*/  MOV R18, 0xb4c773b4 ;  /* 0xb4c773b400127802 */ /* 0x008fe20000000f00 */
        /* <DEDUP_REMOVED lines=34> */
[----:B------:R-:W-:Y:S02]  /*40f0*/  IMAD.MOV.U32 R21, RZ, RZ, -0x3ea7663f ;  /* 0xc15899c1ff157424 */ /* 0x000fe400078e00ff */
[----:B------:R-:W-:Y:S01]  /*4100*/  IMAD.MOV.U32 R23, RZ, RZ, -0x6146d862 ;  /* 0x9eb9279eff177424 */ /* 0x000fe200078e00ff */
[----:B------:R3:W-:Y:S01]  /*4110*/  STL.128 [R1+0x1960], R16 ;  /* 0x0019601001007387 */ /* 0x0007e20000100c00 */
[----:B0-----:R-:W-:Y:S01]  /*4120*/  IMAD.MOV.U32 R4, RZ, RZ, -0x6449d265 ;  /* 0x9bb62d9bff047424 */ /* 0x001fe200078e00ff */
[----:B------:R-:W-:Y:S01]  /*4130*/  MOV R6, 0x87921587 ;  /* 0x8792158700067802 */ /* 0x000fe20000000f00 */
[----:B------:R-:W-:Y:S01]  /*4140*/  IMAD.MOV.U32 R5, RZ, RZ, 0x1e223c1e ;  /* 0x1e223c1eff057424 */ /* 0x000fe200078e00ff */
[----:B------:R0:W-:Y:S01]  /*4150*/  STL.128 [R1+0x1970], R20 ;  /* 0x0019701401007387 */ /* 0x0001e20000100c00 */
[----:B------:R-:W-:-:S02]  /*4160*/  IMAD.MOV.U32 R7, RZ, RZ, -0x16df3617 ;  /* 0xe920c9e9ff077424 */ /* 0x000fc400078e00ff */
[----:B-1----:R-:W-:Y:S01]  /*4170*/  IMAD.MOV.U32 R8, RZ, RZ, -0x31b67832 ;  /* 0xce4987ceff087424 */ /* 0x002fe200078e00ff */
[----:B------:R-:W-:Y:S01]  /*4180*/  MOV R9, 0x55ffaa55 ;  /* 0x55ffaa5500097802 */ /* 0x000fe20000000f00 */
[----:B------:R-:W-:Y:S01]  /*4190*/  IMAD.MOV.U32 R10, RZ, RZ, 0x28785028 ;  /* 0x28785028ff0a7424 */ /* 0x000fe200078e00ff */
[----:B------:R-:W5:Y:S01]  /*41a0*/  LDG.E R46, desc[UR36][R44.64] ;  /* 0x000000242c2e7981 */ /* 0x000f62000c1e1900 */
[----:B------:R-:W-:Y:S01]  /*41b0*/  IMAD.MOV.U32 R11, RZ, RZ, -0x20855a21 ;  /* 0xdf7aa5dfff0b7424 */ /* 0x000fe200078e00ff */
[----:B--2---:R-:W-:Y:S01]  /*41c0*/  MOV R12, 0x8c8f038c ;  /* 0x8c8f038c000c7802 */ /* 0x004fe20000000f00 */
[----:B------:R-:W-:Y:S01]  /*41d0*/  IMAD.MOV.U32 R13, RZ, RZ, -0x5e07a65f ;  /* 0xa1f859a1ff0d7424 */ /* 0x000fe200078e00ff */
[----:B------:R-:W-:Y:S01]  /*41e0*/  MOV R15, 0xd171a0d ;  /* 0x0d171a0d000f7802 */ /* 0x000fe20000000f00 */
[----:B------:R-:W-:Y:S01]  /*41f0*/  IMAD.MOV.U32 R14, RZ, RZ, -0x767ff677 ;  /* 0x89800989ff0e7424 */ /* 0x000fe200078e00ff */
[----:B---3--:R-:W-:Y:S01]  /*4200*/  MOV R18, 0x42c68442 ;  /* 0x42c6844200127802 */ /* 0x008fe20000000f00 */
[----:B------:R-:W-:Y:S01]  /*4210*/  IMAD.MOV.U32 R16, RZ, RZ, -0x40259a41 ;  /* 0xbfda65bfff107424 */ /* 0x000fe200078e00ff */
[----:B------:R-:W5:Y:S01]  /*4220*/  LDG.E R35, desc[UR36][R44.64+0x4] ;  /* 0x000004242c237981 */ /* 0x000f62000c1e1900 */
[----:B------:R-:W-:Y:S01]  /*4230*/  IMAD.MOV.U32 R17, RZ, RZ, -0x19ce281a ;  /* 0xe631d7e6ff117424 */ /* 0x000fe200078e00ff */
[----:B0-----:R-:W-:Y:S01]  /*4240*/  MOV R21, 0x99b02999 ;  /* 0x99b0299900157802 */ /* 0x001fe20000000f00 */
[----:B------:R-:W-:Y:S01]  /*4250*/  IMAD.MOV.U32 R19, RZ, RZ, 0x68b8d068 ;  /* 0x68b8d068ff137424 */ /* 0x000fe200078e00ff */
[----:B------:R-:W5:Y:S01]  /*4260*/  LDG.E R28, desc[UR36][R44.64+0x8] ;  /* 0x000008242c1c7981 */ /* 0x000f62000c1e1900 */
[----:B------:R-:W-:-:S02]  /*4270*/  IMAD.MOV.U32 R20, RZ, RZ, 0x41c38241 ;  /* 0x41c38241ff147424 */ /* 0x000fc400078e00ff */
[----:B------:R-:W-:Y:S02]  /*4280*/  IMAD.MOV.U32 R22, RZ, RZ, 0x2d775a2d ;  /* 0x2d775a2dff167424 */ /* 0x000fe400078e00ff */
[----:B------:R-:W-:Y:S01]  /*4290*/  IMAD.MOV.U32 R23, RZ, RZ, 0xf111e0f ;  /* 0x0f111e0fff177424 */ /* 0x000fe200078e00ff */
[----:B------:R0:W5:Y:S01]  /*42a0*/  LDG.E R45, desc[UR36][R44.64+0xc] ;  /* 0x00000c242c2d7981 */ /* 0x000162000c1e1900 */
[C---:B------:R-:W-:Y:S01]  /*42b0*/  VIADD R3, R1.reuse, 0x610 ;  /* 0x0000061001037836 */ /* 0x040fe20000000000 */
[C---:B------:R-:W-:Y:S01]  /*42c0*/  IADD3 R49, PT, PT, R1.reuse, 0x1220, RZ ;  /* 0x0000122001317810 */ /* 0x040fe20007ffe0ff */
[C---:B------:R-:W-:Y:S01]  /*42d0*/  VIADD R47, R1.reuse, 0x1e20 ;  /* 0x00001e20012f7836 */ /* 0x040fe20000000000 */
[----:B------:R-:W-:Y:S01]  /*42e0*/  STL.128 [R1+0x1980], R40 ;  /* 0x0019802801007387 */ /* 0x000fe20000100c00 */
[C---:B------:R-:W-:Y:S01]  /*42f0*/  VIADD R48, R1.reuse, 0x1a20 ;  /* 0x00001a2001307836 */ /* 0x040fe20000000000 */
[----:B------:R-:W-:Y:S01]  /*4300*/  UMOV UR4, URZ ;  /* 0x000000ff00047c82 */ /* 0x000fe20008000000 */
[----:B------:R-:W-:Y:S01]  /*4310*/  IMAD.MOV.U32 R50, RZ, RZ, RZ ;  /* 0x000000ffff327224 */ /* 0x000fe200078e00ff */
[----:B------:R1:W-:Y:S01]  /*4320*/  STL.128 [R1+0x19a0], R4 ;  /* 0x0019a00401007387 */ /* 0x0003e20000100c00 */
[----:B0-----:R-:W-:-:S03]  /*4330*/  IADD3 R44, PT, PT, R1, 0xe10, RZ ;  /* 0x00000e10012c7810 */ /* 0x001fc60007ffe0ff */
        /* <DEDUP_REMOVED lines=8> */
[----:B0-----:R-:W-:Y:S01]  /*43c0*/  MOV R10, 0x777799ee ;  /* 0x777799ee000a7802 */ /* 0x001fe20000000f00 */
[----:B------:R-:W-:Y:S01]  /*43d0*/  IMAD.MOV.U32 R8, RZ, RZ, 0x6363a5c6 ;  /* 0x6363a5c6ff087424 */ /* 0x000fe200078e00ff */
[----:B------:R-:W-:Y:S01]  /*43e0*/  STL.128 [R1+0x1990], R36 ;  /* 0x0019902401007387 */ /* 0x000fe20000100c00 */
[----:B------:R-:W-:Y:S01]  /*43f0*/  IMAD.MOV.U32 R9, RZ, RZ, 0x7c7c84f8 ;  /* 0x7c7c84f8ff097424 */ /* 0x000fe200078e00ff */
[----:B--2---:R-:W-:Y:S01]  /*4400*/  MOV R13, 0x6b6bbdd6 ;  /* 0x6b6bbdd6000d7802 */ /* 0x004fe20000000f00 */
[----:B------:R-:W-:Y:S01]  /*4410*/  IMAD.MOV.U32 R11, RZ, RZ, 0x7b7b8df6 ;  /* 0x7b7b8df6ff0b7424 */ /* 0x000fe200078e00ff */
        /* <DEDUP_REMOVED lines=8> */
[----:B------:R1:W-:Y:S01]  /*44a0*/  STL.128 [R1+0x1e00], R8 ;  /* 0x001e000801007387 */ /* 0x0003e20000100c00 */
[----:B------:R-:W-:-:S02]  /*44b0*/  IMAD.MOV.U32 R18, RZ, RZ, 0x6767a9ce ;  /* 0x6767a9ceff127424 */ /* 0x000fc400078e00ff */
[----:B------:R-:W-:Y:S01]  /*44c0*/  IMAD.MOV.U32 R20, RZ, RZ, -0x101e619 ;  /* 0xfefe19e7ff147424 */ /* 0x000fe200078e00ff */
        /* <DEDUP_REMOVED lines=38> */
[----:B------:R-:W-:Y:S01]  /*4730*/  IMAD.MOV.U32 R11, RZ, RZ, -0xe0ef707 ;  /* 0xf1f108f9ff0b7424 */ /* 0x000fe200078e00ff */
        /* <DEDUP_REMOVED lines=32> */
[----:B------:R-:W-:Y:S01]  /*4940*/  IMAD.MOV.U32 R17, RZ, RZ, 0x6e6eb2dc ;  /* 0x6e6eb2dcff117424 */ /* 0x000fe200078e00ff */
[----:B------:R1:W-:Y:S01]  /*4950*/  STL.128 [R1+0x1ef0], R8 ;  /* 0x001ef00801007387 */ /* 0x0003e20000100c00 */
[----:B------:R-:W-:-:S02]  /*4960*/  IMAD.MOV.U32 R18, RZ, RZ, 0x5a5aeeb4 ;  /* 0x5a5aeeb4ff127424 */ /* 0x000fc400078e00ff */
        /* <DEDUP_REMOVED lines=11> */
[----:B------:R-:W-:Y:S01]  /*4a20*/  IMAD.MOV.U32 R9, RZ, RZ, -0x2e2e9747 ;  /* 0xd1d168b9ff097424 */ /* 0x000fe200078e00ff */
[----:B------:R-:W-:Y:S01]  /*4a30*/  MOV R10, RZ ;  /* 0x000000ff000a7202 */ /* 0x000fe20000000f00 */
[----:B------:R-:W-:Y:S01]  /*4a40*/  IMAD.MOV.U32 R11, RZ, RZ, -0x1212d33f ;  /* 0xeded2cc1ff0b7424 */ /* 0x000fe200078e00ff */
[----:B--2---:R-:W-:Y:S01]  /*4a50*/  MOV R14, 0xb1b1c879 ;  /* 0xb1b1c879000e7802 */ /* 0x004fe20000000f00 */
[----:B------:R-:W-:Y:S01]  /*4a60*/  IMAD.MOV.U32 R12, RZ, RZ, 0x20206040 ;  /* 0x20206040ff0c7424 */ /* 0x000fe200078e00ff */
[----:B------:R1:W-:Y:S01]  /*4a70*/  STL.128 [R1+0x1f30], R4 ;  /* 0x001f300401007387 */ /* 0x0003e20000100c00 */
[----:B------:R-:W-:Y:S01]  /*4a80*/  IMAD.MOV.U32 R13, RZ, RZ, -0x303e01d ;  /* 0xfcfc1fe3ff0d7424 */ /* 0x000fe200078e00ff */
[----:B---3--:R-:W-:Y:S01]  /*4a90*/  MOV R17, 0xcbcb468d ;  /* 0xcbcb468d00117802 */ /* 0x008fe20000000f00 */
[----:B------:R-:W-:Y:S01]  /*4aa0*/  IMAD.MOV.U32 R15, RZ, RZ, 0x5b5bedb6 ;  /* 0x5b5bedb6ff0f7424 */ /* 0x000fe200078e00ff */
        /* <DEDUP_REMOVED lines=13> */
[----:B------:R-:W-:Y:S01]  /*4b80*/  IMAD.MOV.U32 R5, RZ, RZ, -0x1010d53b ;  /* 0xefef2ac5ff057424 */ /* 0x000fe200078e00ff */
[----:B--2---:R-:W-:Y:S01]  /*4b90*/  MOV R9, 0x4d4dd79a ;  /* 0x4d4dd79a00097802 */ /* 0x004fe20000000f00 */
[----:B------:R-:W-:Y:S02]  /*4ba0*/  IMAD.MOV.U32 R7, RZ, RZ, -0x404e913 ;  /* 0xfbfb16edff077424 */ /* 0x000fe400078e00ff */
[----:B------:R-:W-:-:S02]  /*4bb0*/  IMAD.MOV.U32 R8, RZ, RZ, 0x4343c586 ;  /* 0x4343c586ff087424 */ /* 0x000fc400078e00ff */
        /* <DEDUP_REMOVED lines=194> */
.L_x_80:
[----:B------:R-:W-:Y:S01]  /*57e0*/  IMAD.IADD R51, R1, 0x1, R50 ;  /* 0x0000000101337824 */ /* 0x000fe200078e0232 */
        /* <DEDUP_REMOVED lines=28> */
[----:B-1----:R-:W4:Y:S04]  /*59b0*/  LDL.128 R12, [R51+0xe30] ;  /* 0x000e3000330c7983 */ /* 0x002f280000100c00 */
[----:B------:R-:W-:Y:S01]  /*59c0*/  STL.128 [R2+UR4], R4 ;  /* 0x0000000402007987 */ /* 0x000fe20008100c04 */
[----:B------:R-:W-:-:S04]  /*59d0*/  UIADD3 UR4, UPT, UPT, UR4, 0x10, URZ ;  /* 0x0000001004047890 */ /* 0x000fc8000fffe0ff */
[----:B------:R-:W-:Y:S01]  /*59e0*/  UISETP.NE.AND UP0, UPT, UR4, 0x100, UPT ;  /* 0x000001000400788c */ /* 0x000fe2000bf05270 */
[----:B------:R-:W-:Y:S01]  /*59f0*/  IADD3 R50, PT, PT, R50, 0x40, RZ ;  /* 0x0000004032327810 */ /* 0x000fe20007ffe0ff */
[----:B---3--:R-:W-:Y:S01]  /*5a00*/  VIADD R47, R47, 0x40 ;  /* 0x000000402f2f7836 */ /* 0x008fe20000000000 */
        /* <DEDUP_REMOVED lines=8> */
[----:B------:R-:W-:Y:S01]  /*5a90*/  VIADD R4, R27, 0x3 ;  /* 0x000000031b047836 */ /* 0x000fe20000000000 */
[----:B------:R-:W1:Y:S01]  /*5aa0*/  LDCU.64 UR4, c[0x0][0x380] ;  /* 0x00007000ff0477ac */ /* 0x000e620008000a00 */
[----:B0-----:R-:W2:Y:S04]  /*5ab0*/  LDG.E R6, desc[UR36][R42.64+0x4] ;  /* 0x000004242a067981 */ /* 0x001ea8000c1e1900 */
[----:B------:R-:W3:Y:S04]  /*5ac0*/  LDG.E R5, desc[UR36][R42.64] ;  /* 0x000000242a057981 */ /* 0x000ee8000c1e1900 */
[----:B------:R-:W4:Y:S04]  /*5ad0*/  LDG.E R7, desc[UR36][R42.64+0x8] ;  /* 0x000008242a077981 */ /* 0x000f28000c1e1900 */
[----:B------:R-:W4:Y:S01]  /*5ae0*/  LDG.E R8, desc[UR36][R42.64+0xc] ;  /* 0x00000c242a087981 */ /* 0x000f22000c1e1900 */
[----:B-----5:R-:W-:Y:S01]  /*5af0*/  IADD3 R35, PT, PT, R35, R4, RZ ;  /* 0x0000000423237210 */ /* 0x020fe20007ffe0ff */
[----:B------:R-:W-:-:S02]  /*5b00*/  IMAD.IADD R46, R46, 0x1, R4 ;  /* 0x000000012e2e7824 */ /* 0x000fc400078e0204 */
[--C-:B------:R-:W-:Y:S01]  /*5b10*/  IMAD.IADD R28, R28, 0x1, R4.reuse ;  /* 0x000000011c1c7824 */ /* 0x100fe200078e0204 */
[----:B------:R-:W4:Y:S01]  /*5b20*/  LDG.E R9, desc[UR36][R42.64+0x10] ;  /* 0x000010242a097981 */ /* 0x000f22000c1e1900 */
[----:B------:R-:W-:-:S03]  /*5b30*/  IMAD.IADD R45, R45, 0x1, R4 ;  /* 0x000000012d2d7824 */ /* 0x000fc600078e0204 */
[----:B------:R-:W4:Y:S04]  /*5b40*/  LDG.E R37, desc[UR36][R42.64+0xa4] ;  /* 0x0000a4242a257981 */ /* 0x000f28000c1e1900 */
[----:B------:R-:W4:Y:S04]  /*5b50*/  LDG.E R36, desc[UR36][R42.64+0xa8] ;  /* 0x0000a8242a247981 */ /* 0x000f28000c1e1900 */
[----:B------:R-:W4:Y:S01]  /*5b60*/  LDG.E R40, desc[UR36][R42.64+0xa0] ;  /* 0x0000a0242a287981 */ /* 0x000f22000c1e1900 */
[----:B--2---:R-:W-:Y:S02]  /*5b70*/  LOP3.LUT R6, R6, R35, RZ, 0x3c, !PT ;  /* 0x0000002306067212 */ /* 0x004fe400078e3cff */
[----:B---3--:R-:W-:-:S02]  /*5b80*/  LOP3.LUT R46, R5, R46, RZ, 0x3c, !PT ;  /* 0x0000002e052e7212 */ /* 0x008fc400078e3cff */
[----:B------:R-:W-:Y:S01]  /*5b90*/  SHF.R.U32.HI R10, RZ, 0x18, R6 ;  /* 0x00000018ff0a7819 */ /* 0x000fe20000011606 */
[----:B------:R-:W2:Y:S01]  /*5ba0*/  LDG.E R5, desc[UR36][R42.64+0x18] ;  /* 0x000018242a057981 */ /* 0x000ea2000c1e1900 */
[----:B----4-:R-:W-:Y:S02]  /*5bb0*/  LOP3.LUT R28, R7, R28, RZ, 0x3c, !PT ;  /* 0x0000001c071c7212 */ /* 0x010fe400078e3cff */
[----:B------:R-:W-:Y:S02]  /*5bc0*/  SHF.R.U32.HI R4, RZ, 0x18, R46 ;  /* 0x00000018ff047819 */ /* 0x000fe4000001162e */
[----:B------:R-:W-:Y:S01]  /*5bd0*/  LOP3.LUT R8, R8, R45, RZ, 0x3c, !PT ;  /* 0x0000002d08087212 */ /* 0x000fe200078e3cff */
[--C-:B------:R-:W-:Y:S01]  /*5be0*/  IMAD R15, R10, 0x4, R25.reuse ;  /* 0x000000040a0f7824 */ /* 0x100fe200078e0219 */
[----:B------:R-:W-:Y:S02]  /*5bf0*/  SHF.R.U32.HI R12, RZ, 0x18, R28 ;  /* 0x00000018ff0c7819 */ /* 0x000fe4000001161c */
[----:B------:R-:W-:Y:S01]  /*5c00*/  SHF.R.U32.HI R20, RZ, 0xe, R46 ;  /* 0x0000000eff147819 */ /* 0x000fe2000001162e */
[----:B------:R-:W-:Y:S01]  /*5c10*/  IMAD.SHL.U32 R16, R8, 0x4, RZ ;  /* 0x0000000408107824 */ /* 0x000fe200078e00ff */
[----:B------:R-:W-:Y:S01]  /*5c20*/  SHF.R.U32.HI R14, RZ, 0x18, R8 ;  /* 0x00000018ff0e7819 */ /* 0x000fe20000011608 */
[----:B------:R-:W-:Y:S01]  /*5c30*/  IMAD.SHL.U32 R24, R46, 0x4, RZ ;  /* 0x000000042e187824 */ /* 0x000fe200078e00ff */
[----:B------:R-:W-:Y:S01]  /*5c40*/  LEA R11, R4, R25, 0x2 ;  /* 0x00000019040b7211 */ /* 0x000fe200078e10ff */
[----:B------:R-:W3:Y:S01]  /*5c50*/  LDG.E R7, desc[UR36][R42.64+0x14] ;  /* 0x000014242a077981 */ /* 0x000ee2000c1e1900 */
[----:B------:R-:W-:Y:S01]  /*5c60*/  SHF.R.U32.HI R10, RZ, 0x6, R28 ;  /* 0x00000006ff0a7819 */ /* 0x000fe2000001161c */
[----:B------:R-:W-:Y:S01]  /*5c70*/  IMAD R13, R12, 0x4, R25 ;  /* 0x000000040c0d7824 */ /* 0x000fe200078e0219 */
[----:B------:R-:W-:Y:S01]  /*5c80*/  SHF.R.U32.HI R4, RZ, 0xe, R6 ;  /* 0x0000000eff047819 */ /* 0x000fe20000011606 */
[----:B------:R-:W4:Y:S01]  /*5c90*/  LDL R15, [R15] ;  /* 0x000000000f0f7983 */ /* 0x000f220000100800 */
[----:B------:R-:W-:-:S02]  /*5ca0*/  SHF.R.U32.HI R22, RZ, 0x6, R46 ;  /* 0x00000006ff167819 */ /* 0x000fc4000001162e */
[--C-:B------:R-:W-:Y:S01]  /*5cb0*/  SHF.R.U32.HI R17, RZ, 0xe, R8.reuse ;  /* 0x0000000eff117819 */ /* 0x100fe20000011608 */
[----:B------:R-:W2:Y:S01]  /*5cc0*/  LDL R11, [R11] ;  /* 0x000000000b0b7983 */ /* 0x000ea20000100800 */
[----:B------:R-:W-:Y:S01]  /*5cd0*/  LEA R25, R14, R25, 0x2 ;  /* 0x000000190e197211 */ /* 0x000fe200078e10ff */
[----:B------:R-:W-:Y:S01]  /*5ce0*/  IMAD.SHL.U32 R14, R6, 0x4, RZ ;  /* 0x00000004060e7824 */ /* 0x000fe200078e00ff */
[----:B------:R-:W-:Y:S01]  /*5cf0*/  SHF.R.U32.HI R12, RZ, 0x6, R8 ;  /* 0x00000006ff0c7819 */ /* 0x000fe20000011608 */
[----:B------:R-:W3:Y:S01]  /*5d00*/  LDL R13, [R13] ;  /* 0x000000000d0d7983 */ /* 0x000ee20000100800 */
[----:B------:R-:W-:Y:S02]  /*5d10*/  SHF.R.U32.HI R18, RZ, 0xe, R28 ;  /* 0x0000000eff127819 */ /* 0x000fe4000001161c */
[----:B------:R-:W-:Y:S01]  /*5d20*/  SHF.L.U32 R19, R28, 0x2, RZ ;  /* 0x000000021c137819 */ /* 0x000fe200000006ff */
[----:B------:R-:W4:Y:S01]  /*5d30*/  LDL R25, [R25] ;  /* 0x0000000019197983 */ /* 0x000f220000100800 */
[----:B------:R-:W-:-:S02]  /*5d40*/  LOP3.LUT R8, R10, 0x3fc, RZ, 0xc0, !PT ;  /* 0x000003fc0a087812 */ /* 0x000fc400078ec0ff */
[----:B------:R-:W-:Y:S02]  /*5d50*/  SHF.R.U32.HI R6, RZ, 0x6, R6 ;  /* 0x00000006ff067819 */ /* 0x000fe40000011606 */
[----:B------:R-:W-:Y:S02]  /*5d60*/  LOP3.LUT R28, R4, 0x3fc, RZ, 0xc0, !PT ;  /* 0x000003fc041c7812 */ /* 0x000fe400078ec0ff */
[----:B------:R-:W-:Y:S02]  /*5d70*/  LOP3.LUT R10, R16, 0x3fc, RZ, 0xc0, !PT ;  /* 0x000003fc100a7812 */ /* 0x000fe400078ec0ff */
[----:B------:R-:W-:Y:S02]  /*5d80*/  LOP3.LUT R22, R22, 0x3fc, RZ, 0xc0, !PT ;  /* 0x000003fc16167812 */ /* 0x000fe400078ec0ff */
[----:B------:R-:W-:Y:S02]  /*5d90*/  LOP3.LUT R16, R17, 0x3fc, RZ, 0xc0, !PT ;  /* 0x000003fc11107812 */ /* 0x000fe400078ec0ff */
[----:B------:R-:W-:-:S02]  /*5da0*/  LOP3.LUT R18, R18, 0x3fc, RZ, 0xc0, !PT ;  /* 0x000003fc12127812 */ /* 0x000fc400078ec0ff */
[----:B------:R-:W-:Y:S01]  /*5db0*/  LOP3.LUT R12, R12, 0x3fc, RZ, 0xc0, !PT ;  /* 0x000003fc0c0c7812 */ /* 0x000fe200078ec0ff */
[C---:B------:R-:W-:Y:S01]  /*5dc0*/  IMAD.IADD R28, R1.reuse, 0x1, R28 ;  /* 0x00000001011c7824 */ /* 0x040fe200078e021c */
[----:B------:R-:W-:Y:S02]  /*5dd0*/  LOP3.LUT R4, R14, 0x3fc, RZ, 0xc0, !PT ;  /* 0x000003fc0e047812 */ /* 0x000fe400078ec0ff */
[----:B------:R-:W-:Y:S01]  /*5de0*/  LOP3.LUT R6, R6, 0x3fc, RZ, 0xc0, !PT ;  /* 0x000003fc06067812 */ /* 0x000fe200078ec0ff */
[C---:B------:R-:W-:Y:S01]  /*5df0*/  IMAD.IADD R22, R1.reuse, 0x1, R22 ;  /* 0x0000000101167824 */ /* 0x040fe200078e0216 */
[----:B------:R-:W-:Y:S01]  /*5e00*/  LOP3.LUT R20, R20, 0x3fc, RZ, 0xc0, !PT ;  /* 0x000003fc14147812 */ /* 0x000fe200078ec0ff */
[----:B------:R-:W-:Y:S01]  /*5e10*/  IMAD.IADD R35, R1, 0x1, R8 ;  /* 0x0000000101237824 */ /* 0x000fe200078e0208 */
        /* <DEDUP_REMOVED lines=9> */
[----:B------:R-:W2:Y:S01]  /*5eb0*/  LDL R28, [R28+0xa00] ;  /* 0x000a00001c1c7983 */ /* 0x000ea20000100800 */
[----:B------:R-:W-:-:S03]  /*5ec0*/  IADD3 R24, PT, PT, R1, R24, RZ ;  /* 0x0000001801187210 */ /* 0x000fc60007ffe0ff */
[----:B------:R-:W2:Y:S01]  /*5ed0*/  LDL R10, [R35+0x1200] ;  /* 0x00120000230a7983 */ /* 0x000ea20000100800 */
[----:B------:R-:W-:-:S03]  /*5ee0*/  IMAD.IADD R14, R1, 0x1, R14 ;  /* 0x00000001010e7824 */ /* 0x000fc600078e020e */
[----:B------:R-:W3:Y:S04]  /*5ef0*/  LDL R22, [R22+0x1200] ;  /* 0x0012000016167983 */ /* 0x000ee80000100800 */
[----:B------:R-:W3:Y:S04]  /*5f00*/  LDL R19, [R19+0xa00] ;  /* 0x000a000013137983 */ /* 0x000ee80000100800 */
[----:B------:R-:W4:Y:S04]  /*5f10*/  LDL R8, [R20+0xa00] ;  /* 0x000a000014087983 */ /* 0x000f280000100800 */
[----:B------:R-:W4:Y:S04]  /*5f20*/  LDL R16, [R23+0xa00] ;  /* 0x000a000017107983 */ /* 0x000f280000100800 */
[----:B------:R-:W4:Y:S04]  /*5f30*/  LDL R18, [R18+0x1200] ;  /* 0x0012000012127983 */ /* 0x000f280000100800 */
[----:B------:R-:W4:Y:S04]  /*5f40*/  LDL R17, [R17+0x1200] ;  /* 0x0012000011117983 */ /* 0x000f280000100800 */
[----:B------:R-:W4:Y:S04]  /*5f50*/  LDL R12, [R12+0x1a00] ;  /* 0x001a00000c0c7983 */ /* 0x000f280000100800 */
[----:B------:R-:W4:Y:S04]  /*5f60*/  LDL R4, [R4+0x1a00] ;  /* 0x001a000004047983 */ /* 0x000f280000100800 */
[----:B------:R-:W4:Y:S04]  /*5f70*/  LDG.E R6, desc[UR36][R42.64+0x1c] ;  /* 0x00001c242a067981 */ /* 0x000f28000c1e1900 */
[----:B------:R-:W4:Y:S04]  /*5f80*/  LDL R24, [R24+0x1a00] ;  /* 0x001a000018187983 */ /* 0x000f280000100800 */
[----:B------:R-:W4:Y:S01]  /*5f90*/  LDL R21, [R14+0x1a00] ;  /* 0x001a00000e157983 */ /* 0x000f220000100800 */
[----:B-1----:R-:W-:-:S04]  /*5fa0*/  LEA R46, P0, R27, UR4, 0x4 ;  /* 0x000000041b2e7c11 */ /* 0x002fc8000f8020ff */
[----:B------:R-:W-:Y:S02]  /*5fb0*/  LEA.HI.X R47, R27, UR5, R26, 0x4, P0 ;  /* 0x000000051b2f7c11 */ /* 0x000fe400080f241a */
[----:B--2---:R-:W-:Y:S02]  /*5fc0*/  LOP3.LUT R10, R10, R28, R11, 0x96, !PT ;  /* 0x0000001c0a0a7212 */ /* 0x004fe400078e960b */
[----:B---3--:R-:W-:Y:S02]  /*5fd0*/  LOP3.LUT R13, R22, R19, R13, 0x96, !PT ;  /* 0x00000013160d7212 */ /* 0x008fe400078e960d */
[----:B----4-:R-:W-:Y:S02]  /*5fe0*/  LOP3.LUT R15, R18, R16, R15, 0x96, !PT ;  /* 0x00000010120f7212 */ /* 0x010fe400078e960f */
[----:B------:R-:W-:Y:S02]  /*5ff0*/  LOP3.LUT R8, R17, R8, R25, 0x96, !PT ;  /* 0x0000000811087212 */ /* 0x000fe400078e9619 */
[----:B------:R-:W-:-:S02]  /*6000*/  LOP3.LUT R9, R9, R10, R12, 0x96, !PT ;  /* 0x0000000a09097212 */ /* 0x000fc400078e960c */
[----:B------:R-:W-:Y:S02]  /*6010*/  LOP3.LUT R5, R5, R13, R4, 0x96, !PT ;  /* 0x0000000d05057212 */ /* 0x000fe400078e9604 */
[----:B------:R-:W-:Y:S01]  /*6020*/  LOP3.LUT R25, R9, 0xff, RZ, 0xc0, !PT ;  /* 0x000000ff09197812 */ /* 0x000fe200078ec0ff */
[----:B------:R-:W2:Y:S01]  /*6030*/  LDG.E R4, desc[UR36][R42.64+0xac] ;  /* 0x0000ac242a047981 */ /* 0x000ea2000c1e1900 */
[----:B------:R-:W-:Y:S02]  /*6040*/  LOP3.LUT R39, R5, 0xff, RZ, 0xc0, !PT ;  /* 0x000000ff05277812 */ /* 0x000fe400078ec0ff */
[----:B------:R-:W-:Y:S02]  /*6050*/  LOP3.LUT R7, R7, R15, R24, 0x96, !PT ;  /* 0x0000000f07077212 */ /* 0x000fe400078e9618 */
[----:B------:R-:W-:Y:S02]  /*6060*/  LOP3.LUT R21, R6, R8, R21, 0x96, !PT ;  /* 0x0000000806157212 */ /* 0x000fe400078e9615 */
[----:B------:R-:W-:Y:S01]  /*6070*/  SHF.R.U32.HI R6, RZ, 0x10, R5 ;  /* 0x00000010ff067819 */ /* 0x000fe20000011605 */
[----:B------:R-:W-:Y:S01]  /*6080*/  IMAD.IADD R10, R25, 0x1, R2 ;  /* 0x00000001190a7824 */ /* 0x000fe200078e0202 */
[----:B------:R-:W-:-:S02]  /*6090*/  SHF.R.U32.HI R17, RZ, 0x8, R7 ;  /* 0x00000008ff117819 */ /* 0x000fc40000011607 */
[----:B------:R-:W-:Y:S02]  /*60a0*/  SHF.R.U32.HI R23, RZ, 0x10, R7 ;  /* 0x00000010ff177819 */ /* 0x000fe40000011607 */
[--C-:B------:R-:W-:Y:S01]  /*60b0*/  SHF.R.U32.HI R11, RZ, 0x10, R21.reuse ;  /* 0x00000010ff0b7819 */ /* 0x100fe20000011615 */
[----:B------:R-:W-:Y:S01]  /*60c0*/  IMAD.IADD R25, R39, 0x1, R2 ;  /* 0x0000000127197824 */ /* 0x000fe200078e0202 */
[----:B------:R-:W-:Y:S01]  /*60d0*/  LOP3.LUT R39, R6, 0xff, RZ, 0xc0, !PT ;  /* 0x000000ff06277812 */ /* 0x000fe200078ec0ff */
[----:B------:R-:W3:Y:S01]  /*60e0*/  LDL.U8 R10, [R10] ;  /* 0x000000000a0a7983 */ /* 0x000ee20000100000 */
[----:B------:R-:W-:Y:S02]  /*60f0*/  SHF.R.U32.HI R12, RZ, 0x8, R21 ;  /* 0x00000008ff0c7819 */ /* 0x000fe40000011615 */
[----:B------:R-:W-:Y:S02]  /*6100*/  LOP3.LUT R17, R17, 0xff, RZ, 0xc0, !PT ;  /* 0x000000ff11117812 */ /* 0x000fe400078ec0ff */
[----:B------:R-:W-:-:S02]  /*6110*/  LOP3.LUT R23, R23, 0xff, RZ, 0xc0, !PT ;  /* 0x000000ff17177812 */ /* 0x000fc400078ec0ff */
[----:B------:R-:W-:Y:S02]  /*6120*/  LOP3.LUT R11, R11, 0xff, RZ, 0xc0, !PT ;  /* 0x000000ff0b0b7812 */ /* 0x000fe400078ec0ff */
[--C-:B------:R-:W-:Y:S02]  /*6130*/  SHF.R.U32.HI R15, RZ, 0x10, R9.reuse ;  /* 0x00000010ff0f7819 */ /* 0x100fe40000011609 */
[----:B------:R-:W-:Y:S02]  /*6140*/  SHF.R.U32.HI R19, RZ, 0x8, R9 ;  /* 0x00000008ff137819 */ /* 0x000fe40000011609 */
[----:B------:R-:W-:Y:S01]  /*6150*/  SHF.R.U32.HI R35, RZ, 0x8, R5 ;  /* 0x00000008ff237819 */ /* 0x000fe20000011605 */
[--C-:B------:R-:W-:Y:S01]  /*6160*/  IMAD.IADD R24, R39, 0x1, R2.reuse ;  /* 0x0000000127187824 */ /* 0x100fe200078e0202 */
[-C--:B------:R-:W-:Y:S01]  /*6170*/  LEA.HI R18, R9, R2.reuse, RZ, 0x8 ;  /* 0x0000000209127211 */ /* 0x080fe200078f40ff */
[----:B------:R-:W-:Y:S01]  /*6180*/  IMAD.IADD R17, R17, 0x1, R2 ;  /* 0x0000000111117824 */ /* 0x000fe200078e0202 */
[----:B------:R-:W-:-:S02]  /*6190*/  LEA.HI R16, R7, R2, RZ, 0x8 ;  /* 0x0000000207107211 */ /* 0x000fc400078f40ff */
[----:B------:R-:W-:Y:S01]  /*61a0*/  LOP3.LUT R41, R12, 0xff, RZ, 0xc0, !PT ;  /* 0x000000ff0c297812 */ /* 0x000fe200078ec0ff */
[----:B------:R-:W4:Y:S01]  /*61b0*/  LDL.U8 R24, [R24] ;  /* 0x0000000018187983 */ /* 0x000f220000100000 */
[-C--:B------:R-:W-:Y:S01]  /*61c0*/  IADD3 R22, PT, PT, R23, R2.reuse, RZ ;  /* 0x0000000217167210 */ /* 0x080fe20007ffe0ff */
[--C-:B------:R-:W-:Y:S01]  /*61d0*/  IMAD.IADD R23, R11, 0x1, R2.reuse ;  /* 0x000000010b177824 */ /* 0x100fe200078e0202 */
[----:B------:R-:W-:Y:S02]  /*61e0*/  LOP3.LUT R15, R15, 0xff, RZ, 0xc0, !PT ;  /* 0x000000ff0f0f7812 */ /* 0x000fe400078ec0ff */
[----:B------:R-:W-:Y:S02]  /*61f0*/  LOP3.LUT R19, R19, 0xff, RZ, 0xc0, !PT ;  /* 0x000000ff13137812 */ /* 0x000fe400078ec0ff */
[-C--:B------:R-:W-:Y:S02]  /*6200*/  LEA.HI R14, R5, R2.reuse, RZ, 0x8 ;  /* 0x00000002050e7211 */ /* 0x080fe400078f40ff */
[----:B------:R-:W-:Y:S01]  /*6210*/  LOP3.LUT R35, R35, 0xff, RZ, 0xc0, !PT ;  /* 0x000000ff23237812 */ /* 0x000fe200078ec0ff */
[----:B------:R0:W4:Y:S01]  /*6220*/  LDL.U8 R5, [R16] ;  /* 0x0000000010057983 */ /* 0x0001220000100000 */
[----:B------:R-:W-:Y:S01]  /*6230*/  LOP3.LUT R9, R7, 0xff, RZ, 0xc0, !PT ;  /* 0x000000ff07097812 */ /* 0x000fe200078ec0ff */
[----:B------:R-:W-:Y:S01]  /*6240*/  IMAD.IADD R12, R41, 0x1, R2 ;  /* 0x00000001290c7824 */ /* 0x000fe200078e0202 */
[C---:B------:R-:W-:Y:S01]  /*6250*/  LOP3.LUT R13, R21.reuse, 0xff, RZ, 0xc0, !PT ;  /* 0x000000ff150d7812 */ /* 0x040fe200078ec0ff */
[----:B------:R1:W2:Y:S01]  /*6260*/  LDL.U8 R7, [R18] ;  /* 0x0000000012077983 */ /* 0x0002a20000100000 */
[----:B------:R-:W-:-:S02]  /*6270*/  LEA.HI R8, R21, R2, RZ, 0x8 ;  /* 0x0000000215087211 */ /* 0x000fc400078f40ff */
[-C--:B------:R-:W-:Y:S01]  /*6280*/  IADD3 R21, PT, PT, R15, R2.reuse, RZ ;  /* 0x000000020f157210 */ /* 0x080fe20007ffe0ff */
[----:B------:R-:W3:Y:S01]  /*6290*/  LDL.U8 R11, [R25] ;  /* 0x00000000190b7983 */ /* 0x000ee20000100000 */
[-C--:B0-----:R-:W-:Y:S01]  /*62a0*/  IADD3 R16, PT, PT, R35, R2.reuse, RZ ;  /* 0x0000000223107210 */ /* 0x081fe20007ffe0ff */
[----:B-1----:R-:W-:Y:S02]  /*62b0*/  IMAD.IADD R18, R19, 0x1, R2 ;  /* 0x0000000113127824 */ /* 0x002fe400078e0202 */
[----:B------:R-:W3:Y:S01]  /*62c0*/  LDL.U8 R20, [R17] ;  /* 0x0000000011147983 */ /* 0x000ee20000100000 */
[----:B------:R-:W-:-:S03]  /*62d0*/  IADD3 R9, PT, PT, R9, R2, RZ ;  /* 0x0000000209097210 */ /* 0x000fc60007ffe0ff */
[----:B------:R-:W2:Y:S04]  /*62e0*/  LDL.U8 R6, [R14] ;  /* 0x000000000e067983 */ /* 0x000ea80000100000 */
[----:B------:R-:W2:Y:S01]  /*62f0*/  LDL.U8 R23, [R23] ;  /* 0x0000000017177983 */ /* 0x000ea20000100000 */
[----:B------:R-:W-:-:S03]  /*6300*/  IMAD.IADD R13, R13, 0x1, R2 ;  /* 0x000000010d0d7824 */ /* 0x000fc600078e0202 */
        /* <DEDUP_REMOVED lines=15> */
[----:B----4-:R-:W-:Y:S02]  /*6400*/  IMAD R5, R5, 0x100, R24 ;  /* 0x0000010005057824 */ /* 0x010fe400078e0218 */
[----:B---3--:R-:W-:Y:S01]  /*6410*/  IMAD R20, R20, 0x100, R11 ;  /* 0x0000010014147824 */ /* 0x008fe200078e020b */
[----:B--2---:R-:W-:Y:S01]  /*6420*/  LEA R23, R6, R23, 0x8 ;  /* 0x0000001706177211 */ /* 0x004fe200078e40ff */
[----:B------:R-:W-:Y:S01]  /*6430*/  IMAD R7, R7, 0x100, R22 ;  /* 0x0000010007077824 */ /* 0x000fe200078e0216 */
[----:B------:R-:W-:Y:S02]  /*6440*/  LEA R5, R5, R12, 0x8 ;  /* 0x0000000c05057211 */ /* 0x000fe400078e40ff */
[----:B------:R-:W-:Y:S01]  /*6450*/  LEA R21, R21, R20, 0x10 ;  /* 0x0000001415157211 */ /* 0x000fe200078e80ff */
[----:B------:R-:W-:-:S02]  /*6460*/  IMAD R18, R23, 0x100, R18 ;  /* 0x0000010017127824 */ /* 0x000fc400078e0212 */
[----:B------:R-:W-:Y:S02]  /*6470*/  IMAD R16, R7, 0x100, R16 ;  /* 0x0000010007107824 */ /* 0x000fe400078e0210 */
[----:B------:R-:W-:Y:S02]  /*6480*/  IMAD.U32 R10, R5, 0x100, R10 ;  /* 0x00000100050a7824 */ /* 0x000fe400078e000a */
[----:B------:R-:W-:Y:S02]  /*6490*/  IMAD.U32 R9, R18, 0x100, R9 ;  /* 0x0000010012097824 */ /* 0x000fe400078e0009 */
[----:B------:R-:W-:Y:S01]  /*64a0*/  IMAD R0, R8, 0x1000000, R21 ;  /* 0x0100000008007824 */ /* 0x000fe200078e0215 */
[----:B------:R-:W-:Y:S02]  /*64b0*/  LEA R13, R16, R13, 0x8 ;  /* 0x0000000d100d7211 */ /* 0x000fe400078e40ff */
[----:B------:R-:W-:Y:S02]  /*64c0*/  LOP3.LUT R37, R14, R37, R10, 0x96, !PT ;  /* 0x000000250e257212 */ /* 0x000fe400078e960a */
[----:B------:R-:W-:-:S02]  /*64d0*/  LOP3.LUT R36, R19, R36, R9, 0x96, !PT ;  /* 0x0000002413247212 */ /* 0x000fc400078e9609 */
[----:B------:R-:W-:Y:S02]  /*64e0*/  LOP3.LUT R40, R17, R40, R13, 0x96, !PT ;  /* 0x0000002811287212 */ /* 0x000fe400078e960d */
[----:B------:R-:W-:Y:S01]  /*64f0*/  LOP3.LUT R0, R15, R4, R0, 0x96, !PT ;  /* 0x000000040f007212 */ /* 0x000fe200078e9600 */
[----:B------:R-:W-:Y:S06]  /*6500*/  @P0 BRA P1, `(.L_x_82) ;  /* 0x00000058008c0947 */ /* 0x000fec0000800000 */
[----:B------:R-:W-:Y:S01]  /*6510*/  HFMA2 R11, -RZ, RZ, -2.22265625, -0.01800537109375 ;  /* 0xc072a49cff0b7431 */ /* 0x000fe200000001ff */
[----:B------:R-:W-:Y:S01]  /*6520*/  MOV R8, 0x7dc982ca ;  /* 0x7dc982ca00087802 */ /* 0x000fe20000000f00 */
[----:B------:R-:W-:Y:S02]  /*6530*/  HFMA2 R5, -RZ, RZ, -5.43359375, 4068 ;  /* 0xc56f6bf2ff057431 */ /* 0x000fe400000001ff */
[----:B------:R-:W-:Y:S01]  /*6540*/  IMAD.MOV.U32 R9, RZ, RZ, -0xfb8a606 ;  /* 0xf04759faff097424 */ /* 0x000fe200078e00ff */
[----:B------:R-:W-:Y:S01]  /*6550*/  MOV R14, 0xb3d63b52 ;  /* 0xb3d63b52000e7802 */ /* 0x000fe20000000f00 */
[----:B------:R-:W-:Y:S01]  /*6560*/  IMAD.MOV.U32 R10, RZ, RZ, -0x505d2b53 ;  /* 0xafa2d4adff0a7424 */ /* 0x000fe200078e00ff */
[----:B------:R-:W-:Y:S01]  /*6570*/  MOV R17, 0x5bb1fc20 ;  /* 0x5bb1fc2000117802 */ /* 0x000fe20000000f00 */
[----:B------:R-:W-:Y:S02]  /*6580*/  IMAD.MOV.U32 R4, RZ, RZ, 0x7b777c63 ;  /* 0x7b777c63ff047424 */ /* 0x000fe400078e00ff */
[----:B------:R-:W-:-:S02]  /*6590*/  HFMA2 R22, -RZ, RZ, 854, -62.0625 ;  /* 0x62acd3c2ff167431 */ /* 0x000fc400000001ff */
[----:B------:R-:W-:Y:S01]  /*65a0*/  IMAD.MOV.U32 R6, RZ, RZ, 0x2b670130 ;  /* 0x2b670130ff067424 */ /* 0x000fe200078e00ff */
[----:B------:R0:W-:Y:S01]  /*65b0*/  STL.128 [R2+0x10], R8 ;  /* 0x0000100802007387 */ /* 0x0001e20000100c00 */
[----:B------:R-:W-:Y:S01]  /*65c0*/  IMAD.MOV.U32 R7, RZ, RZ, 0x76abd7fe ;  /* 0x76abd7feff077424 */ /* 0x000fe200078e00ff */
[----:B------:R-:W1:Y:S01]  /*65d0*/  S2UR UR9, SR_CgaCtaId ;  /* 0x00000000000979c3 */ /* 0x000e620000008800 */
[----:B------:R-:W-:Y:S01]  /*65e0*/  IMAD.MOV.U32 R12, RZ, RZ, 0x1a2c8309 ;  /* 0x1a2c8309ff0c7424 */ /* 0x000fe200078e00ff */
[----:B------:R-:W-:Y:S01]  /*65f0*/  UMOV UR4, 0x400 ;  /* 0x0000040000047882 */ /* 0x000fe20000000000 */
[----:B------:R-:W-:Y:S01]  /*6600*/  IMAD.MOV.U32 R13, RZ, RZ, -0x5fa591e5 ;  /* 0xa05a6e1bff0d7424 */ /* 0x000fe200078e00ff */
[----:B------:R2:W-:Y:S01]  /*6610*/  STL.128 [R2], R4 ;  /* 0x0000000402007387 */ /* 0x0005e20000100c00 */
[----:B------:R-:W-:Y:S01]  /*6620*/  IMAD.MOV.U32 R15, RZ, RZ, -0x7bd01cd7 ;  /* 0x842fe329ff0f7424 */ /* 0x000fe200078e00ff */
[----:B------:R-:W-:Y:S01]  /*6630*/  UIADD3 UR6, UPT, UPT, UR4, 0x100, URZ ;  /* 0x0000010004067890 */ /* 0x000fe2000fffe0ff */
[----:B------:R-:W-:Y:S01]  /*6640*/  IMAD.MOV.U32 R16, RZ, RZ, -0x12ff2ead ;  /* 0xed00d153ff107424 */ /* 0x000fe200078e00ff */
[----:B------:R-:W-:Y:S01]  /*6650*/  UIADD3 UR7, UPT, UPT, UR4, 0xd00, URZ ;  /* 0x00000d0004077890 */ /* 0x000fe2000fffe0ff */
[----:B------:R-:W-:Y:S01]  /*6660*/  IMAD.MOV.U32 R18, RZ, RZ, 0x39becb6a ;  /* 0x39becb6aff127424 */ /* 0x000fe200078e00ff */
[----:B------:R3:W-:Y:S01]  /*6670*/  STL.128 [R2+0x40], R12 ;  /* 0x0000400c02007387 */ /* 0x0007e20000100c00 */
[----:B------:R-:W-:Y:S01]  /*6680*/  IMAD.MOV.U32 R19, RZ, RZ, -0x30a7b3b6 ;  /* 0xcf584c4aff137424 */ /* 0x000fe200078e00ff */
[----:B------:R-:W-:Y:S01]  /*6690*/  UIADD3 UR8, UPT, UPT, UR4, 0x500, URZ ;  /* 0x0000050004087890 */ /* 0x000fe2000fffe0ff */
[----:B------:R-:W-:-:S02]  /*66a0*/  IMAD.MOV.U32 R20, RZ, RZ, 0xa3a32e0 ;  /* 0x0a3a32e0ff147424 */ /* 0x000fc400078e00ff */
[----:B0-----:R-:W-:Y:S02]  /*66b0*/  HFMA2 R10, -RZ, RZ, 0.0114288330078125, -0.4208984375 ;  /* 0x21dab6bcff0a7431 */ /* 0x001fe400000001ff */
[----:B------:R-:W-:Y:S01]  /*66c0*/  IMAD.MOV.U32 R8, RZ, RZ, -0x70bf5caf ;  /* 0x8f40a351ff087424 */ /* 0x000fe200078e00ff */
[----:B------:R0:W-:Y:S01]  /*66d0*/  STL.128 [R2+0x50], R16 ;  /* 0x0000501002007387 */ /* 0x0001e20000100c00 */
[----:B------:R-:W-:Y:S02]  /*66e0*/  IMAD.MOV.U32 R9, RZ, RZ, -0xac7626e ;  /* 0xf5389d92ff097424 */ /* 0x000fe400078e00ff */
[----:B------:R-:W-:Y:S02]  /*66f0*/  IMAD.MOV.U32 R11, RZ, RZ, -0x2d0c00f0 ;  /* 0xd2f3ff10ff0b7424 */ /* 0x000fe400078e00ff */
[----:B--2---:R-:W-:Y:S02]  /*6700*/  HFMA2 R4, -RZ, RZ, -62784, -8000 ;  /* 0xfbaaefd0ff047431 */ /* 0x004fe400000001ff */
[----:B------:R-:W-:Y:S01]  /*6710*/  IMAD.MOV.U32 R5, RZ, RZ, -0x7accb2bd ;  /* 0x85334d43ff057424 */ /* 0x000fe200078e00ff */
[----:B------:R-:W-:Y:S01]  /*6720*/  MOV R7, 0xa89f3c50 ;  /* 0xa89f3c5000077802 */ /* 0x000fe20000000f00 */
[----:B------:R-:W-:Y:S01]  /*6730*/  IMAD.MOV.U32 R6, RZ, RZ, 0x7f02f945 ;  /* 0x7f02f945ff067424 */ /* 0x000fe200078e00ff */
[----:B------:R2:W-:Y:S01]  /*6740*/  STL.128 [R2+0x70], R8 ;  /* 0x0000700802007387 */ /* 0x0005e20000100c00 */
[----:B------:R-:W-:Y:S01]  /*6750*/  IMAD.MOV.U32 R21, RZ, RZ, 0x5c240649 ;  /* 0x5c240649ff157424 */ /* 0x000fe200078e00ff */
[----:B---3--:R-:W-:Y:S01]  /*6760*/  MOV R13, 0x1744975f ;  /* 0x1744975f000d7802 */ /* 0x008fe20000000f00 */
[----:B------:R-:W-:Y:S01]  /*6770*/  IMAD.MOV.U32 R12, RZ, RZ, -0x13ecf333 ;  /* 0xec130ccdff0c7424 */ /* 0x000fe200078e00ff */
[----:B------:R3:W-:Y:S01]  /*6780*/  STL.128 [R2+0x60], R4 ;  /* 0x0000600402007387 */ /* 0x0007e20000100c00 */
[----:B------:R-:W-:Y:S01]  /*6790*/  IMAD.MOV.U32 R14, RZ, RZ, 0x3d7ea7c4 ;  /* 0x3d7ea7c4ff0e7424 */ /* 0x000fe200078e00ff */
[----:B-1----:R-:W-:Y:S01]  /*67a0*/  ULEA UR5, UR9, UR4, 0x18 ;  /* 0x0000000409057291 */ /* 0x002fe2000f8ec0ff */
[----:B------:R-:W-:-:S02]  /*67b0*/  IMAD.MOV.U32 R15, RZ, RZ, 0x73195d64 ;  /* 0x73195d64ff0f7424 */ /* 0x000fc400078e00ff */
[----:B0-----:R-:W-:Y:S02]  /*67c0*/  HFMA2 R16, -RZ, RZ, -275.75, -2.09808349609375e-05 ;  /* 0xdc4f8160ff107431 */ /* 0x001fe400000001ff */
[----:B------:R-:W-:Y:S01]  /*67d0*/  IMAD.MOV.U32 R23, RZ, RZ, 0x79e49591 ;  /* 0x79e49591ff177424 */ /* 0x000fe200078e00ff */
[----:B------:R-:W-:Y:S01]  /*67e0*/  MOV R19, 0xdb0b5ede ;  /* 0xdb0b5ede00137802 */ /* 0x000fe20000000f00 */
[----:B------:R-:W-:Y:S01]  /*67f0*/  IMAD.MOV.U32 R17, RZ, RZ, -0x776fd5de ;  /* 0x88902a22ff117424 */ /* 0x000fe200078e00ff */
[----:B------:R0:W-:Y:S01]  /*6800*/  STL.128 [R2+0x80], R12 ;  /* 0x0000800c02007387 */ /* 0x0001e20000100c00 */
[----:B------:R-:W-:Y:S01]  /*6810*/  IMAD.MOV.U32 R18, RZ, RZ, 0x14b8ee46 ;  /* 0x14b8ee46ff127424 */ /* 0x000fe200078e00ff */
[----:B------:R-:W-:Y:S01]  /*6820*/  UIADD3 UR4, UPT, UPT, UR4, 0x900, URZ ;  /* 0x0000090004047890 */ /* 0x000fe2000fffe0ff */
[----:B------:R-:W-:Y:S02]  /*6830*/  IMAD.MOV.U32 R28, RZ, RZ, 0x2693fdb7 ;  /* 0x2693fdb7ff1c7424 */ /* 0x000fe400078e00ff */
[----:B--2---:R-:W-:-:S02]  /*6840*/  HFMA2 R8, -RZ, RZ, 0.09600830078125, 38720 ;  /* 0x2e2578baff087431 */ /* 0x004fc400000001ff */
[----:B------:R-:W-:Y:S01]  /*6850*/  IMAD.MOV.U32 R9, RZ, RZ, -0x394b59e4 ;  /* 0xc6b4a61cff097424 */ /* 0x000fe200078e00ff */
[----:B------:R-:W-:Y:S01]  /*6860*/  MOV R11, 0x8a8bbd4b ;  /* 0x8a8bbd4b000b7802 */ /* 0x000fe20000000f00 */
[----:B------:R-:W-:Y:S01]  /*6870*/  IMAD.MOV.U32 R10, RZ, RZ, 0x1f74dde8 ;  /* 0x1f74dde8ff0a7424 */ /* 0x000fe200078e00ff */
[----:B---3--:R-:W-:Y:S01]  /*6880*/  MOV R5, 0xa94ed58d ;  /* 0xa94ed58d00057802 */ /* 0x008fe20000000f00 */
[----:B------:R-:W-:Y:S01]  /*6890*/  IMAD.MOV.U32 R4, RZ, RZ, 0x6d37c8e7 ;  /* 0x6d37c8e7ff047424 */ /* 0x000fe200078e00ff */
[----:B------:R1:W-:Y:S01]  /*68a0*/  STL.128 [R2+0xa0], R20 ;  /* 0x0000a01402007387 */ /* 0x0003e20000100c00 */
[----:B------:R-:W-:Y:S01]  /*68b0*/  IMAD.MOV.U32 R6, RZ, RZ, -0x150ba994 ;  /* 0xeaf4566cff067424 */ /* 0x000fe200078e00ff */
[----:B------:R-:W-:Y:S01]  /*68c0*/  ULEA UR6, UR9, UR6, 0x18 ;  /* 0x0000000609067291 */ /* 0x000fe2000f8ec0ff */
[----:B------:R-:W-:Y:S01]  /*68d0*/  IMAD.MOV.U32 R7, RZ, RZ, 0x8ae7a65 ;  /* 0x08ae7a65ff077424 */ /* 0x000fe200078e00ff */
[----:B------:R2:W-:Y:S01]  /*68e0*/  STL.128 [R2+0x90], R16 ;  /* 0x0000901002007387 */ /* 0x0005e20000100c00 */
[----:B------:R-:W-:-:S02]  /*68f0*/  IMAD.MOV.U32 R35, RZ, RZ, 0x75b227eb ;  /* 0x75b227ebff237424 */ /* 0x000fc400078e00ff */
[----:B0-----:R-:W-:Y:S02]  /*6900*/  HFMA2 R14, -RZ, RZ, -0.66748046875, 0.336181640625 ;  /* 0xb9573561ff0e7431 */ /* 0x001fe400000001ff */
[----:B------:R-:W-:Y:S01]  /*6910*/  IMAD.MOV.U32 R12, RZ, RZ, 0x66b53e70 ;  /* 0x66b53e70ff0c7424 */ /* 0x000fe200078e00ff */
[----:B------:R0:W-:Y:S01]  /*6920*/  STL.128 [R2+0xb0], R4 ;  /* 0x0000b00402007387 */ /* 0x0001e20000100c00 */
[----:B------:R-:W-:Y:S01]  /*6930*/  IMAD.MOV.U32 R13, RZ, RZ, 0xef60348 ;  /* 0x0ef60348ff0d7424 */ /* 0x000fe200078e00ff */
[----:B------:R-:W-:Y:S01]  /*6940*/  ULEA UR7, UR9, UR7, 0x18 ;  /* 0x0000000709077291 */ /* 0x000fe2000f8ec0ff */
[----:B------:R-:W-:Y:S01]  /*6950*/  IMAD.MOV.U32 R15, RZ, RZ, -0x61e23e7a ;  /* 0x9e1dc186ff0f7424 */ /* 0x000fe200078e00ff */
[----:B------:R3:W-:Y:S01]  /*6960*/  STL.128 [R2+0xc0], R8 ;  /* 0x0000c00802007387 */ /* 0x0007e20000100c00 */
[----:B------:R-:W-:Y:S01]  /*6970*/  ULEA UR8, UR9, UR8, 0x18 ;  /* 0x0000000809087291 */ /* 0x000fe2000f8ec0ff */
[----:B------:R-:W-:Y:S01]  /*6980*/  VIADD R41, R1, 0x210 ;  /* 0x0000021001297836 */ /* 0x000fe20000000000 */
[----:B------:R-:W-:Y:S01]  /*6990*/  ULEA UR4, UR9, UR4, 0x18 ;  /* 0x0000000409047291 */ /* 0x000fe2000f8ec0ff */
[----:B-1----:R-:W-:-:S02]  /*69a0*/  HFMA2 R20, -RZ, RZ, 0.0003378391265869140625, -0.010833740234375 ;  /* 0x0d89a18cff147431 */ /* 0x002fc400000001ff */
[----:B------:R-:W-:Y:S01]  /*69b0*/  IMAD.MOV.U32 R21, RZ, RZ, 0x6842e6bf ;  /* 0x6842e6bfff157424 */ /* 0x000fe200078e00ff */
[----:B------:R-:W-:Y:S01]  /*69c0*/  MOV R23, 0x16bb54b0 ;  /* 0x16bb54b000177802 */ /* 0x000fe20000000f00 */
[----:B------:R-:W-:Y:S01]  /*69d0*/  IMAD.MOV.U32 R22, RZ, RZ, 0xf2d9941 ;  /* 0x0f2d9941ff167424 */ /* 0x000fe200078e00ff */
[----:B--2---:R-:W-:Y:S01]  /*69e0*/  MOV R17, 0x948ed969 ;  /* 0x948ed96900117802 */ /* 0x004fe20000000f00 */
[----:B------:R-:W-:Y:S01]  /*69f0*/  IMAD.MOV.U32 R16, RZ, RZ, 0x1198f8e1 ;  /* 0x1198f8e1ff107424 */ /* 0x000fe200078e00ff */
[----:B------:R1:W-:Y:S01]  /*6a00*/  STL.128 [R2+0xd0], R12 ;  /* 0x0000d00c02007387 */ /* 0x0003e20000100c00 */
[----:B------:R-:W-:Y:S02]  /*6a10*/  IMAD.MOV.U32 R18, RZ, RZ, -0x1678e165 ;  /* 0xe9871e9bff127424 */ /* 0x000fe400078e00ff */
[----:B0-----:R-:W-:Y:S02]  /*6a20*/  HFMA2 R4, -RZ, RZ, -6.38671875, 978.5 ;  /* 0xc66363a5ff047431 */ /* 0x001fe400000001ff */
[----:B------:R-:W-:Y:S01]  /*6a30*/  IMAD.MOV.U32 R19, RZ, RZ, -0x20d7aa32 ;  /* 0xdf2855ceff137424 */ /* 0x000fe200078e00ff */
[----:B------:R-:W-:Y:S01]  /*6a40*/  MOV R7, 0xf67b7b8d ;  /* 0xf67b7b8d00077802 */ /* 0x000fe20000000f00 */
[----:B------:R-:W-:-:S02]  /*6a50*/  IMAD.MOV.U32 R5, RZ, RZ, -0x783837c ;  /* 0xf87c7c84ff057424 */ /* 0x000fc400078e00ff */
[----:B---3--:R-:W-:Y:S02]  /*6a60*/  HFMA2 R10, -RZ, RZ, -411.75, 7876 ;  /* 0xde6f6fb1ff0a7431 */ /* 0x008fe400000001ff */
[----:B------:R-:W-:Y:S01]  /*6a70*/  IMAD.MOV.U32 R6, RZ, RZ, -0x11888867 ;  /* 0xee777799ff067424 */ /* 0x000fe200078e00ff */
[----:B------:R0:W-:Y:S01]  /*6a80*/  STL.128 [R2+0xe0], R16 ;  /* 0x0000e01002007387 */ /* 0x0001e20000100c00 */
[----:B------:R-:W-:Y:S01]  /*6a90*/  IMAD.MOV.U32 R8, RZ, RZ, -0xd0df3 ;  /* 0xfff2f20dff087424 */ /* 0x000fe200078e00ff */
[----:B------:R-:W-:Y:S01]  /*6aa0*/  UIADD3 UR5, UPT, UPT, UR5, 0x3, URZ ;  /* 0x0000000305057890 */ /* 0x000fe2000fffe0ff */
[----:B------:R-:W-:Y:S01]  /*6ab0*/  IMAD.MOV.U32 R9, RZ, RZ, -0x29949443 ;  /* 0xd66b6bbdff097424 */ /* 0x000fe200078e00ff */
[----:B------:R2:W-:Y:S01]  /*6ac0*/  STL.128 [R2+0xf0], R20 ;  /* 0x0000f01402007387 */ /* 0x0005e20000100c00 */
[----:B------:R-:W-:Y:S01]  /*6ad0*/  IMAD.MOV.U32 R11, RZ, RZ, -0x6e3a3aac ;  /* 0x91c5c554ff0b7424 */ /* 0x000fe200078e00ff */
[----:B------:R-:W-:Y:S01]  /*6ae0*/  UIADD3 UR6, UPT, UPT, UR6, 0x10, URZ ;  /* 0x0000001006067890 */ /* 0x000fe2000fffe0ff */
[----:B------:R-:W-:Y:S01]  /*6af0*/  VIADD R45, R1, 0xa10 ;  /* 0x00000a10012d7836 */ /* 0x000fe20000000000 */
[----:B-1----:R-:W-:Y:S01]  /*6b00*/  MOV R13, 0x2010103 ;  /* 0x02010103000d7802 */ /* 0x002fe20000000f00 */
[----:B------:R-:W-:Y:S01]  /*6b10*/  IMAD.MOV.U32 R12, RZ, RZ, 0x60303050 ;  /* 0x60303050ff0c7424 */ /* 0x000fe200078e00ff */
[----:B------:R-:W-:Y:S01]  /*6b20*/  STL.128 [R2+0x20], R28 ;  /* 0x0000201c02007387 */ /* 0x000fe20000100c00 */
[----:B------:R-:W-:Y:S01]  /*6b30*/  IMAD.MOV.U32 R14, RZ, RZ, -0x31989857 ;  /* 0xce6767a9ff0e7424 */ /* 0x000fe200078e00ff */
[----:B------:R-:W-:Y:S01]  /*6b40*/  UIADD3 UR7, UPT, UPT, UR7, 0x10, URZ ;  /* 0x0000001007077890 */ /* 0x000fe2000fffe0ff */
[----:B------:R-:W-:Y:S01]  /*6b50*/  IMAD.MOV.U32 R15, RZ, RZ, 0x562b2b7d ;  /* 0x562b2b7dff0f7424 */ /* 0x000fe200078e00ff */
[----:B------:R-:W-:Y:S01]  /*6b60*/  STL.128 [R2+0x30], R32 ;  /* 0x0000302002007387 */ /* 0x000fe20000100c00 */
[----:B------:R-:W-:Y:S01]  /*6b70*/  UIADD3 UR8, UPT, UPT, UR8, 0x10, URZ ;  /* 0x0000001008087890 */ /* 0x000fe2000fffe0ff */
[----:B0-----:R-:W-:Y:S01]  /*6b80*/  HFMA2 R19, -RZ, RZ, 5.68359375, -0.1236572265625 ;  /* 0x45afafeaff137431 */ /* 0x001fe200000001ff */
[----:B------:R-:W-:Y:S01]  /*6b90*/  MOV R16, 0x41adadec ;  /* 0x41adadec00107802 */ /* 0x000fe20000000f00 */
[----:B------:R0:W-:Y:S01]  /*6ba0*/  STL.128 [R1+0x200], R4 ;  /* 0x0002000401007387 */ /* 0x0001e20000100c00 */
[----:B------:R-:W-:Y:S01]  /*6bb0*/  IMAD.MOV.U32 R17, RZ, RZ, -0x4c2b2b99 ;  /* 0xb3d4d467ff117424 */ /* 0x000fe200078e00ff */
[----:B--2---:R-:W-:Y:S01]  /*6bc0*/  MOV R22, 0xe4727296 ;  /* 0xe472729600167802 */ /* 0x004fe20000000f00 */
[----:B------:R-:W-:Y:S01]  /*6bd0*/  IMAD.MOV.U32 R20, RZ, RZ, 0x239c9cbf ;  /* 0x239c9cbfff147424 */ /* 0x000fe200078e00ff */
[----:B------:R1:W-:Y:S01]  /*6be0*/  STL.128 [R1+0x210], R8 ;  /* 0x0002100801007387 */ /* 0x0003e20000100c00 */
[----:B------:R-:W-:Y:S01]  /*6bf0*/  IMAD.MOV.U32 R21, RZ, RZ, 0x53a4a4f7 ;  /* 0x53a4a4f7ff157424 */ /* 0x000fe200078e00ff */
[----:B------:R-:W-:Y:S01]  /*6c00*/  UIADD3 UR4, UPT, UPT, UR4, 0x10, URZ ;  /* 0x0000001004047890 */ /* 0x000fe2000fffe0ff */
[----:B------:R-:W-:Y:S01]  /*6c10*/  IMAD.MOV.U32 R23, RZ, RZ, -0x643f3fa5 ;  /* 0x9bc0c05bff177424 */ /* 0x000fe200078e00ff */
[----:B------:R2:W-:Y:S01]  /*6c20*/  STL.128 [R1+0x220], R12 ;  /* 0x0002200c01007387 */ /* 0x0005e20000100c00 */
[----:B------:R-:W-:Y:S01]  /*6c30*/  IMAD.MOV.U32 R18, RZ, RZ, 0x5fa2a2fd ;  /* 0x5fa2a2fdff127424 */ /* 0x000fe200078e00ff */
[----:B------:R-:W-:-:S02]  /*6c40*/  UMOV UR9, 0x7 ;  /* 0x0000000700097882 */ /* 0x000fc40000000000 */
[----:B------:R3:W-:Y:S01]  /*6c50*/  STL.128 [R1+0x270], R20 ;  /* 0x0002701401007387 */ /* 0x0007e20000100c00 */
[----:B0-----:R-:W-:Y:S01]  /*6c60*/  HFMA2 R7, -RZ, RZ, -4568, 27040 ;  /* 0xec76769aff077431 */ /* 0x001fe200000001ff */
[----:B------:R-:W-:Y:S01]  /*6c70*/  MOV R4, 0xe7fefe19 ;  /* 0xe7fefe1900047802 */ /* 0x000fe20000000f00 */
[----:B------:R-:W-:Y:S01]  /*6c80*/  IMAD.MOV.U32 R5, RZ, RZ, -0x4a28289e ;  /* 0xb5d7d762ff057424 */ /* 0x000fe200078e00ff */
[----:B------:R0:W-:Y:S01]  /*6c90*/  STL.128 [R1+0x260], R16 ;  /* 0x0002601001007387 */ /* 0x0001e20000100c00 */
[----:B-1----:R-:W-:Y:S01]  /*6ca0*/  IMAD.MOV.U32 R8, RZ, RZ, -0x703535bb ;  /* 0x8fcaca45ff087424 */ /* 0x002fe200078e00ff */
[----:B------:R-:W-:Y:S01]  /*6cb0*/  MOV R10, 0x89c9c940 ;  /* 0x89c9c940000a7802 */ /* 0x000fe20000000f00 */
[----:B------:R-:W-:Y:S02]  /*6cc0*/  IMAD.MOV.U32 R9, RZ, RZ, 0x1f82829d ;  /* 0x1f82829dff097424 */ /* 0x000fe400078e00ff */
[----:B------:R-:W-:Y:S02]  /*6cd0*/  IMAD.MOV.U32 R11, RZ, RZ, -0x5828279 ;  /* 0xfa7d7d87ff0b7424 */ /* 0x000fe400078e00ff */
[----:B--2---:R-:W-:-:S02]  /*6ce0*/  HFMA2 R13, -RZ, RZ, -0.1983642578125, 189.375 ;  /* 0xb25959ebff0d7431 */ /* 0x004fc400000001ff */
[----:B------:R-:W-:Y:S02]  /*6cf0*/  IMAD.MOV.U32 R6, RZ, RZ, 0x4dababe6 ;  /* 0x4dababe6ff067424 */ /* 0x000fe400078e00ff */
[----:B------:R-:W-:Y:S01]  /*6d00*/  IMAD.MOV.U32 R12, RZ, RZ, -0x100505eb ;  /* 0xeffafa15ff0c7424 */ /* 0x000fe200078e00ff */
[----:B------:R1:W-:Y:S01]  /*6d10*/  STL.128 [R1+0x240], R8 ;  /* 0x0002400801007387 */ /* 0x0003e20000100c00 */
[----:B------:R-:W-:Y:S02]  /*6d20*/  IMAD.MOV.U32 R14, RZ, RZ, -0x71b8b837 ;  /* 0x8e4747c9ff0e7424 */ /* 0x000fe400078e00ff */
[----:B---3--:R-:W-:Y:S02]  /*6d30*/  HFMA2 R20, -RZ, RZ, 0.000122547149658203125, 6.17504119873046875e-05 ;  /* 0x0804040cff147431 */ /* 0x008fe400000001ff */
[----:B------:R-:W-:Y:S01]  /*6d40*/  IMAD.MOV.U32 R15, RZ, RZ, -0x40f0ff5 ;  /* 0xfbf0f00bff0f7424 */ /* 0x000fe200078e00ff */
[----:B------:R2:W-:Y:S01]  /*6d50*/  STL.128 [R1+0x230], R4 ;  /* 0x0002300401007387 */ /* 0x0005e20000100c00 */
[----:B------:R-:W-:Y:S01]  /*6d60*/  IMAD.MOV.U32 R21, RZ, RZ, -0x6a3838ae ;  /* 0x95c7c752ff157424 */ /* 0x000fe200078e00ff */
[----:B0-----:R-:W-:Y:S01]  /*6d70*/  MOV R17, 0xabd8d873 ;  /* 0xabd8d87300117802 */ /* 0x001fe20000000f00 */
[----:B------:R-:W-:Y:S01]  /*6d80*/  IMAD.MOV.U32 R16, RZ, RZ, -0x1d8e8e6d ;  /* 0xe2717193ff107424 */ /* 0x000fe200078e00ff */
[----:B------:R0:W-:Y:S01]  /*6d90*/  STL.128 [R1+0x250], R12 ;  /* 0x0002500c01007387 */ /* 0x0001e20000100c00 */
[----:B------:R-:W-:Y:S01]  /*6da0*/  IMAD.MOV.U32 R18, RZ, RZ, 0x62313153 ;  /* 0x62313153ff127424 */ /* 0x000fe200078e00ff */
[----:B------:R-:W-:Y:S01]  /*6db0*/  MOV R23, 0x9dc3c35e ;  /* 0x9dc3c35e00177802 */ /* 0x000fe20000000f00 */
[----:B------:R-:W-:-:S02]  /*6dc0*/  IMAD.MOV.U32 R19, RZ, RZ, 0x2a15153f ;  /* 0x2a15153fff137424 */ /* 0x000fc400078e00ff */
[----:B------:R-:W-:Y:S02]  /*6dd0*/  IMAD.MOV.U32 R22, RZ, RZ, 0x46232365 ;  /* 0x46232365ff167424 */ /* 0x000fe400078e00ff */
[----:B-1----:R-:W-:Y:S02]  /*6de0*/  HFMA2 R8, -RZ, RZ, 4312, 0.39697265625 ;  /* 0x6c36365aff087431 */ /* 0x002fe400000001ff */
[----:B------:R-:W-:Y:S01]  /*6df0*/  IMAD.MOV.U32 R9, RZ, RZ, 0x7e3f3f41 ;  /* 0x7e3f3f41ff097424 */ /* 0x000fe200078e00ff */
[----:B------:R-:W-:Y:S01]  /*6e00*/  MOV R11, 0x83cccc4f ;  /* 0x83cccc4f000b7802 */ /* 0x000fe20000000f00 */
[----:B------:R-:W-:Y:S01]  /*6e10*/  IMAD.MOV.U32 R10, RZ, RZ, -0xa0808fe ;  /* 0xf5f7f702ff0a7424 */ /* 0x000fe200078e00ff */
[----:B--2---:R-:W-:Y:S01]  /*6e20*/  MOV R5, 0xe1fdfd1c ;  /* 0xe1fdfd1c00057802 */ /* 0x004fe20000000f00 */
[----:B------:R-:W-:Y:S01]  /*6e30*/  IMAD.MOV.U32 R4, RZ, RZ, 0x75b7b7c2 ;  /* 0x75b7b7c2ff047424 */ /* 0x000fe200078e00ff */
[----:B------:R1:W-:Y:S01]  /*6e40*/  STL.128 [R1+0x2b0], R16 ;  /* 0x0002b01001007387 */ /* 0x0003e20000100c00 */
[----:B------:R-:W-:-:S02]  /*6e50*/  IMAD.MOV.U32 R6, RZ, RZ, 0x3d9393ae ;  /* 0x3d9393aeff067424 */ /* 0x000fc400078e00ff */
[----:B0-----:R-:W-:Y:S02]  /*6e60*/  HFMA2 R14, -RZ, RZ, -47.15625, -1332 ;  /* 0xd1e5e534ff0e7431 */ /* 0x001fe400000001ff */
[----:B------:R-:W-:Y:S01]  /*6e70*/  IMAD.MOV.U32 R7, RZ, RZ, 0x4c26266a ;  /* 0x4c26266aff077424 */ /* 0x000fe200078e00ff */
[----:B------:R0:W-:Y:S01]  /*6e80*/  STL.128 [R1+0x290], R8 ;  /* 0x0002900801007387 */ /* 0x0001e20000100c00 */
[----:B------:R-:W-:Y:S02]  /*6e90*/  IMAD.MOV.U32 R12, RZ, RZ, 0x6834345c ;  /* 0x6834345cff0c7424 */ /* 0x000fe400078e00ff */
[----:B------:R-:W-:Y:S01]  /*6ea0*/  IMAD.MOV.U32 R13, RZ, RZ, 0x51a5a5f4 ;  /* 0x51a5a5f4ff0d7424 */ /* 0x000fe200078e00ff */
[----:B------:R2:W-:Y:S01]  /*6eb0*/  STL.128 [R1+0x280], R4 ;  /* 0x0002800401007387 */ /* 0x0005e20000100c00 */
[----:B------:R-:W-:-:S03]  /*6ec0*/  IMAD.MOV.U32 R15, RZ, RZ, -0x60e0ef8 ;  /* 0xf9f1f108ff0f7424 */ /* 0x000fc600078e00ff */
[----:B------:R3:W-:Y:S04]  /*6ed0*/  STL.128 [R1+0x2c0], R20 ;  /* 0x0002c01401007387 */ /* 0x0007e80000100c00 */
[----:B------:R4:W-:Y:S01]  /*6ee0*/  STL.128 [R1+0x2a0], R12 ;  /* 0x0002a00c01007387 */ /* 0x0009e20000100c00 */
[----:B-1----:R-:W-:Y:S02]  /*6ef0*/  HFMA2 R18, -RZ, RZ, 133.5, 0.069580078125 ;  /* 0x582c2c74ff127431 */ /* 0x002fe400000001ff */
[----:B------:R-:W-:Y:S02]  /*6f00*/  IMAD.MOV.U32 R16, RZ, RZ, 0x1209091b ;  /* 0x1209091bff107424 */ /* 0x000fe400078e00ff */
[----:B0-----:R-:W-:Y:S01]  /*6f10*/  IMAD.MOV.U32 R8, RZ, RZ, 0xe070709 ;  /* 0x0e070709ff087424 */ /* 0x001fe200078e00ff */
[----:B------:R-:W-:Y:S01]  /*6f20*/  MOV R9, 0x24121236 ;  /* 0x2412123600097802 */ /* 0x000fe20000000f00 */
[----:B------:R-:W-:-:S02]  /*6f30*/  IMAD.MOV.U32 R10, RZ, RZ, 0x1b80809b ;  /* 0x1b80809bff0a7424 */ /* 0x000fc400078e00ff */
[----:B--2---:R-:W-:Y:S02]  /*6f40*/  HFMA2 R6, -RZ, RZ, 0.00018370151519775390625, 7.7188014984130859375e-05 ;  /* 0x0a05050fff067431 */ /* 0x004fe400000001ff */
[----:B------:R-:W-:Y:S02]  /*6f50*/  IMAD.MOV.U32 R11, RZ, RZ, -0x201d1dc3 ;  /* 0xdfe2e23dff0b7424 */ /* 0x000fe400078e00ff */
[----:B------:R-:W-:Y:S01]  /*6f60*/  IMAD.MOV.U32 R4, RZ, RZ, 0x30181828 ;  /* 0x30181828ff047424 */ /* 0x000fe200078e00ff */
[----:B---3--:R-:W-:Y:S01]  /*6f70*/  MOV R21, 0xdc6e6eb2 ;  /* 0xdc6e6eb200157802 */ /* 0x008fe20000000f00 */
[----:B------:R-:W-:Y:S01]  /*6f80*/  IMAD.MOV.U32 R5, RZ, RZ, 0x379696a1 ;  /* 0x379696a1ff057424 */ /* 0x000fe200078e00ff */
[----:B------:R0:W-:Y:S01]  /*6f90*/  STL.128 [R1+0x2e0], R8 ;  /* 0x0002e00801007387 */ /* 0x0001e20000100c00 */
[----:B------:R-:W-:Y:S02]  /*6fa0*/  IMAD.MOV.U32 R7, RZ, RZ, 0x2f9a9ab5 ;  /* 0x2f9a9ab5ff077424 */ /* 0x000fe400078e00ff */
[----:B----4-:R-:W-:-:S02]  /*6fb0*/  HFMA2 R12, -RZ, RZ, -23.671875, -3660 ;  /* 0xcdebeb26ff0c7431 */ /* 0x010fc400000001ff */
[----:B------:R-:W-:Y:S01]  /*6fc0*/  IMAD.MOV.U32 R20, RZ, RZ, 0x361b1b2d ;  /* 0x361b1b2dff147424 */ /* 0x000fe200078e00ff */
[----:B------:R-:W-:Y:S01]  /*6fd0*/  MOV R15, 0xea75759f ;  /* 0xea75759f000f7802 */ /* 0x000fe20000000f00 */
[----:B------:R-:W-:Y:S01]  /*6fe0*/  IMAD.MOV.U32 R22, RZ, RZ, -0x4ba5a512 ;  /* 0xb45a5aeeff167424 */ /* 0x000fe200078e00ff */
[----:B------:R1:W-:Y:S01]  /*6ff0*/  STL.128 [R1+0x2d0], R4 ;  /* 0x0002d00401007387 */ /* 0x0003e20000100c00 */
[----:B------:R-:W-:Y:S02]  /*7000*/  IMAD.MOV.U32 R23, RZ, RZ, 0x5ba0a0fb ;  /* 0x5ba0a0fbff177424 */ /* 0x000fe400078e00ff */
[----:B------:R-:W-:Y:S02]  /*7010*/  IMAD.MOV.U32 R13, RZ, RZ, 0x4e272769 ;  /* 0x4e272769ff0d7424 */ /* 0x000fe400078e00ff */
[----:B------:R-:W-:Y:S01]  /*7020*/  IMAD.MOV.U32 R14, RZ, RZ, 0x7fb2b2cd ;  /* 0x7fb2b2cdff0e7424 */ /* 0x000fe200078e00ff */
[----:B------:R2:W-:Y:S01]  /*7030*/  STL.128 [R1+0x310], R20 ;  /* 0x0003101401007387 */ /* 0x0005e20000100c00 */
[----:B------:R-:W-:-:S02]  /*7040*/  IMAD.MOV.U32 R17, RZ, RZ, 0x1d83839e ;  /* 0x1d83839eff117424 */ /* 0x000fc400078e00ff */
[----:B------:R-:W-:Y:S02]  /*7050*/  IMAD.MOV.U32 R19, RZ, RZ, 0x341a1a2e ;  /* 0x341a1a2eff137424 */ /* 0x000fe400078e00ff */
[----:B0-----:R-:W-:Y:S02]  /*7060*/  HFMA2 R10, -RZ, RZ, 395.75, 0.11627197265625 ;  /* 0x5e2f2f71ff0a7431 */ /* 0x001fe400000001ff */
[----:B------:R-:W-:Y:S01]  /*7070*/  IMAD.MOV.U32 R8, RZ, RZ, 0x5229297b ;  /* 0x5229297bff087424 */ /* 0x000fe200078e00ff */
[----:B------:R0:W-:Y:S01]  /*7080*/  STL.128 [R1+0x2f0], R12 ;  /* 0x0002f00c01007387 */ /* 0x0001e20000100c00 */
[----:B------:R-:W-:Y:S02]  /*7090*/  IMAD.MOV.U32 R9, RZ, RZ, -0x221c1cc2 ;  /* 0xdde3e33eff097424 */ /* 0x000fe400078e00ff */
[----:B------:R-:W-:Y:S02]  /*70a0*/  IMAD.MOV.U32 R11, RZ, RZ, 0x13848497 ;  /* 0x13848497ff0b7424 */ /* 0x000fe400078e00ff */
[----:B-1----:R-:W-:-:S02]  /*70b0*/  HFMA2 R4, -RZ, RZ, -0.016876220703125, 55.6875 ;  /* 0xa45252f6ff047431 */ /* 0x002fc400000001ff */
[----:B------:R-:W-:Y:S01]  /*70c0*/  IMAD.MOV.U32 R5, RZ, RZ, 0x763b3b4d ;  /* 0x763b3b4dff057424 */ /* 0x000fe200078e00ff */
[----:B------:R-:W-:Y:S01]  /*70d0*/  MOV R7, 0x7db3b3ce ;  /* 0x7db3b3ce00077802 */ /* 0x000fe20000000f00 */
[----:B------:R-:W-:Y:S01]  /*70e0*/  IMAD.MOV.U32 R6, RZ, RZ, -0x4829299f ;  /* 0xb7d6d661ff067424 */ /* 0x000fe200078e00ff */
[----:B------:R1:W-:Y:S01]  /*70f0*/  STL.128 [R1+0x300], R16 ;  /* 0x0003001001007387 */ /* 0x0003e20000100c00 */
[----:B--2---:R-:W-:Y:S02]  /*7100*/  HFMA2 R22, -RZ, RZ, 1982, -1.7119140625 ;  /* 0x67bebed9ff167431 */ /* 0x004fe400000001ff */
[----:B------:R-:W-:Y:S01]  /*7110*/  IMAD.MOV.U32 R20, RZ, RZ, -0x2b959542 ;  /* 0xd46a6abeff147424 */ /* 0x000fe200078e00ff */
[----:B------:R2:W-:Y:S01]  /*7120*/  STL.128 [R1+0x330], R8 ;  /* 0x0003300801007387 */ /* 0x0005e20000100c00 */
[----:B------:R-:W-:Y:S02]  /*7130*/  IMAD.MOV.U32 R21, RZ, RZ, -0x723434ba ;  /* 0x8dcbcb46ff157424 */ /* 0x000fe400078e00ff */
[----:B------:R-:W-:Y:S01]  /*7140*/  IMAD.MOV.U32 R23, RZ, RZ, 0x7239394b ;  /* 0x7239394bff177424 */ /* 0x000fe200078e00ff */
[----:B0-----:R-:W-:Y:S01]  /*7150*/  MOV R13, 0xb9d1d168 ;  /* 0xb9d1d168000d7802 */ /* 0x001fe20000000f00 */
[----:B------:R-:W-:Y:S01]  /*7160*/  IMAD.MOV.U32 R12, RZ, RZ, -0x59acac0b ;  /* 0xa65353f5ff0c7424 */ /* 0x000fe200078e00ff */
[----:B------:R0:W-:Y:S01]  /*7170*/  STL.128 [R1+0x320], R4 ;  /* 0x0003200401007387 */ /* 0x0001e20000100c00 */
[----:B------:R-:W-:-:S02]  /*7180*/  IMAD.MOV.U32 R15, RZ, RZ, -0x3e1212d4 ;  /* 0xc1eded2cff0f7424 */ /* 0x000fc400078e00ff */
[----:B------:R-:W-:Y:S01]  /*7190*/  IMAD.MOV.U32 R14, RZ, RZ, RZ ;  /* 0x000000ffff0e7224 */ /* 0x000fe200078e00ff */
[----:B------:R3:W-:Y:S01]  /*71a0*/  STL.128 [R1+0x360], R20 ;  /* 0x0003601401007387 */ /* 0x0007e20000100c00 */
[----:B-1----:R-:W-:Y:S02]  /*71b0*/  HFMA2 R16, -RZ, RZ, 2.0625, 0.008544921875 ;  /* 0x40202060ff107431 */ /* 0x002fe400000001ff */
[----:B------:R-:W-:Y:S01]  /*71c0*/  IMAD.MOV.U32 R17, RZ, RZ, -0x1c0303e1 ;  /* 0xe3fcfc1fff117424 */ /* 0x000fe200078e00ff */
[----:B------:R-:W-:Y:S01]  /*71d0*/  MOV R19, 0xb65b5bed ;  /* 0xb65b5bed00137802 */ /* 0x000fe20000000f00 */
[----:B------:R-:W-:Y:S02]  /*71e0*/  IMAD.MOV.U32 R18, RZ, RZ, 0x79b1b1c8 ;  /* 0x79b1b1c8ff127424 */ /* 0x000fe400078e00ff */
[----:B--2---:R-:W-:Y:S02]  /*71f0*/  HFMA2 R8, -RZ, RZ, -0.9765625, -35.34375 ;  /* 0xbbd0d06bff087431 */ /* 0x004fe400000001ff */
[----:B------:R-:W-:Y:S01]  /*7200*/  IMAD.MOV.U32 R9, RZ, RZ, -0x3a1010d6 ;  /* 0xc5efef2aff097424 */ /* 0x000fe200078e00ff */
        /* <DEDUP_REMOVED lines=8> */
[----:B---3--:R-:W-:Y:S02]  /*7290*/  HFMA2 R20, -RZ, RZ, -0.0084228515625, 39.5 ;  /* 0xa05050f0ff147431 */ /* 0x008fe400000001ff */
[----:B------:R-:W-:Y:S01]  /*72a0*/  IMAD.MOV.U32 R21, RZ, RZ, 0x783c3c44 ;  /* 0x783c3c44ff157424 */ /* 0x000fe200078e00ff */
[----:B------:R-:W-:Y:S01]  /*72b0*/  MOV R23, 0x4ba8a8e3 ;  /* 0x4ba8a8e300177802 */ /* 0x000fe20000000f00 */
[----:B------:R-:W-:Y:S01]  /*72c0*/  IMAD.MOV.U32 R22, RZ, RZ, 0x259f9fba ;  /* 0x259f9fbaff167424 */ /* 0x000fe200078e00ff */
[----:B------:R2:W-:Y:S04]  /*72d0*/  STL.128 [R1+0x370], R4 ;  /* 0x0003700401007387 */ /* 0x0005e80000100c00 */
[----:B------:R3:W-:Y:S01]  /*72e0*/  STL.128 [R1+0x380], R8 ;  /* 0x0003800801007387 */ /* 0x0007e20000100c00 */
[----:B-1----:R-:W-:-:S02]  /*72f0*/  HFMA2 R14, -RZ, RZ, 1587, 0.2291259765625 ;  /* 0x66333355ff0e7431 */ /* 0x002fc400000001ff */
[----:B------:R-:W-:Y:S02]  /*7300*/  IMAD.MOV.U32 R12, RZ, RZ, -0x79bcbc3b ;  /* 0x864343c5ff0c7424 */ /* 0x000fe400078e00ff */
[----:B------:R-:W-:Y:S01]  /*7310*/  IMAD.MOV.U32 R13, RZ, RZ, -0x65b2b229 ;  /* 0x9a4d4dd7ff0d7424 */ /* 0x000fe200078e00ff */
[----:B------:R1:W-:Y:S01]  /*7320*/  STL.128 [R1+0x3b0], R20 ;  /* 0x0003b01401007387 */ /* 0x0003e20000100c00 */
[----:B------:R-:W-:Y:S01]  /*7330*/  IMAD.MOV.U32 R15, RZ, RZ, 0x11858594 ;  /* 0x11858594ff0f7424 */ /* 0x000fe200078e00ff */
[----:B0-----:R-:W-:Y:S01]  /*7340*/  MOV R17, 0xe9f9f910 ;  /* 0xe9f9f91000117802 */ /* 0x001fe20000000f00 */
[----:B------:R-:W-:Y:S02]  /*7350*/  IMAD.MOV.U32 R16, RZ, RZ, -0x75baba31 ;  /* 0x8a4545cfff107424 */ /* 0x000fe400078e00ff */
[----:B------:R-:W-:Y:S01]  /*7360*/  IMAD.MOV.U32 R18, RZ, RZ, 0x4020206 ;  /* 0x04020206ff127424 */ /* 0x000fe200078e00ff */
[----:B------:R0:W-:Y:S01]  /*7370*/  STL.128 [R1+0x390], R12 ;  /* 0x0003900c01007387 */ /* 0x0001e20000100c00 */
[----:B------:R-:W-:-:S02]  /*7380*/  IMAD.MOV.U32 R19, RZ, RZ, -0x180807f ;  /* 0xfe7f7f81ff137424 */ /* 0x000fc400078e00ff */
[----:B--2---:R-:W-:Y:S02]  /*7390*/  HFMA2 R6, -RZ, RZ, -3.814697265625e-06, 2.375 ;  /* 0x804040c0ff067431 */ /* 0x004fe400000001ff */
[----:B------:R-:W-:Y:S02]  /*73a0*/  IMAD.MOV.U32 R4, RZ, RZ, -0x5daeae0d ;  /* 0xa25151f3ff047424 */ /* 0x000fe400078e00ff */
[----:B---3--:R-:W-:Y:S01]  /*73b0*/  IMAD.MOV.U32 R8, RZ, RZ, 0x3f9292ad ;  /* 0x3f9292adff087424 */ /* 0x008fe200078e00ff */
[----:B------:R-:W-:Y:S01]  /*73c0*/  MOV R9, 0x219d9dbc ;  /* 0x219d9dbc00097802 */ /* 0x000fe20000000f00 */
[----:B------:R-:W-:Y:S01]  /*73d0*/  IMAD.MOV.U32 R10, RZ, RZ, 0x70383848 ;  /* 0x70383848ff0a7424 */ /* 0x000fe200078e00ff */
[----:B------:R2:W-:Y:S01]  /*73e0*/  STL.128 [R1+0x3a0], R16 ;  /* 0x0003a01001007387 */ /* 0x0005e20000100c00 */
[----:B------:R-:W-:Y:S02]  /*73f0*/  IMAD.MOV.U32 R11, RZ, RZ, -0xe0a0afc ;  /* 0xf1f5f504ff0b7424 */ /* 0x000fe400078e00ff */
[----:B-1----:R-:W-:-:S02]  /*7400*/  HFMA2 R21, -RZ, RZ, 0.00197601318359375, 0.00024890899658203125 ;  /* 0x180c0c14ff157431 */ /* 0x002fc400000001ff */
[----:B------:R-:W-:Y:S02]  /*7410*/  IMAD.MOV.U32 R5, RZ, RZ, 0x5da3a3fe ;  /* 0x5da3a3feff057424 */ /* 0x000fe400078e00ff */
[----:B------:R-:W-:Y:S01]  /*7420*/  IMAD.MOV.U32 R7, RZ, RZ, 0x58f8f8a ;  /* 0x058f8f8aff077424 */ /* 0x000fe200078e00ff */
[----:B------:R1:W-:Y:S01]  /*7430*/  STL.128 [R1+0x3d0], R8 ;  /* 0x0003d00801007387 */ /* 0x0003e20000100c00 */
[----:B------:R-:W-:Y:S02]  /*7440*/  IMAD.MOV.U32 R20, RZ, RZ, -0x7e3232b4 ;  /* 0x81cdcd4cff147424 */ /* 0x000fe400078e00ff */
[----:B0-----:R-:W-:Y:S02]  /*7450*/  HFMA2 R12, -RZ, RZ, 990, -1.2177734375 ;  /* 0x63bcbcdfff0c7431 */ /* 0x001fe400000001ff */
[----:B------:R-:W-:Y:S01]  /*7460*/  IMAD.MOV.U32 R13, RZ, RZ, 0x77b6b6c1 ;  /* 0x77b6b6c1ff0d7424 */ /* 0x000fe200078e00ff */
[----:B------:R0:W-:Y:S01]  /*7470*/  STL.128 [R1+0x3c0], R4 ;  /* 0x0003c00401007387 */ /* 0x0001e20000100c00 */
[----:B------:R-:W-:Y:S01]  /*7480*/  IMAD.MOV.U32 R14, RZ, RZ, -0x5025258b ;  /* 0xafdada75ff0e7424 */ /* 0x000fe200078e00ff */
[----:B------:R-:W-:Y:S01]  /*7490*/  MOV R15, 0x42212163 ;  /* 0x42212163000f7802 */ /* 0x000fe20000000f00 */
[----:B------:R-:W-:-:S02]  /*74a0*/  IMAD.MOV.U32 R22, RZ, RZ, 0x26131335 ;  /* 0x26131335ff167424 */ /* 0x000fc400078e00ff */
[----:B------:R-:W-:Y:S01]  /*74b0*/  IMAD.MOV.U32 R23, RZ, RZ, -0x3c1313d1 ;  /* 0xc3ecec2fff177424 */ /* 0x000fe200078e00ff */
[----:B--2---:R-:W-:Y:S01]  /*74c0*/  MOV R18, 0xfdf3f30e ;  /* 0xfdf3f30e00127802 */ /* 0x004fe20000000f00 */
[----:B------:R-:W-:Y:S01]  /*74d0*/  IMAD.MOV.U32 R16, RZ, RZ, 0x20101030 ;  /* 0x20101030ff107424 */ /* 0x000fe200078e00ff */
[----:B------:R2:W-:Y:S01]  /*74e0*/  STL.128 [R1+0x3e0], R12 ;  /* 0x0003e00c01007387 */ /* 0x0005e20000100c00 */
[----:B------:R-:W-:Y:S02]  /*74f0*/  IMAD.MOV.U32 R17, RZ, RZ, -0x1a0000e6 ;  /* 0xe5ffff1aff117424 */ /* 0x000fe400078e00ff */
[----:B------:R-:W-:Y:S01]  /*7500*/  IMAD.MOV.U32 R19, RZ, RZ, -0x402d2d93 ;  /* 0xbfd2d26dff137424 */ /* 0x000fe200078e00ff */
[----:B-1----:R-:W-:Y:S01]  /*7510*/  MOV R10, 0xfc7e7e82 ;  /* 0xfc7e7e82000a7802 */ /* 0x002fe20000000f00 */
[----:B------:R-:W-:Y:S01]  /*7520*/  IMAD.MOV.U32 R8, RZ, RZ, -0x6c3b3ba9 ;  /* 0x93c4c457ff087424 */ /* 0x000fe200078e00ff */
[----:B------:R1:W-:Y:S01]  /*7530*/  STL.128 [R1+0x400], R20 ;  /* 0x0004001401007387 */ /* 0x0003e20000100c00 */
[----:B------:R-:W-:-:S02]  /*7540*/  IMAD.MOV.U32 R9, RZ, RZ, 0x55a7a7f2 ;  /* 0x55a7a7f2ff097424 */ /* 0x000fc400078e00ff */
[----:B0-----:R-:W-:Y:S02]  /*7550*/  HFMA2 R7, -RZ, RZ, 0.09515380859375, 0.00176334381103515625 ;  /* 0x2e171739ff077431 */ /* 0x001fe400000001ff */
[----:B------:R-:W-:Y:S01]  /*7560*/  IMAD.MOV.U32 R11, RZ, RZ, 0x7a3d3d47 ;  /* 0x7a3d3d47ff0b7424 */ /* 0x000fe200078e00ff */
[----:B------:R-:W-:Y:S01]  /*7570*/  MOV R4, 0xbe5f5fe1 ;  /* 0xbe5f5fe100047802 */ /* 0x000fe20000000f00 */
[----:B------:R-:W-:Y:S01]  /*7580*/  IMAD.MOV.U32 R5, RZ, RZ, 0x359797a2 ;  /* 0x359797a2ff057424 */ /* 0x000fe200078e00ff */
[----:B------:R0:W-:Y:S01]  /*7590*/  STL.128 [R1+0x3f0], R16 ;  /* 0x0003f01001007387 */ /* 0x0001e20000100c00 */
[----:B------:R-:W-:-:S03]  /*75a0*/  IMAD.MOV.U32 R6, RZ, RZ, -0x77bbbb34 ;  /* 0x884444ccff067424 */ /* 0x000fc600078e00ff */
[----:B------:R3:W-:Y:S01]  /*75b0*/  STL.128 [R1+0x420], R8 ;  /* 0x0004200801007387 */ /* 0x0007e20000100c00 */
[----:B--2---:R-:W-:Y:S02]  /*75c0*/  HFMA2 R13, -RZ, RZ, -0.79541015625, 377.75 ;  /* 0xba5d5de7ff0d7431 */ /* 0x004fe400000001ff */
[----:B------:R-:W-:Y:S01]  /*75d0*/  IMAD.MOV.U32 R12, RZ, RZ, -0x379b9b54 ;  /* 0xc86464acff0c7424 */ /* 0x000fe200078e00ff */
[----:B------:R2:W-:Y:S01]  /*75e0*/  STL.128 [R1+0x410], R4 ;  /* 0x0004100401007387 */ /* 0x0005e20000100c00 */
[----:B------:R-:W-:Y:S01]  /*75f0*/  IMAD.MOV.U32 R14, RZ, RZ, 0x3219192b ;  /* 0x3219192bff0e7424 */ /* 0x000fe200078e00ff */
[----:B-1----:R-:W-:Y:S01]  /*7600*/  MOV R22, 0x3b9090ab ;  /* 0x3b9090ab00167802 */ /* 0x002fe20000000f00 */
[----:B------:R-:W-:Y:S02]  /*7610*/  IMAD.MOV.U32 R20, RZ, RZ, 0x44222266 ;  /* 0x44222266ff147424 */ /* 0x000fe400078e00ff */
[----:B------:R-:W-:Y:S02]  /*7620*/  IMAD.MOV.U32 R21, RZ, RZ, 0x542a2a7e ;  /* 0x542a2a7eff157424 */ /* 0x000fe400078e00ff */
[----:B------:R-:W-:-:S02]  /*7630*/  IMAD.MOV.U32 R23, RZ, RZ, 0xb888883 ;  /* 0x0b888883ff177424 */ /* 0x000fc400078e00ff */
[----:B0-----:R-:W-:Y:S01]  /*7640*/  HFMA2 R19, -RZ, RZ, -0.015350341796875, -287.75 ;  /* 0xa3dcdc7fff137431 */ /* 0x001fe200000001ff */
[----:B------:R-:W-:Y:S01]  /*7650*/  MOV R16, 0xc06060a0 ;  /* 0xc06060a000107802 */ /* 0x000fe20000000f00 */
[----:B------:R-:W-:Y:S02]  /*7660*/  IMAD.MOV.U32 R17, RZ, RZ, 0x19818198 ;  /* 0x19818198ff117424 */ /* 0x000fe400078e00ff */
[----:B---3--:R-:W-:Y:S02]  /*7670*/  HFMA2 R11, -RZ, RZ, -0.09149169921875, -238.75 ;  /* 0xaddbdb76ff0b7431 */ /* 0x008fe400000001ff */
[----:B------:R-:W-:Y:S01]  /*7680*/  IMAD.MOV.U32 R18, RZ, RZ, -0x61b0b02f ;  /* 0x9e4f4fd1ff127424 */ /* 0x000fe200078e00ff */
[----:B------:R-:W-:Y:S01]  /*7690*/  MOV R8, 0xa7dede79 ;  /* 0xa7dede7900087802 */ /* 0x000fe20000000f00 */
[----:B------:R-:W-:Y:S02]  /*76a0*/  IMAD.MOV.U32 R9, RZ, RZ, -0x43a1a11e ;  /* 0xbc5e5ee2ff097424 */ /* 0x000fe400078e00ff */
[----:B--2---:R-:W-:-:S02]  /*76b0*/  HFMA2 R5, -RZ, RZ, -7.9296875, -6308 ;  /* 0xc7eeee29ff057431 */ /* 0x004fc400000001ff */
[----:B------:R-:W-:Y:S01]  /*76c0*/  IMAD.MOV.U32 R10, RZ, RZ, 0x160b0b1d ;  /* 0x160b0b1dff0a7424 */ /* 0x000fe200078e00ff */
[----:B------:R0:W-:Y:S01]  /*76d0*/  STL.128 [R1+0x440], R16 ;  /* 0x0004401001007387 */ /* 0x0001e20000100c00 */
[----:B------:R-:W-:Y:S02]  /*76e0*/  IMAD.MOV.U32 R15, RZ, RZ, -0x198c8c6b ;  /* 0xe6737395ff0f7424 */ /* 0x000fe400078e00ff */
[----:B------:R-:W-:Y:S01]  /*76f0*/  IMAD.MOV.U32 R4, RZ, RZ, -0x73b9b936 ;  /* 0x8c4646caff047424 */ /* 0x000fe200078e00ff */
[----:B------:R1:W-:Y:S01]  /*7700*/  STL.128 [R1+0x450], R20 ;  /* 0x0004501401007387 */ /* 0x0003e20000100c00 */
[----:B------:R-:W-:Y:S02]  /*7710*/  IMAD.MOV.U32 R6, RZ, RZ, 0x6bb8b8d3 ;  /* 0x6bb8b8d3ff067424 */ /* 0x000fe400078e00ff */
[----:B------:R-:W-:Y:S01]  /*7720*/  IMAD.MOV.U32 R7, RZ, RZ, 0x2814143c ;  /* 0x2814143cff077424 */ /* 0x000fe200078e00ff */
[----:B------:R2:W-:Y:S04]  /*7730*/  STL.128 [R1+0x470], R8 ;  /* 0x0004700801007387 */ /* 0x0005e80000100c00 */
[----:B------:R3:W-:Y:S01]  /*7740*/  STL.128 [R1+0x430], R12 ;  /* 0x0004300c01007387 */ /* 0x0007e20000100c00 */
[----:B0-----:R-:W-:-:S02]  /*7750*/  HFMA2 R17, -RZ, RZ, 0.000245571136474609375, 9.214878082275390625e-05 ;  /* 0x0c06060aff117431 */ /* 0x001fc400000001ff */
[----:B------:R-:W-:Y:S01]  /*7760*/  IMAD.MOV.U32 R16, RZ, RZ, -0x6db6b625 ;  /* 0x924949dbff107424 */ /* 0x000fe200078e00ff */
[----:B------:R0:W-:Y:S01]  /*7770*/  STL.128 [R1+0x460], R4 ;  /* 0x0004600401007387 */ /* 0x0001e20000100c00 */
[----:B------:R-:W-:Y:S02]  /*7780*/  IMAD.MOV.U32 R18, RZ, RZ, 0x4824246c ;  /* 0x4824246cff127424 */ /* 0x000fe400078e00ff */
[----:B-1----:R-:W-:Y:S02]  /*7790*/  HFMA2 R23, -RZ, RZ, -4.3828125, 851 ;  /* 0xc46262a6ff177431 */ /* 0x002fe400000001ff */
[----:B------:R-:W-:Y:S01]  /*77a0*/  IMAD.MOV.U32 R19, RZ, RZ, -0x47a3a31c ;  /* 0xb85c5ce4ff137424 */ /* 0x000fe200078e00ff */
[----:B------:R-:W-:Y:S01]  /*77b0*/  MOV R20, 0x9fc2c25d ;  /* 0x9fc2c25d00147802 */ /* 0x000fe20000000f00 */
[----:B------:R-:W-:Y:S02]  /*77c0*/  IMAD.MOV.U32 R21, RZ, RZ, -0x422c2c92 ;  /* 0xbdd3d36eff157424 */ /* 0x000fe400078e00ff */
[----:B--2---:R-:W-:-:S02]  /*77d0*/  HFMA2 R9, -RZ, RZ, -0.00023746490478515625, -8.5234375 ;  /* 0x8bc8c843ff097431 */ /* 0x004fc400000001ff */
[----:B------:R-:W-:Y:S01]  /*77e0*/  IMAD.MOV.U32 R22, RZ, RZ, 0x43acacef ;  /* 0x43acacefff167424 */ /* 0x000fe200078e00ff */
[----:B------:R1:W-:Y:S01]  /*77f0*/  STL.128 [R1+0x490], R16 ;  /* 0x0004901001007387 */ /* 0x0003e20000100c00 */
[----:B------:R-:W-:Y:S01]  /*7800*/  IMAD.MOV.U32 R8, RZ, RZ, -0x2a1818ce ;  /* 0xd5e7e732ff087424 */ /* 0x000fe200078e00ff */
[----:B---3--:R-:W-:Y:S01]  /*7810*/  MOV R14, 0x743a3a4e ;  /* 0x743a3a4e000e7802 */ /* 0x008fe20000000f00 */
[----:B------:R-:W-:Y:S01]  /*7820*/  IMAD.MOV.U32 R12, RZ, RZ, -0x241f1fc5 ;  /* 0xdbe0e03bff0c7424 */ /* 0x000fe200078e00ff */
[----:B------:R2:W-:Y:S01]  /*7830*/  STL.128 [R1+0x4a0], R20 ;  /* 0x0004a01401007387 */ /* 0x0005e20000100c00 */
[----:B------:R-:W-:Y:S02]  /*7840*/  IMAD.MOV.U32 R13, RZ, RZ, 0x64323256 ;  /* 0x64323256ff0d7424 */ /* 0x000fe400078e00ff */
[----:B------:R-:W-:Y:S01]  /*7850*/  IMAD.MOV.U32 R15, RZ, RZ, 0x140a0a1e ;  /* 0x140a0a1eff0f7424 */ /* 0x000fe200078e00ff */
[----:B0-----:R-:W-:Y:S01]  /*7860*/  MOV R6, 0xd3e4e437 ;  /* 0xd3e4e43700067802 */ /* 0x001fe20000000f00 */
[----:B------:R-:W-:-:S02]  /*7870*/  IMAD.MOV.U32 R10, RZ, RZ, 0x6e373759 ;  /* 0x6e373759ff0a7424 */ /* 0x000fc400078e00ff */
[----:B------:R-:W-:Y:S01]  /*7880*/  IMAD.MOV.U32 R11, RZ, RZ, -0x25929249 ;  /* 0xda6d6db7ff0b7424 */ /* 0x000fe200078e00ff */
[----:B------:R0:W-:Y:S01]  /*7890*/  STL.128 [R1+0x480], R12 ;  /* 0x0004800c01007387 */ /* 0x0001e20000100c00 */
[----:B------:R-:W-:Y:S02]  /*78a0*/  IMAD.MOV.U32 R4, RZ, RZ, 0x399191a8 ;  /* 0x399191a8ff047424 */ /* 0x000fe400078e00ff */
[----:B------:R-:W-:Y:S01]  /*78b0*/  IMAD.MOV.U32 R5, RZ, RZ, 0x319595a4 ;  /* 0x319595a4ff057424 */ /* 0x000fe200078e00ff */
[----:B-1----:R-:W-:Y:S01]  /*78c0*/  MOV R18, 0xf3f4f407 ;  /* 0xf3f4f40700127802 */ /* 0x002fe20000000f00 */
[----:B------:R-:W-:Y:S01]  /*78d0*/  IMAD.MOV.U32 R7, RZ, RZ, -0xd868675 ;  /* 0xf279798bff077424 */ /* 0x000fe200078e00ff */
[----:B------:R1:W-:Y:S01]  /*78e0*/  STL.128 [R1+0x4c0], R8 ;  /* 0x0004c00801007387 */ /* 0x0003e20000100c00 */
[----:B------:R-:W-:Y:S02]  /*78f0*/  IMAD.MOV.U32 R16, RZ, RZ, -0x2793934c ;  /* 0xd86c6cb4ff107424 */ /* 0x000fe400078e00ff */
[----:B--2---:R-:W-:-:S02]  /*7900*/  HFMA2 R21, -RZ, RZ, -18336, 53696 ;  /* 0xf47a7a8eff157431 */ /* 0x004fc400000001ff */
[----:B------:R-:W-:Y:S01]  /*7910*/  IMAD.MOV.U32 R17, RZ, RZ, -0x53a9a906 ;  /* 0xac5656faff117424 */ /* 0x000fe200078e00ff */
[----:B------:R2:W-:Y:S01]  /*7920*/  STL.128 [R1+0x4b0], R4 ;  /* 0x0004b00401007387 */ /* 0x0005e20000100c00 */
[----:B------:R-:W-:Y:S02]  /*7930*/  IMAD.MOV.U32 R19, RZ, RZ, -0x301515db ;  /* 0xcfeaea25ff137424 */ /* 0x000fe400078e00ff */
[----:B------:R-:W-:Y:S02]  /*7940*/  IMAD.MOV.U32 R20, RZ, RZ, -0x359a9a51 ;  /* 0xca6565afff147424 */ /* 0x000fe400078e00ff */
[----:B------:R-:W-:Y:S02]  /*7950*/  IMAD.MOV.U32 R22, RZ, RZ, 0x47aeaee9 ;  /* 0x47aeaee9ff167424 */ /* 0x000fe400078e00ff */
[----:B0-----:R-:W-:Y:S01]  /*7960*/  HFMA2 R15, -RZ, RZ, 11.3203125, -0.0458984375 ;  /* 0x49a9a9e0ff0f7431 */ /* 0x001fe200000001ff */
        /* <DEDUP_REMOVED lines=9> */
[----:B--2---:R-:W-:Y:S02]  /*7a00*/  HFMA2 R7, -RZ, RZ, 267.5, 0.1007080078125 ;  /* 0x5c2e2e72ff077431 */ /* 0x004fe400000001ff */
[----:B------:R-:W-:Y:S01]  /*7a10*/  IMAD.MOV.U32 R23, RZ, RZ, 0x10080818 ;  /* 0x10080818ff177424 */ /* 0x000fe200078e00ff */
[----:B------:R-:W-:Y:S01]  /*7a20*/  MOV R4, 0x6fbabad5 ;  /* 0x6fbabad500047802 */ /* 0x000fe20000000f00 */
[----:B------:R-:W-:Y:S01]  /*7a30*/  IMAD.MOV.U32 R5, RZ, RZ, -0xf878778 ;  /* 0xf0787888ff057424 */ /* 0x000fe200078e00ff */
[----:B------:R2:W-:Y:S01]  /*7a40*/  STL.128 [R1+0x510], R8 ;  /* 0x0005100801007387 */ /* 0x0005e20000100c00 */
[----:B------:R-:W-:-:S02]  /*7a50*/  IMAD.MOV.U32 R6, RZ, RZ, 0x4a25256f ;  /* 0x4a25256fff067424 */ /* 0x000fc400078e00ff */
[----:B0-----:R-:W-:Y:S01]  /*7a60*/  HFMA2 R19, -RZ, RZ, 0.000460147857666015625, -0.00019896030426025390625 ;  /* 0x0f8a8a85ff137431 */ /* 0x001fe200000001ff */
[----:B------:R0:W-:Y:S01]  /*7a70*/  STL.128 [R1+0x4f0], R20 ;  /* 0x0004f01401007387 */ /* 0x0001e20000100c00 */
[----:B------:R-:W-:Y:S01]  /*7a80*/  MOV R16, 0x964b4bdd ;  /* 0x964b4bdd00107802 */ /* 0x000fe20000000f00 */
[----:B------:R-:W-:Y:S02]  /*7a90*/  IMAD.MOV.U32 R17, RZ, RZ, 0x61bdbddc ;  /* 0x61bdbddcff117424 */ /* 0x000fe400078e00ff */
[----:B------:R-:W-:Y:S02]  /*7aa0*/  IMAD.MOV.U32 R18, RZ, RZ, 0xd8b8b86 ;  /* 0x0d8b8b86ff127424 */ /* 0x000fe400078e00ff */
[----:B-1----:R-:W-:Y:S01]  /*7ab0*/  HFMA2 R13, -RZ, RZ, -0.01145172119140625, -351 ;  /* 0xa1dddd7cff0d7431 */ /* 0x002fe200000001ff */
[----:B------:R1:W-:Y:S01]  /*7ac0*/  STL.128 [R1+0x500], R4 ;  /* 0x0005000401007387 */ /* 0x0003e20000100c00 */
[----:B------:R-:W-:Y:S02]  /*7ad0*/  IMAD.MOV.U32 R12, RZ, RZ, -0x341717dd ;  /* 0xcbe8e823ff0c7424 */ /* 0x000fe400078e00ff */
[----:B------:R-:W-:Y:S01]  /*7ae0*/  IMAD.MOV.U32 R14, RZ, RZ, -0x178b8b64 ;  /* 0xe874749cff0e7424 */ /* 0x000fe200078e00ff */
[----:B------:R3:W-:Y:S01]  /*7af0*/  STL.128 [R1+0x530], R16 ;  /* 0x0005301001007387 */ /* 0x0007e20000100c00 */
[----:B--2---:R-:W-:Y:S01]  /*7b00*/  HFMA2 R11, -RZ, RZ, 2930, -0.7265625 ;  /* 0x69b9b9d0ff0b7431 */ /* 0x004fe200000001ff */
[----:B------:R-:W-:Y:S01]  /*7b10*/  MOV R8, 0xc26161a3 ;  /* 0xc26161a300087802 */ /* 0x000fe20000000f00 */
[----:B------:R-:W-:-:S02]  /*7b20*/  IMAD.MOV.U32 R9, RZ, RZ, 0x6a35355f ;  /* 0x6a35355fff097424 */ /* 0x000fc400078e00ff */
[----:B------:R-:W-:Y:S01]  /*7b30*/  IMAD.MOV.U32 R10, RZ, RZ, -0x51a8a807 ;  /* 0xae5757f9ff0a7424 */ /* 0x000fe200078e00ff */
[----:B0-----:R-:W-:Y:S01]  /*7b40*/  MOV R22, 0x71b5b5c4 ;  /* 0x71b5b5c400167802 */ /* 0x001fe20000000f00 */
[----:B------:R-:W-:Y:S02]  /*7b50*/  IMAD.MOV.U32 R20, RZ, RZ, -0x1f8f8f70 ;  /* 0xe0707090ff147424 */ /* 0x000fe400078e00ff */
[----:B------:R-:W-:Y:S01]  /*7b60*/  IMAD.MOV.U32 R21, RZ, RZ, 0x7c3e3e42 ;  /* 0x7c3e3e42ff157424 */ /* 0x000fe200078e00ff */
[----:B------:R0:W-:Y:S01]  /*7b70*/  STL.128 [R1+0x560], R8 ;  /* 0x0005600801007387 */ /* 0x0001e20000100c00 */
[----:B------:R-:W-:Y:S02]  /*7b80*/  IMAD.MOV.U32 R23, RZ, RZ, -0x33999956 ;  /* 0xcc6666aaff177424 */ /* 0x000fe400078e00ff */
[----:B-1----:R-:W-:Y:S02]  /*7b90*/  HFMA2 R5, -RZ, RZ, 9.1731548309326171875e-05, 4.6074390411376953125e-05 ;  /* 0x06030305ff057431 */ /* 0x002fe400000001ff */
[----:B------:R-:W-:-:S02]  /*7ba0*/  IMAD.MOV.U32 R15, RZ, RZ, 0x3e1f1f21 ;  /* 0x3e1f1f21ff0f7424 */ /* 0x000fc400078e00ff */
[----:B------:R-:W-:Y:S01]  /*7bb0*/  IMAD.MOV.U32 R4, RZ, RZ, -0x6fb7b728 ;  /* 0x904848d8ff047424 */ /* 0x000fe200078e00ff */
[----:B------:R1:W-:Y:S01]  /*7bc0*/  STL.128 [R1+0x540], R20 ;  /* 0x0005401401007387 */ /* 0x0003e20000100c00 */
[----:B------:R-:W-:Y:S02]  /*7bd0*/  IMAD.MOV.U32 R6, RZ, RZ, -0x80909ff ;  /* 0xf7f6f601ff067424 */ /* 0x000fe400078e00ff */
[----:B---3--:R-:W-:Y:S02]  /*7be0*/  HFMA2 R17, -RZ, RZ, -4080, -33376 ;  /* 0xebf8f813ff117431 */ /* 0x008fe400000001ff */
[----:B------:R-:W-:Y:S01]  /*7bf0*/  IMAD.MOV.U32 R7, RZ, RZ, 0x1c0e0e12 ;  /* 0x1c0e0e12ff077424 */ /* 0x000fe200078e00ff */
[----:B------:R2:W-:Y:S01]  /*7c00*/  STL.128 [R1+0x520], R12 ;  /* 0x0005200c01007387 */ /* 0x0005e20000100c00 */
[----:B------:R-:W-:Y:S02]  /*7c10*/  IMAD.MOV.U32 R16, RZ, RZ, -0x261e1ec8 ;  /* 0xd9e1e138ff107424 */ /* 0x000fe400078e00ff */
[----:B------:R-:W-:Y:S01]  /*7c20*/  IMAD.MOV.U32 R18, RZ, RZ, 0x2b9898b3 ;  /* 0x2b9898b3ff127424 */ /* 0x000fe200078e00ff */
[----:B------:R3:W-:Y:S01]  /*7c30*/  STL.128 [R1+0x550], R4 ;  /* 0x0005500401007387 */ /* 0x0007e20000100c00 */
[----:B------:R-:W-:-:S02]  /*7c40*/  IMAD.MOV.U32 R19, RZ, RZ, 0x22111133 ;  /* 0x22111133ff137424 */ /* 0x000fc400078e00ff */
[----:B0-----:R-:W-:Y:S02]  /*7c50*/  HFMA2 R9, -RZ, RZ, -0.049468994140625, 95.9375 ;  /* 0xaa5555ffff097431 */ /* 0x001fe400000001ff */
[----:B------:R-:W-:Y:S02]  /*7c60*/  IMAD.MOV.U32 R8, RZ, RZ, -0x783131b7 ;  /* 0x87cece49ff087424 */ /* 0x000fe400078e00ff */
[----:B------:R-:W-:Y:S01]  /*7c70*/  IMAD.MOV.U32 R10, RZ, RZ, 0x50282878 ;  /* 0x50282878ff0a7424 */ /* 0x000fe200078e00ff */
[----:B------:R0:W-:Y:S01]  /*7c80*/  STL.128 [R1+0x580], R16 ;  /* 0x0005801001007387 */ /* 0x0001e20000100c00 */
[----:B------:R-:W-:Y:S02]  /*7c90*/  IMAD.MOV.U32 R11, RZ, RZ, -0x5a202086 ;  /* 0xa5dfdf7aff0b7424 */ /* 0x000fe400078e00ff */
[----:B-1----:R-:W-:Y:S01]  /*7ca0*/  HFMA2 R23, -RZ, RZ, 0.23681640625, -0.00113582611083984375 ;  /* 0x339494a7ff177431 */ /* 0x002fe200000001ff */
[----:B------:R-:W-:Y:S01]  /*7cb0*/  MOV R20, 0xd26969bb ;  /* 0xd26969bb00147802 */ /* 0x000fe20000000f00 */
[----:B------:R-:W-:-:S02]  /*7cc0*/  IMAD.MOV.U32 R21, RZ, RZ, -0x56262690 ;  /* 0xa9d9d970ff157424 */ /* 0x000fc400078e00ff */
[----:B--2---:R-:W-:Y:S01]  /*7cd0*/  IMAD.MOV.U32 R12, RZ, RZ, 0x17868691 ;  /* 0x17868691ff0c7424 */ /* 0x004fe200078e00ff */
[----:B------:R-:W-:Y:S01]  /*7ce0*/  MOV R14, 0x3a1d1d27 ;  /* 0x3a1d1d27000e7802 */ /* 0x000fe20000000f00 */
[----:B------:R-:W-:Y:S01]  /*7cf0*/  IMAD.MOV.U32 R13, RZ, RZ, -0x663e3ea8 ;  /* 0x99c1c158ff0d7424 */ /* 0x000fe200078e00ff */
[----:B------:R1:W-:Y:S01]  /*7d00*/  STL.128 [R1+0x5b0], R8 ;  /* 0x0005b00801007387 */ /* 0x0003e20000100c00 */
[----:B------:R-:W-:Y:S01]  /*7d10*/  IMAD.MOV.U32 R15, RZ, RZ, 0x279e9eb9 ;  /* 0x279e9eb9ff0f7424 */ /* 0x000fe200078e00ff */
[----:B---3--:R-:W-:Y:S01]  /*7d20*/  MOV R6, 0x15878792 ;  /* 0x1587879200067802 */ /* 0x008fe20000000f00 */
[----:B------:R-:W-:Y:S02]  /*7d30*/  IMAD.MOV.U32 R22, RZ, RZ, 0x78e8e89 ;  /* 0x078e8e89ff167424 */ /* 0x000fe400078e00ff */
[----:B------:R-:W-:Y:S01]  /*7d40*/  IMAD.MOV.U32 R4, RZ, RZ, 0x2d9b9bb6 ;  /* 0x2d9b9bb6ff047424 */ /* 0x000fe200078e00ff */
        /* <DEDUP_REMOVED lines=8> */
[----:B------:R-:W-:Y:S01]  /*7dd0*/  IMAD.MOV.U32 R19, RZ, RZ, -0x2f979748 ;  /* 0xd06868b8ff137424 */ /* 0x000fe200078e00ff */
[----:B-1----:R-:W-:Y:S01]  /*7de0*/  MOV R10, 0x99ee7777 ;  /* 0x99ee7777000a7802 */ /* 0x002fe20000000f00 */
[----:B------:R-:W-:Y:S02]  /*7df0*/  IMAD.MOV.U32 R8, RZ, RZ, -0x5a399c9d ;  /* 0xa5c66363ff087424 */ /* 0x000fe400078e00ff */
[----:B------:R-:W-:Y:S01]  /*7e00*/  IMAD.MOV.U32 R9, RZ, RZ, -0x7b078384 ;  /* 0x84f87c7cff097424 */ /* 0x000fe200078e00ff */
[----:B------:R1:W-:Y:S01]  /*7e10*/  STL.128 [R1+0x5d0], R16 ;  /* 0x0005d01001007387 */ /* 0x0003e20000100c00 */
[----:B------:R-:W-:Y:S02]  /*7e20*/  IMAD.MOV.U32 R11, RZ, RZ, -0x72098485 ;  /* 0x8df67b7bff0b7424 */ /* 0x000fe400078e00ff */
[----:B--2---:R-:W-:Y:S01]  /*7e30*/  HFMA2 R15, -RZ, RZ, 0.0029544830322265625, 0.0003106594085693359375 ;  /* 0x1a0d0d17ff0f7431 */ /* 0x004fe200000001ff */
[----:B------:R-:W-:Y:S01]  /*7e40*/  MOV R12, 0x38c8c8f ;  /* 0x038c8c8f000c7802 */ /* 0x000fe20000000f00 */
[----:B------:R-:W-:-:S02]  /*7e50*/  IMAD.MOV.U32 R13, RZ, RZ, 0x59a1a1f8 ;  /* 0x59a1a1f8ff0d7424 */ /* 0x000fc400078e00ff */
[----:B0-----:R-:W-:Y:S02]  /*7e60*/  HFMA2 R21, -RZ, RZ, 0.043731689453125, -0.002777099609375 ;  /* 0x299999b0ff157431 */ /* 0x001fe400000001ff */
[----:B------:R-:W-:Y:S01]  /*7e70*/  IMAD.MOV.U32 R14, RZ, RZ, 0x9898980 ;  /* 0x09898980ff0e7424 */ /* 0x000fe200078e00ff */
[----:B------:R0:W-:Y:S01]  /*7e80*/  STL.128 [R1+0x600], R8 ;  /* 0x0006000801007387 */ /* 0x0001e20000100c00 */
[----:B------:R-:W-:Y:S02]  /*7e90*/  IMAD.MOV.U32 R20, RZ, RZ, -0x7dbebe3d ;  /* 0x824141c3ff147424 */ /* 0x000fe400078e00ff */
[----:B---3--:R-:W-:Y:S02]  /*7ea0*/  HFMA2 R7, -RZ, RZ, 0.0638427734375, 0.0015201568603515625 ;  /* 0x2c16163aff077431 */ /* 0x008fe400000001ff */
[----:B------:R-:W-:Y:S01]  /*7eb0*/  IMAD.MOV.U32 R22, RZ, RZ, 0x5a2d2d77 ;  /* 0x5a2d2d77ff167424 */ /* 0x000fe200078e00ff */
        /* <DEDUP_REMOVED lines=9> */
[----:B------:R-:W-:-:S02]  /*7f50*/  IMAD.MOV.U32 R18, RZ, RZ, -0x56319899 ;  /* 0xa9ce6767ff127424 */ /* 0x000fc400078e00ff */
[----:B0-----:R-:W-:Y:S01]  /*7f60*/  HFMA2 R8, -RZ, RZ, 0.00144863128662109375, -57152 ;  /* 0x15effafaff087431 */ /* 0x001fe200000001ff */
[----:B------:R0:W-:Y:S01]  /*7f70*/  STL.128 [R1+0x5f0], R4 ;  /* 0x0005f00401007387 */ /* 0x0001e20000100c00 */
[----:B------:R-:W-:Y:S01]  /*7f80*/  IMAD.MOV.U32 R9, RZ, RZ, -0x144da6a7 ;  /* 0xebb25959ff097424 */ /* 0x000fe200078e00ff */
[----:B------:R-:W-:Y:S01]  /*7f90*/  MOV R11, 0xbfbf0f0 ;  /* 0x0bfbf0f0000b7802 */ /* 0x000fe20000000f00 */
[----:B------:R-:W-:Y:S01]  /*7fa0*/  IMAD.MOV.U32 R10, RZ, RZ, -0x3671b8b9 ;  /* 0xc98e4747ff0a7424 */ /* 0x000fe200078e00ff */
[----:B------:R3:W-:Y:S01]  /*7fb0*/  STL.128 [R1+0x620], R16 ;  /* 0x0006201001007387 */ /* 0x0007e20000100c00 */
[----:B--2---:R-:W-:Y:S02]  /*7fc0*/  HFMA2 R13, -RZ, RZ, -1.458984375, 3798 ;  /* 0xbdd66b6bff0d7431 */ /* 0x004fe400000001ff */
[----:B------:R-:W-:Y:S02]  /*7fd0*/  IMAD.MOV.U32 R12, RZ, RZ, 0xdfff2f2 ;  /* 0x0dfff2f2ff0c7424 */ /* 0x000fe400078e00ff */
[----:B------:R-:W-:Y:S01]  /*7fe0*/  IMAD.MOV.U32 R14, RZ, RZ, -0x4e219091 ;  /* 0xb1de6f6fff0e7424 */ /* 0x000fe200078e00ff */
[----:B------:R2:W-:Y:S01]  /*7ff0*/  STL.128 [R1+0x650], R8 ;  /* 0x0006500801007387 */ /* 0x0005e20000100c00 */
[----:B------:R-:W-:-:S02]  /*8000*/  IMAD.MOV.U32 R15, RZ, RZ, 0x5491c5c5 ;  /* 0x5491c5c5ff0f7424 */ /* 0x000fc400078e00ff */
[----:B-1----:R-:W-:Y:S02]  /*8010*/  HFMA2 R22, -RZ, RZ, -1613, -0.059906005859375 ;  /* 0xe64dababff167431 */ /* 0x002fe400000001ff */
[----:B------:R-:W-:Y:S02]  /*8020*/  IMAD.MOV.U32 R20, RZ, RZ, 0x19e7fefe ;  /* 0x19e7fefeff147424 */ /* 0x000fe400078e00ff */
[----:B------:R-:W-:Y:S01]  /*8030*/  IMAD.MOV.U32 R21, RZ, RZ, 0x62b5d7d7 ;  /* 0x62b5d7d7ff157424 */ /* 0x000fe200078e00ff */
[----:B------:R1:W-:Y:S01]  /*8040*/  STL.128 [R1+0x610], R12 ;  /* 0x0006100c01007387 */ /* 0x0003e20000100c00 */
[----:B------:R-:W-:Y:S01]  /*8050*/  IMAD.MOV.U32 R23, RZ, RZ, -0x6513898a ;  /* 0x9aec7676ff177424 */ /* 0x000fe200078e00ff */
[----:B0-----:R-:W-:Y:S01]  /*8060*/  MOV R5, 0x9d1f8282 ;  /* 0x9d1f828200057802 */ /* 0x001fe20000000f00 */
[----:B------:R-:W-:Y:S02]  /*8070*/  IMAD.MOV.U32 R4, RZ, RZ, 0x458fcaca ;  /* 0x458fcacaff047424 */ /* 0x000fe400078e00ff */
[----:B------:R-:W-:-:S02]  /*8080*/  IMAD.MOV.U32 R6, RZ, RZ, 0x4089c9c9 ;  /* 0x4089c9c9ff067424 */ /* 0x000fc400078e00ff */
[----:B---3--:R-:W-:Y:S02]  /*8090*/  HFMA2 R17, -RZ, RZ, -30000, -0.01812744140625 ;  /* 0xf753a4a4ff117431 */ /* 0x008fe400000001ff */
[----:B------:R-:W-:Y:S01]  /*80a0*/  IMAD.MOV.U32 R7, RZ, RZ, -0x78058283 ;  /* 0x87fa7d7dff077424 */ /* 0x000fe200078e00ff */
[----:B------:R0:W-:Y:S01]  /*80b0*/  STL.128 [R1+0x630], R20 ;  /* 0x0006301401007387 */ /* 0x0001e20000100c00 */
[----:B------:R-:W-:Y:S02]  /*80c0*/  IMAD.MOV.U32 R16, RZ, RZ, -0x40dc6364 ;  /* 0xbf239c9cff107424 */ /* 0x000fe400078e00ff */
[----:B--2---:R-:W-:Y:S02]  /*80d0*/  HFMA2 R9, -RZ, RZ, -17680, -0.0220489501953125 ;  /* 0xf451a5a5ff097431 */ /* 0x004fe400000001ff */
[----:B------:R-:W-:Y:S01]  /*80e0*/  IMAD.MOV.U32 R18, RZ, RZ, -0x691b8d8e ;  /* 0x96e47272ff127424 */ /* 0x000fe200078e00ff */
[----:B------:R2:W-:Y:S01]  /*80f0*/  STL.128 [R1+0x640], R4 ;  /* 0x0006400401007387 */ /* 0x0005e20000100c00 */
[----:B------:R-:W-:-:S02]  /*8100*/  IMAD.MOV.U32 R19, RZ, RZ, 0x5b9bc0c0 ;  /* 0x5b9bc0c0ff137424 */ /* 0x000fc400078e00ff */
[----:B------:R-:W-:Y:S01]  /*8110*/  IMAD.MOV.U32 R8, RZ, RZ, 0x5c683434 ;  /* 0x5c683434ff087424 */ /* 0x000fe200078e00ff */
[----:B-1----:R-:W-:Y:S01]  /*8120*/  MOV R14, 0xfd5fa2a2 ;  /* 0xfd5fa2a2000e7802 */ /* 0x002fe20000000f00 */
[----:B------:R-:W-:Y:S01]  /*8130*/  IMAD.MOV.U32 R12, RZ, RZ, -0x13be5253 ;  /* 0xec41adadff0c7424 */ /* 0x000fe200078e00ff */
[----:B------:R1:W-:Y:S01]  /*8140*/  STL.128 [R1+0x670], R16 ;  /* 0x0006701001007387 */ /* 0x0003e20000100c00 */
[----:B------:R-:W-:Y:S02]  /*8150*/  IMAD.MOV.U32 R13, RZ, RZ, 0x67b3d4d4 ;  /* 0x67b3d4d4ff0d7424 */ /* 0x000fe400078e00ff */
[----:B------:R-:W-:Y:S02]  /*8160*/  IMAD.MOV.U32 R15, RZ, RZ, -0x15ba5051 ;  /* 0xea45afafff0f7424 */ /* 0x000fe400078e00ff */
[----:B------:R-:W-:Y:S02]  /*8170*/  IMAD.MOV.U32 R10, RZ, RZ, 0x34d1e5e5 ;  /* 0x34d1e5e5ff0a7424 */ /* 0x000fe400078e00ff */
[----:B0-----:R-:W-:-:S02]  /*8180*/  HFMA2 R23, -RZ, RZ, 3224, 0.024017333984375 ;  /* 0x6a4c2626ff177431 */ /* 0x001fc400000001ff */
[----:B------:R-:W-:Y:S01]  /*8190*/  IMAD.MOV.U32 R11, RZ, RZ, 0x8f9f1f1 ;  /* 0x08f9f1f1ff0b7424 */ /* 0x000fe200078e00ff */
[----:B------:R-:W-:Y:S01]  /*81a0*/  MOV R20, 0xc275b7b7 ;  /* 0xc275b7b700147802 */ /* 0x000fe20000000f00 */
[----:B------:R-:W-:Y:S01]  /*81b0*/  IMAD.MOV.U32 R21, RZ, RZ, 0x1ce1fdfd ;  /* 0x1ce1fdfdff157424 */ /* 0x000fe200078e00ff */
[----:B--2---:R-:W-:Y:S01]  /*81c0*/  MOV R6, 0x2f5f7f7 ;  /* 0x02f5f7f700067802 */ /* 0x004fe20000000f00 */
[----:B------:R-:W-:Y:S01]  /*81d0*/  IMAD.MOV.U32 R4, RZ, RZ, 0x5a6c3636 ;  /* 0x5a6c3636ff047424 */ /* 0x000fe200078e00ff */
[----:B------:R0:W-:Y:S01]  /*81e0*/  STL.128 [R1+0x660], R12 ;  /* 0x0006600c01007387 */ /* 0x0001e20000100c00 */
[----:B------:R-:W-:Y:S02]  /*81f0*/  IMAD.MOV.U32 R5, RZ, RZ, 0x417e3f3f ;  /* 0x417e3f3fff057424 */ /* 0x000fe400078e00ff */
[----:B------:R-:W-:Y:S01]  /*8200*/  IMAD.MOV.U32 R7, RZ, RZ, 0x4f83cccc ;  /* 0x4f83ccccff077424 */ /* 0x000fe200078e00ff */
[----:B-1----:R-:W-:Y:S01]  /*8210*/  MOV R18, 0x65462323 ;  /* 0x6546232300127802 */ /* 0x002fe20000000f00 */
[----:B------:R-:W-:Y:S01]  /*8220*/  IMAD.MOV.U32 R22, RZ, RZ, -0x51c26c6d ;  /* 0xae3d9393ff167424 */ /* 0x000fe200078e00ff */
[----:B------:R1:W-:Y:S01]  /*8230*/  STL.128 [R1+0x6a0], R8 ;  /* 0x0006a00801007387 */ /* 0x0003e20000100c00 */
[----:B------:R-:W-:-:S02]  /*8240*/  IMAD.MOV.U32 R16, RZ, RZ, 0xc080404 ;  /* 0x0c080404ff107424 */ /* 0x000fc400078e00ff */
[----:B------:R-:W-:Y:S01]  /*8250*/  IMAD.MOV.U32 R17, RZ, RZ, 0x5295c7c7 ;  /* 0x5295c7c7ff117424 */ /* 0x000fe200078e00ff */
[----:B------:R2:W-:Y:S01]  /*8260*/  STL.128 [R1+0x690], R4 ;  /* 0x0006900401007387 */ /* 0x0005e20000100c00 */
[----:B------:R-:W-:-:S03]  /*8270*/  IMAD.MOV.U32 R19, RZ, RZ, 0x5e9dc3c3 ;  /* 0x5e9dc3c3ff137424 */ /* 0x000fc600078e00ff */
[----:B------:R3:W-:Y:S01]  /*8280*/  STL.128 [R1+0x680], R20 ;  /* 0x0006801401007387 */ /* 0x0007e20000100c00 */
[----:B0-----:R-:W-:Y:S01]  /*8290*/  HFMA2 R15, -RZ, RZ, 1.791015625, 0.00124073028564453125 ;  /* 0x3f2a1515ff0f7431 */ /* 0x001fe200000001ff */
[----:B------:R-:W-:Y:S01]  /*82a0*/  MOV R12, 0x93e27171 ;  /* 0x93e27171000c7802 */ /* 0x000fe20000000f00 */
[----:B------:R-:W-:Y:S01]  /*82b0*/  IMAD.MOV.U32 R13, RZ, RZ, 0x73abd8d8 ;  /* 0x73abd8d8ff0d7424 */ /* 0x000fe200078e00ff */
[----:B------:R0:W-:Y:S01]  /*82c0*/  STL.128 [R1+0x6c0], R16 ;  /* 0x0006c01001007387 */ /* 0x0001e20000100c00 */
[----:B------:R-:W-:Y:S02]  /*82d0*/  IMAD.MOV.U32 R14, RZ, RZ, 0x53623131 ;  /* 0x53623131ff0e7424 */ /* 0x000fe400078e00ff */
[----:B-1----:R-:W-:Y:S01]  /*82e0*/  IMAD.MOV.U32 R8, RZ, RZ, 0x26cdebeb ;  /* 0x26cdebebff087424 */ /* 0x002fe200078e00ff */
[----:B------:R-:W-:Y:S01]  /*82f0*/  MOV R10, 0xcd7fb2b2 ;  /* 0xcd7fb2b2000a7802 */ /* 0x000fe20000000f00 */
[----:B------:R-:W-:Y:S01]  /*8300*/  IMAD.MOV.U32 R9, RZ, RZ, 0x694e2727 ;  /* 0x694e2727ff097424 */ /* 0x000fe200078e00ff */
[----:B------:R1:W-:Y:S01]  /*8310*/  STL.128 [R1+0x6b0], R12 ;  /* 0x0006b00c01007387 */ /* 0x0003e20000100c00 */
[----:B--2---:R-:W-:-:S02]  /*8320*/  HFMA2 R7, -RZ, RZ, 1.4677734375, -881 ;  /* 0x3ddfe2e2ff077431 */ /* 0x004fc400000001ff */
[----:B------:R-:W-:Y:S01]  /*8330*/  IMAD.MOV.U32 R11, RZ, RZ, -0x60158a8b ;  /* 0x9fea7575ff0b7424 */ /* 0x000fe200078e00ff */
[----:B------:R-:W-:Y:S01]  /*8340*/  MOV R4, 0x90e0707 ;  /* 0x090e070700047802 */ /* 0x000fe20000000f00 */
[----:B------:R-:W-:Y:S02]  /*8350*/  IMAD.MOV.U32 R5, RZ, RZ, 0x36241212 ;  /* 0x36241212ff057424 */ /* 0x000fe400078e00ff */
[----:B---3--:R-:W-:Y:S02]  /*8360*/  HFMA2 R21, -RZ, RZ, -0.01018524169921875, -0.0016078948974609375 ;  /* 0xa1379696ff157431 */ /* 0x008fe400000001ff */
[----:B------:R-:W-:Y:S01]  /*8370*/  IMAD.MOV.U32 R6, RZ, RZ, -0x64e47f80 ;  /* 0x9b1b8080ff067424 */ /* 0x000fe200078e00ff */
[----:B------:R2:W-:Y:S01]  /*8380*/  STL.128 [R1+0x6f0], R8 ;  /* 0x0006f00801007387 */ /* 0x0005e20000100c00 */
[----:B------:R-:W-:Y:S02]  /*8390*/  IMAD.MOV.U32 R20, RZ, RZ, 0x28301818 ;  /* 0x28301818ff147424 */ /* 0x000fe400078e00ff */
[----:B------:R-:W-:-:S02]  /*83a0*/  IMAD.MOV.U32 R22, RZ, RZ, 0xf0a0505 ;  /* 0x0f0a0505ff167424 */ /* 0x000fc400078e00ff */
[----:B0-----:R-:W-:Y:S02]  /*83b0*/  HFMA2 R19, -RZ, RZ, -60256, -0.009033203125 ;  /* 0xfb5ba0a0ff137431 */ /* 0x001fe400000001ff */
[----:B------:R-:W-:Y:S01]  /*83c0*/  IMAD.MOV.U32 R23, RZ, RZ, -0x4ad06566 ;  /* 0xb52f9a9aff177424 */ /* 0x000fe200078e00ff */
[----:B------:R-:W-:Y:S01]  /*83d0*/  MOV R16, 0x2d361b1b ;  /* 0x2d361b1b00107802 */ /* 0x000fe20000000f00 */
[----:B------:R-:W-:Y:S01]  /*83e0*/  IMAD.MOV.U32 R17, RZ, RZ, -0x4d239192 ;  /* 0xb2dc6e6eff117424 */ /* 0x000fe200078e00ff */
[----:B------:R0:W-:Y:S01]  /*83f0*/  STL.128 [R1+0x6e0], R4 ;  /* 0x0006e00401007387 */ /* 0x0001e20000100c00 */
[----:B------:R-:W-:Y:S02]  /*8400*/  IMAD.MOV.U32 R18, RZ, RZ, -0x114ba5a6 ;  /* 0xeeb45a5aff127424 */ /* 0x000fe400078e00ff */
[----:B-1----:R-:W-:Y:S02]  /*8410*/  HFMA2 R13, -RZ, RZ, -0.005970001220703125, -5.3584575653076171875e-05 ;  /* 0x9e1d8383ff0d7431 */ /* 0x002fe400000001ff */
[----:B------:R-:W-:Y:S01]  /*8420*/  IMAD.MOV.U32 R12, RZ, RZ, 0x1b120909 ;  /* 0x1b120909ff0c7424 */ /* 0x000fe200078e00ff */
[----:B------:R1:W-:Y:S01]  /*8430*/  STL.128 [R1+0x6d0], R20 ;  /* 0x0006d01401007387 */ /* 0x0003e20000100c00 */
[----:B------:R-:W-:-:S02]  /*8440*/  IMAD.MOV.U32 R14, RZ, RZ, 0x74582c2c ;  /* 0x74582c2cff0e7424 */ /* 0x000fc400078e00ff */
[----:B------:R-:W-:Y:S02]  /*8450*/  IMAD.MOV.U32 R15, RZ, RZ, 0x2e341a1a ;  /* 0x2e341a1aff0f7424 */ /* 0x000fe400078e00ff */
[----:B--2---:R-:W-:Y:S01]  /*8460*/  HFMA2 R10, -RZ, RZ, 0, 0 ;  /* 0x00000000ff0a7431 */ /* 0x004fe200000001ff */
[----:B------:R-:W-:Y:S01]  /*8470*/  MOV R8, 0xf5a65353 ;  /* 0xf5a6535300087802 */ /* 0x000fe20000000f00 */
[----:B------:R-:W-:Y:S01]  /*8480*/  IMAD.MOV.U32 R9, RZ, RZ, 0x68b9d1d1 ;  /* 0x68b9d1d1ff097424 */ /* 0x000fe200078e00ff */
[----:B------:R2:W-:Y:S01]  /*8490*/  STL.128 [R1+0x710], R16 ;  /* 0x0007101001007387 */ /* 0x0005e20000100c00 */
[----:B------:R-:W-:-:S03]  /*84a0*/  IMAD.MOV.U32 R11, RZ, RZ, 0x2cc1eded ;  /* 0x2cc1ededff0b7424 */ /* 0x000fc600078e00ff */
[----:B------:R3:W-:Y:S01]  /*84b0*/  STL.128 [R1+0x700], R12 ;  /* 0x0007000c01007387 */ /* 0x0007e20000100c00 */
[----:B0-----:R-:W-:Y:S02]  /*84c0*/  HFMA2 R5, -RZ, RZ, 1.7158203125, -1009.5 ;  /* 0x3edde3e3ff057431 */ /* 0x001fe400000001ff */
[----:B------:R-:W-:Y:S02]  /*84d0*/  IMAD.MOV.U32 R4, RZ, RZ, 0x7b522929 ;  /* 0x7b522929ff047424 */ /* 0x000fe400078e00ff */
[----:B------:R-:W-:Y:S01]  /*84e0*/  IMAD.MOV.U32 R6, RZ, RZ, 0x715e2f2f ;  /* 0x715e2f2fff067424 */ /* 0x000fe200078e00ff */
[----:B-1----:R-:W-:Y:S01]  /*84f0*/  MOV R22, 0x61b7d6d6 ;  /* 0x61b7d6d600167802 */ /* 0x002fe20000000f00 */
[----:B------:R-:W-:Y:S01]  /*8500*/  IMAD.MOV.U32 R20, RZ, RZ, -0x95badae ;  /* 0xf6a45252ff147424 */ /* 0x000fe200078e00ff */
[----:B------:R0:W-:Y:S01]  /*8510*/  STL.128 [R1+0x740], R8 ;  /* 0x0007400801007387 */ /* 0x0001e20000100c00 */
[----:B------:R-:W-:Y:S02]  /*8520*/  IMAD.MOV.U32 R21, RZ, RZ, 0x4d763b3b ;  /* 0x4d763b3bff157424 */ /* 0x000fe400078e00ff */
[----:B------:R-:W-:-:S02]  /*8530*/  IMAD.MOV.U32 R23, RZ, RZ, -0x31824c4d ;  /* 0xce7db3b3ff177424 */ /* 0x000fc400078e00ff */
[----:B------:R-:W-:Y:S02]  /*8540*/  IMAD.MOV.U32 R7, RZ, RZ, -0x68ec7b7c ;  /* 0x97138484ff077424 */ /* 0x000fe400078e00ff */
[----:B--2---:R-:W-:Y:S02]  /*8550*/  HFMA2 R17, -RZ, RZ, 6.55078125, -15.5859375 ;  /* 0x468dcbcbff117431 */ /* 0x004fe400000001ff */
[----:B------:R-:W-:Y:S01]  /*8560*/  IMAD.MOV.U32 R16, RZ, RZ, -0x412b9596 ;  /* 0xbed46a6aff107424 */ /* 0x000fe200078e00ff */
[----:B------:R1:W-:Y:S01]  /*8570*/  STL.128 [R1+0x720], R20 ;  /* 0x0007201401007387 */ /* 0x0003e20000100c00 */
[----:B------:R-:W-:Y:S01]  /*8580*/  IMAD.MOV.U32 R18, RZ, RZ, -0x26984142 ;  /* 0xd967bebeff127424 */ /* 0x000fe200078e00ff */
[----:B---3--:R-:W-:Y:S01]  /*8590*/  MOV R14, 0xc879b1b1 ;  /* 0xc879b1b1000e7802 */ /* 0x008fe20000000f00 */
[----:B------:R-:W-:Y:S01]  /*85a0*/  IMAD.MOV.U32 R19, RZ, RZ, 0x4b723939 ;  /* 0x4b723939ff137424 */ /* 0x000fe200078e00ff */
[----:B------:R2:W-:Y:S01]  /*85b0*/  STL.128 [R1+0x730], R4 ;  /* 0x0007300401007387 */ /* 0x0005e20000100c00 */
[----:B------:R-:W-:-:S02]  /*85c0*/  IMAD.MOV.U32 R12, RZ, RZ, 0x60402020 ;  /* 0x60402020ff0c7424 */ /* 0x000fc400078e00ff */
[----:B------:R-:W-:Y:S02]  /*85d0*/  IMAD.MOV.U32 R13, RZ, RZ, 0x1fe3fcfc ;  /* 0x1fe3fcfcff0d7424 */ /* 0x000fe400078e00ff */
[----:B0-----:R-:W-:Y:S02]  /*85e0*/  HFMA2 R9, -RZ, RZ, -121.625, 21.203125 ;  /* 0xd79a4d4dff097431 */ /* 0x001fe400000001ff */
[----:B------:R-:W-:Y:S01]  /*85f0*/  IMAD.MOV.U32 R15, RZ, RZ, -0x1249a4a5 ;  /* 0xedb65b5bff0f7424 */ /* 0x000fe200078e00ff */
[----:B------:R0:W-:Y:S01]  /*8600*/  STL.128 [R1+0x760], R16 ;  /* 0x0007601001007387 */ /* 0x0001e20000100c00 */
[----:B------:R-:W-:Y:S02]  /*8610*/  IMAD.MOV.U32 R8, RZ, RZ, -0x3a79bcbd ;  /* 0xc5864343ff087424 */ /* 0x000fe400078e00ff */
[----:B------:R-:W-:Y:S01]  /*8620*/  IMAD.MOV.U32 R10, RZ, RZ, 0x55663333 ;  /* 0x55663333ff0a7424 */ /* 0x000fe200078e00ff */
[----:B------:R3:W-:Y:S01]  /*8630*/  STL.128 [R1+0x750], R12 ;  /* 0x0007500c01007387 */ /* 0x0007e20000100c00 */
[----:B------:R-:W-:-:S02]  /*8640*/  IMAD.MOV.U32 R11, RZ, RZ, -0x6bee7a7b ;  /* 0x94118585ff0b7424 */ /* 0x000fc400078e00ff */
[----:B-1----:R-:W-:Y:S01]  /*8650*/  HFMA2 R23, -RZ, RZ, 13.0390625, -31.234375 ;  /* 0x4a85cfcfff177431 */ /* 0x002fe200000001ff */
[----:B------:R-:W-:Y:S01]  /*8660*/  MOV R20, 0xde944a4a ;  /* 0xde944a4a00147802 */ /* 0x000fe20000000f00 */
[----:B------:R-:W-:Y:S02]  /*8670*/  IMAD.MOV.U32 R21, RZ, RZ, -0x2b67b3b4 ;  /* 0xd4984c4cff157424 */ /* 0x000fe400078e00ff */
[----:B--2---:R-:W-:Y:S01]  /*8680*/  IMAD.MOV.U32 R4, RZ, RZ, 0x6bbbd0d0 ;  /* 0x6bbbd0d0ff047424 */ /* 0x004fe200078e00ff */
[----:B------:R-:W-:Y:S01]  /*8690*/  MOV R6, 0xe54faaaa ;  /* 0xe54faaaa00067802 */ /* 0x000fe20000000f00 */
[----:B------:R-:W-:Y:S01]  /*86a0*/  IMAD.MOV.U32 R5, RZ, RZ, 0x2ac5efef ;  /* 0x2ac5efefff057424 */ /* 0x000fe200078e00ff */
[----:B------:R1:W-:Y:S01]  /*86b0*/  STL.128 [R1+0x790], R8 ;  /* 0x0007900801007387 */ /* 0x0003e20000100c00 */
[----:B------:R-:W-:Y:S02]  /*86c0*/  IMAD.MOV.U32 R7, RZ, RZ, 0x16edfbfb ;  /* 0x16edfbfbff077424 */ /* 0x000fe400078e00ff */
[----:B------:R-:W-:-:S02]  /*86d0*/  IMAD.MOV.U32 R22, RZ, RZ, -0x174fa7a8 ;  /* 0xe8b05858ff167424 */ /* 0x000fc400078e00ff */
[----:B0-----:R-:W-:Y:S02]  /*86e0*/  HFMA2 R18, -RZ, RZ, -0.76806640625, -0.007442474365234375 ;  /* 0xba259f9fff127431 */ /* 0x001fe400000001ff */
[----:B------:R-:W-:Y:S01]  /*86f0*/  IMAD.MOV.U32 R16, RZ, RZ, -0xf5fafb0 ;  /* 0xf0a05050ff107424 */ /* 0x000fe200078e00ff */
[----:B------:R0:W-:Y:S01]  /*8700*/  STL.128 [R1+0x780], R4 ;  /* 0x0007800401007387 */ /* 0x0001e20000100c00 */
[----:B---3--:R-:W-:Y:S01]  /*8710*/  MOV R12, 0xcf8a4545 ;  /* 0xcf8a4545000c7802 */ /* 0x008fe20000000f00 */
[----:B------:R-:W-:Y:S01]  /*8720*/  IMAD.MOV.U32 R13, RZ, RZ, 0x10e9f9f9 ;  /* 0x10e9f9f9ff0d7424 */ /* 0x000fe200078e00ff */
[----:B------:R-:W-:Y:S01]  /*8730*/  MOV R15, 0x81fe7f7f ;  /* 0x81fe7f7f000f7802 */ /* 0x000fe20000000f00 */
[----:B------:R-:W-:Y:S01]  /*8740*/  IMAD.MOV.U32 R14, RZ, RZ, 0x6040202 ;  /* 0x06040202ff0e7424 */ /* 0x000fe200078e00ff */
[----:B------:R2:W-:Y:S01]  /*8750*/  STL.128 [R1+0x770], R20 ;  /* 0x0007701401007387 */ /* 0x0005e20000100c00 */
[----:B------:R-:W-:Y:S02]  /*8760*/  IMAD.MOV.U32 R17, RZ, RZ, 0x44783c3c ;  /* 0x44783c3cff117424 */ /* 0x000fe400078e00ff */
[----:B------:R-:W-:Y:S01]  /*8770*/  IMAD.MOV.U32 R19, RZ, RZ, -0x1cb45758 ;  /* 0xe34ba8a8ff137424 */ /* 0x000fe200078e00ff */
[----:B------:R3:W-:Y:S01]  /*8780*/  STL.128 [R1+0x7a0], R12 ;  /* 0x0007a00c01007387 */ /* 0x0007e20000100c00 */
[----:B-1----:R-:W-:-:S02]  /*8790*/  HFMA2 R10, -RZ, RZ, 23280, -219.25 ;  /* 0x75afdadaff0a7431 */ /* 0x002fc400000001ff */
[----:B------:R-:W-:Y:S02]  /*87a0*/  IMAD.MOV.U32 R8, RZ, RZ, -0x209c4344 ;  /* 0xdf63bcbcff087424 */ /* 0x000fe400078e00ff */
[----:B------:R-:W-:Y:S01]  /*87b0*/  IMAD.MOV.U32 R9, RZ, RZ, -0x3e88494a ;  /* 0xc177b6b6ff097424 */ /* 0x000fe200078e00ff */
[----:B------:R1:W-:Y:S01]  /*87c0*/  STL.128 [R1+0x7b0], R16 ;  /* 0x0007b01001007387 */ /* 0x0003e20000100c00 */
[----:B------:R-:W-:Y:S02]  /*87d0*/  IMAD.MOV.U32 R11, RZ, RZ, 0x63422121 ;  /* 0x63422121ff0b7424 */ /* 0x000fe400078e00ff */
[----:B0-----:R-:W-:Y:S02]  /*87e0*/  HFMA2 R4, -RZ, RZ, -0.08197021484375, -0.00080204010009765625 ;  /* 0xad3f9292ff047431 */ /* 0x001fe400000001ff */
        /* <DEDUP_REMOVED lines=9> */
[----:B---3--:R-:W-:Y:S01]  /*8880*/  MOV R13, 0x1ae5ffff ;  /* 0x1ae5ffff000d7802 */ /* 0x008fe20000000f00 */
[----:B------:R-:W-:-:S02]  /*8890*/  IMAD.MOV.U32 R12, RZ, RZ, 0x30201010 ;  /* 0x30201010ff0c7424 */ /* 0x000fc400078e00ff */
[----:B------:R-:W-:Y:S02]  /*88a0*/  IMAD.MOV.U32 R14, RZ, RZ, 0xefdf3f3 ;  /* 0x0efdf3f3ff0e7424 */ /* 0x000fe400078e00ff */
[----:B-1----:R-:W-:Y:S02]  /*88b0*/  HFMA2 R16, -RZ, RZ, 18.015625, -23.203125 ;  /* 0x4c81cdcdff107431 */ /* 0x002fe400000001ff */
[----:B------:R-:W-:Y:S01]  /*88c0*/  IMAD.MOV.U32 R15, RZ, RZ, 0x6dbfd2d2 ;  /* 0x6dbfd2d2ff0f7424 */ /* 0x000fe200078e00ff */
[----:B------:R1:W-:Y:S01]  /*88d0*/  STL.128 [R1+0x7c0], R20 ;  /* 0x0007c01401007387 */ /* 0x0003e20000100c00 */
[----:B------:R-:W-:Y:S01]  /*88e0*/  IMAD.MOV.U32 R17, RZ, RZ, 0x14180c0c ;  /* 0x14180c0cff117424 */ /* 0x000fe200078e00ff */
[----:B------:R-:W-:Y:S01]  /*88f0*/  MOV R19, 0x2fc3ecec ;  /* 0x2fc3ecec00137802 */ /* 0x000fe20000000f00 */
[----:B------:R-:W-:Y:S02]  /*8900*/  IMAD.MOV.U32 R18, RZ, RZ, 0x35261313 ;  /* 0x35261313ff127424 */ /* 0x000fe400078e00ff */
[----:B0-----:R-:W-:Y:S01]  /*8910*/  HFMA2 R8, -RZ, RZ, -0.07470703125, 1124 ;  /* 0xacc86464ff087431 */ /* 0x001fe200000001ff */
[----:B------:R0:W-:Y:S01]  /*8920*/  STL.128 [R1+0x7f0], R12 ;  /* 0x0007f00c01007387 */ /* 0x0001e20000100c00 */
[----:B------:R-:W-:Y:S01]  /*8930*/  IMAD.MOV.U32 R9, RZ, RZ, -0x1845a2a3 ;  /* 0xe7ba5d5dff097424 */ /* 0x000fe200078e00ff */
[----:B------:R-:W-:Y:S01]  /*8940*/  MOV R11, 0x95e67373 ;  /* 0x95e67373000b7802 */ /* 0x000fe20000000f00 */
[----:B--2---:R-:W-:Y:S01]  /*8950*/  IMAD.MOV.U32 R4, RZ, RZ, 0x5793c4c4 ;  /* 0x5793c4c4ff047424 */ /* 0x004fe200078e00ff */
[----:B------:R-:W-:Y:S01]  /*8960*/  MOV R5, 0xf255a7a7 ;  /* 0xf255a7a700057802 */ /* 0x000fe20000000f00 */
[----:B------:R-:W-:Y:S01]  /*8970*/  IMAD.MOV.U32 R6, RZ, RZ, -0x7d038182 ;  /* 0x82fc7e7eff067424 */ /* 0x000fe200078e00ff */
[----:B------:R2:W-:Y:S01]  /*8980*/  STL.128 [R1+0x800], R16 ;  /* 0x0008001001007387 */ /* 0x0005e20000100c00 */
[----:B------:R-:W-:-:S02]  /*8990*/  IMAD.MOV.U32 R7, RZ, RZ, 0x477a3d3d ;  /* 0x477a3d3dff077424 */ /* 0x000fc400078e00ff */
[----:B------:R-:W-:Y:S02]  /*89a0*/  IMAD.MOV.U32 R10, RZ, RZ, 0x2b321919 ;  /* 0x2b321919ff0a7424 */ /* 0x000fe400078e00ff */
[----:B-1----:R-:W-:Y:S02]  /*89b0*/  HFMA2 R22, -RZ, RZ, -18.125, 4.265625 ;  /* 0xcc884444ff167431 */ /* 0x002fe400000001ff */
[----:B------:R-:W-:Y:S01]  /*89c0*/  IMAD.MOV.U32 R20, RZ, RZ, -0x1e41a0a1 ;  /* 0xe1be5f5fff147424 */ /* 0x000fe200078e00ff */
[----:B------:R1:W-:Y:S01]  /*89d0*/  STL.128 [R1+0x820], R4 ;  /* 0x0008200401007387 */ /* 0x0003e20000100c00 */
[----:B------:R-:W-:Y:S02]  /*89e0*/  IMAD.MOV.U32 R21, RZ, RZ, -0x5dca6869 ;  /* 0xa2359797ff157424 */ /* 0x000fe400078e00ff */
[----:B------:R-:W-:Y:S02]  /*89f0*/  IMAD.MOV.U32 R23, RZ, RZ, 0x392e1717 ;  /* 0x392e1717ff177424 */ /* 0x000fe400078e00ff */
[----:B0-----:R-:W-:-:S02]  /*8a00*/  HFMA2 R14, -RZ, RZ, -44.9375, 29.234375 ;  /* 0xd19e4f4fff0e7431 */ /* 0x001fc400000001ff */
[----:B------:R-:W-:Y:S01]  /*8a10*/  IMAD.MOV.U32 R12, RZ, RZ, -0x5f3f9fa0 ;  /* 0xa0c06060ff0c7424 */ /* 0x000fe200078e00ff */
[----:B------:R0:W-:Y:S01]  /*8a20*/  STL.128 [R1+0x830], R8 ;  /* 0x0008300801007387 */ /* 0x0001e20000100c00 */
[----:B------:R-:W-:Y:S02]  /*8a30*/  IMAD.MOV.U32 R13, RZ, RZ, -0x67e67e7f ;  /* 0x98198181ff0d7424 */ /* 0x000fe400078e00ff */
[----:B------:R-:W-:Y:S01]  /*8a40*/  IMAD.MOV.U32 R15, RZ, RZ, 0x7fa3dcdc ;  /* 0x7fa3dcdcff0f7424 */ /* 0x000fe200078e00ff */
[----:B--2---:R-:W-:Y:S01]  /*8a50*/  MOV R17, 0x7e542a2a ;  /* 0x7e542a2a00117802 */ /* 0x004fe20000000f00 */
[----:B------:R-:W-:Y:S01]  /*8a60*/  IMAD.MOV.U32 R16, RZ, RZ, 0x66442222 ;  /* 0x66442222ff107424 */ /* 0x000fe200078e00ff */
[----:B------:R2:W-:Y:S01]  /*8a70*/  STL.128 [R1+0x810], R20 ;  /* 0x0008101401007387 */ /* 0x0005e20000100c00 */
[----:B------:R-:W-:Y:S02]  /*8a80*/  IMAD.MOV.U32 R18, RZ, RZ, -0x54c46f70 ;  /* 0xab3b9090ff127424 */ /* 0x000fe400078e00ff */
[----:B------:R-:W-:-:S02]  /*8a90*/  IMAD.MOV.U32 R19, RZ, RZ, -0x7cf47778 ;  /* 0x830b8888ff137424 */ /* 0x000fc400078e00ff */
[----:B-1----:R-:W-:Y:S02]  /*8aa0*/  HFMA2 R6, -RZ, RZ, 0.00496673583984375, 0.00021493434906005859375 ;  /* 0x1d160b0bff067431 */ /* 0x002fe400000001ff */
[----:B------:R-:W-:Y:S01]  /*8ab0*/  IMAD.MOV.U32 R4, RZ, RZ, 0x79a7dede ;  /* 0x79a7dedeff047424 */ /* 0x000fe200078e00ff */
[----:B------:R1:W-:Y:S01]  /*8ac0*/  STL.128 [R1+0x840], R12 ;  /* 0x0008400c01007387 */ /* 0x0003e20000100c00 */
[----:B------:R-:W-:Y:S02]  /*8ad0*/  IMAD.MOV.U32 R5, RZ, RZ, -0x1d43a1a2 ;  /* 0xe2bc5e5eff057424 */ /* 0x000fe400078e00ff */
[----:B------:R-:W-:Y:S01]  /*8ae0*/  IMAD.MOV.U32 R7, RZ, RZ, 0x76addbdb ;  /* 0x76addbdbff077424 */ /* 0x000fe200078e00ff */
[----:B0-----:R-:W-:Y:S01]  /*8af0*/  MOV R9, 0x56643232 ;  /* 0x5664323200097802 */ /* 0x001fe20000000f00 */
[----:B------:R-:W-:Y:S01]  /*8b00*/  IMAD.MOV.U32 R8, RZ, RZ, 0x3bdbe0e0 ;  /* 0x3bdbe0e0ff087424 */ /* 0x000fe200078e00ff */
[----:B------:R0:W-:Y:S01]  /*8b10*/  STL.128 [R1+0x850], R16 ;  /* 0x0008501001007387 */ /* 0x0001e20000100c00 */
[----:B------:R-:W-:-:S02]  /*8b20*/  IMAD.MOV.U32 R10, RZ, RZ, 0x4e743a3a ;  /* 0x4e743a3aff0a7424 */ /* 0x000fc400078e00ff */
[----:B------:R-:W-:Y:S02]  /*8b30*/  IMAD.MOV.U32 R11, RZ, RZ, 0x1e140a0a ;  /* 0x1e140a0aff0b7424 */ /* 0x000fe400078e00ff */
[----:B--2---:R-:W-:Y:S02]  /*8b40*/  HFMA2 R20, -RZ, RZ, -13.09375, 6.2734375 ;  /* 0xca8c4646ff147431 */ /* 0x004fe400000001ff */
[----:B------:R-:W-:Y:S01]  /*8b50*/  IMAD.MOV.U32 R21, RZ, RZ, 0x29c7eeee ;  /* 0x29c7eeeeff157424 */ /* 0x000fe200078e00ff */
[----:B------:R-:W-:Y:S01]  /*8b60*/  MOV R23, 0x3c281414 ;  /* 0x3c28141400177802 */ /* 0x000fe20000000f00 */
[----:B------:R-:W-:Y:S01]  /*8b70*/  IMAD.MOV.U32 R22, RZ, RZ, -0x2c944748 ;  /* 0xd36bb8b8ff167424 */ /* 0x000fe200078e00ff */
[----:B------:R2:W-:Y:S01]  /*8b80*/  STL.128 [R1+0x870], R4 ;  /* 0x0008700401007387 */ /* 0x0005e20000100c00 */
[----:B-1----:R-:W-:Y:S02]  /*8b90*/  HFMA2 R12, -RZ, RZ, -242.25, 10.5703125 ;  /* 0xdb924949ff0c7431 */ /* 0x002fe400000001ff */
[----:B------:R-:W-:Y:S01]  /*8ba0*/  IMAD.MOV.U32 R13, RZ, RZ, 0xa0c0606 ;  /* 0x0a0c0606ff0d7424 */ /* 0x000fe200078e00ff */
[----:B------:R-:W-:Y:S01]  /*8bb0*/  MOV R15, 0xe4b85c5c ;  /* 0xe4b85c5c000f7802 */ /* 0x000fe20000000f00 */
[----:B------:R-:W-:Y:S01]  /*8bc0*/  IMAD.MOV.U32 R14, RZ, RZ, 0x6c482424 ;  /* 0x6c482424ff0e7424 */ /* 0x000fe200078e00ff */
[----:B------:R1:W-:Y:S01]  /*8bd0*/  STL.128 [R1+0x880], R8 ;  /* 0x0008800801007387 */ /* 0x0003e20000100c00 */
[----:B0-----:R-:W-:-:S02]  /*8be0*/  HFMA2 R18, -RZ, RZ, -7436, -0.072998046875 ;  /* 0xef43acacff127431 */ /* 0x001fc400000001ff */
[----:B------:R-:W-:Y:S01]  /*8bf0*/  IMAD.MOV.U32 R16, RZ, RZ, 0x5d9fc2c2 ;  /* 0x5d9fc2c2ff107424 */ /* 0x000fe200078e00ff */
[----:B------:R0:W-:Y:S01]  /*8c00*/  STL.128 [R1+0x860], R20 ;  /* 0x0008601401007387 */ /* 0x0001e20000100c00 */
[----:B------:R-:W-:Y:S02]  /*8c10*/  IMAD.MOV.U32 R17, RZ, RZ, 0x6ebdd3d3 ;  /* 0x6ebdd3d3ff117424 */ /* 0x000fe400078e00ff */
[----:B------:R-:W-:Y:S01]  /*8c20*/  IMAD.MOV.U32 R19, RZ, RZ, -0x593b9d9e ;  /* 0xa6c46262ff137424 */ /* 0x000fe200078e00ff */
[----:B------:R3:W-:Y:S01]  /*8c30*/  STL.128 [R1+0x890], R12 ;  /* 0x0008900c01007387 */ /* 0x0007e20000100c00 */
[----:B--2---:R-:W-:Y:S02]  /*8c40*/  HFMA2 R4, -RZ, RZ, 0.2135009765625, -2023 ;  /* 0x32d5e7e7ff047431 */ /* 0x004fe400000001ff */
[----:B------:R-:W-:Y:S01]  /*8c50*/  IMAD.MOV.U32 R5, RZ, RZ, 0x438bc8c8 ;  /* 0x438bc8c8ff057424 */ /* 0x000fe200078e00ff */
[----:B------:R-:W-:Y:S01]  /*8c60*/  MOV R7, 0xb7da6d6d ;  /* 0xb7da6d6d00077802 */ /* 0x000fe20000000f00 */
[----:B------:R-:W-:Y:S01]  /*8c70*/  IMAD.MOV.U32 R6, RZ, RZ, 0x596e3737 ;  /* 0x596e3737ff067424 */ /* 0x000fe200078e00ff */
[----:B------:R2:W-:Y:S01]  /*8c80*/  STL.128 [R1+0x8a0], R16 ;  /* 0x0008a01001007387 */ /* 0x0005e20000100c00 */
[----:B-1----:R-:W-:-:S02]  /*8c90*/  HFMA2 R10, -RZ, RZ, -52.875, 25.21875 ;  /* 0xd29c4e4eff0a7431 */ /* 0x002fc400000001ff */
[----:B------:R-:W-:Y:S01]  /*8ca0*/  IMAD.MOV.U32 R8, RZ, RZ, -0x73fe7273 ;  /* 0x8c018d8dff087424 */ /* 0x000fe200078e00ff */
[----:B------:R1:W-:Y:S01]  /*8cb0*/  STL.128 [R1+0x8c0], R4 ;  /* 0x0008c00401007387 */ /* 0x0003e20000100c00 */
[----:B------:R-:W-:Y:S01]  /*8cc0*/  IMAD.MOV.U32 R9, RZ, RZ, 0x64b1d5d5 ;  /* 0x64b1d5d5ff097424 */ /* 0x000fe200078e00ff */
[----:B0-----:R-:W-:Y:S01]  /*8cd0*/  MOV R21, 0xa4319595 ;  /* 0xa431959500157802 */ /* 0x001fe20000000f00 */
[----:B------:R-:W-:Y:S02]  /*8ce0*/  IMAD.MOV.U32 R20, RZ, RZ, -0x57c66e6f ;  /* 0xa8399191ff147424 */ /* 0x000fe400078e00ff */
[----:B------:R-:W-:Y:S01]  /*8cf0*/  IMAD.MOV.U32 R22, RZ, RZ, 0x37d3e4e4 ;  /* 0x37d3e4e4ff167424 */ /* 0x000fe200078e00ff */
[----:B---3--:R-:W-:Y:S01]  /*8d00*/  MOV R13, 0xfaac5656 ;  /* 0xfaac5656000d7802 */ /* 0x008fe20000000f00 */
[----:B------:R-:W-:Y:S02]  /*8d10*/  IMAD.MOV.U32 R23, RZ, RZ, -0x740d8687 ;  /* 0x8bf27979ff177424 */ /* 0x000fe400078e00ff */
[----:B------:R-:W-:-:S02]  /*8d20*/  IMAD.MOV.U32 R11, RZ, RZ, -0x1fb65657 ;  /* 0xe049a9a9ff0b7424 */ /* 0x000fc400078e00ff */
[----:B------:R-:W-:Y:S02]  /*8d30*/  IMAD.MOV.U32 R12, RZ, RZ, -0x4b279394 ;  /* 0xb4d86c6cff0c7424 */ /* 0x000fe400078e00ff */
[----:B--2---:R-:W-:Y:S02]  /*8d40*/  HFMA2 R16, -RZ, RZ, -0.1217041015625, 1381 ;  /* 0xafca6565ff107431 */ /* 0x004fe400000001ff */
[----:B------:R-:W-:Y:S01]  /*8d50*/  IMAD.MOV.U32 R14, RZ, RZ, 0x7f3f4f4 ;  /* 0x07f3f4f4ff0e7424 */ /* 0x000fe200078e00ff */
[----:B------:R0:W-:Y:S01]  /*8d60*/  STL.128 [R1+0x8b0], R20 ;  /* 0x0008b01401007387 */ /* 0x0001e20000100c00 */
        /* <DEDUP_REMOVED lines=8> */
[----:B------:R-:W-:-:S02]  /*8df0*/  IMAD.MOV.U32 R6, RZ, RZ, -0x388c4b4c ;  /* 0xc773b4b4ff067424 */ /* 0x000fc400078e00ff */
[----:B------:R-:W-:Y:S01]  /*8e00*/  IMAD.MOV.U32 R7, RZ, RZ, 0x5197c6c6 ;  /* 0x5197c6c6ff077424 */ /* 0x000fe200078e00ff */
[----:B------:R3:W-:Y:S01]  /*8e10*/  STL.128 [R1+0x8f0], R16 ;  /* 0x0008f01001007387 */ /* 0x0007e20000100c00 */
[----:B0-----:R-:W-:Y:S02]  /*8e20*/  HFMA2 R22, -RZ, RZ, 7464, 0.0200958251953125 ;  /* 0x6f4a2525ff167431 */ /* 0x001fe400000001ff */
[----:B------:R-:W-:Y:S01]  /*8e30*/  IMAD.MOV.U32 R20, RZ, RZ, -0x2a904546 ;  /* 0xd56fbabaff147424 */ /* 0x000fe200078e00ff */
[----:B------:R0:W-:Y:S01]  /*8e40*/  STL.128 [R1+0x910], R4 ;  /* 0x0009100401007387 */ /* 0x0001e20000100c00 */
[----:B------:R-:W-:Y:S02]  /*8e50*/  IMAD.MOV.U32 R21, RZ, RZ, -0x770f8788 ;  /* 0x88f07878ff157424 */ /* 0x000fe400078e00ff */
[----:B--2---:R-:W-:Y:S02]  /*8e60*/  HFMA2 R8, -RZ, RZ, 0.01522064208984375, -2512 ;  /* 0x23cbe8e8ff087431 */ /* 0x004fe400000001ff */
[----:B------:R-:W-:Y:S01]  /*8e70*/  IMAD.MOV.U32 R23, RZ, RZ, 0x725c2e2e ;  /* 0x725c2e2eff177424 */ /* 0x000fe200078e00ff */
[----:B------:R-:W-:Y:S01]  /*8e80*/  MOV R11, 0x213e1f1f ;  /* 0x213e1f1f000b7802 */ /* 0x000fe20000000f00 */
[----:B------:R-:W-:-:S02]  /*8e90*/  IMAD.MOV.U32 R9, RZ, RZ, 0x7ca1dddd ;  /* 0x7ca1ddddff097424 */ /* 0x000fc400078e00ff */
[----:B-1----:R-:W-:Y:S02]  /*8ea0*/  HFMA2 R14, -RZ, RZ, -9.2327594757080078125e-05, -0.00023019313812255859375 ;  /* 0x860d8b8bff0e7431 */ /* 0x002fe400000001ff */
[----:B------:R-:W-:Y:S01]  /*8eb0*/  IMAD.MOV.U32 R10, RZ, RZ, -0x63178b8c ;  /* 0x9ce87474ff0a7424 */ /* 0x000fe200078e00ff */
[----:B------:R1:W-:Y:S01]  /*8ec0*/  STL.128 [R1+0x900], R20 ;  /* 0x0009001401007387 */ /* 0x0003e20000100c00 */
[----:B------:R-:W-:Y:S01]  /*8ed0*/  IMAD.MOV.U32 R12, RZ, RZ, -0x2269b4b5 ;  /* 0xdd964b4bff0c7424 */ /* 0x000fe200078e00ff */
[----:B---3--:R-:W-:Y:S01]  /*8ee0*/  MOV R17, 0x427c3e3e ;  /* 0x427c3e3e00117802 */ /* 0x008fe20000000f00 */
[----:B------:R-:W-:Y:S01]  /*8ef0*/  IMAD.MOV.U32 R13, RZ, RZ, -0x239e4243 ;  /* 0xdc61bdbdff0d7424 */ /* 0x000fe200078e00ff */
[----:B------:R2:W-:Y:S01]  /*8f00*/  STL.128 [R1+0x920], R8 ;  /* 0x0009200801007387 */ /* 0x0005e20000100c00 */
[----:B------:R-:W-:Y:S02]  /*8f10*/  IMAD.MOV.U32 R15, RZ, RZ, -0x7af07576 ;  /* 0x850f8a8aff0f7424 */ /* 0x000fe400078e00ff */
[----:B------:R-:W-:-:S02]  /*8f20*/  IMAD.MOV.U32 R16, RZ, RZ, -0x6f1f8f90 ;  /* 0x90e07070ff107424 */ /* 0x000fc400078e00ff */
[----:B0-----:R-:W-:Y:S02]  /*8f30*/  HFMA2 R6, -RZ, RZ, -46528, 117.4375 ;  /* 0xf9ae5757ff067431 */ /* 0x001fe400000001ff */
[----:B------:R-:W-:Y:S01]  /*8f40*/  IMAD.MOV.U32 R18, RZ, RZ, -0x3b8e4a4b ;  /* 0xc471b5b5ff127424 */ /* 0x000fe200078e00ff */
[----:B------:R0:W-:Y:S01]  /*8f50*/  STL.128 [R1+0x930], R12 ;  /* 0x0009300c01007387 */ /* 0x0001e20000100c00 */
[----:B------:R-:W-:Y:S02]  /*8f60*/  IMAD.MOV.U32 R19, RZ, RZ, -0x5533999a ;  /* 0xaacc6666ff137424 */ /* 0x000fe400078e00ff */
[----:B------:R-:W-:Y:S02]  /*8f70*/  IMAD.MOV.U32 R4, RZ, RZ, -0x5c3d9e9f ;  /* 0xa3c26161ff047424 */ /* 0x000fe400078e00ff */
[----:B------:R-:W-:Y:S02]  /*8f80*/  IMAD.MOV.U32 R5, RZ, RZ, 0x5f6a3535 ;  /* 0x5f6a3535ff057424 */ /* 0x000fe400078e00ff */
[----:B-1----:R-:W-:-:S02]  /*8f90*/  HFMA2 R20, -RZ, RZ, -146, 8.5625 ;  /* 0xd8904848ff147431 */ /* 0x002fc400000001ff */
[----:B------:R-:W-:Y:S01]  /*8fa0*/  IMAD.MOV.U32 R7, RZ, RZ, -0x2f964647 ;  /* 0xd069b9b9ff077424 */ /* 0x000fe200078e00ff */
[----:B------:R-:W-:Y:S01]  /*8fb0*/  MOV R23, 0x121c0e0e ;  /* 0x121c0e0e00177802 */ /* 0x000fe20000000f00 */
[----:B------:R-:W-:Y:S01]  /*8fc0*/  IMAD.MOV.U32 R21, RZ, RZ, 0x5060303 ;  /* 0x05060303ff157424 */ /* 0x000fe200078e00ff */
[----:B--2---:R-:W-:Y:S01]  /*8fd0*/  MOV R9, 0x5899c1c1 ;  /* 0x5899c1c100097802 */ /* 0x004fe20000000f00 */
[----:B------:R-:W-:Y:S01]  /*8fe0*/  IMAD.MOV.U32 R8, RZ, RZ, -0x6ee8797a ;  /* 0x91178686ff087424 */ /* 0x000fe200078e00ff */
[----:B------:R1:W-:Y:S01]  /*8ff0*/  STL.128 [R1+0x940], R16 ;  /* 0x0009401001007387 */ /* 0x0003e20000100c00 */
[----:B------:R-:W-:Y:S02]  /*9000*/  IMAD.MOV.U32 R10, RZ, RZ, 0x273a1d1d ;  /* 0x273a1d1dff0a7424 */ /* 0x000fe400078e00ff */
[----:B------:R-:W-:Y:S02]  /*9010*/  IMAD.MOV.U32 R11, RZ, RZ, -0x46d86162 ;  /* 0xb9279e9eff0b7424 */ /* 0x000fe400078e00ff */
[----:B0-----:R-:W-:-:S02]  /*9020*/  HFMA2 R12, -RZ, RZ, 0.60595703125, -752.5 ;  /* 0x38d9e1e1ff0c7431 */ /* 0x001fc400000001ff */
[----:B------:R-:W-:Y:S01]  /*9030*/  IMAD.MOV.U32 R22, RZ, RZ, 0x1f7f6f6 ;  /* 0x01f7f6f6ff167424 */ /* 0x000fe200078e00ff */
[----:B------:R0:W-:Y:S01]  /*9040*/  STL.128 [R1+0x960], R4 ;  /* 0x0009600401007387 */ /* 0x0001e20000100c00 */
[----:B------:R-:W-:Y:S01]  /*9050*/  IMAD.MOV.U32 R13, RZ, RZ, 0x13ebf8f8 ;  /* 0x13ebf8f8ff0d7424 */ /* 0x000fe200078e00ff */
[----:B------:R-:W-:Y:S01]  /*9060*/  MOV R15, 0x33221111 ;  /* 0x33221111000f7802 */ /* 0x000fe20000000f00 */
[----:B------:R-:W-:Y:S01]  /*9070*/  IMAD.MOV.U32 R14, RZ, RZ, -0x4cd46768 ;  /* 0xb32b9898ff0e7424 */ /* 0x000fe200078e00ff */
[----:B------:R2:W-:Y:S04]  /*9080*/  STL.128 [R1+0x970], R8 ;  /* 0x0009700801007387 */ /* 0x0005e80000100c00 */
[----:B------:R3:W-:Y:S01]  /*9090*/  STL.128 [R1+0x950], R20 ;  /* 0x0009501401007387 */ /* 0x0007e20000100c00 */
[----:B-1----:R-:W-:-:S02]  /*90a0*/  HFMA2 R18, -RZ, RZ, -0.00015342235565185546875, -0.000400066375732421875 ;  /* 0x89078e8eff127431 */ /* 0x002fc400000001ff */
[----:B------:R-:W-:Y:S01]  /*90b0*/  IMAD.MOV.U32 R16, RZ, RZ, -0x442d9697 ;  /* 0xbbd26969ff107424 */ /* 0x000fe200078e00ff */
[----:B------:R1:W-:Y:S01]  /*90c0*/  STL.128 [R1+0x980], R12 ;  /* 0x0009800c01007387 */ /* 0x0003e20000100c00 */
[----:B------:R-:W-:Y:S02]  /*90d0*/  IMAD.MOV.U32 R17, RZ, RZ, 0x70a9d9d9 ;  /* 0x70a9d9d9ff117424 */ /* 0x000fe400078e00ff */
[----:B------:R-:W-:Y:S02]  /*90e0*/  IMAD.MOV.U32 R19, RZ, RZ, -0x58cc6b6c ;  /* 0xa7339494ff137424 */ /* 0x000fe400078e00ff */
[----:B0-----:R-:W-:Y:S02]  /*90f0*/  HFMA2 R4, -RZ, RZ, 11.0546875, -27.21875 ;  /* 0x4987ceceff047431 */ /* 0x001fe400000001ff */
[----:B------:R-:W-:Y:S01]  /*9100*/  IMAD.MOV.U32 R5, RZ, RZ, -0x55aaab ;  /* 0xffaa5555ff057424 */ /* 0x000fe200078e00ff */
[----:B------:R-:W-:Y:S01]  /*9110*/  MOV R7, 0x7aa5dfdf ;  /* 0x7aa5dfdf00077802 */ /* 0x000fe20000000f00 */
[----:B------:R-:W-:-:S02]  /*9120*/  IMAD.MOV.U32 R6, RZ, RZ, 0x78502828 ;  /* 0x78502828ff067424 */ /* 0x000fc400078e00ff */
[----:B--2---:R-:W-:Y:S02]  /*9130*/  HFMA2 R10, -RZ, RZ, -5.36441802978515625e-07, -0.00016891956329345703125 ;  /* 0x80098989ff0a7431 */ /* 0x004fe400000001ff */
        /* <DEDUP_REMOVED lines=8> */
[----:B------:R-:W-:-:S02]  /*91c0*/  IMAD.MOV.U32 R23, RZ, RZ, 0x20c9e9e9 ;  /* 0x20c9e9e9ff177424 */ /* 0x000fc400078e00ff */
[----:B------:R-:W-:Y:S02]  /*91d0*/  IMAD.MOV.U32 R11, RZ, RZ, 0x171a0d0d ;  /* 0x171a0d0dff0b7424 */ /* 0x000fe400078e00ff */
[----:B------:R-:W-:Y:S01]  /*91e0*/  IMAD.MOV.U32 R12, RZ, RZ, -0x259a4041 ;  /* 0xda65bfbfff0c7424 */ /* 0x000fe200078e00ff */
[----:B------:R1:W-:Y:S01]  /*91f0*/  STL.128 [R1+0x9a0], R20 ;  /* 0x0009a01401007387 */ /* 0x0003e20000100c00 */
[----:B------:R-:W-:Y:S02]  /*9200*/  IMAD.MOV.U32 R14, RZ, RZ, -0x397bbdbe ;  /* 0xc6844242ff0e7424 */ /* 0x000fe400078e00ff */
[----:B------:R-:W-:Y:S02]  /*9210*/  IMAD.MOV.U32 R15, RZ, RZ, -0x472f9798 ;  /* 0xb8d06868ff0f7424 */ /* 0x000fe400078e00ff */
[----:B0-----:R-:W-:Y:S02]  /*9220*/  HFMA2 R16, -RZ, RZ, -3.75390625, 2.626953125 ;  /* 0xc3824141ff107431 */ /* 0x001fe400000001ff */
[----:B------:R-:W-:Y:S01]  /*9230*/  IMAD.MOV.U32 R17, RZ, RZ, -0x4fd66667 ;  /* 0xb0299999ff117424 */ /* 0x000fe200078e00ff */
[----:B------:R-:W-:Y:S01]  /*9240*/  MOV R19, 0x111e0f0f ;  /* 0x111e0f0f00137802 */ /* 0x000fe20000000f00 */
[----:B------:R-:W-:Y:S01]  /*9250*/  IMAD.MOV.U32 R18, RZ, RZ, 0x775a2d2d ;  /* 0x775a2d2dff127424 */ /* 0x000fe200078e00ff */
[----:B------:R0:W-:Y:S01]  /*9260*/  STL.128 [R1+0x9c0], R8 ;  /* 0x0009c00801007387 */ /* 0x0001e20000100c00 */
[----:B--2---:R-:W-:Y:S01]  /*9270*/  IMAD.MOV.U32 R4, RZ, RZ, 0x63a5c663 ;  /* 0x63a5c663ff047424 */ /* 0x004fe200078e00ff */
[----:B------:R-:W-:Y:S01]  /*9280*/  MOV R5, 0x7c84f87c ;  /* 0x7c84f87c00057802 */ /* 0x000fe20000000f00 */
[----:B------:R-:W-:Y:S01]  /*9290*/  IMAD.MOV.U32 R6, RZ, RZ, 0x7799ee77 ;  /* 0x7799ee77ff067424 */ /* 0x000fe200078e00ff */
[----:B------:R2:W-:Y:S01]  /*92a0*/  STL.128 [R1+0x9d0], R12 ;  /* 0x0009d00c01007387 */ /* 0x0005e20000100c00 */
[----:B------:R-:W-:-:S02]  /*92b0*/  IMAD.MOV.U32 R7, RZ, RZ, 0x7b8df67b ;  /* 0x7b8df67bff077424 */ /* 0x000fc400078e00ff */
[----:B-1----:R-:W-:Y:S02]  /*92c0*/  HFMA2 R22, -RZ, RZ, -102.8125, -0.96630859375 ;  /* 0xd66dbbbbff167431 */ /* 0x002fe400000001ff */
[----:B------:R-:W-:Y:S01]  /*92d0*/  IMAD.MOV.U32 R20, RZ, RZ, -0x34844f50 ;  /* 0xcb7bb0b0ff147424 */ /* 0x000fe200078e00ff */
[----:B------:R1:W-:Y:S01]  /*92e0*/  STL.128 [R1+0x9e0], R16 ;  /* 0x0009e01001007387 */ /* 0x0003e20000100c00 */
[----:B------:R-:W-:Y:S02]  /*92f0*/  IMAD.MOV.U32 R21, RZ, RZ, -0x357abac ;  /* 0xfca85454ff157424 */ /* 0x000fe400078e00ff */
[----:B------:R-:W-:Y:S01]  /*9300*/  IMAD.MOV.U32 R23, RZ, RZ, 0x3a2c1616 ;  /* 0x3a2c1616ff177424 */ /* 0x000fe200078e00ff */
[----:B------:R3:W-:Y:S01]  /*9310*/  STL.128 [R1+0xa00], R4 ;  /* 0x000a000401007387 */ /* 0x0007e20000100c00 */
[----:B0-----:R-:W-:Y:S01]  /*9320*/  HFMA2 R11, -RZ, RZ, -5.328125, -0.000704288482666015625 ;  /* 0xc55491c5ff0b7431 */ /* 0x001fe200000001ff */
[----:B------:R-:W-:Y:S01]  /*9330*/  MOV R8, 0xf20dfff2 ;  /* 0xf20dfff200087802 */ /* 0x000fe20000000f00 */
[----:B------:R-:W-:Y:S01]  /*9340*/  IMAD.MOV.U32 R9, RZ, RZ, 0x6bbdd66b ;  /* 0x6bbdd66bff097424 */ /* 0x000fe200078e00ff */
[----:B------:R0:W-:Y:S01]  /*9350*/  STL.128 [R1+0x9f0], R20 ;  /* 0x0009f01401007387 */ /* 0x0001e20000100c00 */
[----:B------:R-:W-:Y:S01]  /*9360*/  IMAD.MOV.U32 R10, RZ, RZ, 0x6fb1de6f ;  /* 0x6fb1de6fff0a7424 */ /* 0x000fe200078e00ff */
[----:B--2---:R-:W-:Y:S01]  /*9370*/  MOV R14, 0x67a9ce67 ;  /* 0x67a9ce67000e7802 */ /* 0x004fe20000000f00 */
[----:B------:R-:W-:-:S02]  /*9380*/  IMAD.MOV.U32 R12, RZ, RZ, 0x30506030 ;  /* 0x30506030ff0c7424 */ /* 0x000fc400078e00ff */
[----:B------:R-:W-:Y:S01]  /*9390*/  IMAD.MOV.U32 R13, RZ, RZ, 0x1030201 ;  /* 0x01030201ff0d7424 */ /* 0x000fe200078e00ff */
[----:B------:R2:W-:Y:S01]  /*93a0*/  STL.128 [R1+0xa10], R8 ;  /* 0x000a100801007387 */ /* 0x0005e20000100c00 */
[----:B------:R-:W-:Y:S02]  /*93b0*/  IMAD.MOV.U32 R15, RZ, RZ, 0x2b7d562b ;  /* 0x2b7d562bff0f7424 */ /* 0x000fe400078e00ff */
[----:B-1----:R-:W-:Y:S02]  /*93c0*/  HFMA2 R17, -RZ, RZ, -118.125, -0.364990234375 ;  /* 0xd762b5d7ff117431 */ /* 0x002fe400000001ff */
[----:B------:R-:W-:Y:S02]  /*93d0*/  IMAD.MOV.U32 R16, RZ, RZ, -0x1e61802 ;  /* 0xfe19e7feff107424 */ /* 0x000fe400078e00ff */
[----:B---3--:R-:W-:Y:S02]  /*93e0*/  HFMA2 R6, -RZ, RZ, 7.78515625, -0.0003831386566162109375 ;  /* 0x47c98e47ff067431 */ /* 0x008fe400000001ff */
        /* <DEDUP_REMOVED lines=13> */
[----:B------:R-:W-:Y:S02]  /*94c0*/  IMAD.MOV.U32 R8, RZ, RZ, -0x5213be53 ;  /* 0xadec41adff087424 */ /* 0x000fe400078e00ff */
[----:B------:R-:W-:Y:S02]  /*94d0*/  IMAD.MOV.U32 R10, RZ, RZ, -0x5d02a05e ;  /* 0xa2fd5fa2ff0a7424 */ /* 0x000fe400078e00ff */
[----:B-1----:R-:W-:Y:S02]  /*94e0*/  HFMA2 R12, -RZ, RZ, -0.004634857177734375, 0.014862060546875 ;  /* 0x9cbf239cff0c7431 */ /* 0x002fe400000001ff */
[----:B------:R-:W-:Y:S01]  /*94f0*/  IMAD.MOV.U32 R11, RZ, RZ, -0x5015ba51 ;  /* 0xafea45afff0b7424 */ /* 0x000fe200078e00ff */
[----:B------:R-:W-:Y:S01]  /*9500*/  MOV R15, 0xc05b9bc0 ;  /* 0xc05b9bc0000f7802 */ /* 0x000fe20000000f00 */
[----:B------:R-:W-:Y:S01]  /*9510*/  IMAD.MOV.U32 R13, RZ, RZ, -0x5b08ac5c ;  /* 0xa4f753a4ff0d7424 */ /* 0x000fe200078e00ff */
[----:B------:R1:W-:Y:S01]  /*9520*/  STL.128 [R1+0xa50], R4 ;  /* 0x000a500401007387 */ /* 0x0003e20000100c00 */
[----:B------:R-:W-:-:S02]  /*9530*/  IMAD.MOV.U32 R14, RZ, RZ, 0x7296e472 ;  /* 0x7296e472ff0e7424 */ /* 0x000fc400078e00ff */
[----:B0-----:R-:W-:Y:S02]  /*9540*/  HFMA2 R18, -RZ, RZ, -0.00093746185302734375, 1.3935546875 ;  /* 0x93ae3d93ff127431 */ /* 0x001fe400000001ff */
[----:B------:R-:W-:Y:S01]  /*9550*/  IMAD.MOV.U32 R16, RZ, RZ, -0x483d8a49 ;  /* 0xb7c275b7ff107424 */ /* 0x000fe200078e00ff */
[----:B------:R0:W-:Y:S01]  /*9560*/  STL.128 [R1+0xa60], R8 ;  /* 0x000a600801007387 */ /* 0x0001e20000100c00 */
[----:B------:R-:W-:Y:S01]  /*9570*/  IMAD.MOV.U32 R17, RZ, RZ, -0x2e31e03 ;  /* 0xfd1ce1fdff117424 */ /* 0x000fe200078e00ff */
[----:B--2---:R-:W-:Y:S01]  /*9580*/  MOV R21, 0x3f417e3f ;  /* 0x3f417e3f00157802 */ /* 0x004fe20000000f00 */
[----:B------:R-:W-:Y:S01]  /*9590*/  IMAD.MOV.U32 R20, RZ, RZ, 0x365a6c36 ;  /* 0x365a6c36ff147424 */ /* 0x000fe200078e00ff */
[----:B------:R2:W-:Y:S01]  /*95a0*/  STL.128 [R1+0xa70], R12 ;  /* 0x000a700c01007387 */ /* 0x0005e20000100c00 */
[----:B------:R-:W-:Y:S02]  /*95b0*/  IMAD.MOV.U32 R22, RZ, RZ, -0x8fd0a09 ;  /* 0xf702f5f7ff167424 */ /* 0x000fe400078e00ff */
[----:B------:R-:W-:-:S02]  /*95c0*/  IMAD.MOV.U32 R23, RZ, RZ, -0x33b07c34 ;  /* 0xcc4f83ccff177424 */ /* 0x000fc400078e00ff */
[----:B------:R-:W-:Y:S02]  /*95d0*/  IMAD.MOV.U32 R19, RZ, RZ, 0x266a4c26 ;  /* 0x266a4c26ff137424 */ /* 0x000fe400078e00ff */
[----:B-1----:R-:W-:Y:S02]  /*95e0*/  HFMA2 R4, -RZ, RZ, 0.2724609375, 2152 ;  /* 0x345c6834ff047431 */ /* 0x002fe400000001ff */
[----:B------:R-:W-:Y:S01]  /*95f0*/  IMAD.MOV.U32 R5, RZ, RZ, -0x5a0bae5b ;  /* 0xa5f451a5ff057424 */ /* 0x000fe200078e00ff */
[----:B------:R-:W-:Y:S01]  /*9600*/  MOV R7, 0xf108f9f1 ;  /* 0xf108f9f100077802 */ /* 0x000fe20000000f00 */
[----:B------:R-:W-:Y:S02]  /*9610*/  IMAD.MOV.U32 R6, RZ, RZ, -0x1acb2e1b ;  /* 0xe534d1e5ff067424 */ /* 0x000fe400078e00ff */
[----:B0-----:R-:W-:Y:S02]  /*9620*/  HFMA2 R10, -RZ, RZ, 0.1663818359375, 792.5 ;  /* 0x31536231ff0a7431 */ /* 0x001fe400000001ff */
[----:B------:R-:W-:Y:S01]  /*9630*/  IMAD.MOV.U32 R8, RZ, RZ, 0x7193e271 ;  /* 0x7193e271ff087424 */ /* 0x000fe200078e00ff */
        /* <DEDUP_REMOVED lines=10> */
[----:B0-----:R-:W-:Y:S02]  /*96e0*/  HFMA2 R22, -RZ, RZ, -9.238719940185546875e-06, 0.003662109375 ;  /* 0x809b1b80ff167431 */ /* 0x001fe400000001ff */
[----:B------:R-:W-:Y:S01]  /*96f0*/  IMAD.MOV.U32 R20, RZ, RZ, 0x7090e07 ;  /* 0x07090e07ff147424 */ /* 0x000fe200078e00ff */
[----:B------:R0:W-:Y:S01]  /*9700*/  STL.128 [R1+0xac0], R12 ;  /* 0x000ac00c01007387 */ /* 0x0001e20000100c00 */
[----:B------:R-:W-:Y:S02]  /*9710*/  IMAD.MOV.U32 R21, RZ, RZ, 0x12362412 ;  /* 0x12362412ff157424 */ /* 0x000fe400078e00ff */
[----:B-1----:R-:W-:Y:S02]  /*9720*/  HFMA2 R16, -RZ, RZ, 0.0020294189453125, 0.1279296875 ;  /* 0x18283018ff107431 */ /* 0x002fe400000001ff */
[----:B------:R-:W-:Y:S01]  /*9730*/  IMAD.MOV.U32 R23, RZ, RZ, -0x1dc2201e ;  /* 0xe23ddfe2ff177424 */ /* 0x000fe200078e00ff */
[----:B------:R-:W-:Y:S01]  /*9740*/  MOV R19, 0x9ab52f9a ;  /* 0x9ab52f9a00137802 */ /* 0x000fe20000000f00 */
[----:B------:R-:W-:Y:S01]  /*9750*/  IMAD.MOV.U32 R17, RZ, RZ, -0x695ec86a ;  /* 0x96a13796ff117424 */ /* 0x000fe200078e00ff */
[----:B--2---:R-:W-:Y:S01]  /*9760*/  MOV R5, 0x27694e27 ;  /* 0x27694e2700057802 */ /* 0x004fe20000000f00 */
[----:B------:R-:W-:Y:S01]  /*9770*/  IMAD.MOV.U32 R4, RZ, RZ, -0x14d93215 ;  /* 0xeb26cdebff047424 */ /* 0x000fe200078e00ff */
[----:B------:R1:W-:Y:S01]  /*9780*/  STL.128 [R1+0xae0], R20 ;  /* 0x000ae01401007387 */ /* 0x0003e20000100c00 */
[----:B------:R-:W-:-:S02]  /*9790*/  IMAD.MOV.U32 R6, RZ, RZ, -0x4d32804e ;  /* 0xb2cd7fb2ff067424 */ /* 0x000fc400078e00ff */
[----:B---3--:R-:W-:Y:S02]  /*97a0*/  HFMA2 R8, -RZ, RZ, 0.00015580654144287109375, 0.000736713409423828125 ;  /* 0x091b1209ff087431 */ /* 0x008fe400000001ff */
[----:B------:R-:W-:Y:S01]  /*97b0*/  IMAD.MOV.U32 R7, RZ, RZ, 0x759fea75 ;  /* 0x759fea75ff077424 */ /* 0x000fe200078e00ff */
[----:B------:R-:W-:Y:S01]  /*97c0*/  MOV R11, 0x1a2e341a ;  /* 0x1a2e341a000b7802 */ /* 0x000fe20000000f00 */
[----:B------:R-:W-:Y:S02]  /*97d0*/  IMAD.MOV.U32 R18, RZ, RZ, 0x50f0a05 ;  /* 0x050f0a05ff127424 */ /* 0x000fe400078e00ff */
[----:B------:R-:W-:Y:S02]  /*97e0*/  IMAD.MOV.U32 R9, RZ, RZ, -0x7c61e27d ;  /* 0x839e1d83ff097424 */ /* 0x000fe400078e00ff */
[----:B0-----:R-:W-:Y:S02]  /*97f0*/  HFMA2 R14, -RZ, RZ, 221.75, -0.27197265625 ;  /* 0x5aeeb45aff0e7431 */ /* 0x001fe400000001ff */
[----:B------:R-:W-:Y:S01]  /*9800*/  IMAD.MOV.U32 R10, RZ, RZ, 0x2c74582c ;  /* 0x2c74582cff0a7424 */ /* 0x000fe200078e00ff */
[----:B------:R0:W-:Y:S01]  /*9810*/  STL.128 [R1+0xaf0], R4 ;  /* 0x000af00401007387 */ /* 0x0001e20000100c00 */
[----:B------:R-:W-:-:S02]  /*9820*/  IMAD.MOV.U32 R12, RZ, RZ, 0x1b2d361b ;  /* 0x1b2d361bff0c7424 */ /* 0x000fc400078e00ff */
[----:B------:R-:W-:Y:S01]  /*9830*/  IMAD.MOV.U32 R13, RZ, RZ, 0x6eb2dc6e ;  /* 0x6eb2dc6eff0d7424 */ /* 0x000fe200078e00ff */
[----:B------:R2:W-:Y:S01]  /*9840*/  STL.128 [R1+0xad0], R16 ;  /* 0x000ad01001007387 */ /* 0x0005e20000100c00 */
[----:B------:R-:W-:Y:S02]  /*9850*/  IMAD.MOV.U32 R15, RZ, RZ, -0x5f04a460 ;  /* 0xa0fb5ba0ff0f7424 */ /* 0x000fe400078e00ff */
[----:B-1----:R-:W-:Y:S02]  /*9860*/  HFMA2 R20, -RZ, RZ, 0.042816162109375, 49.28125 ;  /* 0x297b5229ff147431 */ /* 0x002fe400000001ff */
[----:B------:R-:W-:Y:S01]  /*9870*/  IMAD.MOV.U32 R21, RZ, RZ, -0x1cc1221d ;  /* 0xe33edde3ff157424 */ /* 0x000fe200078e00ff */
[----:B------:R-:W-:Y:S01]  /*9880*/  MOV R23, 0x84971384 ;  /* 0x8497138400177802 */ /* 0x000fe20000000f00 */
[----:B------:R-:W-:Y:S01]  /*9890*/  IMAD.MOV.U32 R22, RZ, RZ, 0x2f715e2f ;  /* 0x2f715e2fff167424 */ /* 0x000fe200078e00ff */
[----:B------:R1:W-:Y:S04]  /*98a0*/  STL.128 [R1+0xb00], R8 ;  /* 0x000b000801007387 */ /* 0x0003e80000100c00 */
[----:B------:R3:W-:Y:S01]  /*98b0*/  STL.128 [R1+0xb10], R12 ;  /* 0x000b100c01007387 */ /* 0x0007e20000100c00 */
[----:B0-----:R-:W-:-:S02]  /*98c0*/  HFMA2 R7, -RZ, RZ, -5296, -2.962890625 ;  /* 0xed2cc1edff077431 */ /* 0x001fc400000001ff */
[----:B------:R-:W-:Y:S01]  /*98d0*/  IMAD.MOV.U32 R4, RZ, RZ, 0x53f5a653 ;  /* 0x53f5a653ff047424 */ /* 0x000fe200078e00ff */
[----:B------:R0:W-:Y:S01]  /*98e0*/  STL.128 [R1+0xb30], R20 ;  /* 0x000b301401007387 */ /* 0x0001e20000100c00 */
[----:B------:R-:W-:Y:S01]  /*98f0*/  IMAD.MOV.U32 R5, RZ, RZ, -0x2e97462f ;  /* 0xd168b9d1ff057424 */ /* 0x000fe200078e00ff */
[----:B--2---:R-:W-:Y:S01]  /*9900*/  MOV R17, 0x3b4d763b ;  /* 0x3b4d763b00117802 */ /* 0x004fe20000000f00 */
[----:B------:R-:W-:Y:S02]  /*9910*/  IMAD.MOV.U32 R16, RZ, RZ, 0x52f6a452 ;  /* 0x52f6a452ff107424 */ /* 0x000fe400078e00ff */
[----:B------:R-:W-:Y:S02]  /*9920*/  IMAD.MOV.U32 R18, RZ, RZ, -0x299e482a ;  /* 0xd661b7d6ff127424 */ /* 0x000fe400078e00ff */
[----:B------:R-:W-:Y:S01]  /*9930*/  IMAD.MOV.U32 R19, RZ, RZ, -0x4c31824d ;  /* 0xb3ce7db3ff137424 */ /* 0x000fe200078e00ff */
[----:B-1----:R-:W-:Y:S01]  /*9940*/  MOV R9, 0xfc1fe3fc ;  /* 0xfc1fe3fc00097802 */ /* 0x002fe20000000f00 */
[----:B------:R-:W-:-:S02]  /*9950*/  IMAD.MOV.U32 R6, RZ, RZ, RZ ;  /* 0x000000ffff067224 */ /* 0x000fc400078e00ff */
[----:B------:R-:W-:Y:S02]  /*9960*/  IMAD.MOV.U32 R8, RZ, RZ, 0x20604020 ;  /* 0x20604020ff087424 */ /* 0x000fe400078e00ff */
[----:B---3--:R-:W-:Y:S02]  /*9970*/  HFMA2 R12, -RZ, RZ, 3452, -70.625 ;  /* 0x6abed46aff0c7431 */ /* 0x008fe400000001ff */
        /* <DEDUP_REMOVED lines=11> */
[----:B------:R-:W-:-:S03]  /*9a30*/  IMAD.MOV.U32 R23, RZ, RZ, -0x4e91205 ;  /* 0xfb16edfbff177424 */ /* 0x000fc600078e00ff */
[----:B------:R3:W-:Y:S01]  /*9a40*/  STL.128 [R1+0xb60], R12 ;  /* 0x000b600c01007387 */ /* 0x0007e20000100c00 */
[----:B-1----:R-:W-:Y:S02]  /*9a50*/  HFMA2 R18, -RZ, RZ, 157, -0.1357421875 ;  /* 0x58e8b058ff127431 */ /* 0x002fe400000001ff */
[----:B------:R-:W-:Y:S01]  /*9a60*/  IMAD.MOV.U32 R16, RZ, RZ, 0x4ade944a ;  /* 0x4ade944aff107424 */ /* 0x000fe200078e00ff */
[----:B------:R1:W-:Y:S01]  /*9a70*/  STL.128 [R1+0xb80], R20 ;  /* 0x000b801401007387 */ /* 0x0003e20000100c00 */
[----:B------:R-:W-:Y:S02]  /*9a80*/  IMAD.MOV.U32 R17, RZ, RZ, 0x4cd4984c ;  /* 0x4cd4984cff117424 */ /* 0x000fe400078e00ff */
[----:B0-----:R-:W-:Y:S02]  /*9a90*/  HFMA2 R4, -RZ, RZ, 3.884765625, -9.5546245574951171875e-05 ;  /* 0x43c58643ff047431 */ /* 0x001fe400000001ff */
[----:B------:R-:W-:Y:S01]  /*9aa0*/  IMAD.MOV.U32 R19, RZ, RZ, -0x30b57a31 ;  /* 0xcf4a85cfff137424 */ /* 0x000fe200078e00ff */
[----:B------:R-:W-:Y:S01]  /*9ab0*/  MOV R7, 0x85941185 ;  /* 0x8594118500077802 */ /* 0x000fe20000000f00 */
[----:B------:R-:W-:-:S02]  /*9ac0*/  IMAD.MOV.U32 R5, RZ, RZ, 0x4dd79a4d ;  /* 0x4dd79a4dff057424 */ /* 0x000fc400078e00ff */
[----:B--2---:R-:W-:Y:S02]  /*9ad0*/  HFMA2 R10, -RZ, RZ, 3.087520599365234375e-05, 6.115436553955078125e-05 ;  /* 0x02060402ff0a7431 */ /* 0x004fe400000001ff */
[----:B------:R-:W-:Y:S01]  /*9ae0*/  IMAD.MOV.U32 R6, RZ, RZ, 0x33556633 ;  /* 0x33556633ff067424 */ /* 0x000fe200078e00ff */
[----:B------:R0:W-:Y:S01]  /*9af0*/  STL.128 [R1+0xb70], R16 ;  /* 0x000b701001007387 */ /* 0x0001e20000100c00 */
[----:B------:R-:W-:Y:S01]  /*9b00*/  IMAD.MOV.U32 R8, RZ, RZ, 0x45cf8a45 ;  /* 0x45cf8a45ff087424 */ /* 0x000fe200078e00ff */
[----:B---3--:R-:W-:Y:S01]  /*9b10*/  MOV R13, 0x3c44783c ;  /* 0x3c44783c000d7802 */ /* 0x008fe20000000f00 */
[----:B------:R-:W-:Y:S01]  /*9b20*/  IMAD.MOV.U32 R9, RZ, RZ, -0x6ef1607 ;  /* 0xf910e9f9ff097424 */ /* 0x000fe200078e00ff */
[----:B------:R2:W-:Y:S01]  /*9b30*/  STL.128 [R1+0xb90], R4 ;  /* 0x000b900401007387 */ /* 0x0005e20000100c00 */
[----:B------:R-:W-:Y:S02]  /*9b40*/  IMAD.MOV.U32 R11, RZ, RZ, 0x7f81fe7f ;  /* 0x7f81fe7fff0b7424 */ /* 0x000fe400078e00ff */
[----:B------:R-:W-:-:S02]  /*9b50*/  IMAD.MOV.U32 R12, RZ, RZ, 0x50f0a050 ;  /* 0x50f0a050ff0c7424 */ /* 0x000fc400078e00ff */
[----:B-1----:R-:W-:Y:S02]  /*9b60*/  HFMA2 R22, -RZ, RZ, 0.53515625, 8640 ;  /* 0x38487038ff167431 */ /* 0x002fe400000001ff */
[----:B------:R-:W-:Y:S01]  /*9b70*/  IMAD.MOV.U32 R14, RZ, RZ, -0x6045da61 ;  /* 0x9fba259fff0e7424 */ /* 0x000fe200078e00ff */
[----:B------:R1:W-:Y:S01]  /*9b80*/  STL.128 [R1+0xba0], R8 ;  /* 0x000ba00801007387 */ /* 0x0003e20000100c00 */
[----:B------:R-:W-:Y:S02]  /*9b90*/  IMAD.MOV.U32 R15, RZ, RZ, -0x571cb458 ;  /* 0xa8e34ba8ff0f7424 */ /* 0x000fe400078e00ff */
[----:B------:R-:W-:Y:S02]  /*9ba0*/  IMAD.MOV.U32 R20, RZ, RZ, -0x6d52c06e ;  /* 0x92ad3f92ff147424 */ /* 0x000fe400078e00ff */
[----:B------:R-:W-:Y:S02]  /*9bb0*/  IMAD.MOV.U32 R21, RZ, RZ, -0x6243de63 ;  /* 0x9dbc219dff157424 */ /* 0x000fe400078e00ff */
[----:B0-----:R-:W-:-:S02]  /*9bc0*/  HFMA2 R16, -RZ, RZ, 47.59375, -0.01233673095703125 ;  /* 0x51f3a251ff107431 */ /* 0x001fc400000001ff */
[----:B------:R-:W-:Y:S01]  /*9bd0*/  IMAD.MOV.U32 R23, RZ, RZ, -0xafb0e0b ;  /* 0xf504f1f5ff177424 */ /* 0x000fe200078e00ff */
[----:B------:R0:W-:Y:S01]  /*9be0*/  STL.128 [R1+0xbb0], R12 ;  /* 0x000bb00c01007387 */ /* 0x0001e20000100c00 */
[----:B------:R-:W-:Y:S01]  /*9bf0*/  IMAD.MOV.U32 R17, RZ, RZ, -0x5c01a25d ;  /* 0xa3fe5da3ff117424 */ /* 0x000fe200078e00ff */
[----:B--2---:R-:W-:Y:S01]  /*9c00*/  MOV R5, 0xb6c177b6 ;  /* 0xb6c177b600057802 */ /* 0x004fe20000000f00 */
[----:B------:R-:W-:Y:S01]  /*9c10*/  IMAD.MOV.U32 R4, RZ, RZ, -0x43209c44 ;  /* 0xbcdf63bcff047424 */ /* 0x000fe200078e00ff */
[----:B------:R-:W-:Y:S01]  /*9c20*/  MOV R19, 0x8f8a058f ;  /* 0x8f8a058f00137802 */ /* 0x000fe20000000f00 */
[----:B------:R-:W-:Y:S01]  /*9c30*/  IMAD.MOV.U32 R6, RZ, RZ, -0x258a5026 ;  /* 0xda75afdaff067424 */ /* 0x000fe200078e00ff */
[----:B------:R2:W-:Y:S01]  /*9c40*/  STL.128 [R1+0xbd0], R20 ;  /* 0x000bd01401007387 */ /* 0x0005e20000100c00 */
[----:B------:R-:W-:Y:S02]  /*9c50*/  IMAD.MOV.U32 R7, RZ, RZ, 0x21634221 ;  /* 0x21634221ff077424 */ /* 0x000fe400078e00ff */
[----:B-1----:R-:W-:-:S02]  /*9c60*/  HFMA2 R8, -RZ, RZ, 0.00051116943359375, 0.0079345703125 ;  /* 0x10302010ff087431 */ /* 0x002fc400000001ff */
[----:B------:R-:W-:Y:S01]  /*9c70*/  IMAD.MOV.U32 R18, RZ, RZ, 0x40c08040 ;  /* 0x40c08040ff127424 */ /* 0x000fe200078e00ff */
[----:B------:R-:W-:Y:S01]  /*9c80*/  MOV R11, 0xd26dbfd2 ;  /* 0xd26dbfd2000b7802 */ /* 0x000fe20000000f00 */
[----:B------:R-:W-:Y:S01]  /*9c90*/  IMAD.MOV.U32 R9, RZ, RZ, -0xe51a01 ;  /* 0xff1ae5ffff097424 */ /* 0x000fe200078e00ff */
[----:B------:R1:W-:Y:S01]  /*9ca0*/  STL.128 [R1+0xbe0], R4 ;  /* 0x000be00401007387 */ /* 0x0003e20000100c00 */
[----:B------:R-:W-:Y:S02]  /*9cb0*/  IMAD.MOV.U32 R10, RZ, RZ, -0xcf1020d ;  /* 0xf30efdf3ff0a7424 */ /* 0x000fe400078e00ff */
[----:B0-----:R-:W-:Y:S02]  /*9cc0*/  HFMA2 R14, -RZ, RZ, 0.000879764556884765625, 0.0237274169921875 ;  /* 0x13352613ff0e7431 */ /* 0x001fe400000001ff */
[----:B------:R-:W-:Y:S01]  /*9cd0*/  IMAD.MOV.U32 R12, RZ, RZ, -0x32b37e33 ;  /* 0xcd4c81cdff0c7424 */ /* 0x000fe200078e00ff */
[----:B------:R0:W-:Y:S01]  /*9ce0*/  STL.128 [R1+0xbc0], R16 ;  /* 0x000bc01001007387 */ /* 0x0001e20000100c00 */
[----:B------:R-:W-:-:S02]  /*9cf0*/  IMAD.MOV.U32 R13, RZ, RZ, 0xc14180c ;  /* 0x0c14180cff0d7424 */ /* 0x000fc400078e00ff */
[----:B------:R-:W-:Y:S02]  /*9d00*/  IMAD.MOV.U32 R15, RZ, RZ, -0x13d03c14 ;  /* 0xec2fc3ecff0f7424 */ /* 0x000fe400078e00ff */
[----:B--2---:R-:W-:Y:S02]  /*9d10*/  HFMA2 R20, -RZ, RZ, -4.33984375, -0.0009479522705078125 ;  /* 0xc45793c4ff147431 */ /* 0x004fe400000001ff */
[----:B------:R-:W-:Y:S01]  /*9d20*/  IMAD.MOV.U32 R21, RZ, RZ, -0x580daa59 ;  /* 0xa7f255a7ff157424 */ /* 0x000fe200078e00ff */
[----:B------:R-:W-:Y:S01]  /*9d30*/  MOV R23, 0x3d477a3d ;  /* 0x3d477a3d00177802 */ /* 0x000fe20000000f00 */
[----:B------:R-:W-:Y:S01]  /*9d40*/  IMAD.MOV.U32 R22, RZ, RZ, 0x7e82fc7e ;  /* 0x7e82fc7eff167424 */ /* 0x000fe200078e00ff */
[----:B------:R2:W-:Y:S01]  /*9d50*/  STL.128 [R1+0xbf0], R8 ;  /* 0x000bf00801007387 */ /* 0x0005e20000100c00 */
[----:B-1----:R-:W-:Y:S02]  /*9d60*/  HFMA2 R6, -RZ, RZ, 0.0025234222412109375, 0.1905517578125 ;  /* 0x192b3219ff067431 */ /* 0x002fe400000001ff */
[----:B------:R-:W-:Y:S01]  /*9d70*/  IMAD.MOV.U32 R4, RZ, RZ, 0x64acc864 ;  /* 0x64acc864ff047424 */ /* 0x000fe200078e00ff */
[----:B------:R1:W-:Y:S01]  /*9d80*/  STL.128 [R1+0xc00], R12 ;  /* 0x000c000c01007387 */ /* 0x0003e20000100c00 */
[----:B------:R-:W-:-:S02]  /*9d90*/  IMAD.MOV.U32 R5, RZ, RZ, 0x5de7ba5d ;  /* 0x5de7ba5dff057424 */ /* 0x000fc400078e00ff */
[----:B------:R-:W-:Y:S01]  /*9da0*/  IMAD.MOV.U32 R7, RZ, RZ, 0x7395e673 ;  /* 0x7395e673ff077424 */ /* 0x000fe200078e00ff */
[----:B0-----:R-:W-:Y:S01]  /*9db0*/  MOV R17, 0x97a23597 ;  /* 0x97a2359700117802 */ /* 0x001fe20000000f00 */
[----:B------:R-:W-:Y:S01]  /*9dc0*/  IMAD.MOV.U32 R16, RZ, RZ, 0x5fe1be5f ;  /* 0x5fe1be5fff107424 */ /* 0x000fe200078e00ff */
[----:B------:R0:W-:Y:S01]  /*9dd0*/  STL.128 [R1+0xc20], R20 ;  /* 0x000c201401007387 */ /* 0x0001e20000100c00 */
[----:B------:R-:W-:Y:S02]  /*9de0*/  IMAD.MOV.U32 R18, RZ, RZ, 0x44cc8844 ;  /* 0x44cc8844ff127424 */ /* 0x000fe400078e00ff */
[----:B------:R-:W-:Y:S01]  /*9df0*/  IMAD.MOV.U32 R19, RZ, RZ, 0x17392e17 ;  /* 0x17392e17ff137424 */ /* 0x000fe200078e00ff */
[----:B------:R3:W-:Y:S01]  /*9e00*/  STL.128 [R1+0xc30], R4 ;  /* 0x000c300401007387 */ /* 0x0007e20000100c00 */
[----:B--2---:R-:W-:Y:S01]  /*9e10*/  IMAD.MOV.U32 R8, RZ, RZ, 0x60a0c060 ;  /* 0x60a0c060ff087424 */ /* 0x004fe200078e00ff */
[----:B------:R-:W-:Y:S01]  /*9e20*/  MOV R9, 0x81981981 ;  /* 0x8198198100097802 */ /* 0x000fe20000000f00 */
[----:B------:R-:W-:Y:S01]  /*9e30*/  IMAD.MOV.U32 R10, RZ, RZ, 0x4fd19e4f ;  /* 0x4fd19e4fff0a7424 */ /* 0x000fe200078e00ff */
[----:B------:R2:W-:Y:S01]  /*9e40*/  STL.128 [R1+0xc10], R16 ;  /* 0x000c101001007387 */ /* 0x0005e20000100c00 */
[----:B------:R-:W-:-:S02]  /*9e50*/  IMAD.MOV.U32 R11, RZ, RZ, -0x23805c24 ;  /* 0xdc7fa3dcff0b7424 */ /* 0x000fc400078e00ff */
[----:B-1----:R-:W-:Y:S02]  /*9e60*/  HFMA2 R12, -RZ, RZ, 0.0124969482421875, 4.1328125 ;  /* 0x22664422ff0c7431 */ /* 0x002fe400000001ff */
[----:B------:R-:W-:Y:S01]  /*9e70*/  IMAD.MOV.U32 R13, RZ, RZ, 0x2a7e542a ;  /* 0x2a7e542aff0d7424 */ /* 0x000fe200078e00ff */
[----:B------:R-:W-:Y:S01]  /*9e80*/  MOV R15, 0x88830b88 ;  /* 0x88830b88000f7802 */ /* 0x000fe20000000f00 */
[----:B------:R-:W-:Y:S01]  /*9e90*/  IMAD.MOV.U32 R14, RZ, RZ, -0x6f54c470 ;  /* 0x90ab3b90ff0e7424 */ /* 0x000fe200078e00ff */
[----:B------:R1:W-:Y:S01]  /*9ea0*/  STL.128 [R1+0xc40], R8 ;  /* 0x000c400801007387 */ /* 0x0003e20000100c00 */
[----:B0-----:R-:W-:Y:S01]  /*9eb0*/  IMAD.MOV.U32 R20, RZ, RZ, -0x21865822 ;  /* 0xde79a7deff147424 */ /* 0x001fe200078e00ff */
[----:B------:R-:W-:Y:S01]  /*9ec0*/  MOV R21, 0x5ee2bc5e ;  /* 0x5ee2bc5e00157802 */ /* 0x000fe20000000f00 */
[----:B------:R-:W-:Y:S01]  /*9ed0*/  IMAD.MOV.U32 R22, RZ, RZ, 0xb1d160b ;  /* 0x0b1d160bff167424 */ /* 0x000fe200078e00ff */
[----:B------:R0:W-:Y:S01]  /*9ee0*/  STL.128 [R1+0xc50], R12 ;  /* 0x000c500c01007387 */ /* 0x0001e20000100c00 */
[----:B------:R-:W-:-:S02]  /*9ef0*/  IMAD.MOV.U32 R23, RZ, RZ, -0x24895225 ;  /* 0xdb76addbff177424 */ /* 0x000fc400078e00ff */
[----:B---3--:R-:W-:Y:S02]  /*9f00*/  HFMA2 R4, -RZ, RZ, -541.5, -252 ;  /* 0xe03bdbe0ff047431 */ /* 0x008fe400000001ff */
[----:B------:R-:W-:Y:S01]  /*9f10*/  IMAD.MOV.U32 R5, RZ, RZ, 0x32566432 ;  /* 0x32566432ff057424 */ /* 0x000fe200078e00ff */
[----:B------:R-:W-:Y:S01]  /*9f20*/  MOV R7, 0xa1e140a ;  /* 0x0a1e140a00077802 */ /* 0x000fe20000000f00 */
[----:B------:R-:W-:Y:S02]  /*9f30*/  IMAD.MOV.U32 R6, RZ, RZ, 0x3a4e743a ;  /* 0x3a4e743aff067424 */ /* 0x000fe400078e00ff */
[----:B--2---:R-:W-:Y:S02]  /*9f40*/  HFMA2 R18, -RZ, RZ, -0.60302734375, 3952 ;  /* 0xb8d36bb8ff127431 */ /* 0x004fe400000001ff */
[----:B------:R-:W-:Y:S01]  /*9f50*/  IMAD.MOV.U32 R16, RZ, RZ, 0x46ca8c46 ;  /* 0x46ca8c46ff107424 */ /* 0x000fe200078e00ff */
[----:B------:R2:W-:Y:S01]  /*9f60*/  STL.128 [R1+0xc70], R20 ;  /* 0x000c701401007387 */ /* 0x0005e20000100c00 */
[----:B------:R-:W-:-:S02]  /*9f70*/  IMAD.MOV.U32 R17, RZ, RZ, -0x11d63812 ;  /* 0xee29c7eeff117424 */ /* 0x000fc400078e00ff */
[----:B------:R-:W-:Y:S02]  /*9f80*/  IMAD.MOV.U32 R19, RZ, RZ, 0x143c2814 ;  /* 0x143c2814ff137424 */ /* 0x000fe400078e00ff */
[----:B-1----:R-:W-:Y:S02]  /*9f90*/  HFMA2 R10, -RZ, RZ, 0.01727294921875, 8.28125 ;  /* 0x246c4824ff0a7431 */ /* 0x002fe400000001ff */
        /* <DEDUP_REMOVED lines=10> */
[----:B--2---:R-:W-:Y:S02]  /*a040*/  HFMA2 R22, -RZ, RZ, 0.459228515625, 6364 ;  /* 0x37596e37ff167431 */ /* 0x004fe400000001ff */
[----:B------:R-:W-:Y:S02]  /*a050*/  IMAD.MOV.U32 R20, RZ, RZ, -0x18cd2a19 ;  /* 0xe732d5e7ff147424 */ /* 0x000fe400078e00ff */
[----:B------:R-:W-:Y:S01]  /*a060*/  IMAD.MOV.U32 R21, RZ, RZ, -0x37bc7438 ;  /* 0xc8438bc8ff157424 */ /* 0x000fe200078e00ff */
[----:B------:R2:W-:Y:S01]  /*a070*/  STL.128 [R1+0xca0], R12 ;  /* 0x000ca00c01007387 */ /* 0x0005e20000100c00 */
[----:B------:R-:W-:Y:S01]  /*a080*/  IMAD.MOV.U32 R23, RZ, RZ, 0x6db7da6d ;  /* 0x6db7da6dff177424 */ /* 0x000fe200078e00ff */
[----:B-1----:R-:W-:Y:S01]  /*a090*/  MOV R5, 0xd564b1d5 ;  /* 0xd564b1d500057802 */ /* 0x002fe20000000f00 */
[----:B------:R-:W-:-:S02]  /*a0a0*/  IMAD.MOV.U32 R4, RZ, RZ, -0x7273fe73 ;  /* 0x8d8c018dff047424 */ /* 0x000fc400078e00ff */
[----:B------:R-:W-:Y:S02]  /*a0b0*/  IMAD.MOV.U32 R6, RZ, RZ, 0x4ed29c4e ;  /* 0x4ed29c4eff067424 */ /* 0x000fe400078e00ff */
[----:B0-----:R-:W-:Y:S02]  /*a0c0*/  HFMA2 R16, -RZ, RZ, -0.000690460205078125, 0.69580078125 ;  /* 0x91a83991ff107431 */ /* 0x001fe400000001ff */
[----:B------:R-:W-:Y:S01]  /*a0d0*/  IMAD.MOV.U32 R7, RZ, RZ, -0x561fb657 ;  /* 0xa9e049a9ff077424 */ /* 0x000fe200078e00ff */
[----:B------:R-:W-:Y:S01]  /*a0e0*/  MOV R19, 0x798bf279 ;  /* 0x798bf27900137802 */ /* 0x000fe20000000f00 */
[----:B------:R-:W-:Y:S02]  /*a0f0*/  IMAD.MOV.U32 R17, RZ, RZ, -0x6a5bce6b ;  /* 0x95a43195ff117424 */ /* 0x000fe400078e00ff */
[----:B---3--:R-:W-:Y:S02]  /*a100*/  HFMA2 R8, -RZ, RZ, 4816, -141.5 ;  /* 0x6cb4d86cff087431 */ /* 0x008fe400000001ff */
[----:B------:R-:W-:Y:S01]  /*a110*/  IMAD.MOV.U32 R18, RZ, RZ, -0x1bc82c1c ;  /* 0xe437d3e4ff127424 */ /* 0x000fe200078e00ff */
[----:B------:R-:W-:Y:S01]  /*a120*/  MOV R11, 0xea25cfea ;  /* 0xea25cfea000b7802 */ /* 0x000fe20000000f00 */
[----:B------:R-:W-:Y:S01]  /*a130*/  IMAD.MOV.U32 R9, RZ, RZ, 0x56faac56 ;  /* 0x56faac56ff097424 */ /* 0x000fe200078e00ff */
[----:B------:R0:W-:Y:S01]  /*a140*/  STL.128 [R1+0xcc0], R20 ;  /* 0x000cc01401007387 */ /* 0x0001e20000100c00 */
[----:B------:R-:W-:-:S02]  /*a150*/  IMAD.MOV.U32 R10, RZ, RZ, -0xbf80c0c ;  /* 0xf407f3f4ff0a7424 */ /* 0x000fc400078e00ff */
[----:B--2---:R-:W-:Y:S02]  /*a160*/  HFMA2 R14, -RZ, RZ, -0.10797119140625, 7.6796875 ;  /* 0xaee947aeff0e7431 */ /* 0x004fe400000001ff */
[----:B------:R-:W-:Y:S01]  /*a170*/  IMAD.MOV.U32 R12, RZ, RZ, 0x65afca65 ;  /* 0x65afca65ff0c7424 */ /* 0x000fe200078e00ff */
[----:B------:R1:W-:Y:S01]  /*a180*/  STL.128 [R1+0xcd0], R4 ;  /* 0x000cd00401007387 */ /* 0x0003e20000100c00 */
[----:B------:R-:W-:Y:S02]  /*a190*/  IMAD.MOV.U32 R13, RZ, RZ, 0x7a8ef47a ;  /* 0x7a8ef47aff0d7424 */ /* 0x000fe400078e00ff */
[----:B------:R-:W-:Y:S01]  /*a1a0*/  IMAD.MOV.U32 R15, RZ, RZ, 0x8181008 ;  /* 0x08181008ff0f7424 */ /* 0x000fe200078e00ff */
[----:B------:R2:W-:Y:S04]  /*a1b0*/  STL.128 [R1+0xcb0], R16 ;  /* 0x000cb01001007387 */ /* 0x0005e80000100c00 */
[----:B------:R3:W-:Y:S01]  /*a1c0*/  STL.128 [R1+0xce0], R8 ;  /* 0x000ce00801007387 */ /* 0x0007e20000100c00 */
[----:B0-----:R-:W-:-:S02]  /*a1d0*/  HFMA2 R20, -RZ, RZ, 0.0040435791015625, 0.513671875 ;  /* 0x1c24381cff147431 */ /* 0x001fc400000001ff */
[----:B------:R-:W-:Y:S01]  /*a1e0*/  IMAD.MOV.U32 R21, RZ, RZ, -0x590ea85a ;  /* 0xa6f157a6ff157424 */ /* 0x000fe200078e00ff */
[----:B------:R-:W-:Y:S01]  /*a1f0*/  MOV R23, 0xc65197c6 ;  /* 0xc65197c600177802 */ /* 0x000fe20000000f00 */
[----:B------:R-:W-:Y:S02]  /*a200*/  IMAD.MOV.U32 R22, RZ, RZ, -0x4b388c4c ;  /* 0xb4c773b4ff167424 */ /* 0x000fe400078e00ff */
[----:B-1----:R-:W-:Y:S02]  /*a210*/  HFMA2 R6, -RZ, RZ, 18880, -2280 ;  /* 0x749ce874ff067431 */ /* 0x002fe400000001ff */
        /* <DEDUP_REMOVED lines=8> */
[----:B------:R-:W-:-:S02]  /*a2a0*/  IMAD.MOV.U32 R19, RZ, RZ, 0x2e725c2e ;  /* 0x2e725c2eff137424 */ /* 0x000fc400078e00ff */
[----:B------:R-:W-:Y:S02]  /*a2b0*/  IMAD.MOV.U32 R7, RZ, RZ, 0x1f213e1f ;  /* 0x1f213e1fff077424 */ /* 0x000fe400078e00ff */
[----:B------:R-:W-:Y:S01]  /*a2c0*/  IMAD.MOV.U32 R8, RZ, RZ, 0x4bdd964b ;  /* 0x4bdd964bff087424 */ /* 0x000fe200078e00ff */
[----:B------:R2:W-:Y:S01]  /*a2d0*/  STL.128 [R1+0xd00], R16 ;  /* 0x000d001001007387 */ /* 0x0005e20000100c00 */
[----:B------:R-:W-:Y:S02]  /*a2e0*/  IMAD.MOV.U32 R10, RZ, RZ, -0x7479f275 ;  /* 0x8b860d8bff0a7424 */ /* 0x000fe400078e00ff */
[----:B------:R-:W-:Y:S02]  /*a2f0*/  IMAD.MOV.U32 R11, RZ, RZ, -0x757af076 ;  /* 0x8a850f8aff0b7424 */ /* 0x000fe400078e00ff */
[----:B0-----:R-:W-:Y:S02]  /*a300*/  HFMA2 R12, -RZ, RZ, 9344, -568 ;  /* 0x7090e070ff0c7431 */ /* 0x001fe400000001ff */
        /* <DEDUP_REMOVED lines=8> */
[----:B------:R-:W-:-:S02]  /*a390*/  IMAD.MOV.U32 R23, RZ, RZ, -0x462f9647 ;  /* 0xb9d069b9ff177424 */ /* 0x000fc400078e00ff */
[----:B--2---:R-:W-:Y:S02]  /*a3a0*/  HFMA2 R18, -RZ, RZ, -24592, -32608 ;  /* 0xf601f7f6ff127431 */ /* 0x004fe400000001ff */
[----:B------:R-:W-:Y:S01]  /*a3b0*/  IMAD.MOV.U32 R16, RZ, RZ, 0x48d89048 ;  /* 0x48d89048ff107424 */ /* 0x000fe200078e00ff */
[----:B------:R2:W-:Y:S01]  /*a3c0*/  STL.128 [R1+0xd40], R12 ;  /* 0x000d400c01007387 */ /* 0x0005e20000100c00 */
[----:B------:R-:W-:Y:S02]  /*a3d0*/  IMAD.MOV.U32 R17, RZ, RZ, 0x3050603 ;  /* 0x03050603ff117424 */ /* 0x000fe400078e00ff */
[----:B------:R-:W-:Y:S01]  /*a3e0*/  IMAD.MOV.U32 R19, RZ, RZ, 0xe121c0e ;  /* 0x0e121c0eff137424 */ /* 0x000fe200078e00ff */
[----:B------:R3:W-:Y:S01]  /*a3f0*/  STL.128 [R1+0xd60], R20 ;  /* 0x000d601401007387 */ /* 0x0007e20000100c00 */
[----:B0-----:R-:W-:Y:S02]  /*a400*/  HFMA2 R4, -RZ, RZ, -0.00010019540786743164062, 0.0018367767333984375 ;  /* 0x86911786ff047431 */ /* 0x001fe400000001ff */
[----:B------:R-:W-:Y:S01]  /*a410*/  IMAD.MOV.U32 R5, RZ, RZ, -0x3ea7663f ;  /* 0xc15899c1ff057424 */ /* 0x000fe200078e00ff */
[----:B------:R-:W-:Y:S01]  /*a420*/  MOV R7, 0x9eb9279e ;  /* 0x9eb9279e00077802 */ /* 0x000fe20000000f00 */
[----:B------:R-:W-:-:S02]  /*a430*/  IMAD.MOV.U32 R6, RZ, RZ, 0x1d273a1d ;  /* 0x1d273a1dff067424 */ /* 0x000fc400078e00ff */
[----:B-1----:R-:W-:Y:S02]  /*a440*/  HFMA2 R10, -RZ, RZ, -0.0022945404052734375, 0.059326171875 ;  /* 0x98b32b98ff0a7431 */ /* 0x002fe400000001ff */
[----:B------:R-:W-:Y:S01]  /*a450*/  IMAD.MOV.U32 R8, RZ, RZ, -0x1ec7261f ;  /* 0xe138d9e1ff087424 */ /* 0x000fe200078e00ff */
[----:B------:R0:W-:Y:S01]  /*a460*/  STL.128 [R1+0xd50], R16 ;  /* 0x000d501001007387 */ /* 0x0001e20000100c00 */
[----:B------:R-:W-:Y:S02]  /*a470*/  IMAD.MOV.U32 R9, RZ, RZ, -0x7ec1408 ;  /* 0xf813ebf8ff097424 */ /* 0x000fe400078e00ff */
[----:B------:R-:W-:Y:S01]  /*a480*/  IMAD.MOV.U32 R11, RZ, RZ, 0x11332211 ;  /* 0x11332211ff0b7424 */ /* 0x000fe200078e00ff */
[----:B--2---:R-:W-:Y:S01]  /*a490*/  MOV R13, 0xd970a9d9 ;  /* 0xd970a9d9000d7802 */ /* 0x004fe20000000f00 */
[----:B------:R-:W-:Y:S01]  /*a4a0*/  IMAD.MOV.U32 R12, RZ, RZ, 0x69bbd269 ;  /* 0x69bbd269ff0c7424 */ /* 0x000fe200078e00ff */
[----:B------:R1:W-:Y:S01]  /*a4b0*/  STL.128 [R1+0xd70], R4 ;  /* 0x000d700401007387 */ /* 0x0003e20000100c00 */
[----:B------:R-:W-:-:S02]  /*a4c0*/  IMAD.MOV.U32 R14, RZ, RZ, -0x7176f872 ;  /* 0x8e89078eff0e7424 */ /* 0x000fc400078e00ff */
[----:B---3--:R-:W-:Y:S02]  /*a4d0*/  HFMA2 R22, -RZ, RZ, 0.034912109375, 33.25 ;  /* 0x28785028ff167431 */ /* 0x008fe400000001ff */
[----:B------:R-:W-:Y:S01]  /*a4e0*/  IMAD.MOV.U32 R15, RZ, RZ, -0x6b58cc6c ;  /* 0x94a73394ff0f7424 */ /* 0x000fe200078e00ff */
[----:B------:R2:W-:Y:S01]  /*a4f0*/  STL.128 [R1+0xd80], R8 ;  /* 0x000d800801007387 */ /* 0x0005e20000100c00 */
[----:B------:R-:W-:Y:S02]  /*a500*/  IMAD.MOV.U32 R20, RZ, RZ, -0x31b67832 ;  /* 0xce4987ceff147424 */ /* 0x000fe400078e00ff */
[----:B------:R-:W-:Y:S01]  /*a510*/  IMAD.MOV.U32 R21, RZ, RZ, 0x55ffaa55 ;  /* 0x55ffaa55ff157424 */ /* 0x000fe200078e00ff */
[----:B------:R3:W-:Y:S01]  /*a520*/  STL.128 [R1+0xd90], R12 ;  /* 0x000d900c01007387 */ /* 0x0007e20000100c00 */
[----:B------:R-:W-:Y:S02]  /*a530*/  IMAD.MOV.U32 R23, RZ, RZ, -0x20855a21 ;  /* 0xdf7aa5dfff177424 */ /* 0x000fe400078e00ff */
[----:B0-----:R-:W-:-:S02]  /*a540*/  HFMA2 R16, -RZ, RZ, -0.003765106201171875, 0.08758544921875 ;  /* 0x9bb62d9bff107431 */ /* 0x001fc400000001ff */
[----:B------:R-:W-:Y:S01]  /*a550*/  IMAD.MOV.U32 R17, RZ, RZ, 0x1e223c1e ;  /* 0x1e223c1eff117424 */ /* 0x000fe200078e00ff */
[----:B------:R-:W-:Y:S01]  /*a560*/  MOV R19, 0xe920c9e9 ;  /* 0xe920c9e900137802 */ /* 0x000fe20000000f00 */
[----:B------:R-:W-:Y:S01]  /*a570*/  IMAD.MOV.U32 R18, RZ, RZ, -0x786dea79 ;  /* 0x87921587ff127424 */ /* 0x000fe200078e00ff */
[----:B------:R0:W-:Y:S01]  /*a580*/  STL.128 [R1+0xdb0], R20 ;  /* 0x000db01401007387 */ /* 0x0001e20000100c00 */
[----:B-1----:R-:W-:Y:S01]  /*a590*/  IMAD.MOV.U32 R4, RZ, RZ, -0x7370fc74 ;  /* 0x8c8f038cff047424 */ /* 0x002fe200078e00ff */
[----:B------:R-:W-:Y:S01]  /*a5a0*/  MOV R5, 0xa1f859a1 ;  /* 0xa1f859a100057802 */ /* 0x000fe20000000f00 */
[----:B------:R-:W-:Y:S01]  /*a5b0*/  IMAD.MOV.U32 R6, RZ, RZ, -0x767ff677 ;  /* 0x89800989ff067424 */ /* 0x000fe200078e00ff */
[----:B------:R1:W-:Y:S01]  /*a5c0*/  STL.128 [R1+0xda0], R16 ;  /* 0x000da01001007387 */ /* 0x0003e20000100c00 */
[----:B------:R-:W-:Y:S02]  /*a5d0*/  IMAD.MOV.U32 R7, RZ, RZ, 0xd171a0d ;  /* 0x0d171a0dff077424 */ /* 0x000fe400078e00ff */
[----:B--2---:R-:W-:-:S02]  /*a5e0*/  HFMA2 R8, -RZ, RZ, -1.962890625, 1471 ;  /* 0xbfda65bfff087431 */ /* 0x004fc400000001ff */
[----:B------:R-:W-:Y:S01]  /*a5f0*/  IMAD.MOV.U32 R9, RZ, RZ, -0x19ce281a ;  /* 0xe631d7e6ff097424 */ /* 0x000fe200078e00ff */
[----:B------:R-:W-:Y:S01]  /*a600*/  MOV R11, 0x68b8d068 ;  /* 0x68b8d068000b7802 */ /* 0x000fe20000000f00 */
[----:B---3--:R-:W-:Y:S02]  /*a610*/  HFMA2 R14, -RZ, RZ, 0.08538818359375, 197.625 ;  /* 0x2d775a2dff0e7431 */ /* 0x008fe400000001ff */
[----:B------:R-:W-:Y:S01]  /*a620*/  IMAD.MOV.U32 R12, RZ, RZ, 0x41c38241 ;  /* 0x41c38241ff0c7424 */ /* 0x000fe200078e00ff */
[----:B------:R2:W-:Y:S01]  /*a630*/  STL.128 [R1+0xdc0], R4 ;  /* 0x000dc00401007387 */ /* 0x0005e20000100c00 */
[----:B------:R-:W-:Y:S02]  /*a640*/  IMAD.MOV.U32 R13, RZ, RZ, -0x664fd667 ;  /* 0x99b02999ff0d7424 */ /* 0x000fe400078e00ff */
[----:B------:R-:W-:Y:S02]  /*a650*/  IMAD.MOV.U32 R15, RZ, RZ, 0xf111e0f ;  /* 0x0f111e0fff0f7424 */ /* 0x000fe400078e00ff */
[----:B0-----:R-:W-:-:S02]  /*a660*/  HFMA2 R20, -RZ, RZ, 945.5, -0.022552490234375 ;  /* 0x6363a5c6ff147431 */ /* 0x001fc400000001ff */
        /* <DEDUP_REMOVED lines=8> */
[----:B------:R-:W-:Y:S02]  /*a6f0*/  IMAD.MOV.U32 R18, RZ, RZ, -0x44299245 ;  /* 0xbbd66dbbff127424 */ /* 0x000fe400078e00ff */
[----:B------:R-:W-:-:S02]  /*a700*/  IMAD.MOV.U32 R19, RZ, RZ, 0x163a2c16 ;  /* 0x163a2c16ff137424 */ /* 0x000fc400078e00ff */
[----:B--2---:R-:W-:Y:S01]  /*a710*/  HFMA2 R6, -RZ, RZ, 7612, -0.183349609375 ;  /* 0x6f6fb1deff067431 */ /* 0x004fe200000001ff */
[----:B------:R2:W-:Y:S01]  /*a720*/  STL.128 [R1+0xe00], R20 ;  /* 0x000e001401007387 */ /* 0x0005e20000100c00 */
[----:B------:R-:W-:Y:S02]  /*a730*/  IMAD.MOV.U32 R4, RZ, RZ, -0xd0df201 ;  /* 0xf2f20dffff047424 */ /* 0x000fe400078e00ff */
[----:B------:R-:W-:Y:S01]  /*a740*/  IMAD.MOV.U32 R5, RZ, RZ, 0x6b6bbdd6 ;  /* 0x6b6bbdd6ff057424 */ /* 0x000fe200078e00ff */
[----:B------:R3:W-:Y:S01]  /*a750*/  STL.128 [R1+0xdf0], R16 ;  /* 0x000df01001007387 */ /* 0x0007e20000100c00 */
[----:B------:R-:W-:Y:S02]  /*a760*/  IMAD.MOV.U32 R7, RZ, RZ, -0x3a3aab6f ;  /* 0xc5c55491ff077424 */ /* 0x000fe400078e00ff */
[----:B0-----:R-:W-:Y:S01]  /*a770*/  HFMA2 R15, -RZ, RZ, 26464, -0.00337982177734375 ;  /* 0x76769aecff0f7431 */ /* 0x001fe200000001ff */
[----:B------:R-:W-:Y:S01]  /*a780*/  MOV R12, 0xfefe19e7 ;  /* 0xfefe19e7000c7802 */ /* 0x000fe20000000f00 */
[----:B------:R-:W-:Y:S01]  /*a790*/  IMAD.MOV.U32 R13, RZ, RZ, -0x28289d4b ;  /* 0xd7d762b5ff0d7424 */ /* 0x000fe200078e00ff */
[----:B------:R0:W-:Y:S01]  /*a7a0*/  STL.128 [R1+0xe10], R4 ;  /* 0x000e100401007387 */ /* 0x0001e20000100c00 */
[----:B------:R-:W-:Y:S01]  /*a7b0*/  IMAD.MOV.U32 R14, RZ, RZ, -0x545419b3 ;  /* 0xababe64dff0e7424 */ /* 0x000fe200078e00ff */
[----:B-1----:R-:W-:Y:S01]  /*a7c0*/  MOV R9, 0x1010302 ;  /* 0x0101030200097802 */ /* 0x002fe20000000f00 */
[----:B------:R-:W-:-:S02]  /*a7d0*/  IMAD.MOV.U32 R8, RZ, RZ, 0x30305060 ;  /* 0x30305060ff087424 */ /* 0x000fc400078e00ff */
[----:B------:R-:W-:Y:S02]  /*a7e0*/  IMAD.MOV.U32 R10, RZ, RZ, 0x6767a9ce ;  /* 0x6767a9ceff0a7424 */ /* 0x000fe400078e00ff */
[----:B--2---:R-:W-:Y:S02]  /*a7f0*/  HFMA2 R21, -RZ, RZ, 171.125, -3940 ;  /* 0x5959ebb2ff157431 */ /* 0x004fe400000001ff */
[----:B------:R-:W-:Y:S01]  /*a800*/  IMAD.MOV.U32 R11, RZ, RZ, 0x2b2b7d56 ;  /* 0x2b2b7d56ff0b7424 */ /* 0x000fe200078e00ff */
[----:B------:R1:W-:Y:S01]  /*a810*/  STL.128 [R1+0xe30], R12 ;  /* 0x000e300c01007387 */ /* 0x0003e20000100c00 */
[----:B------:R-:W-:Y:S01]  /*a820*/  IMAD.MOV.U32 R20, RZ, RZ, -0x505ea11 ;  /* 0xfafa15efff147424 */ /* 0x000fe200078e00ff */
[----:B---3--:R-:W-:Y:S01]  /*a830*/  MOV R18, 0xc9c94089 ;  /* 0xc9c9408900127802 */ /* 0x008fe20000000f00 */
[----:B------:R-:W-:Y:S01]  /*a840*/  IMAD.MOV.U32 R22, RZ, RZ, 0x4747c98e ;  /* 0x4747c98eff167424 */ /* 0x000fe200078e00ff */
[----:B------:R2:W-:Y:S01]  /*a850*/  STL.128 [R1+0xe20], R8 ;  /* 0x000e200801007387 */ /* 0x0005e20000100c00 */
[----:B------:R-:W-:-:S02]  /*a860*/  IMAD.MOV.U32 R23, RZ, RZ, -0xf0ff405 ;  /* 0xf0f00bfbff177424 */ /* 0x000fc400078e00ff */
[----:B------:R-:W-:Y:S02]  /*a870*/  IMAD.MOV.U32 R16, RZ, RZ, -0x3535ba71 ;  /* 0xcaca458fff107424 */ /* 0x000fe400078e00ff */
[----:B0-----:R-:W-:Y:S02]  /*a880*/  HFMA2 R7, -RZ, RZ, -0.12005615234375, -3210 ;  /* 0xafafea45ff077431 */ /* 0x001fe400000001ff */
[----:B------:R-:W-:Y:S01]  /*a890*/  IMAD.MOV.U32 R17, RZ, RZ, -0x7d7d62e1 ;  /* 0x82829d1fff117424 */ /* 0x000fe200078e00ff */
[----:B------:R0:W-:Y:S01]  /*a8a0*/  STL.128 [R1+0xe50], R20 ;  /* 0x000e501401007387 */ /* 0x0001e20000100c00 */
[----:B------:R-:W-:Y:S01]  /*a8b0*/  IMAD.MOV.U32 R19, RZ, RZ, 0x7d7d87fa ;  /* 0x7d7d87faff137424 */ /* 0x000fe200078e00ff */
[----:B------:R-:W-:Y:S01]  /*a8c0*/  MOV R4, 0xadadec41 ;  /* 0xadadec4100047802 */ /* 0x000fe20000000f00 */
[----:B------:R-:W-:Y:S02]  /*a8d0*/  IMAD.MOV.U32 R5, RZ, RZ, -0x2b2b984d ;  /* 0xd4d467b3ff057424 */ /* 0x000fe400078e00ff */
[----:B------:R-:W-:Y:S01]  /*a8e0*/  IMAD.MOV.U32 R6, RZ, RZ, -0x5d5d02a1 ;  /* 0xa2a2fd5fff067424 */ /* 0x000fe200078e00ff */
        /* <DEDUP_REMOVED lines=9> */
[----:B0-----:R-:W-:Y:S02]  /*a980*/  HFMA2 R22, -RZ, RZ, -1509, 0.301025390625 ;  /* 0xe5e534d1ff167431 */ /* 0x001fe400000001ff */
[----:B------:R-:W-:Y:S01]  /*a990*/  IMAD.MOV.U32 R11, RZ, RZ, -0x3f3fa465 ;  /* 0xc0c05b9bff0b7424 */ /* 0x000fe200078e00ff */
[----:B------:R0:W-:Y:S01]  /*a9a0*/  STL.128 [R1+0xe80], R12 ;  /* 0x000e800c01007387 */ /* 0x0001e20000100c00 */
[----:B------:R-:W-:Y:S02]  /*a9b0*/  IMAD.MOV.U32 R20, RZ, RZ, 0x34345c68 ;  /* 0x34345c68ff147424 */ /* 0x000fe400078e00ff */
[----:B------:R-:W-:Y:S01]  /*a9c0*/  IMAD.MOV.U32 R21, RZ, RZ, -0x5a5a0baf ;  /* 0xa5a5f451ff157424 */ /* 0x000fe200078e00ff */
[----:B------:R3:W-:Y:S01]  /*a9d0*/  STL.128 [R1+0xe70], R8 ;  /* 0x000e700801007387 */ /* 0x0007e20000100c00 */
[----:B------:R-:W-:-:S02]  /*a9e0*/  IMAD.MOV.U32 R23, RZ, RZ, -0xe0ef707 ;  /* 0xf1f108f9ff177424 */ /* 0x000fc400078e00ff */
[----:B-1----:R-:W-:Y:S02]  /*a9f0*/  HFMA2 R16, -RZ, RZ, 0.38818359375, 205.5 ;  /* 0x36365a6cff107431 */ /* 0x002fe400000001ff */
[----:B------:R-:W-:Y:S01]  /*aa00*/  IMAD.MOV.U32 R17, RZ, RZ, 0x3f3f417e ;  /* 0x3f3f417eff117424 */ /* 0x000fe200078e00ff */
[----:B------:R-:W-:Y:S01]  /*aa10*/  MOV R19, 0xcccc4f83 ;  /* 0xcccc4f8300137802 */ /* 0x000fe20000000f00 */
[----:B------:R-:W-:Y:S01]  /*aa20*/  IMAD.MOV.U32 R18, RZ, RZ, -0x808fd0b ;  /* 0xf7f702f5ff127424 */ /* 0x000fe200078e00ff */
[----:B--2---:R-:W-:Y:S01]  /*aa30*/  MOV R5, 0xd8d873ab ;  /* 0xd8d873ab00057802 */ /* 0x004fe20000000f00 */
[----:B------:R-:W-:Y:S01]  /*aa40*/  IMAD.MOV.U32 R4, RZ, RZ, 0x717193e2 ;  /* 0x717193e2ff047424 */ /* 0x000fe200078e00ff */
[----:B------:R1:W-:Y:S01]  /*aa50*/  STL.128 [R1+0xea0], R20 ;  /* 0x000ea01401007387 */ /* 0x0003e20000100c00 */
[----:B------:R-:W-:Y:S02]  /*aa60*/  IMAD.MOV.U32 R6, RZ, RZ, 0x31315362 ;  /* 0x31315362ff067424 */ /* 0x000fe400078e00ff */
[----:B------:R-:W-:-:S02]  /*aa70*/  IMAD.MOV.U32 R7, RZ, RZ, 0x15153f2a ;  /* 0x15153f2aff077424 */ /* 0x000fc400078e00ff */
[----:B0-----:R-:W-:Y:S02]  /*aa80*/  HFMA2 R14, -RZ, RZ, 7.6591968536376953125e-05, 0.000429630279541015625 ;  /* 0x05050f0aff0e7431 */ /* 0x001fe400000001ff */
[----:B------:R-:W-:Y:S01]  /*aa90*/  IMAD.MOV.U32 R12, RZ, RZ, 0x18182830 ;  /* 0x18182830ff0c7424 */ /* 0x000fe200078e00ff */
[----:B------:R0:W-:Y:S01]  /*aaa0*/  STL.128 [R1+0xe90], R16 ;  /* 0x000e901001007387 */ /* 0x0001e20000100c00 */
[----:B------:R-:W-:Y:S02]  /*aab0*/  IMAD.MOV.U32 R13, RZ, RZ, -0x69695ec9 ;  /* 0x9696a137ff0d7424 */ /* 0x000fe400078e00ff */
[----:B---3--:R-:W-:Y:S02]  /*aac0*/  HFMA2 R8, -RZ, RZ, 6.12735748291015625e-05, 0.0002460479736328125 ;  /* 0x04040c08ff087431 */ /* 0x008fe400000001ff */
[----:B------:R-:W-:Y:S01]  /*aad0*/  IMAD.MOV.U32 R15, RZ, RZ, -0x65654ad1 ;  /* 0x9a9ab52fff0f7424 */ /* 0x000fe200078e00ff */
[----:B------:R-:W-:Y:S01]  /*aae0*/  MOV R11, 0xc3c35e9d ;  /* 0xc3c35e9d000b7802 */ /* 0x000fe20000000f00 */
[----:B------:R-:W-:Y:S01]  /*aaf0*/  IMAD.MOV.U32 R9, RZ, RZ, -0x3838ad6b ;  /* 0xc7c75295ff097424 */ /* 0x000fe200078e00ff */
[----:B------:R2:W-:Y:S01]  /*ab00*/  STL.128 [R1+0xeb0], R4 ;  /* 0x000eb00401007387 */ /* 0x0005e20000100c00 */
[----:B------:R-:W-:-:S02]  /*ab10*/  IMAD.MOV.U32 R10, RZ, RZ, 0x23236546 ;  /* 0x23236546ff0a7424 */ /* 0x000fc400078e00ff */
[----:B-1----:R-:W-:Y:S01]  /*ab20*/  HFMA2 R20, -RZ, RZ, -4054, 0.0265655517578125 ;  /* 0xebeb26cdff147431 */ /* 0x002fe200000001ff */
[----:B------:R1:W-:Y:S01]  /*ab30*/  STL.128 [R1+0xed0], R12 ;  /* 0x000ed00c01007387 */ /* 0x0003e20000100c00 */
        /* <DEDUP_REMOVED lines=8> */
[----:B------:R-:W-:-:S02]  /*abc0*/  IMAD.MOV.U32 R19, RZ, RZ, -0x1d1dc221 ;  /* 0xe2e23ddfff137424 */ /* 0x000fc400078e00ff */
[----:B--2---:R-:W-:Y:S02]  /*abd0*/  HFMA2 R6, -RZ, RZ, 0.065185546875, 17792 ;  /* 0x2c2c7458ff067431 */ /* 0x004fe400000001ff */
[----:B------:R-:W-:Y:S02]  /*abe0*/  IMAD.MOV.U32 R4, RZ, RZ, 0x9091b12 ;  /* 0x09091b12ff047424 */ /* 0x000fe400078e00ff */
[----:B------:R-:W-:Y:S01]  /*abf0*/  IMAD.MOV.U32 R5, RZ, RZ, -0x7c7c61e3 ;  /* 0x83839e1dff057424 */ /* 0x000fe200078e00ff */
[----:B------:R2:W-:Y:S01]  /*ac00*/  STL.128 [R1+0xee0], R16 ;  /* 0x000ee01001007387 */ /* 0x0005e20000100c00 */
[----:B-1----:R-:W-:Y:S02]  /*ac10*/  HFMA2 R12, -RZ, RZ, 50.5625, -27200 ;  /* 0x5252f6a4ff0c7431 */ /* 0x002fe400000001ff */
[----:B------:R-:W-:Y:S01]  /*ac20*/  IMAD.MOV.U32 R13, RZ, RZ, 0x3b3b4d76 ;  /* 0x3b3b4d76ff0d7424 */ /* 0x000fe200078e00ff */
[----:B------:R-:W-:Y:S01]  /*ac30*/  MOV R15, 0xb3b3ce7d ;  /* 0xb3b3ce7d000f7802 */ /* 0x000fe20000000f00 */
[----:B------:R-:W-:Y:S01]  /*ac40*/  IMAD.MOV.U32 R14, RZ, RZ, -0x29299e49 ;  /* 0xd6d661b7ff0e7424 */ /* 0x000fe200078e00ff */
[----:B---3--:R-:W-:Y:S01]  /*ac50*/  MOV R9, 0x6e6eb2dc ;  /* 0x6e6eb2dc00097802 */ /* 0x008fe20000000f00 */
[----:B------:R-:W-:-:S02]  /*ac60*/  IMAD.MOV.U32 R8, RZ, RZ, 0x1b1b2d36 ;  /* 0x1b1b2d36ff087424 */ /* 0x000fc400078e00ff */
[----:B------:R-:W-:Y:S01]  /*ac70*/  IMAD.MOV.U32 R10, RZ, RZ, 0x5a5aeeb4 ;  /* 0x5a5aeeb4ff0a7424 */ /* 0x000fe200078e00ff */
[----:B0-----:R-:W-:Y:S01]  /*ac80*/  MOV R21, 0xd1d168b9 ;  /* 0xd1d168b900157802 */ /* 0x001fe20000000f00 */
[----:B------:R-:W-:Y:S01]  /*ac90*/  IMAD.MOV.U32 R11, RZ, RZ, -0x5f5f04a5 ;  /* 0xa0a0fb5bff0b7424 */ /* 0x000fe200078e00ff */
[----:B------:R0:W-:Y:S01]  /*aca0*/  STL.128 [R1+0xf20], R12 ;  /* 0x000f200c01007387 */ /* 0x0001e20000100c00 */
[----:B------:R-:W-:Y:S02]  /*acb0*/  IMAD.MOV.U32 R7, RZ, RZ, 0x1a1a2e34 ;  /* 0x1a1a2e34ff077424 */ /* 0x000fe400078e00ff */
[----:B------:R-:W-:Y:S01]  /*acc0*/  IMAD.MOV.U32 R20, RZ, RZ, 0x5353f5a6 ;  /* 0x5353f5a6ff147424 */ /* 0x000fe200078e00ff */
[----:B------:R1:W-:Y:S01]  /*acd0*/  STL.128 [R1+0xf10], R8 ;  /* 0x000f100801007387 */ /* 0x0003e20000100c00 */
[----:B------:R-:W-:Y:S02]  /*ace0*/  IMAD.MOV.U32 R23, RZ, RZ, -0x1212d33f ;  /* 0xeded2cc1ff177424 */ /* 0x000fe400078e00ff */
[----:B--2---:R-:W-:-:S02]  /*acf0*/  HFMA2 R18, -RZ, RZ, 0.11224365234375, 10992 ;  /* 0x2f2f715eff127431 */ /* 0x004fc400000001ff */
[----:B------:R-:W-:Y:S01]  /*ad00*/  IMAD.MOV.U32 R22, RZ, RZ, RZ ;  /* 0x000000ffff167224 */ /* 0x000fe200078e00ff */
[----:B------:R2:W-:Y:S01]  /*ad10*/  STL.128 [R1+0xf00], R4 ;  /* 0x000f000401007387 */ /* 0x0005e20000100c00 */
[----:B------:R-:W-:Y:S02]  /*ad20*/  IMAD.MOV.U32 R16, RZ, RZ, 0x29297b52 ;  /* 0x29297b52ff107424 */ /* 0x000fe400078e00ff */
[----:B------:R-:W-:Y:S01]  /*ad30*/  IMAD.MOV.U32 R17, RZ, RZ, -0x1c1cc123 ;  /* 0xe3e33eddff117424 */ /* 0x000fe200078e00ff */
[----:B------:R3:W-:Y:S01]  /*ad40*/  STL.128 [R1+0xf40], R20 ;  /* 0x000f401401007387 */ /* 0x0007e20000100c00 */
[----:B------:R-:W-:Y:S02]  /*ad50*/  IMAD.MOV.U32 R19, RZ, RZ, -0x7b7b68ed ;  /* 0x84849713ff137424 */ /* 0x000fe400078e00ff */
[----:B0-----:R-:W-:Y:S01]  /*ad60*/  IMAD.MOV.U32 R12, RZ, RZ, 0x4a4ade94 ;  /* 0x4a4ade94ff0c7424 */ /* 0x001fe200078e00ff */
[----:B------:R-:W-:Y:S01]  /*ad70*/  MOV R13, 0x4c4cd498 ;  /* 0x4c4cd498000d7802 */ /* 0x000fe20000000f00 */
[----:B------:R-:W-:Y:S01]  /*ad80*/  IMAD.MOV.U32 R14, RZ, RZ, 0x5858e8b0 ;  /* 0x5858e8b0ff0e7424 */ /* 0x000fe200078e00ff */
[----:B------:R0:W-:Y:S01]  /*ad90*/  STL.128 [R1+0xf30], R16 ;  /* 0x000f301001007387 */ /* 0x0001e20000100c00 */
[----:B-1----:R-:W-:-:S02]  /*ada0*/  HFMA2 R10, -RZ, RZ, -1.685546875, -172.875 ;  /* 0xbebed967ff0a7431 */ /* 0x002fc400000001ff */
[----:B------:R-:W-:Y:S02]  /*adb0*/  IMAD.MOV.U32 R15, RZ, RZ, -0x3030b57b ;  /* 0xcfcf4a85ff0f7424 */ /* 0x000fe400078e00ff */
[----:B------:R-:W-:Y:S02]  /*adc0*/  IMAD.MOV.U32 R8, RZ, RZ, 0x6a6abed4 ;  /* 0x6a6abed4ff087424 */ /* 0x000fe400078e00ff */
[----:B--2---:R-:W-:Y:S02]  /*add0*/  HFMA2 R4, -RZ, RZ, 0.008056640625, 544 ;  /* 0x20206040ff047431 */ /* 0x004fe400000001ff */
[----:B------:R-:W-:Y:S01]  /*ade0*/  IMAD.MOV.U32 R9, RZ, RZ, -0x3434b973 ;  /* 0xcbcb468dff097424 */ /* 0x000fe200078e00ff */
[----:B------:R-:W-:Y:S01]  /*adf0*/  MOV R7, 0x5b5bedb6 ;  /* 0x5b5bedb600077802 */ /* 0x000fe20000000f00 */
[----:B------:R-:W-:Y:S02]  /*ae00*/  IMAD.MOV.U32 R11, RZ, RZ, 0x39394b72 ;  /* 0x39394b72ff0b7424 */ /* 0x000fe400078e00ff */
[----:B---3--:R-:W-:-:S02]  /*ae10*/  HFMA2 R22, -RZ, RZ, 0.2249755859375, 86.375 ;  /* 0x33335566ff167431 */ /* 0x008fc400000001ff */
[----:B------:R-:W-:Y:S01]  /*ae20*/  IMAD.MOV.U32 R5, RZ, RZ, -0x303e01d ;  /* 0xfcfc1fe3ff057424 */ /* 0x000fe200078e00ff */
[----:B------:R1:W-:Y:S01]  /*ae30*/  STL.128 [R1+0xf70], R12 ;  /* 0x000f700c01007387 */ /* 0x0003e20000100c00 */
[----:B------:R-:W-:Y:S02]  /*ae40*/  IMAD.MOV.U32 R6, RZ, RZ, -0x4e4e3787 ;  /* 0xb1b1c879ff067424 */ /* 0x000fe400078e00ff */
[----:B------:R-:W-:Y:S01]  /*ae50*/  IMAD.MOV.U32 R20, RZ, RZ, 0x4343c586 ;  /* 0x4343c586ff147424 */ /* 0x000fe200078e00ff */
[----:B------:R2:W-:Y:S01]  /*ae60*/  STL.128 [R1+0xf60], R8 ;  /* 0x000f600801007387 */ /* 0x0005e20000100c00 */
[----:B------:R-:W-:Y:S02]  /*ae70*/  IMAD.MOV.U32 R21, RZ, RZ, 0x4d4dd79a ;  /* 0x4d4dd79aff157424 */ /* 0x000fe400078e00ff */
[----:B0-----:R-:W-:Y:S02]  /*ae80*/  HFMA2 R16, -RZ, RZ, -38.5, 3958 ;  /* 0xd0d06bbbff107431 */ /* 0x001fe400000001ff */
[----:B------:R-:W-:Y:S01]  /*ae90*/  IMAD.MOV.U32 R23, RZ, RZ, -0x7a7a6bef ;  /* 0x85859411ff177424 */ /* 0x000fe200078e00ff */
[----:B------:R0:W-:Y:S01]  /*aea0*/  STL.128 [R1+0xf50], R4 ;  /* 0x000f500401007387 */ /* 0x0001e20000100c00 */
[----:B------:R-:W-:Y:S01]  /*aeb0*/  IMAD.MOV.U32 R17, RZ, RZ, -0x1010d53b ;  /* 0xefef2ac5ff117424 */ /* 0x000fe200078e00ff */
[----:B------:R-:W-:Y:S01]  /*aec0*/  MOV R19, 0xfbfb16ed ;  /* 0xfbfb16ed00137802 */ /* 0x000fe20000000f00 */
[----:B------:R-:W-:Y:S01]  /*aed0*/  IMAD.MOV.U32 R18, RZ, RZ, -0x55551ab1 ;  /* 0xaaaae54fff127424 */ /* 0x000fe200078e00ff */
[----:B------:R3:W-:Y:S01]  /*aee0*/  STL.128 [R1+0xf90], R20 ;  /* 0x000f901401007387 */ /* 0x0007e20000100c00 */
[----:B-1----:R-:W-:-:S02]  /*aef0*/  HFMA2 R14, -RZ, RZ, 2.125, -2.25 ;  /* 0x4040c080ff0e7431 */ /* 0x002fc400000001ff */
[----:B------:R-:W-:Y:S01]  /*af00*/  IMAD.MOV.U32 R12, RZ, RZ, 0x5151f3a2 ;  /* 0x5151f3a2ff0c7424 */ /* 0x000fe200078e00ff */
[----:B------:R1:W-:Y:S01]  /*af10*/  STL.128 [R1+0xf80], R16 ;  /* 0x000f801001007387 */ /* 0x0003e20000100c00 */
[----:B------:R-:W-:Y:S02]  /*af20*/  IMAD.MOV.U32 R13, RZ, RZ, -0x5c5c01a3 ;  /* 0xa3a3fe5dff0d7424 */ /* 0x000fe400078e00ff */
[----:B--2---:R-:W-:Y:S02]  /*af30*/  HFMA2 R8, -RZ, RZ, 34.5, -9472 ;  /* 0x5050f0a0ff087431 */ /* 0x004fe400000001ff */
[----:B------:R-:W-:Y:S01]  /*af40*/  IMAD.MOV.U32 R15, RZ, RZ, -0x707075fb ;  /* 0x8f8f8a05ff0f7424 */ /* 0x000fe200078e00ff */
[----:B------:R-:W-:Y:S01]  /*af50*/  MOV R11, 0xa8a8e34b ;  /* 0xa8a8e34b000b7802 */ /* 0x000fe20000000f00 */
[----:B------:R-:W-:Y:S01]  /*af60*/  IMAD.MOV.U32 R9, RZ, RZ, 0x3c3c4478 ;  /* 0x3c3c4478ff097424 */ /* 0x000fe200078e00ff */
[----:B0-----:R-:W-:Y:S01]  /*af70*/  MOV R5, 0xf9f910e9 ;  /* 0xf9f910e900057802 */ /* 0x001fe20000000f00 */
[----:B------:R-:W-:Y:S01]  /*af80*/  IMAD.MOV.U32 R4, RZ, RZ, 0x4545cf8a ;  /* 0x4545cf8aff047424 */ /* 0x000fe200078e00ff */
[----:B------:R0:W-:Y:S01]  /*af90*/  STL.128 [R1+0xfc0], R12 ;  /* 0x000fc00c01007387 */ /* 0x0001e20000100c00 */
[----:B------:R-:W-:-:S02]  /*afa0*/  IMAD.MOV.U32 R6, RZ, RZ, 0x2020604 ;  /* 0x02020604ff067424 */ /* 0x000fc400078e00ff */
[----:B---3--:R-:W-:Y:S02]  /*afb0*/  HFMA2 R20, -RZ, RZ, -1.18359375, -472.75 ;  /* 0xbcbcdf63ff147431 */ /* 0x008fe400000001ff */
[----:B------:R-:W-:Y:S01]  /*afc0*/  IMAD.MOV.U32 R7, RZ, RZ, 0x7f7f81fe ;  /* 0x7f7f81feff077424 */ /* 0x000fe200078e00ff */
[----:B------:R-:W-:Y:S01]  /*afd0*/  MOV R23, 0x21216342 ;  /* 0x2121634200177802 */ /* 0x000fe20000000f00 */
[----:B------:R-:W-:Y:S02]  /*afe0*/  IMAD.MOV.U32 R10, RZ, RZ, -0x606045db ;  /* 0x9f9fba25ff0a7424 */ /* 0x000fe400078e00ff */
[----:B------:R-:W-:Y:S01]  /*aff0*/  IMAD.MOV.U32 R21, RZ, RZ, -0x49493e89 ;  /* 0xb6b6c177ff157424 */ /* 0x000fe200078e00ff */
[----:B------:R2:W-:Y:S01]  /*b000*/  STL.128 [R1+0xfa0], R4 ;  /* 0x000fa00401007387 */ /* 0x0005e20000100c00 */
[----:B------:R-:W-:Y:S01]  /*b010*/  IMAD.MOV.U32 R22, RZ, RZ, -0x25258a51 ;  /* 0xdada75afff167424 */ /* 0x000fe200078e00ff */
[----:B-1----:R-:W-:Y:S01]  /*b020*/  MOV R17, 0x9d9dbc21 ;  /* 0x9d9dbc2100117802 */ /* 0x002fe20000000f00 */
[----:B------:R-:W-:Y:S01]  /*b030*/  IMAD.MOV.U32 R16, RZ, RZ, -0x6d6d52c1 ;  /* 0x9292ad3fff107424 */ /* 0x000fe200078e00ff */
[----:B------:R1:W-:Y:S01]  /*b040*/  STL.128 [R1+0xfb0], R8 ;  /* 0x000fb00801007387 */ /* 0x0003e20000100c00 */
[----:B------:R-:W-:-:S02]  /*b050*/  IMAD.MOV.U32 R18, RZ, RZ, 0x38384870 ;  /* 0x38384870ff127424 */ /* 0x000fc400078e00ff */
[----:B------:R-:W-:Y:S02]  /*b060*/  IMAD.MOV.U32 R19, RZ, RZ, -0xa0afb0f ;  /* 0xf5f504f1ff137424 */ /* 0x000fe400078e00ff */
[----:B0-----:R-:W-:Y:S02]  /*b070*/  HFMA2 R12, -RZ, RZ, 471.75, -735 ;  /* 0x5f5fe1beff0c7431 */ /* 0x001fe400000001ff */
[----:B------:R-:W-:Y:S01]  /*b080*/  IMAD.MOV.U32 R13, RZ, RZ, -0x68685dcb ;  /* 0x9797a235ff0d7424 */ /* 0x000fe200078e00ff */
[----:B------:R-:W-:Y:S01]  /*b090*/  MOV R15, 0x1717392e ;  /* 0x1717392e000f7802 */ /* 0x000fe20000000f00 */
[----:B------:R-:W-:Y:S01]  /*b0a0*/  IMAD.MOV.U32 R14, RZ, RZ, 0x4444cc88 ;  /* 0x4444cc88ff0e7424 */ /* 0x000fe200078e00ff */
[----:B------:R0:W-:Y:S01]  /*b0b0*/  STL.128 [R1+0xfe0], R20 ;  /* 0x000fe01401007387 */ /* 0x0001e20000100c00 */
[----:B--2---:R-:W-:Y:S02]  /*b0c0*/  HFMA2 R6, -RZ, RZ, -16280, 0.0004265308380126953125 ;  /* 0xf3f30efdff067431 */ /* 0x004fe400000001ff */
[----:B------:R-:W-:Y:S01]  /*b0d0*/  IMAD.MOV.U32 R4, RZ, RZ, 0x10103020 ;  /* 0x10103020ff047424 */ /* 0x000fe200078e00ff */
[----:B------:R2:W-:Y:S01]  /*b0e0*/  STL.128 [R1+0x1010], R12 ;  /* 0x0010100c01007387 */ /* 0x0005e20000100c00 */
[----:B------:R-:W-:Y:S01]  /*b0f0*/  IMAD.MOV.U32 R5, RZ, RZ, -0xe51b ;  /* 0xffff1ae5ff057424 */ /* 0x000fe200078e00ff */
[----:B-1----:R-:W-:Y:S01]  /*b100*/  MOV R9, 0xc0c1418 ;  /* 0x0c0c141800097802 */ /* 0x002fe20000000f00 */
[----:B------:R-:W-:Y:S01]  /*b110*/  IMAD.MOV.U32 R8, RZ, RZ, -0x3232b37f ;  /* 0xcdcd4c81ff087424 */ /* 0x000fe200078e00ff */
[----:B------:R1:W-:Y:S01]  /*b120*/  STL.128 [R1+0xfd0], R16 ;  /* 0x000fd01001007387 */ /* 0x0003e20000100c00 */
[----:B------:R-:W-:-:S02]  /*b130*/  IMAD.MOV.U32 R10, RZ, RZ, 0x13133526 ;  /* 0x13133526ff0a7424 */ /* 0x000fc400078e00ff */
[----:B------:R-:W-:Y:S02]  /*b140*/  IMAD.MOV.U32 R11, RZ, RZ, -0x1313d03d ;  /* 0xecec2fc3ff0b7424 */ /* 0x000fe400078e00ff */
[----:B------:R-:W-:Y:S02]  /*b150*/  IMAD.MOV.U32 R7, RZ, RZ, -0x2d2d9241 ;  /* 0xd2d26dbfff077424 */ /* 0x000fe400078e00ff */
[----:B0-----:R-:W-:Y:S02]  /*b160*/  HFMA2 R21, -RZ, RZ, 343.25, -1978 ;  /* 0x5d5de7baff157431 */ /* 0x001fe400000001ff */
        /* <DEDUP_REMOVED lines=12> */
[----:B------:R-:W-:Y:S01]  /*b230*/  IMAD.MOV.U32 R17, RZ, RZ, -0x58580dab ;  /* 0xa7a7f255ff117424 */ /* 0x000fe200078e00ff */
[----:B------:R3:W-:Y:S01]  /*b240*/  STL.128 [R1+0x1060], R12 ;  /* 0x0010600c01007387 */ /* 0x0007e20000100c00 */
[----:B------:R-:W-:Y:S02]  /*b250*/  IMAD.MOV.U32 R19, RZ, RZ, 0x3d3d477a ;  /* 0x3d3d477aff137424 */ /* 0x000fe400078e00ff */
[----:B0-----:R-:W-:Y:S02]  /*b260*/  HFMA2 R10, -RZ, RZ, -0.00055694580078125, -0.056488037109375 ;  /* 0x9090ab3bff0a7431 */ /* 0x001fe400000001ff */
[----:B------:R-:W-:Y:S02]  /*b270*/  IMAD.MOV.U32 R8, RZ, RZ, 0x22226644 ;  /* 0x22226644ff087424 */ /* 0x000fe400078e00ff */
[----:B------:R-:W-:Y:S01]  /*b280*/  IMAD.MOV.U32 R9, RZ, RZ, 0x2a2a7e54 ;  /* 0x2a2a7e54ff097424 */ /* 0x000fe200078e00ff */
[----:B------:R0:W-:Y:S01]  /*b290*/  STL.128 [R1+0x1020], R16 ;  /* 0x0010201001007387 */ /* 0x0001e20000100c00 */
[----:B------:R-:W-:Y:S01]  /*b2a0*/  IMAD.MOV.U32 R11, RZ, RZ, -0x77777cf5 ;  /* 0x8888830bff0b7424 */ /* 0x000fe200078e00ff */
[----:B--2---:R-:W-:Y:S01]  /*b2b0*/  MOV R4, 0x6060a0c0 ;  /* 0x6060a0c000047802 */ /* 0x004fe20000000f00 */
[----:B------:R-:W-:Y:S01]  /*b2c0*/  IMAD.MOV.U32 R5, RZ, RZ, -0x7e7e67e7 ;  /* 0x81819819ff057424 */ /* 0x000fe200078e00ff */
[----:B------:R-:W-:Y:S01]  /*b2d0*/  MOV R7, 0xdcdc7fa3 ;  /* 0xdcdc7fa300077802 */ /* 0x000fe20000000f00 */
[----:B------:R-:W-:-:S02]  /*b2e0*/  IMAD.MOV.U32 R6, RZ, RZ, 0x4f4fd19e ;  /* 0x4f4fd19eff067424 */ /* 0x000fc400078e00ff */
[----:B-1----:R-:W-:Y:S01]  /*b2f0*/  HFMA2 R22, -RZ, RZ, 0.7783203125, 25.8125 ;  /* 0x3a3a4e74ff167431 */ /* 0x002fe200000001ff */
[----:B------:R1:W-:Y:S01]  /*b300*/  STL.128 [R1+0x1050], R8 ;  /* 0x0010500801007387 */ /* 0x0003e20000100c00 */
[----:B------:R-:W-:Y:S02]  /*b310*/  IMAD.MOV.U32 R20, RZ, RZ, -0x1f1fc425 ;  /* 0xe0e03bdbff147424 */ /* 0x000fe400078e00ff */
[----:B---3--:R-:W-:Y:S01]  /*b320*/  HFMA2 R14, -RZ, RZ, -1252, 0.489013671875 ;  /* 0xe4e437d3ff0e7431 */ /* 0x008fe200000001ff */
[----:B------:R2:W-:Y:S01]  /*b330*/  STL.128 [R1+0x1040], R4 ;  /* 0x0010400401007387 */ /* 0x0005e20000100c00 */
[----:B------:R-:W-:Y:S02]  /*b340*/  IMAD.MOV.U32 R21, RZ, RZ, 0x32325664 ;  /* 0x32325664ff157424 */ /* 0x000fe400078e00ff */
[----:B------:R-:W-:Y:S02]  /*b350*/  IMAD.MOV.U32 R23, RZ, RZ, 0xa0a1e14 ;  /* 0x0a0a1e14ff177424 */ /* 0x000fe400078e00ff */
[----:B0-----:R-:W-:-:S02]  /*b360*/  HFMA2 R16, -RZ, RZ, -439.5, 46304 ;  /* 0xdede79a7ff107431 */ /* 0x001fc400000001ff */
[----:B------:R-:W-:Y:S01]  /*b370*/  IMAD.MOV.U32 R12, RZ, RZ, -0x6e6e57c7 ;  /* 0x9191a839ff0c7424 */ /* 0x000fe200078e00ff */
[----:B------:R-:W-:Y:S01]  /*b380*/  MOV R19, 0xdbdb76ad ;  /* 0xdbdb76ad00137802 */ /* 0x000fe20000000f00 */
[----:B------:R-:W-:Y:S01]  /*b390*/  IMAD.MOV.U32 R13, RZ, RZ, -0x6a6a5bcf ;  /* 0x9595a431ff0d7424 */ /* 0x000fe200078e00ff */
[----:B------:R0:W-:Y:S01]  /*b3a0*/  STL.128 [R1+0x1080], R20 ;  /* 0x0010801401007387 */ /* 0x0001e20000100c00 */
[----:B------:R-:W-:Y:S02]  /*b3b0*/  IMAD.MOV.U32 R15, RZ, RZ, 0x79798bf2 ;  /* 0x79798bf2ff0f7424 */ /* 0x000fe400078e00ff */
[----:B-1----:R-:W-:Y:S02]  /*b3c0*/  HFMA2 R8, -RZ, RZ, -3.37890625, 359.75 ;  /* 0xc2c25d9fff087431 */ /* 0x002fe400000001ff */
[----:B------:R-:W-:Y:S01]  /*b3d0*/  IMAD.MOV.U32 R17, RZ, RZ, 0x5e5ee2bc ;  /* 0x5e5ee2bcff117424 */ /* 0x000fe200078e00ff */
[----:B------:R-:W-:Y:S01]  /*b3e0*/  MOV R11, 0x6262a6c4 ;  /* 0x6262a6c4000b7802 */ /* 0x000fe20000000f00 */
[----:B------:R-:W-:Y:S01]  /*b3f0*/  IMAD.MOV.U32 R18, RZ, RZ, 0xb0b1d16 ;  /* 0x0b0b1d16ff127424 */ /* 0x000fe200078e00ff */
[----:B--2---:R-:W-:Y:S01]  /*b400*/  MOV R5, 0x6060a0c ;  /* 0x06060a0c00057802 */ /* 0x004fe20000000f00 */
[----:B------:R-:W-:Y:S01]  /*b410*/  IMAD.MOV.U32 R4, RZ, RZ, 0x4949db92 ;  /* 0x4949db92ff047424 */ /* 0x000fe200078e00ff */
[----:B------:R1:W-:Y:S01]  /*b420*/  STL.128 [R1+0x10b0], R12 ;  /* 0x0010b00c01007387 */ /* 0x0003e20000100c00 */
[----:B------:R-:W-:-:S02]  /*b430*/  IMAD.MOV.U32 R6, RZ, RZ, 0x24246c48 ;  /* 0x24246c48ff067424 */ /* 0x000fc400078e00ff */
[----:B------:R-:W-:Y:S01]  /*b440*/  IMAD.MOV.U32 R7, RZ, RZ, 0x5c5ce4b8 ;  /* 0x5c5ce4b8ff077424 */ /* 0x000fe200078e00ff */
[----:B------:R2:W-:Y:S01]  /*b450*/  STL.128 [R1+0x1070], R16 ;  /* 0x0010701001007387 */ /* 0x0005e20000100c00 */
[----:B------:R-:W-:Y:S02]  /*b460*/  IMAD.MOV.U32 R9, RZ, RZ, -0x2c2c9143 ;  /* 0xd3d36ebdff097424 */ /* 0x000fe400078e00ff */
[----:B------:R-:W-:Y:S01]  /*b470*/  IMAD.MOV.U32 R10, RZ, RZ, -0x535310bd ;  /* 0xacacef43ff0a7424 */ /* 0x000fe200078e00ff */
[----:B------:R3:W-:Y:S01]  /*b480*/  STL.128 [R1+0x1090], R4 ;  /* 0x0010900401007387 */ /* 0x0007e20000100c00 */
[----:B0-----:R-:W-:Y:S02]  /*b490*/  HFMA2 R20, -RZ, RZ, -0.0003387928009033203125, -0.0002443790435791015625 ;  /* 0x8d8d8c01ff147431 */ /* 0x001fe400000001ff */
[----:B------:R-:W-:Y:S01]  /*b4a0*/  IMAD.MOV.U32 R21, RZ, RZ, -0x2a2a9b4f ;  /* 0xd5d564b1ff157424 */ /* 0x000fe200078e00ff */
[----:B------:R-:W-:Y:S01]  /*b4b0*/  MOV R23, 0xa9a9e049 ;  /* 0xa9a9e04900177802 */ /* 0x000fe20000000f00 */
[----:B------:R0:W-:Y:S01]  /*b4c0*/  STL.128 [R1+0x10a0], R8 ;  /* 0x0010a00801007387 */ /* 0x0001e20000100c00 */
[----:B------:R-:W-:-:S02]  /*b4d0*/  IMAD.MOV.U32 R22, RZ, RZ, 0x4e4ed29c ;  /* 0x4e4ed29cff167424 */ /* 0x000fc400078e00ff */
[----:B-1----:R-:W-:Y:S02]  /*b4e0*/  HFMA2 R12, -RZ, RZ, -0.8408203125, -86.9375 ;  /* 0xbabad56fff0c7431 */ /* 0x002fe400000001ff */
[----:B------:R-:W-:Y:S01]  /*b4f0*/  IMAD.MOV.U32 R13, RZ, RZ, 0x787888f0 ;  /* 0x787888f0ff0d7424 */ /* 0x000fe200078e00ff */
[----:B------:R-:W-:Y:S01]  /*b500*/  MOV R15, 0x2e2e725c ;  /* 0x2e2e725c000f7802 */ /* 0x000fe20000000f00 */
[----:B------:R-:W-:Y:S01]  /*b510*/  IMAD.MOV.U32 R14, RZ, RZ, 0x25256f4a ;  /* 0x25256f4aff0e7424 */ /* 0x000fe200078e00ff */
[----:B--2---:R-:W-:Y:S01]  /*b520*/  MOV R17, 0xc8c8438b ;  /* 0xc8c8438b00117802 */ /* 0x004fe20000000f00 */
[----:B------:R-:W-:Y:S01]  /*b530*/  IMAD.MOV.U32 R16, RZ, RZ, -0x1818cd2b ;  /* 0xe7e732d5ff107424 */ /* 0x000fe200078e00ff */
[----:B------:R1:W-:Y:S01]  /*b540*/  STL.128 [R1+0x10d0], R20 ;  /* 0x0010d01401007387 */ /* 0x0003e20000100c00 */
[----:B------:R-:W-:Y:S02]  /*b550*/  IMAD.MOV.U32 R18, RZ, RZ, 0x3737596e ;  /* 0x3737596eff127424 */ /* 0x000fe400078e00ff */
[----:B---3--:R-:W-:-:S02]  /*b560*/  HFMA2 R6, -RZ, RZ, -20288, 0.00012129545211791992188 ;  /* 0xf4f407f3ff067431 */ /* 0x008fc400000001ff */
[----:B------:R-:W-:Y:S01]  /*b570*/  IMAD.MOV.U32 R19, RZ, RZ, 0x6d6db7da ;  /* 0x6d6db7daff137424 */ /* 0x000fe200078e00ff */
[----:B------:R2:W-:Y:S01]  /*b580*/  STL.128 [R1+0x1100], R12 ;  /* 0x0011000c01007387 */ /* 0x0005e20000100c00 */
[----:B------:R-:W-:Y:S01]  /*b590*/  IMAD.MOV.U32 R4, RZ, RZ, 0x6c6cb4d8 ;  /* 0x6c6cb4d8ff047424 */ /* 0x000fe200078e00ff */
[----:B0-----:R-:W-:Y:S01]  /*b5a0*/  MOV R9, 0x7a7a8ef4 ;  /* 0x7a7a8ef400097802 */ /* 0x001fe20000000f00 */
[----:B------:R-:W-:Y:S01]  /*b5b0*/  IMAD.MOV.U32 R5, RZ, RZ, 0x5656faac ;  /* 0x5656faacff057424 */ /* 0x000fe200078e00ff */
[----:B------:R0:W-:Y:S01]  /*b5c0*/  STL.128 [R1+0x10c0], R16 ;  /* 0x0010c01001007387 */ /* 0x0001e20000100c00 */
[----:B------:R-:W-:Y:S02]  /*b5d0*/  IMAD.MOV.U32 R7, RZ, RZ, -0x1515da31 ;  /* 0xeaea25cfff077424 */ /* 0x000fe400078e00ff */
[----:B------:R-:W-:Y:S02]  /*b5e0*/  IMAD.MOV.U32 R8, RZ, RZ, 0x6565afca ;  /* 0x6565afcaff087424 */ /* 0x000fe400078e00ff */
[----:B------:R-:W-:Y:S01]  /*b5f0*/  IMAD.MOV.U32 R10, RZ, RZ, -0x515116b9 ;  /* 0xaeaee947ff0a7424 */ /* 0x000fe200078e00ff */
[----:B------:R3:W-:Y:S01]  /*b600*/  STL.128 [R1+0x10e0], R4 ;  /* 0x0010e00401007387 */ /* 0x0007e20000100c00 */
[----:B------:R-:W-:Y:S01]  /*b610*/  IMAD.MOV.U32 R11, RZ, RZ, 0x8081810 ;  /* 0x08081810ff0b7424 */ /* 0x000fe200078e00ff */
[----:B-1----:R-:W-:Y:S01]  /*b620*/  MOV R21, 0xdddd7ca1 ;  /* 0xdddd7ca100157802 */ /* 0x002fe20000000f00 */
[----:B------:R-:W-:-:S02]  /*b630*/  IMAD.MOV.U32 R20, RZ, RZ, -0x1717dc35 ;  /* 0xe8e823cbff147424 */ /* 0x000fc400078e00ff */
[----:B------:R-:W-:Y:S01]  /*b640*/  IMAD.MOV.U32 R22, RZ, RZ, 0x74749ce8 ;  /* 0x74749ce8ff167424 */ /* 0x000fe200078e00ff */
[----:B------:R1:W-:Y:S01]  /*b650*/  STL.128 [R1+0x10f0], R8 ;  /* 0x0010f00801007387 */ /* 0x0003e20000100c00 */
[----:B------:R-:W-:Y:S01]  /*b660*/  IMAD.MOV.U32 R23, RZ, RZ, 0x1f1f213e ;  /* 0x1f1f213eff177424 */ /* 0x000fe200078e00ff */
[----:B--2---:R-:W-:Y:S01]  /*b670*/  MOV R13, 0x3030506 ;  /* 0x03030506000d7802 */ /* 0x004fe20000000f00 */
[----:B------:R-:W-:Y:S02]  /*b680*/  IMAD.MOV.U32 R12, RZ, RZ, 0x4848d890 ;  /* 0x4848d890ff0c7424 */ /* 0x000fe400078e00ff */
[----:B0-----:R-:W-:Y:S02]  /*b690*/  HFMA2 R18, -RZ, RZ, -0.2939453125, -7.44921875 ;  /* 0xb4b4c773ff127431 */ /* 0x001fe400000001ff */
[----:B------:R-:W-:Y:S01]  /*b6a0*/  IMAD.MOV.U32 R14, RZ, RZ, -0x909fe09 ;  /* 0xf6f601f7ff0e7424 */ /* 0x000fe200078e00ff */
[----:B------:R0:W-:Y:S01]  /*b6b0*/  STL.128 [R1+0x1120], R20 ;  /* 0x0011201401007387 */ /* 0x0001e20000100c00 */
[----:B------:R-:W-:-:S02]  /*b6c0*/  IMAD.MOV.U32 R15, RZ, RZ, 0xe0e121c ;  /* 0x0e0e121cff0f7424 */ /* 0x000fc400078e00ff */
[----:B------:R-:W-:Y:S02]  /*b6d0*/  IMAD.MOV.U32 R16, RZ, RZ, 0x1c1c2438 ;  /* 0x1c1c2438ff107424 */ /* 0x000fe400078e00ff */
[----:B---3--:R-:W-:Y:S02]  /*b6e0*/  HFMA2 R4, -RZ, RZ, 14.5859375, -357.5 ;  /* 0x4b4bdd96ff047431 */ /* 0x008fe400000001ff */
[----:B------:R-:W-:Y:S01]  /*b6f0*/  IMAD.MOV.U32 R17, RZ, RZ, -0x59590ea9 ;  /* 0xa6a6f157ff117424 */ /* 0x000fe200078e00ff */
[----:B------:R-:W-:Y:S01]  /*b700*/  MOV R7, 0x8a8a850f ;  /* 0x8a8a850f00077802 */ /* 0x000fe20000000f00 */
[----:B------:R-:W-:Y:S01]  /*b710*/  IMAD.MOV.U32 R19, RZ, RZ, -0x3939ae69 ;  /* 0xc6c65197ff137424 */ /* 0x000fe200078e00ff */
[----:B------:R2:W-:Y:S01]  /*b720*/  STL.128 [R1+0x1150], R12 ;  /* 0x0011500c01007387 */ /* 0x0005e20000100c00 */
[----:B------:R-:W-:Y:S02]  /*b730*/  IMAD.MOV.U32 R5, RZ, RZ, -0x4242239f ;  /* 0xbdbddc61ff057424 */ /* 0x000fe400078e00ff */
[----:B-1----:R-:W-:-:S02]  /*b740*/  HFMA2 R10, -RZ, RZ, -0.356689453125, -4.44140625 ;  /* 0xb5b5c471ff0a7431 */ /* 0x002fc400000001ff */
[----:B------:R-:W-:Y:S01]  /*b750*/  IMAD.MOV.U32 R6, RZ, RZ, -0x747479f3 ;  /* 0x8b8b860dff067424 */ /* 0x000fe200078e00ff */
[----:B------:R1:W-:Y:S01]  /*b760*/  STL.128 [R1+0x1110], R16 ;  /* 0x0011101001007387 */ /* 0x0003e20000100c00 */
[----:B------:R-:W-:Y:S02]  /*b770*/  IMAD.MOV.U32 R8, RZ, RZ, 0x707090e0 ;  /* 0x707090e0ff087424 */ /* 0x000fe400078e00ff */
[----:B------:R-:W-:Y:S02]  /*b780*/  IMAD.MOV.U32 R9, RZ, RZ, 0x3e3e427c ;  /* 0x3e3e427cff097424 */ /* 0x000fe400078e00ff */
[----:B0-----:R-:W-:Y:S02]  /*b790*/  HFMA2 R22, -RZ, RZ, 0.004993438720703125, 0.028228759765625 ;  /* 0x1d1d273aff167431 */ /* 0x001fe400000001ff */
[----:B------:R-:W-:Y:S01]  /*b7a0*/  IMAD.MOV.U32 R11, RZ, RZ, 0x6666aacc ;  /* 0x6666aaccff0b7424 */ /* 0x000fe200078e00ff */
[----:B------:R0:W-:Y:S01]  /*b7b0*/  STL.128 [R1+0x1130], R4 ;  /* 0x0011300401007387 */ /* 0x0001e20000100c00 */
[----:B------:R-:W-:-:S02]  /*b7c0*/  IMAD.MOV.U32 R20, RZ, RZ, -0x79796ee9 ;  /* 0x86869117ff147424 */ /* 0x000fc400078e00ff */
[----:B------:R-:W-:Y:S01]  /*b7d0*/  IMAD.MOV.U32 R21, RZ, RZ, -0x3e3ea767 ;  /* 0xc1c15899ff157424 */ /* 0x000fe200078e00ff */
[----:B------:R3:W-:Y:S01]  /*b7e0*/  STL.128 [R1+0x1140], R8 ;  /* 0x0011400801007387 */ /* 0x0007e20000100c00 */
[----:B------:R-:W-:Y:S02]  /*b7f0*/  IMAD.MOV.U32 R23, RZ, RZ, -0x616146d9 ;  /* 0x9e9eb927ff177424 */ /* 0x000fe400078e00ff */
[----:B--2---:R-:W-:Y:S02]  /*b800*/  HFMA2 R14, -RZ, RZ, -0.00011485815048217773438, -0.000742435455322265625 ;  /* 0x87879215ff0e7431 */ /* 0x004fe400000001ff */
[----:B------:R-:W-:Y:S02]  /*b810*/  IMAD.MOV.U32 R12, RZ, RZ, -0x646449d3 ;  /* 0x9b9bb62dff0c7424 */ /* 0x000fe400078e00ff */
[----:B------:R-:W-:Y:S02]  /*b820*/  IMAD.MOV.U32 R13, RZ, RZ, 0x1e1e223c ;  /* 0x1e1e223cff0d7424 */ /* 0x000fe400078e00ff */
[----:B-1----:R-:W-:-:S02]  /*b830*/  HFMA2 R16, -RZ, RZ, 688.5, -0.0151519775390625 ;  /* 0x6161a3c2ff107431 */ /* 0x002fc400000001ff */
        /* <DEDUP_REMOVED lines=8> */
[----:B------:R-:W-:Y:S02]  /*b8c0*/  IMAD.MOV.U32 R6, RZ, RZ, -0x67674cd5 ;  /* 0x9898b32bff067424 */ /* 0x000fe400078e00ff */
[----:B---3--:R-:W-:-:S02]  /*b8d0*/  HFMA2 R8, -RZ, RZ, 2770, -0.9775390625 ;  /* 0x6969bbd2ff087431 */ /* 0x008fc400000001ff */
[----:B------:R-:W-:Y:S01]  /*b8e0*/  IMAD.MOV.U32 R7, RZ, RZ, 0x11113322 ;  /* 0x11113322ff077424 */ /* 0x000fe200078e00ff */
[----:B------:R-:W-:Y:S01]  /*b8f0*/  MOV R11, 0x9494a733 ;  /* 0x9494a733000b7802 */ /* 0x000fe20000000f00 */
[----:B------:R-:W-:Y:S01]  /*b900*/  IMAD.MOV.U32 R9, RZ, RZ, -0x26268f57 ;  /* 0xd9d970a9ff097424 */ /* 0x000fe200078e00ff */
[----:B------:R2:W-:Y:S01]  /*b910*/  STL.128 [R1+0x1160], R16 ;  /* 0x0011601001007387 */ /* 0x0005e20000100c00 */
[----:B------:R-:W-:-:S03]  /*b920*/  IMAD.MOV.U32 R10, RZ, RZ, -0x717176f9 ;  /* 0x8e8e8907ff0a7424 */ /* 0x000fc600078e00ff */
[----:B------:R3:W-:Y:S01]  /*b930*/  STL.128 [R1+0x1180], R4 ;  /* 0x0011800401007387 */ /* 0x0007e20000100c00 */
[----:B-1----:R-:W-:Y:S02]  /*b940*/  HFMA2 R20, -RZ, RZ, -0.00027751922607421875, -0.0004279613494873046875 ;  /* 0x8c8c8f03ff147431 */ /* 0x002fe400000001ff */
[----:B------:R-:W-:Y:S01]  /*b950*/  IMAD.MOV.U32 R21, RZ, RZ, -0x5e5e07a7 ;  /* 0xa1a1f859ff157424 */ /* 0x000fe200078e00ff */
[----:B------:R1:W-:Y:S01]  /*b960*/  STL.128 [R1+0x1190], R8 ;  /* 0x0011900801007387 */ /* 0x0003e20000100c00 */
[----:B------:R-:W-:Y:S02]  /*b970*/  IMAD.MOV.U32 R22, RZ, RZ, -0x76767ff7 ;  /* 0x89898009ff167424 */ /* 0x000fe400078e00ff */
[----:B0-----:R-:W-:Y:S01]  /*b980*/  HFMA2 R12, -RZ, RZ, -0.146484375, -14.9609375 ;  /* 0xb0b0cb7bff0c7431 */ /* 0x001fe200000001ff */
[----:B------:R-:W-:Y:S01]  /*b990*/  MOV R23, 0xd0d171a ;  /* 0x0d0d171a00177802 */ /* 0x000fe20000000f00 */
[----:B------:R-:W-:Y:S01]  /*b9a0*/  IMAD.MOV.U32 R13, RZ, RZ, 0x5454fca8 ;  /* 0x5454fca8ff0d7424 */ /* 0x000fe200078e00ff */
[----:B------:R-:W-:Y:S01]  /*b9b0*/  MOV R15, 0x16163a2c ;  /* 0x16163a2c000f7802 */ /* 0x000fe20000000f00 */
[----:B------:R-:W-:-:S02]  /*b9c0*/  IMAD.MOV.U32 R14, RZ, RZ, -0x44442993 ;  /* 0xbbbbd66dff0e7424 */ /* 0x000fc400078e00ff */
[----:B--2---:R-:W-:Y:S01]  /*b9d0*/  IMAD.MOV.U32 R16, RZ, RZ, -0x3131b679 ;  /* 0xcece4987ff107424 */ /* 0x004fe200078e00ff */
[----:B------:R-:W-:Y:S01]  /*b9e0*/  MOV R17, 0x5555ffaa ;  /* 0x5555ffaa00117802 */ /* 0x000fe20000000f00 */
[----:B------:R-:W-:Y:S01]  /*b9f0*/  IMAD.MOV.U32 R18, RZ, RZ, 0x28287850 ;  /* 0x28287850ff127424 */ /* 0x000fe200078e00ff */
[----:B------:R0:W-:Y:S01]  /*ba00*/  STL.128 [R1+0x11c0], R20 ;  /* 0x0011c01401007387 */ /* 0x0001e20000100c00 */
[----:B---3--:R-:W-:Y:S02]  /*ba10*/  HFMA2 R6, -RZ, RZ, 3.12890625, -6.515625 ;  /* 0x4242c684ff067431 */ /* 0x008fe400000001ff */
[----:B------:R-:W-:Y:S02]  /*ba20*/  IMAD.MOV.U32 R19, RZ, RZ, -0x2020855b ;  /* 0xdfdf7aa5ff137424 */ /* 0x000fe400078e00ff */
        /* <DEDUP_REMOVED lines=10> */
[----:B------:R0:W-:Y:S02]  /*bad0*/  STL.128 [R1+0x11e0], R8 ;  /* 0x0011e00801007387 */ /* 0x0001e40000100c00 */
.L_x_83:
[----:B---3--:R-:W2:Y:S04]  /*bae0*/  LDL.64 R38, [R2] ;  /* 0x0000000002267983 */ /* 0x008ea80000100a00 */
[----:B0-----:R-:W3:Y:S04]  /*baf0*/  LDL.128 R4, [R41+-0x10] ;  /* 0xfffff00029047983 */ /* 0x001ee80000100c00 */
        /* <DEDUP_REMOVED lines=8> */
[----:B------:R0:W-:Y:S04]  /*bb80*/  STS.U8 [UR5+-0x3], R32 ;  /* 0xfffffd20ff007988 */ /* 0x0001e80008000005 */
[----:B---3--:R1:W-:Y:S04]  /*bb90*/  STS [UR6+-0x10], R4 ;  /* 0xfffff004ff007988 */ /* 0x0083e80008000806 */
[----:B0-----:R0:W2:Y:S04]  /*bba0*/  LDL.128 R32, [R44] ;  /* 0x000000002c207983 */ /* 0x0010a80000100c00 */
[----:B----4-:R3:W-:Y:S01]  /*bbb0*/  STS [UR8+-0x10], R8 ;  /* 0xfffff008ff007988 */ /* 0x0107e20008000808 */
[----:B-1----:R-:W-:-:S03]  /*bbc0*/  PRMT R4, R38, 0x7772, RZ ;  /* 0x0000777226047816 */ /* 0x002fc600000000ff */
[----:B-----5:R-:W-:Y:S04]  /*bbd0*/  STS [UR4+-0x10], R12 ;  /* 0xfffff00cff007988 */ /* 0x020fe80008000804 */
[----:B------:R-:W-:Y:S04]  /*bbe0*/  STS [UR7+-0x10], R16 ;  /* 0xfffff010ff007988 */ /* 0x000fe80008000807 */
[----:B------:R-:W-:Y:S04]  /*bbf0*/  STS.U8 [UR5+-0x2], R48 ;  /* 0xfffffe30ff007988 */ /* 0x000fe80008000005 */
[----:B------:R1:W-:Y:S01]  /*bc00*/  STS [UR6+-0xc], R5 ;  /* 0xfffff405ff007988 */ /* 0x0003e20008000806 */
[----:B------:R-:W-:-:S03]  /*bc10*/  PRMT R38, R38, 0x7773, RZ ;  /* 0x0000777326267816 */ /* 0x000fc600000000ff */
[----:B------:R-:W-:Y:S04]  /*bc20*/  STS [UR8+-0xc], R9 ;  /* 0xfffff409ff007988 */ /* 0x000fe80008000808 */
[----:B------:R-:W-:Y:S04]  /*bc30*/  STS [UR4+-0xc], R13 ;  /* 0xfffff40dff007988 */ /* 0x000fe80008000804 */
[----:B------:R-:W-:Y:S04]  /*bc40*/  STS [UR7+-0xc], R17 ;  /* 0xfffff411ff007988 */ /* 0x000fe80008000807 */
[----:B------:R4:W-:Y:S04]  /*bc50*/  STS.U8 [UR5+-0x1], R4 ;  /* 0xffffff04ff007988 */ /* 0x0009e80008000005 */
[----:B------:R0:W-:Y:S01]  /*bc60*/  STS [UR6+-0x8], R6 ;  /* 0xfffff806ff007988 */ /* 0x0001e20008000806 */
[----:B---3--:R-:W-:-:S03]  /*bc70*/  PRMT R8, R39, 0x7770, RZ ;  /* 0x0000777027087816 */ /* 0x008fc600000000ff */
[----:B------:R3:W-:Y:S04]  /*bc80*/  STS [UR8+-0x8], R10 ;  /* 0xfffff80aff007988 */ /* 0x0007e80008000808 */
[----:B------:R3:W-:Y:S04]  /*bc90*/  STS [UR4+-0x8], R14 ;  /* 0xfffff80eff007988 */ /* 0x0007e80008000804 */
[----:B------:R3:W-:Y:S04]  /*bca0*/  STS [UR7+-0x8], R18 ;  /* 0xfffff812ff007988 */ /* 0x0007e80008000807 */
[----:B------:R3:W-:Y:S04]  /*bcb0*/  STS.U8 [UR5], R38 ;  /* 0x00000026ff007988 */ /* 0x0007e80008000005 */
[----:B------:R3:W-:Y:S01]  /*bcc0*/  STS [UR6+-0x4], R7 ;  /* 0xfffffc07ff007988 */ /* 0x0007e20008000806 */
[----:B-1----:R-:W-:-:S03]  /*bcd0*/  PRMT R5, R39, 0x7771, RZ ;  /* 0x0000777127057816 */ /* 0x002fc600000000ff */
[----:B------:R3:W-:Y:S04]  /*bce0*/  STS [UR8+-0x4], R11 ;  /* 0xfffffc0bff007988 */ /* 0x0007e80008000808 */
[----:B------:R3:W-:Y:S01]  /*bcf0*/  STS [UR4+-0x4], R15 ;  /* 0xfffffc0fff007988 */ /* 0x0007e20008000804 */
[----:B------:R-:W-:-:S03]  /*bd00*/  UIADD3 UR9, UPT, UPT, UR9, 0x8, URZ ;  /* 0x0000000809097890 */ /* 0x000fc6000fffe0ff */
[----:B------:R3:W-:Y:S04]  /*bd10*/  STS [UR7+-0x4], R19 ;  /* 0xfffffc13ff007988 */ /* 0x0007e80008000807 */
[----:B------:R3:W-:Y:S01]  /*bd20*/  STS.U8 [UR5+0x1], R8 ;  /* 0x00000108ff007988 */ /* 0x0007e20008000005 */
[----:B----4-:R-:W-:-:S03]  /*bd30*/  PRMT R4, R39, 0x7773, RZ ;  /* 0x0000777327047816 */ /* 0x010fc600000000ff */
[----:B------:R3:W-:Y:S01]  /*bd40*/  STS [UR6], R20 ;  /* 0x00000014ff007988 */ /* 0x0007e20008000806 */
[----:B------:R-:W-:-:S03]  /*bd50*/  PRMT R39, R39, 0x7772, RZ ;  /* 0x0000777227277816 */ /* 0x000fc600000000ff */
[----:B------:R3:W-:Y:S01]  /*bd60*/  STS [UR8], R24 ;  /* 0x00000018ff007988 */ /* 0x0007e20008000808 */
[----:B------:R-:W-:-:S03]  /*bd70*/  UISETP.NE.AND UP0, UPT, UR9, 0x107, UPT ;  /* 0x000001070900788c */ /* 0x000fc6000bf05270 */
[----:B------:R3:W-:Y:S01]  /*bd80*/  STS [UR4], R28 ;  /* 0x0000001cff007988 */ /* 0x0007e20008000804 */
[----:B------:R-:W-:Y:S01]  /*bd90*/  IADD3 R2, PT, PT, R2, 0x8, RZ ;  /* 0x0000000802027810 */ /* 0x000fe20007ffe0ff */
[----:B------:R-:W-:Y:S01]  /*bda0*/  VIADD R41, R41, 0x20 ;  /* 0x0000002029297836 */ /* 0x000fe20000000000 */
[----:B------:R-:W-:Y:S01]  /*bdb0*/  IADD3 R45, PT, PT, R45, 0x20, RZ ;  /* 0x000000202d2d7810 */ /* 0x000fe20007ffe0ff */
[----:B------:R-:W-:Y:S02]  /*bdc0*/  VIADD R3, R3, 0x20 ;  /* 0x0000002003037836 */ /* 0x000fe40000000000 */
[----:B0-----:R-:W-:Y:S01]  /*bdd0*/  VIADD R44, R44, 0x20 ;  /* 0x000000202c2c7836 */ /* 0x001fe20000000000 */
[----:B--2---:R3:W-:Y:S04]  /*bde0*/  STS [UR7], R32 ;  /* 0x00000020ff007988 */ /* 0x0047e80008000807 */
        /* <DEDUP_REMOVED lines=21> */
.L_x_82:
[----:B------:R-:W-:Y:S05]  /*bf40*/  BSYNC.RECONVERGENT B0 ;  /* 0x0000000000007941 */ /* 0x000fea0003800200 */
.L_x_81:
[----:B------:R-:W-:Y:S04]  /*bf50*/  STG.E desc[UR36][R46.64+0x4], R37 ;  /* 0x000004252e007986 */ /* 0x000fe8000c101924 */
[----:B------:R-:W-:Y:S04]  /*bf60*/  STG.E desc[UR36][R46.64+0x8], R36 ;  /* 0x000008242e007986 */ /* 0x000fe8000c101924 */
[----:B------:R-:W-:Y:S04]  /*bf70*/  STG.E desc[UR36][R46.64], R40 ;  /* 0x000000282e007986 */ /* 0x000fe8000c101924 */
[----:B------:R0:W-:Y:S04]  /*bf80*/  STG.E desc[UR36][R46.64+0xc], R0 ;  /* 0x00000c002e007986 */ /* 0x0001e8000c101924 */
[----:B------:R-:W2:Y:S04]  /*bf90*/  LDG.E R17, desc[UR36][R42.64+0x8] ;  /* 0x000008242a117981 */ /* 0x000ea8000c1e1900 */
[----:B---3--:R-:W3:Y:S04]  /*bfa0*/  LDG.E R11, desc[UR36][R42.64] ;  /* 0x000000242a0b7981 */ /* 0x008ee8000c1e1900 */
        /* <DEDUP_REMOVED lines=14> */
[----:B------:R-:W1:Y:S01]  /*c090*/  S2UR UR6, SR_CgaCtaId ;  /* 0x00000000000679c3 */ /* 0x000e620000008800 */
        /* <DEDUP_REMOVED lines=8> */
[----:B------:R-:W-:Y:S01]  /*c120*/  ULEA UR9, UR6, UR9, 0x18 ;  /* 0x0000000906097291 */ /* 0x000fe2000f8ec0ff */
[----:B--2---:R-:W-:Y:S02]  /*c130*/  LOP3.LUT R17, R17, R36, RZ, 0x3c, !PT ;  /* 0x0000002411117212 */ /* 0x004fe400078e3cff */
[----:B---3--:R-:W-:Y:S02]  /*c140*/  LOP3.LUT R11, R11, R40, RZ, 0x3c, !PT ;  /* 0x000000280b0b7212 */ /* 0x008fe400078e3cff */
[----:B------:R-:W-:Y:S02]  /*c150*/  SHF.R.U32.HI R12, RZ, 0x6, R17 ;  /* 0x00000006ff0c7819 */ /* 0x000fe40000011611 */
[----:B----4-:R-:W-:Y:S01]  /*c160*/  LOP3.LUT R19, R19, R0, RZ, 0x3c, !PT ;  /* 0x0000000013137212 */ /* 0x010fe200078e3cff */
[----:B------:R-:W-:Y:S01]  /*c170*/  IMAD.SHL.U32 R18, R11, 0x4, RZ ;  /* 0x000000040b127824 */ /* 0x000fe200078e00ff */
[----:B------:R-:W-:-:S02]  /*c180*/  SHF.R.U32.HI R21, RZ, 0x16, R11 ;  /* 0x00000016ff157819 */ /* 0x000fc4000001160b */
[----:B-----5:R-:W-:Y:S02]  /*c190*/  LOP3.LUT R10, R10, R37, RZ, 0x3c, !PT ;  /* 0x000000250a0a7212 */ /* 0x020fe400078e3cff */
[--C-:B------:R-:W-:Y:S02]  /*c1a0*/  SHF.R.U32.HI R20, RZ, 0x6, R11.reuse ;  /* 0x00000006ff147819 */ /* 0x100fe4000001160b */
[----:B------:R-:W-:Y:S02]  /*c1b0*/  SHF.R.U32.HI R22, RZ, 0xe, R11 ;  /* 0x0000000eff167819 */ /* 0x000fe4000001160b */
[--C-:B------:R-:W-:Y:S02]  /*c1c0*/  SHF.R.U32.HI R26, RZ, 0x6, R19.reuse ;  /* 0x00000006ff1a7819 */ /* 0x100fe40000011613 */
[----:B------:R-:W-:Y:S02]  /*c1d0*/  SHF.R.U32.HI R11, RZ, 0xe, R19 ;  /* 0x0000000eff0b7819 */ /* 0x000fe40000011613 */
[----:B------:R-:W-:-:S02]  /*c1e0*/  SHF.R.U32.HI R27, RZ, 0x16, R17 ;  /* 0x00000016ff1b7819 */ /* 0x000fc40000011611 */
[----:B------:R-:W-:Y:S02]  /*c1f0*/  LOP3.LUT R12, R12, 0x3fc, RZ, 0xc0, !PT ;  /* 0x000003fc0c0c7812 */ /* 0x000fe400078ec0ff */
[--C-:B------:R-:W-:Y:S02]  /*c200*/  SHF.R.U32.HI R24, RZ, 0xe, R10.reuse ;  /* 0x0000000eff187819 */ /* 0x100fe4000001160a */
[--C-:B------:R-:W-:Y:S02]  /*c210*/  SHF.R.U32.HI R25, RZ, 0x16, R10.reuse ;  /* 0x00000016ff197819 */ /* 0x100fe4000001160a */
[----:B------:R-:W-:Y:S02]  /*c220*/  SHF.L.U32 R28, R10, 0x2, RZ ;  /* 0x000000020a1c7819 */ /* 0x000fe400000006ff */
[----:B------:R-:W-:Y:S02]  /*c230*/  SHF.R.U32.HI R29, RZ, 0x6, R10 ;  /* 0x00000006ff1d7819 */ /* 0x000fe4000001160a */
[----:B------:R-:W-:-:S02]  /*c240*/  SHF.R.U32.HI R10, RZ, 0x16, R19 ;  /* 0x00000016ff0a7819 */ /* 0x000fc40000011613 */
[----:B------:R-:W-:Y:S02]  /*c250*/  SHF.R.U32.HI R23, RZ, 0xe, R17 ;  /* 0x0000000eff177819 */ /* 0x000fe40000011611 */
[----:B------:R-:W-:Y:S02]  /*c260*/  LOP3.LUT R20, R20, 0x3fc, RZ, 0xc0, !PT ;  /* 0x000003fc14147812 */ /* 0x000fe400078ec0ff */
[----:B------:R-:W-:Y:S01]  /*c270*/  LOP3.LUT R34, R11, 0x3fc, RZ, 0xc0, !PT ;  /* 0x000003fc0b227812 */ /* 0x000fe200078ec0ff */
[----:B------:R-:W-:Y:S01]  /*c280*/  IMAD.SHL.U32 R30, R17, 0x4, RZ ;  /* 0x00000004111e7824 */ /* 0x000fe200078e00ff */
[----:B------:R-:W-:Y:S01]  /*c290*/  LOP3.LUT R32, R27, 0x3fc, RZ, 0xc0, !PT ;  /* 0x000003fc1b207812 */ /* 0x000fe200078ec0ff */
[----:B0-----:R-:W-:Y:S01]  /*c2a0*/  IMAD.SHL.U32 R0, R19, 0x4, RZ ;  /* 0x0000000413007824 */ /* 0x001fe200078e00ff */
[----:B------:R-:W-:Y:S01]  /*c2b0*/  LOP3.LUT R31, R26, 0x3fc, RZ, 0xc0, !PT ;  /* 0x000003fc1a1f7812 */ /* 0x000fe200078ec0ff */
[----:B------:R-:W2:Y:S01]  /*c2c0*/  LDG.E R11, desc[UR36][R42.64+0x40] ;  /* 0x000040242a0b7981 */ /* 0x000ea2000c1e1900 */
[----:B------:R-:W-:-:S02]  /*c2d0*/  LOP3.LUT R17, R18, 0x3fc, RZ, 0xc0, !PT ;  /* 0x000003fc12117812 */ /* 0x000fc400078ec0ff */
[----:B------:R-:W-:Y:S01]  /*c2e0*/  LOP3.LUT R22, R22, 0x3fc, RZ, 0xc0, !PT ;  /* 0x000003fc16167812 */ /* 0x000fe200078ec0ff */
[----:B------:R0:W-:Y:S01]  /*c2f0*/  LDS R26, [R12+UR8] ;  /* 0x000000080c1a7984 */ /* 0x0001e20008000800 */
[----:B------:R-:W-:Y:S02]  /*c300*/  LOP3.LUT R25, R25, 0x3fc, RZ, 0xc0, !PT ;  /* 0x000003fc19197812 */ /* 0x000fe400078ec0ff */
[----:B------:R-:W-:Y:S01]  /*c310*/  LOP3.LUT R36, R29, 0x3fc, RZ, 0xc0, !PT ;  /* 0x000003fc1d247812 */ /* 0x000fe200078ec0ff */
[----:B------:R-:W-:Y:S01]  /*c320*/  LDS R20, [R20+UR8] ;  /* 0x0000000814147984 */ /* 0x000fe20008000800 */
[----:B------:R-:W-:Y:S02]  /*c330*/  LOP3.LUT R35, R10, 0x3fc, RZ, 0xc0, !PT ;  /* 0x000003fc0a237812 */ /* 0x000fe400078ec0ff */
[----:B------:R-:W-:Y:S01]  /*c340*/  LOP3.LUT R18, R28, 0x3fc, RZ, 0xc0, !PT ;  /* 0x000003fc1c127812 */ /* 0x000fe200078ec0ff */
[----:B0-----:R-:W3:Y:S01]  /*c350*/  LDG.E R12, desc[UR36][R42.64+0x48] ;  /* 0x000048242a0c7981 */ /* 0x001ee2000c1e1900 */
[----:B------:R-:W-:-:S02]  /*c360*/  LOP3.LUT R29, R23, 0x3fc, RZ, 0xc0, !PT ;  /* 0x000003fc171d7812 */ /* 0x000fc400078ec0ff */
[----:B------:R-:W-:Y:S01]  /*c370*/  LOP3.LUT R21, R21, 0x3fc, RZ, 0xc0, !PT ;  /* 0x000003fc15157812 */ /* 0x000fe200078ec0ff */
[----:B------:R-:W-:Y:S01]  /*c380*/  LDS R33, [R32+UR5] ;  /* 0x0000000520217984 */ /* 0x000fe20008000800 */
[----:B------:R-:W-:Y:S02]  /*c390*/  LOP3.LUT R24, R24, 0x3fc, RZ, 0xc0, !PT ;  /* 0x000003fc18187812 */ /* 0x000fe400078ec0ff */
[----:B------:R-:W-:Y:S01]  /*c3a0*/  LOP3.LUT R19, R30, 0x3fc, RZ, 0xc0, !PT ;  /* 0x000003fc1e137812 */ /* 0x000fe200078ec0ff */
[----:B------:R-:W0:Y:S01]  /*c3b0*/  LDS R34, [R34+UR7] ;  /* 0x0000000722227984 */ /* 0x000e220008000800 */
[----:B------:R-:W-:-:S03]  /*c3c0*/  LOP3.LUT R27, R0, 0x3fc, RZ, 0xc0, !PT ;  /* 0x000003fc001b7812 */ /* 0x000fc600078ec0ff */
[----:B------:R-:W4:Y:S04]  /*c3d0*/  LDG.E R10, desc[UR36][R42.64+0x4c] ;  /* 0x00004c242a0a7981 */ /* 0x000f28000c1e1900 */
[----:B------:R-:W5:Y:S04]  /*c3e0*/  LDG.E R0, desc[UR36][R42.64+0x44] ;  /* 0x000044242a007981 */ /* 0x000f68000c1e1900 */
[----:B------:R-:W-:Y:S04]  /*c3f0*/  LDS R22, [R22+UR7] ;  /* 0x0000000716167984 */ /* 0x000fe80008000800 */
[----:B------:R-:W-:Y:S04]  /*c400*/  LDS R25, [R25+UR5] ;  /* 0x0000000519197984 */ /* 0x000fe80008000800 */
[----:B------:R-:W-:Y:S04]  /*c410*/  LDS R23, [R36+UR8] ;  /* 0x0000000824177984 */ /* 0x000fe80008000800 */
[----:B------:R-:W-:Y:S04]  /*c420*/  LDS R30, [R29+UR7] ;  /* 0x000000071d1e7984 */ /* 0x000fe80008000800 */
[----:B------:R-:W1:Y:S04]  /*c430*/  LDS R31, [R31+UR8] ;  /* 0x000000081f1f7984 */ /* 0x000e680008000800 */
[----:B------:R-:W1:Y:S04]  /*c440*/  LDS R35, [R35+UR5] ;  /* 0x0000000523237984 */ /* 0x000e680008000800 */
[----:B------:R-:W1:Y:S04]  /*c450*/  LDS R18, [R18+UR9] ;  /* 0x0000000912127984 */ /* 0x000e680008000800 */
[----:B------:R-:W-:Y:S04]  /*c460*/  LDS R21, [R21+UR5] ;  /* 0x0000000515157984 */ /* 0x000fe80008000800 */
        /* <DEDUP_REMOVED lines=10> */
[----:B------:R-:W-:-:S02]  /*c510*/  LOP3.LUT R16, R16, R22, R19, 0x96, !PT ;  /* 0x0000001610107212 */ /* 0x000fc400078e9613 */
[--C-:B------:R-:W-:Y:S02]  /*c520*/  SHF.R.U32.HI R19, RZ, 0xe, R15.reuse ;  /* 0x0000000eff137819 */ /* 0x100fe4000001160f */
[----:B------:R-:W-:Y:S01]  /*c530*/  LOP3.LUT R13, R13, R21, R28, 0x96, !PT ;  /* 0x000000150d0d7212 */ /* 0x000fe200078e961c */
[----:B------:R-:W-:Y:S01]  /*c540*/  IMAD.SHL.U32 R30, R15, 0x4, RZ ;  /* 0x000000040f1e7824 */ /* 0x000fe200078e00ff */
[----:B------:R-:W-:Y:S02]  /*c550*/  SHF.R.U32.HI R29, RZ, 0x6, R14 ;  /* 0x00000006ff1d7819 */ /* 0x000fe4000001160e */
[--C-:B------:R-:W-:Y:S02]  /*c560*/  SHF.R.U32.HI R23, RZ, 0x6, R15.reuse ;  /* 0x00000006ff177819 */ /* 0x100fe4000001160f */
[----:B------:R-:W-:Y:S02]  /*c570*/  SHF.R.U32.HI R28, RZ, 0x16, R15 ;  /* 0x00000016ff1c7819 */ /* 0x000fe4000001160f */
[----:B------:R-:W-:Y:S01]  /*c580*/  LOP3.LUT R15, R19, 0x3fc, RZ, 0xc0, !PT ;  /* 0x000003fc130f7812 */ /* 0x000fe200078ec0ff */
[----:B------:R-:W-:Y:S01]  /*c590*/  IMAD.SHL.U32 R18, R14, 0x4, RZ ;  /* 0x000000040e127824 */ /* 0x000fe200078e00ff */
[----:B------:R-:W-:-:S02]  /*c5a0*/  SHF.R.U32.HI R20, RZ, 0x16, R13 ;  /* 0x00000016ff147819 */ /* 0x000fc4000001160d */
[----:B------:R-:W-:Y:S02]  /*c5b0*/  SHF.L.U32 R17, R13, 0x2, RZ ;  /* 0x000000020d117819 */ /* 0x000fe400000006ff */
[--C-:B------:R-:W-:Y:S02]  /*c5c0*/  SHF.R.U32.HI R21, RZ, 0x6, R13.reuse ;  /* 0x00000006ff157819 */ /* 0x100fe4000001160d */
[----:B------:R-:W-:Y:S02]  /*c5d0*/  SHF.R.U32.HI R22, RZ, 0xe, R13 ;  /* 0x0000000eff167819 */ /* 0x000fe4000001160d */
[--C-:B------:R-:W-:Y:S02]  /*c5e0*/  SHF.R.U32.HI R27, RZ, 0xe, R14.reuse ;  /* 0x0000000eff1b7819 */ /* 0x100fe4000001160e */
[----:B------:R-:W-:Y:S02]  /*c5f0*/  SHF.R.U32.HI R26, RZ, 0x16, R14 ;  /* 0x00000016ff1a7819 */ /* 0x000fe4000001160e */
[----:B------:R-:W-:-:S02]  /*c600*/  SHF.R.U32.HI R13, RZ, 0x16, R16 ;  /* 0x00000016ff0d7819 */ /* 0x000fc40000011610 */
[--C-:B------:R-:W-:Y:S02]  /*c610*/  SHF.R.U32.HI R25, RZ, 0x6, R16.reuse ;  /* 0x00000006ff197819 */ /* 0x100fe40000011610 */
[----:B------:R-:W-:Y:S02]  /*c620*/  SHF.R.U32.HI R14, RZ, 0xe, R16 ;  /* 0x0000000eff0e7819 */ /* 0x000fe40000011610 */
[----:B------:R-:W-:Y:S02]  /*c630*/  SHF.L.U32 R24, R16, 0x2, RZ ;  /* 0x0000000210187819 */ /* 0x000fe400000006ff */
[----:B------:R-:W-:Y:S02]  /*c640*/  LOP3.LUT R16, R29, 0x3fc, RZ, 0xc0, !PT ;  /* 0x000003fc1d107812 */ /* 0x000fe400078ec0ff */
[----:B------:R0:W-:Y:S01]  /*c650*/  LDS R29, [R15+UR7] ;  /* 0x000000070f1d7984 */ /* 0x0001e20008000800 */
[----:B------:R-:W-:Y:S02]  /*c660*/  LOP3.LUT R34, R13, 0x3fc, RZ, 0xc0, !PT ;  /* 0x000003fc0d227812 */ /* 0x000fe400078ec0ff */
[----:B------:R-:W-:Y:S01]  /*c670*/  LOP3.LUT R31, R28, 0x3fc, RZ, 0xc0, !PT ;  /* 0x000003fc1c1f7812 */ /* 0x000fe200078ec0ff */
[----:B------:R-:W5:Y:S01]  /*c680*/  LDG.E R13, desc[UR36][R42.64+0x50] ;  /* 0x000050242a0d7981 */ /* 0x000f62000c1e1900 */
[----:B------:R-:W-:-:S03]  /*c690*/  LOP3.LUT R28, R25, 0x3fc, RZ, 0xc0, !PT ;  /* 0x000003fc191c7812 */ /* 0x000fc600078ec0ff */
[----:B0-----:R-:W5:Y:S01]  /*c6a0*/  LDG.E R15, desc[UR36][R42.64+0x58] ;  /* 0x000058242a0f7981 */ /* 0x001f62000c1e1900 */
[----:B------:R-:W-:-:S03]  /*c6b0*/  LOP3.LUT R33, R14, 0x3fc, RZ, 0xc0, !PT ;  /* 0x000003fc0e217812 */ /* 0x000fc600078ec0ff */
[----:B------:R0:W-:Y:S04]  /*c6c0*/  LDS R25, [R16+UR8] ;  /* 0x0000000810197984 */ /* 0x0001e80008000800 */
[----:B------:R-:W5:Y:S04]  /*c6d0*/  LDG.E R14, desc[UR36][R42.64+0x5c] ;  /* 0x00005c242a0e7981 */ /* 0x000f68000c1e1900 */
[----:B0-----:R-:W5:Y:S01]  /*c6e0*/  LDG.E R16, desc[UR36][R42.64+0x54] ;  /* 0x000054242a107981 */ /* 0x001f62000c1e1900 */
        /* <DEDUP_REMOVED lines=14> */
[----:B------:R-:W-:Y:S04]  /*c7d0*/  LDS R27, [R27+UR7] ;  /* 0x000000071b1b7984 */ /* 0x000fe80008000800 */
[----:B------:R-:W1:Y:S04]  /*c7e0*/  LDS R23, [R23+UR8] ;  /* 0x0000000817177984 */ /* 0x000e680008000800 */
[----:B------:R-:W-:Y:S04]  /*c7f0*/  LDS R26, [R26+UR5] ;  /* 0x000000051a1a7984 */ /* 0x000fe80008000800 */
[----:B------:R-:W1:Y:S04]  /*c800*/  LDS R28, [R28+UR8] ;  /* 0x000000081c1c7984 */ /* 0x000e680008000800 */
        /* <DEDUP_REMOVED lines=11> */
[----:B------:R-:W-:-:S03]  /*c8c0*/  LOP3.LUT R7, R7, R20, R24, 0x96, !PT ;  /* 0x0000001407077212 */ /* 0x000fc600078e9618 */
[----:B------:R-:W-:Y:S01]  /*c8d0*/  IMAD.SHL.U32 R18, R8, 0x4, RZ ;  /* 0x0000000408127824 */ /* 0x000fe200078e00ff */
[----:B------:R-:W-:Y:S02]  /*c8e0*/  SHF.R.U32.HI R24, RZ, 0x6, R8 ;  /* 0x00000006ff187819 */ /* 0x000fe40000011608 */
[----:B------:R-:W-:Y:S02]  /*c8f0*/  LOP3.LUT R9, R9, R26, R30, 0x96, !PT ;  /* 0x0000001a09097212 */ /* 0x000fe400078e961e */
[--C-:B------:R-:W-:Y:S02]  /*c900*/  SHF.R.U32.HI R27, RZ, 0xe, R8.reuse ;  /* 0x0000000eff1b7819 */ /* 0x100fe40000011608 */
[----:B------:R-:W-:Y:S02]  /*c910*/  LOP3.LUT R6, R6, R22, R19, 0x96, !PT ;  /* 0x0000001606067212 */ /* 0x000fe400078e9613 */
[----:B------:R-:W-:Y:S02]  /*c920*/  SHF.R.U32.HI R28, RZ, 0x16, R8 ;  /* 0x00000016ff1c7819 */ /* 0x000fe40000011608 */
[----:B------:R-:W-:Y:S01]  /*c930*/  SHF.R.U32.HI R8, RZ, 0x16, R7 ;  /* 0x00000016ff087819 */ /* 0x000fe20000011607 */
[----:B------:R-:W-:Y:S01]  /*c940*/  IMAD.SHL.U32 R17, R9, 0x4, RZ ;  /* 0x0000000409117824 */ /* 0x000fe200078e00ff */
[--C-:B------:R-:W-:Y:S01]  /*c950*/  SHF.R.U32.HI R19, RZ, 0xe, R9.reuse ;  /* 0x0000000eff137819 */ /* 0x100fe20000011609 */
[----:B------:R-:W-:Y:S01]  /*c960*/  IMAD.SHL.U32 R25, R6, 0x4, RZ ;  /* 0x0000000406197824 */ /* 0x000fe200078e00ff */
[----:B------:R-:W-:-:S02]  /*c970*/  SHF.R.U32.HI R22, RZ, 0x16, R9 ;  /* 0x00000016ff167819 */ /* 0x000fc40000011609 */
[----:B------:R-:W-:Y:S02]  /*c980*/  SHF.R.U32.HI R21, RZ, 0x6, R9 ;  /* 0x00000006ff157819 */ /* 0x000fe40000011609 */
[----:B------:R-:W-:Y:S02]  /*c990*/  SHF.L.U32 R20, R7, 0x2, RZ ;  /* 0x0000000207147819 */ /* 0x000fe400000006ff */
[--C-:B------:R-:W-:Y:S02]  /*c9a0*/  SHF.R.U32.HI R23, RZ, 0x6, R7.reuse ;  /* 0x00000006ff177819 */ /* 0x100fe40000011607 */
[----:B------:R-:W-:Y:S02]  /*c9b0*/  SHF.R.U32.HI R26, RZ, 0xe, R7 ;  /* 0x0000000eff1a7819 */ /* 0x000fe40000011607 */
[--C-:B------:R-:W-:Y:S02]  /*c9c0*/  SHF.R.U32.HI R9, RZ, 0x6, R6.reuse ;  /* 0x00000006ff097819 */ /* 0x100fe40000011606 */
[----:B------:R-:W-:-:S02]  /*c9d0*/  SHF.R.U32.HI R7, RZ, 0xe, R6 ;  /* 0x0000000eff077819 */ /* 0x000fc40000011606 */
[----:B------:R-:W-:Y:S02]  /*c9e0*/  SHF.R.U32.HI R6, RZ, 0x16, R6 ;  /* 0x00000016ff067819 */ /* 0x000fe40000011606 */
[----:B------:R-:W-:Y:S02]  /*c9f0*/  LOP3.LUT R8, R8, 0x3fc, RZ, 0xc0, !PT ;  /* 0x000003fc08087812 */ /* 0x000fe400078ec0ff */
[----:B------:R-:W-:Y:S02]  /*ca00*/  LOP3.LUT R32, R23, 0x3fc, RZ, 0xc0, !PT ;  /* 0x000003fc17207812 */ /* 0x000fe400078ec0ff */
[----:B------:R-:W-:Y:S02]  /*ca10*/  LOP3.LUT R23, R26, 0x3fc, RZ, 0xc0, !PT ;  /* 0x000003fc1a177812 */ /* 0x000fe400078ec0ff */
[----:B------:R-:W-:Y:S01]  /*ca20*/  LOP3.LUT R31, R7, 0x3fc, RZ, 0xc0, !PT ;  /* 0x000003fc071f7812 */ /* 0x000fe200078ec0ff */
[----:B------:R0:W-:Y:S01]  /*ca30*/  LDS R26, [R8+UR5] ;  /* 0x00000005081a7984 */ /* 0x0001e20008000800 */
[----:B------:R-:W-:-:S03]  /*ca40*/  LOP3.LUT R33, R6, 0x3fc, RZ, 0xc0, !PT ;  /* 0x000003fc06217812 */ /* 0x000fc600078ec0ff */
[----:B------:R-:W5:Y:S04]  /*ca50*/  LDG.E R7, desc[UR36][R42.64+0x68] ;  /* 0x000068242a077981 */ /* 0x000f68000c1e1900 */
[----:B0-----:R-:W5:Y:S04]  /*ca60*/  LDG.E R8, desc[UR36][R42.64+0x60] ;  /* 0x000060242a087981 */ /* 0x001f68000c1e1900 */
[----:B------:R-:W5:Y:S01]  /*ca70*/  LDG.E R6, desc[UR36][R42.64+0x6c] ;  /* 0x00006c242a067981 */ /* 0x000f62000c1e1900 */
        /* <DEDUP_REMOVED lines=15> */
[----:B------:R-:W-:-:S03]  /*cb70*/  LOP3.LUT R18, R18, 0x3fc, RZ, 0xc0, !PT ;  /* 0x000003fc12127812 */ /* 0x000fc600078ec0ff */
[----:B------:R-:W1:Y:S04]  /*cb80*/  LDS R24, [R24+UR8] ;  /* 0x0000000818187984 */ /* 0x000e680008000800 */
[----:B------:R-:W-:Y:S04]  /*cb90*/  LDS R28, [R28+UR5] ;  /* 0x000000051c1c7984 */ /* 0x000fe80008000800 */
[----:B------:R-:W2:Y:S04]  /*cba0*/  LDS R31, [R31+UR7] ;  /* 0x000000071f1f7984 */ /* 0x000ea80008000800 */
[----:B------:R-:W5:Y:S04]  /*cbb0*/  LDG.E R9, desc[UR36][R42.64+0x64] ;  /* 0x000064242a097981 */ /* 0x000f68000c1e1900 */
[----:B------:R-:W-:Y:S04]  /*cbc0*/  LDS R21, [R21+UR8] ;  /* 0x0000000815157984 */ /* 0x000fe80008000800 */
[----:B------:R-:W-:Y:S04]  /*cbd0*/  LDS R23, [R23+UR7] ;  /* 0x0000000717177984 */ /* 0x000fe80008000800 */
[----:B------:R-:W3:Y:S04]  /*cbe0*/  LDS R34, [R33+UR5] ;  /* 0x0000000521227984 */ /* 0x000ee80008000800 */
[----:B------:R-:W4:Y:S04]  /*cbf0*/  LDS R20, [R20+UR9] ;  /* 0x0000000914147984 */ /* 0x000f280008000800 */
[----:B------:R-:W4:Y:S04]  /*cc00*/  LDS R30, [R25+UR9] ;  /* 0x00000009191e7984 */ /* 0x000f280008000800 */
[----:B------:R-:W4:Y:S04]  /*cc10*/  LDS R17, [R17+UR9] ;  /* 0x0000000911117984 */ /* 0x000f280008000800 */
[----:B------:R-:W4:Y:S01]  /*cc20*/  LDS R35, [R18+UR9] ;  /* 0x0000000912237984 */ /* 0x000f220008000800 */
[----:B0-----:R-:W-:-:S02]  /*cc30*/  LOP3.LUT R22, R29, R27, R22, 0x96, !PT ;  /* 0x0000001b1d167212 */ /* 0x001fc400078e9616 */
[----:B-1----:R-:W-:Y:S02]  /*cc40*/  LOP3.LUT R19, R24, R19, R26, 0x96, !PT ;  /* 0x0000001318137212 */ /* 0x002fe400078e961a */
[----:B--2---:R-:W-:Y:S02]  /*cc50*/  LOP3.LUT R28, R32, R31, R28, 0x96, !PT ;  /* 0x0000001f201c7212 */ /* 0x004fe400078e961c */
[----:B---3--:R-:W-:Y:S02]  /*cc60*/  LOP3.LUT R21, R21, R23, R34, 0x96, !PT ;  /* 0x0000001715157212 */ /* 0x008fe400078e9622 */
[----:B----4-:R-:W-:Y:S02]  /*cc70*/  LOP3.LUT R5, R5, R22, R20, 0x96, !PT ;  /* 0x0000001605057212 */ /* 0x010fe400078e9614 */
[----:B------:R-:W-:Y:S02]  /*cc80*/  LOP3.LUT R3, R3, R19, R30, 0x96, !PT ;  /* 0x0000001303037212 */ /* 0x000fe400078e961e */
[----:B------:R-:W-:Y:S01]  /*cc90*/  LOP3.LUT R2, R2, R28, R17, 0x96, !PT ;  /* 0x0000001c02027212 */ /* 0x000fe200078e9611 */
[----:B------:R-:W-:Y:S01]  /*cca0*/  IMAD.SHL.U32 R17, R5, 0x4, RZ ;  /* 0x0000000405117824 */ /* 0x000fe200078e00ff */
[----:B------:R-:W-:-:S02]  /*ccb0*/  SHF.R.U32.HI R19, RZ, 0xe, R5 ;  /* 0x0000000eff137819 */ /* 0x000fc40000011605 */
[----:B------:R-:W-:Y:S01]  /*ccc0*/  LOP3.LUT R4, R4, R21, R35, 0x96, !PT ;  /* 0x0000001504047212 */ /* 0x000fe200078e9623 */
[----:B------:R-:W-:Y:S01]  /*ccd0*/  IMAD.SHL.U32 R20, R3, 0x4, RZ ;  /* 0x0000000403147824 */ /* 0x000fe200078e00ff */
[--C-:B------:R-:W-:Y:S02]  /*cce0*/  SHF.R.U32.HI R22, RZ, 0x16, R5.reuse ;  /* 0x00000016ff167819 */ /* 0x100fe40000011605 */
[----:B------:R-:W-:Y:S02]  /*ccf0*/  SHF.R.U32.HI R21, RZ, 0x6, R5 ;  /* 0x00000006ff157819 */ /* 0x000fe40000011605 */
[----:B------:R-:W-:Y:S02]  /*cd00*/  SHF.R.U32.HI R28, RZ, 0x16, R2 ;  /* 0x00000016ff1c7819 */ /* 0x000fe40000011602 */
[--C-:B------:R-:W-:Y:S02]  /*cd10*/  SHF.R.U32.HI R5, RZ, 0x16, R3.reuse ;  /* 0x00000016ff057819 */ /* 0x100fe40000011603 */
[----:B------:R-:W-:-:S02]  /*cd20*/  SHF.R.U32.HI R23, RZ, 0x6, R3 ;  /* 0x00000006ff177819 */ /* 0x000fc40000011603 */
[----:B------:R-:W-:Y:S02]  /*cd30*/  SHF.R.U32.HI R29, RZ, 0xe, R3 ;  /* 0x0000000eff1d7819 */ /* 0x000fe40000011603 */
[----:B------:R-:W-:Y:S02]  /*cd40*/  SHF.R.U32.HI R24, RZ, 0x6, R2 ;  /* 0x00000006ff187819 */ /* 0x000fe40000011602 */
[----:B------:R-:W-:Y:S01]  /*cd50*/  SHF.R.U32.HI R3, RZ, 0xe, R4 ;  /* 0x0000000eff037819 */ /* 0x000fe20000011604 */
[----:B------:R-:W-:Y:S01]  /*cd60*/  IMAD.SHL.U32 R25, R4, 0x4, RZ ;  /* 0x0000000404197824 */ /* 0x000fe200078e00ff */
[----:B------:R-:W-:Y:S02]  /*cd70*/  SHF.R.U32.HI R27, RZ, 0xe, R2 ;  /* 0x0000000eff1b7819 */ /* 0x000fe40000011602 */
[----:B------:R-:W-:Y:S02]  /*cd80*/  SHF.L.U32 R18, R2, 0x2, RZ ;  /* 0x0000000202127819 */ /* 0x000fe400000006ff */
[----:B------:R-:W-:-:S02]  /*cd90*/  SHF.R.U32.HI R26, RZ, 0x6, R4 ;  /* 0x00000006ff1a7819 */ /* 0x000fc40000011604 */
        /* <DEDUP_REMOVED lines=8> */
[----:B------:R0:W-:Y:S01]  /*ce20*/  LDS R34, [R4+UR8] ;  /* 0x0000000804227984 */ /* 0x0001e20008000800 */
[----:B------:R-:W-:Y:S02]  /*ce30*/  LOP3.LUT R21, R21, 0x3fc, RZ, 0xc0, !PT ;  /* 0x000003fc15157812 */ /* 0x000fe400078ec0ff */
[----:B------:R-:W-:Y:S01]  /*ce40*/  LOP3.LUT R23, R29, 0x3fc, RZ, 0xc0, !PT ;  /* 0x000003fc1d177812 */ /* 0x000fe200078ec0ff */
[----:B------:R-:W1:Y:S01]  /*ce50*/  LDS R33, [R32+UR7] ;  /* 0x0000000720217984 */ /* 0x000e620008000800 */
        /* <DEDUP_REMOVED lines=8> */
[----:B------:R2:W3:Y:S01]  /*cee0*/  LDS R26, [R5+UR5] ;  /* 0x00000005051a7984 */ /* 0x0004e20008000800 */
[----:B------:R-:W-:-:S03]  /*cef0*/  LOP3.LUT R18, R18, 0x3fc, RZ, 0xc0, !PT ;  /* 0x000003fc12127812 */ /* 0x000fc600078ec0ff */
[----:B------:R-:W4:Y:S01]  /*cf00*/  LDG.E R2, desc[UR36][R42.64+0x74] ;  /* 0x000074242a027981 */ /* 0x000f22000c1e1900 */
[----:B------:R-:W-:-:S03]  /*cf10*/  LOP3.LUT R20, R20, 0x3fc, RZ, 0xc0, !PT ;  /* 0x000003fc14147812 */ /* 0x000fc600078ec0ff */
[----:B------:R-:W4:Y:S04]  /*cf20*/  LDG.E R3, desc[UR36][R42.64+0x78] ;  /* 0x000078242a037981 */ /* 0x000f28000c1e1900 */
[----:B0-----:R-:W4:Y:S04]  /*cf30*/  LDG.E R4, desc[UR36][R42.64+0x70] ;  /* 0x000070242a047981 */ /* 0x001f28000c1e1900 */
[----:B--2---:R-:W2:Y:S04]  /*cf40*/  LDG.E R5, desc[UR36][R42.64+0x7c] ;  /* 0x00007c242a057981 */ /* 0x004ea8000c1e1900 */
[----:B------:R-:W-:Y:S04]  /*cf50*/  LDS R21, [R21+UR8] ;  /* 0x0000000815157984 */ /* 0x000fe80008000800 */
[----:B------:R-:W-:Y:S04]  /*cf60*/  LDS R23, [R23+UR7] ;  /* 0x0000000717177984 */ /* 0x000fe80008000800 */
[----:B------:R-:W0:Y:S04]  /*cf70*/  LDS R36, [R35+UR5] ;  /* 0x0000000523247984 */ /* 0x000e280008000800 */
[----:B------:R-:W0:Y:S04]  /*cf80*/  LDS R17, [R17+UR9] ;  /* 0x0000000911117984 */ /* 0x000e280008000800 */
[----:B------:R-:W-:Y:S04]  /*cf90*/  LDS R22, [R22+UR5] ;  /* 0x0000000516167984 */ /* 0x000fe80008000800 */
[----:B------:R-:W-:Y:S04]  /*cfa0*/  LDS R27, [R27+UR7] ;  /* 0x000000071b1b7984 */ /* 0x000fe80008000800 */
[----:B------:R-:W5:Y:S04]  /*cfb0*/  LDS R29, [R29+UR8] ;  /* 0x000000081d1d7984 */ /* 0x000f680008000800 */
[----:B------:R-:W5:Y:S04]  /*cfc0*/  LDS R30, [R25+UR9] ;  /* 0x00000009191e7984 */ /* 0x000f680008000800 */
[----:B------:R-:W5:Y:S04]  /*cfd0*/  LDS R37, [R18+UR9] ;  /* 0x0000000912257984 */ /* 0x000f680008000800 */
[----:B------:R5:W5:Y:S01]  /*cfe0*/  LDS R31, [R20+UR9] ;  /* 0x00000009141f7984 */ /* 0x000b620008000800 */
[----:B-1----:R-:W-:-:S02]  /*cff0*/  LOP3.LUT R28, R34, R33, R28, 0x96, !PT ;  /* 0x00000021221c7212 */ /* 0x002fc400078e961c */
[----:B---3--:R-:W-:Y:S02]  /*d000*/  LOP3.LUT R19, R24, R19, R26, 0x96, !PT ;  /* 0x0000001318137212 */ /* 0x008fe400078e961a */
[----:B0-----:R-:W-:Y:S02]  /*d010*/  LOP3.LUT R21, R21, R23, R36, 0x96, !PT ;  /* 0x0000001715157212 */ /* 0x001fe400078e9624 */
[----:B------:R-:W-:-:S04]  /*d020*/  LOP3.LUT R12, R12, R28, R17, 0x96, !PT ;  /* 0x0000001c0c0c7212 */ /* 0x000fc800078e9611 */
[--C-:B------:R-:W-:Y:S02]  /*d030*/  SHF.R.U32.HI R24, RZ, 0x6, R12.reuse ;  /* 0x00000006ff187819 */ /* 0x100fe4000001160c */
[----:B------:R-:W-:Y:S02]  /*d040*/  SHF.R.U32.HI R28, RZ, 0x16, R12 ;  /* 0x00000016ff1c7819 */ /* 0x000fe4000001160c */
[----:B-----5:R-:W-:Y:S02]  /*d050*/  LOP3.LUT R22, R29, R27, R22, 0x96, !PT ;  /* 0x0000001b1d167212 */ /* 0x020fe400078e9616 */
[----:B------:R-:W-:Y:S01]  /*d060*/  LOP3.LUT R11, R11, R19, R30, 0x96, !PT ;  /* 0x000000130b0b7212 */ /* 0x000fe200078e961e */
[----:B------:R-:W-:Y:S01]  /*d070*/  IMAD.SHL.U32 R29, R12, 0x4, RZ ;  /* 0x000000040c1d7824 */ /* 0x000fe200078e00ff */
[----:B------:R-:W-:Y:S02]  /*d080*/  SHF.R.U32.HI R27, RZ, 0xe, R12 ;  /* 0x0000000eff1b7819 */ /* 0x000fe4000001160c */
[----:B------:R-:W-:Y:S01]  /*d090*/  LOP3.LUT R21, R10, R21, R37, 0x96, !PT ;  /* 0x000000150a157212 */ /* 0x000fe200078e9625 */
[----:B------:R-:W-:Y:S01]  /*d0a0*/  IMAD.SHL.U32 R20, R11, 0x4, RZ ;  /* 0x000000040b147824 */ /* 0x000fe200078e00ff */
[----:B------:R-:W-:-:S02]  /*d0b0*/  SHF.R.U32.HI R12, RZ, 0x16, R11 ;  /* 0x00000016ff0c7819 */ /* 0x000fc4000001160b */
[----:B------:R-:W-:Y:S02]  /*d0c0*/  LOP3.LUT R0, R0, R22, R31, 0x96, !PT ;  /* 0x0000001600007212 */ /* 0x000fe400078e961f */
[--C-:B------:R-:W-:Y:S02]  /*d0d0*/  SHF.R.U32.HI R23, RZ, 0x6, R11.reuse ;  /* 0x00000006ff177819 */ /* 0x100fe4000001160b */
[----:B------:R-:W-:Y:S02]  /*d0e0*/  SHF.R.U32.HI R26, RZ, 0xe, R11 ;  /* 0x0000000eff1a7819 */ /* 0x000fe4000001160b */
[--C-:B------:R-:W-:Y:S02]  /*d0f0*/  SHF.R.U32.HI R11, RZ, 0x6, R21.reuse ;  /* 0x00000006ff0b7819 */ /* 0x100fe40000011615 */
[----:B------:R-:W-:Y:S02]  /*d100*/  SHF.R.U32.HI R10, RZ, 0xe, R21 ;  /* 0x0000000eff0a7819 */ /* 0x000fe40000011615 */
[----:B------:R-:W-:-:S02]  /*d110*/  SHF.R.U32.HI R19, RZ, 0xe, R0 ;  /* 0x0000000eff137819 */ /* 0x000fc40000011600 */
[--C-:B------:R-:W-:Y:S02]  /*d120*/  SHF.R.U32.HI R22, RZ, 0x16, R0.reuse ;  /* 0x00000016ff167819 */ /* 0x100fe40000011600 */
[----:B------:R-:W-:Y:S02]  /*d130*/  SHF.L.U32 R17, R0, 0x2, RZ ;  /* 0x0000000200117819 */ /* 0x000fe400000006ff */
        /* <DEDUP_REMOVED lines=8> */
[----:B------:R-:W-:Y:S01]  /*d1c0*/  SHF.L.U32 R25, R21, 0x2, RZ ;  /* 0x0000000215197819 */ /* 0x000fe200000006ff */
[----:B------:R-:W3:Y:S01]  /*d1d0*/  LDG.E R10, desc[UR36][R42.64+0x84] ;  /* 0x000084242a0a7981 */ /* 0x000ee2000c1e1900 */
        /* <DEDUP_REMOVED lines=8> */
[----:B------:R1:W-:Y:S01]  /*d260*/  LDS R26, [R12+UR5] ;  /* 0x000000050c1a7984 */ /* 0x0003e20008000800 */
[----:B------:R-:W-:Y:S02]  /*d270*/  LOP3.LUT R17, R17, 0x3fc, RZ, 0xc0, !PT ;  /* 0x000003fc11117812 */ /* 0x000fe400078ec0ff */
[----:B------:R-:W-:Y:S01]  /*d280*/  LOP3.LUT R27, R27, 0x3fc, RZ, 0xc0, !PT ;  /* 0x000003fc1b1b7812 */ /* 0x000fe200078ec0ff */
[----:B------:R5:W-:Y:S01]  /*d290*/  LDS R29, [R11+UR8] ;  /* 0x000000080b1d7984 */ /* 0x000be20008000800 */
[----:B------:R-:W-:-:S02]  /*d2a0*/  LOP3.LUT R35, R0, 0x3fc, RZ, 0xc0, !PT ;  /* 0x000003fc00237812 */ /* 0x000fc400078ec0ff */
[----:B------:R-:W-:Y:S01]  /*d2b0*/  LOP3.LUT R25, R25, 0x3fc, RZ, 0xc0, !PT ;  /* 0x000003fc19197812 */ /* 0x000fe200078ec0ff */
[----:B------:R-:W3:Y:S04]  /*d2c0*/  LDG.E R0, desc[UR36][R42.64+0x88] ;  /* 0x000088242a007981 */ /* 0x000ee8000c1e1900 */
[----:B-1----:R-:W3:Y:S04]  /*d2d0*/  LDG.E R12, desc[UR36][R42.64+0x80] ;  /* 0x000080242a0c7981 */ /* 0x002ee8000c1e1900 */
[----:B-----5:R-:W5:Y:S01]  /*d2e0*/  LDG.E R11, desc[UR36][R42.64+0x8c] ;  /* 0x00008c242a0b7981 */ /* 0x020f62000c1e1900 */
[----:B------:R-:W-:-:S03]  /*d2f0*/  LOP3.LUT R20, R20, 0x3fc, RZ, 0xc0, !PT ;  /* 0x000003fc14147812 */ /* 0x000fc600078ec0ff */
[----:B------:R-:W-:Y:S04]  /*d300*/  LDS R19, [R19+UR7] ;  /* 0x0000000713137984 */ /* 0x000fe80008000800 */
[----:B------:R-:W1:Y:S04]  /*d310*/  LDS R24, [R24+UR8] ;  /* 0x0000000818187984 */ /* 0x000e680008000800 */
[----:B------:R-:W-:Y:S04]  /*d320*/  LDS R21, [R21+UR8] ;  /* 0x0000000815157984 */ /* 0x000fe80008000800 */
[----:B------:R-:W-:Y:S04]  /*d330*/  LDS R23, [R23+UR7] ;  /* 0x0000000717177984 */ /* 0x000fe80008000800 */
        /* <DEDUP_REMOVED lines=10> */
[----:B------:R-:W-:-:S04]  /*d3e0*/  LOP3.LUT R15, R15, R28, R36, 0x96, !PT ;  /* 0x0000001c0f0f7212 */ /* 0x000fc800078e9624 */
[--C-:B------:R-:W-:Y:S02]  /*d3f0*/  SHF.R.U32.HI R24, RZ, 0x6, R15.reuse ;  /* 0x00000006ff187819 */ /* 0x100fe4000001160f */
[----:B------:R-:W-:Y:S01]  /*d400*/  LOP3.LUT R22, R29, R27, R22, 0x96, !PT ;  /* 0x0000001b1d167212 */ /* 0x000fe200078e9616 */
[----:B------:R-:W-:Y:S01]  /*d410*/  IMAD.SHL.U32 R29, R15, 0x4, RZ ;  /* 0x000000040f1d7824 */ /* 0x000fe200078e00ff */
[----:B------:R-:W-:Y:S02]  /*d420*/  LOP3.LUT R13, R13, R19, R30, 0x96, !PT ;  /* 0x000000130d0d7212 */ /* 0x000fe400078e961e */
[----:B------:R-:W-:Y:S02]  /*d430*/  SHF.R.U32.HI R27, RZ, 0xe, R15 ;  /* 0x0000000eff1b7819 */ /* 0x000fe4000001160f */
[----:B------:R-:W-:Y:S02]  /*d440*/  LOP3.LUT R21, R14, R21, R37, 0x96, !PT ;  /* 0x000000150e157212 */ /* 0x000fe400078e9625 */
[----:B------:R-:W-:-:S02]  /*d450*/  SHF.R.U32.HI R28, RZ, 0x16, R15 ;  /* 0x00000016ff1c7819 */ /* 0x000fc4000001160f */
[----:B------:R-:W-:Y:S02]  /*d460*/  LOP3.LUT R16, R16, R22, R31, 0x96, !PT ;  /* 0x0000001610107212 */ /* 0x000fe400078e961f */
[--C-:B------:R-:W-:Y:S02]  /*d470*/  SHF.R.U32.HI R15, RZ, 0x16, R13.reuse ;  /* 0x00000016ff0f7819 */ /* 0x100fe4000001160d */
[----:B------:R-:W-:Y:S02]  /*d480*/  SHF.L.U32 R20, R13, 0x2, RZ ;  /* 0x000000020d147819 */ /* 0x000fe400000006ff */
[--C-:B------:R-:W-:Y:S02]  /*d490*/  SHF.R.U32.HI R23, RZ, 0x6, R13.reuse ;  /* 0x00000006ff177819 */ /* 0x100fe4000001160d */
[----:B------:R-:W-:Y:S02]  /*d4a0*/  SHF.R.U32.HI R26, RZ, 0xe, R13 ;  /* 0x0000000eff1a7819 */ /* 0x000fe4000001160d */
[--C-:B------:R-:W-:Y:S01]  /*d4b0*/  SHF.R.U32.HI R13, RZ, 0x16, R21.reuse ;  /* 0x00000016ff0d7819 */ /* 0x100fe20000011615 */
[----:B------:R-:W-:Y:S01]  /*d4c0*/  IMAD.SHL.U32 R17, R16, 0x4, RZ ;  /* 0x0000000410117824 */ /* 0x000fe200078e00ff */
[----:B------:R-:W-:-:S02]  /*d4d0*/  SHF.R.U32.HI R14, RZ, 0xe, R21 ;  /* 0x0000000eff0e7819 */ /* 0x000fc40000011615 */
[--C-:B------:R-:W-:Y:S02]  /*d4e0*/  SHF.R.U32.HI R19, RZ, 0xe, R16.reuse ;  /* 0x0000000eff137819 */ /* 0x100fe40000011610 */
[--C-:B------:R-:W-:Y:S02]  /*d4f0*/  SHF.R.U32.HI R22, RZ, 0x16, R16.reuse ;  /* 0x00000016ff167819 */ /* 0x100fe40000011610 */
[----:B------:R-:W-:Y:S02]  /*d500*/  SHF.R.U32.HI R18, RZ, 0x6, R16 ;  /* 0x00000006ff127819 */ /* 0x000fe40000011610 */
[----:B------:R-:W-:Y:S02]  /*d510*/  LOP3.LUT R15, R15, 0x3fc, RZ, 0xc0, !PT ;  /* 0x000003fc0f0f7812 */ /* 0x000fe400078ec0ff */
[----:B------:R-:W-:Y:S01]  /*d520*/  SHF.R.U32.HI R16, RZ, 0x6, R21 ;  /* 0x00000006ff107819 */ /* 0x000fe20000011615 */
[----:B------:R-:W-:Y:S01]  /*d530*/  IMAD.SHL.U32 R25, R21, 0x4, RZ ;  /* 0x0000000415197824 */ /* 0x000fe200078e00ff */
[----:B------:R-:W-:-:S02]  /*d540*/  LOP3.LUT R32, R23, 0x3fc, RZ, 0xc0, !PT ;  /* 0x000003fc17207812 */ /* 0x000fc400078ec0ff */
[----:B------:R-:W-:Y:S02]  /*d550*/  LOP3.LUT R33, R13, 0x3fc, RZ, 0xc0, !PT ;  /* 0x000003fc0d217812 */ /* 0x000fe400078ec0ff */
[----:B------:R-:W-:Y:S01]  /*d560*/  LOP3.LUT R21, R18, 0x3fc, RZ, 0xc0, !PT ;  /* 0x000003fc12157812 */ /* 0x000fe200078ec0ff */
[----:B------:R-:W5:Y:S01]  /*d570*/  LDG.E R13, desc[UR36][R42.64+0x94] ;  /* 0x000094242a0d7981 */ /* 0x000f62000c1e1900 */
[----:B------:R-:W-:Y:S02]  /*d580*/  LOP3.LUT R23, R26, 0x3fc, RZ, 0xc0, !PT ;  /* 0x000003fc1a177812 */ /* 0x000fe400078ec0ff */
[----:B------:R-:W-:Y:S01]  /*d590*/  LOP3.LUT R30, R14, 0x3fc, RZ, 0xc0, !PT ;  /* 0x000003fc0e1e7812 */ /* 0x000fe200078ec0ff */
[----:B------:R0:W-:Y:S01]  /*d5a0*/  LDS R26, [R15+UR5] ;  /* 0x000000050f1a7984 */ /* 0x0001e20008000800 */
[----:B------:R-:W-:Y:S02]  /*d5b0*/  LOP3.LUT R18, R29, 0x3fc, RZ, 0xc0, !PT ;  /* 0x000003fc1d127812 */ /* 0x000fe400078ec0ff */
[----:B------:R-:W-:Y:S01]  /*d5c0*/  LOP3.LUT R29, R16, 0x3fc, RZ, 0xc0, !PT ;  /* 0x000003fc101d7812 */ /* 0x000fe200078ec0ff */
[----:B------:R-:W5:Y:S04]  /*d5d0*/  LDG.E R14, desc[UR36][R42.64+0x98] ;  /* 0x000098242a0e7981 */ /* 0x000f68000c1e1900 */
[----:B0-----:R-:W5:Y:S04]  /*d5e0*/  LDG.E R15, desc[UR36][R42.64+0x9c] ;  /* 0x00009c242a0f7981 */ /* 0x001f68000c1e1900 */
[----:B------:R-:W5:Y:S01]  /*d5f0*/  LDG.E R16, desc[UR36][R42.64+0x90] ;  /* 0x000090242a107981 */ /* 0x000f62000c1e1900 */
[----:B------:R-:W-:-:S02]  /*d600*/  LOP3.LUT R19, R19, 0x3fc, RZ, 0xc0, !PT ;  /* 0x000003fc13137812 */ /* 0x000fc400078ec0ff */
[----:B------:R-:W-:Y:S01]  /*d610*/  LOP3.LUT R24, R24, 0x3fc, RZ, 0xc0, !PT ;  /* 0x000003fc18187812 */ /* 0x000fe200078ec0ff */
[----:B------:R-:W-:Y:S01]  /*d620*/  LDS R21, [R21+UR8] ;  /* 0x0000000815157984 */ /* 0x000fe20008000800 */
[----:B------:R-:W-:Y:S02]  /*d630*/  LOP3.LUT R28, R28, 0x3fc, RZ, 0xc0, !PT ;  /* 0x000003fc1c1c7812 */ /* 0x000fe400078ec0ff */
[----:B------:R-:W-:Y:S01]  /*d640*/  LOP3.LUT R25, R25, 0x3fc, RZ, 0xc0, !PT ;  /* 0x000003fc19197812 */ /* 0x000fe200078ec0ff */
[----:B------:R-:W-:Y:S01]  /*d650*/  LDS R19, [R19+UR7] ;  /* 0x0000000713137984 */ /* 0x000fe20008000800 */
[----:B------:R-:W-:-:S03]  /*d660*/  LOP3.LUT R17, R17, 0x3fc, RZ, 0xc0, !PT ;  /* 0x000003fc11117812 */ /* 0x000fc600078ec0ff */
[----:B------:R-:W0:Y:S04]  /*d670*/  LDS R24, [R24+UR8] ;  /* 0x0000000818187984 */ /* 0x000e280008000800 */
[----:B------:R-:W-:Y:S04]  /*d680*/  LDS R28, [R28+UR5] ;  /* 0x000000051c1c7984 */ /* 0x000fe80008000800 */
[----:B------:R-:W-:Y:S04]  /*d690*/  LDS R32, [R32+UR8] ;  /* 0x0000000820207984 */ /* 0x000fe80008000800 */
[----:B------:R-:W1:Y:S04]  /*d6a0*/  LDS R31, [R30+UR7] ;  /* 0x000000071e1f7984 */ /* 0x000e680008000800 */
[----:B------:R-:W-:Y:S04]  /*d6b0*/  LDS R23, [R23+UR7] ;  /* 0x0000000717177984 */ /* 0x000fe80008000800 */
[----:B------:R-:W4:Y:S04]  /*d6c0*/  LDS R36, [R33+UR5] ;  /* 0x0000000521247984 */ /* 0x000f280008000800 */
[----:B------:R-:W2:Y:S04]  /*d6d0*/  LDS R34, [R17+UR9] ;  /* 0x0000000911227984 */ /* 0x000ea80008000800 */
[----:B------:R-:W2:Y:S04]  /*d6e0*/  LDS R25, [R25+UR9] ;  /* 0x0000000919197984 */ /* 0x000ea80008000800 */
[----:B------:R-:W2:Y:S01]  /*d6f0*/  LDS R35, [R18+UR9] ;  /* 0x0000000912237984 */ /* 0x000ea20008000800 */
[----:B------:R-:W-:-:S02]  /*d700*/  LOP3.LUT R22, R22, 0x3fc, RZ, 0xc0, !PT ;  /* 0x000003fc16167812 */ /* 0x000fc400078ec0ff */
[----:B------:R-:W-:Y:S01]  /*d710*/  LOP3.LUT R27, R27, 0x3fc, RZ, 0xc0, !PT ;  /* 0x000003fc1b1b7812 */ /* 0x000fe200078ec0ff */
[----:B------:R-:W-:Y:S01]  /*d720*/  LDS R29, [R29+UR8] ;  /* 0x000000081d1d7984 */ /* 0x000fe20008000800 */
[----:B0-----:R-:W-:-:S03]  /*d730*/  LOP3.LUT R19, R24, R19, R26, 0x96, !PT ;  /* 0x0000001318137212 */ /* 0x001fc600078e961a */
[----:B------:R-:W-:Y:S01]  /*d740*/  LDS R22, [R22+UR5] ;  /* 0x0000000516167984 */ /* 0x000fe20008000800 */
[----:B------:R-:W-:-:S03]  /*d750*/  LOP3.LUT R20, R20, 0x3fc, RZ, 0xc0, !PT ;  /* 0x000003fc14147812 */ /* 0x000fc600078ec0ff */
[----:B------:R-:W0:Y:S04]  /*d760*/  LDS R27, [R27+UR7] ;  /* 0x000000071b1b7984 */ /* 0x000e280008000800 */
[----:B------:R-:W0:Y:S01]  /*d770*/  LDS R20, [R20+UR9] ;  /* 0x0000000914147984 */ /* 0x000e220008000800 */
[----:B-1----:R-:W-:Y:S02]  /*d780*/  LOP3.LUT R28, R32, R31, R28, 0x96, !PT ;  /* 0x0000001f201c7212 */ /* 0x002fe400078e961c */
[----:B----4-:R-:W-:Y:S02]  /*d790*/  LOP3.LUT R21, R21, R23, R36, 0x96, !PT ;  /* 0x0000001715157212 */ /* 0x010fe400078e9624 */
[----:B--2---:R-:W-:Y:S02]  /*d7a0*/  LOP3.LUT R28, R7, R28, R34, 0x96, !PT ;  /* 0x0000001c071c7212 */ /* 0x004fe400078e9622 */
[----:B------:R-:W2:Y:S01]  /*d7b0*/  LDG.E R7, desc[UR36][R42.64+0xa0] ;  /* 0x0000a0242a077981 */ /* 0x000ea2000c1e1900 */
[----:B------:R-:W-:-:S03]  /*d7c0*/  LOP3.LUT R25, R8, R19, R25, 0x96, !PT ;  /* 0x0000001308197212 */ /* 0x000fc600078e9619 */
[----:B------:R-:W4:Y:S01]  /*d7d0*/  LDG.E R8, desc[UR36][R42.64+0xa8] ;  /* 0x0000a8242a087981 */ /* 0x000f22000c1e1900 */
[----:B------:R-:W-:-:S03]  /*d7e0*/  LOP3.LUT R21, R6, R21, R35, 0x96, !PT ;  /* 0x0000001506157212 */ /* 0x000fc600078e9623 */
[----:B------:R-:W2:Y:S04]  /*d7f0*/  LDG.E R6, desc[UR36][R42.64+0xa4] ;  /* 0x0000a4242a067981 */ /* 0x000ea8000c1e1900 */
[----:B------:R-:W4:Y:S01]  /*d800*/  LDG.E R42, desc[UR36][R42.64+0xac] ;  /* 0x0000ac242a2a7981 */ /* 0x000f22000c1e1900 */
[----:B0-----:R-:W-:-:S04]  /*d810*/  LOP3.LUT R22, R29, R27, R22, 0x96, !PT ;  /* 0x0000001b1d167212 */ /* 0x001fc800078e9616 */
[----:B------:R-:W-:Y:S02]  /*d820*/  LOP3.LUT R9, R9, R22, R20, 0x96, !PT ;  /* 0x0000001609097212 */ /* 0x000fe400078e9614 */
[----:B------:R-:W-:Y:S02]  /*d830*/  SHF.R.U32.HI R31, RZ, 0x6, R21 ;  /* 0x00000006ff1f7819 */ /* 0x000fe40000011615 */
[--C-:B------:R-:W-:Y:S01]  /*d840*/  SHF.R.U32.HI R17, RZ, 0xe, R9.reuse ;  /* 0x0000000eff117819 */ /* 0x100fe20000011609 */
[----:B------:R-:W-:Y:S01]  /*d850*/  IMAD.SHL.U32 R33, R9, 0x4, RZ ;  /* 0x0000000409217824 */ /* 0x000fe200078e00ff */
[--C-:B------:R-:W-:Y:S02]  /*d860*/  SHF.R.U32.HI R29, RZ, 0x16, R9.reuse ;  /* 0x00000016ff1d7819 */ /* 0x100fe40000011609 */
[----:B------:R-:W-:Y:S02]  /*d870*/  SHF.R.U32.HI R9, RZ, 0x6, R9 ;  /* 0x00000006ff097819 */ /* 0x000fe40000011609 */
[----:B------:R-:W-:-:S02]  /*d880*/  SHF.R.U32.HI R23, RZ, 0xe, R28 ;  /* 0x0000000eff177819 */ /* 0x000fc4000001161c */
[--C-:B------:R-:W-:Y:S02]  /*d890*/  SHF.R.U32.HI R22, RZ, 0x16, R28.reuse ;  /* 0x00000016ff167819 */ /* 0x100fe4000001161c */
[--C-:B------:R-:W-:Y:S02]  /*d8a0*/  SHF.R.U32.HI R32, RZ, 0x16, R25.reuse ;  /* 0x00000016ff207819 */ /* 0x100fe40000011619 */
[--C-:B------:R-:W-:Y:S02]  /*d8b0*/  SHF.R.U32.HI R19, RZ, 0x6, R25.reuse ;  /* 0x00000006ff137819 */ /* 0x100fe40000011619 */
[----:B------:R-:W-:Y:S02]  /*d8c0*/  SHF.R.U32.HI R20, RZ, 0xe, R25 ;  /* 0x0000000eff147819 */ /* 0x000fe40000011619 */
[----:B------:R-:W-:Y:S02]  /*d8d0*/  SHF.R.U32.HI R24, RZ, 0x6, R28 ;  /* 0x00000006ff187819 */ /* 0x000fe4000001161c */
[----:B------:R-:W-:-:S02]  /*d8e0*/  SHF.R.U32.HI R30, RZ, 0xe, R21 ;  /* 0x0000000eff1e7819 */ /* 0x000fc40000011615 */
[----:B------:R-:W-:Y:S01]  /*d8f0*/  SHF.R.U32.HI R27, RZ, 0x16, R21 ;  /* 0x00000016ff1b7819 */ /* 0x000fe20000011615 */
[----:B------:R-:W-:Y:S01]  /*d900*/  IMAD.SHL.U32 R18, R25, 0x4, RZ ;  /* 0x0000000419127824 */ /* 0x000fe200078e00ff */
[----:B------:R-:W-:Y:S01]  /*d910*/  SHF.L.U32 R34, R28, 0x2, RZ ;  /* 0x000000021c227819 */ /* 0x000fe200000006ff */
[----:B------:R-:W-:Y:S01]  /*d920*/  IMAD.SHL.U32 R26, R21, 0x4, RZ ;  /* 0x00000004151a7824 */ /* 0x000fe200078e00ff */
        /* <DEDUP_REMOVED lines=24> */
[----:B------:R-:W-:Y:S04]  /*dab0*/  LDS R19, [R19+UR8] ;  /* 0x0000000813137984 */ /* 0x000fe80008000800 */
[----:B------:R-:W3:Y:S04]  /*dac0*/  LDS R39, [R30+UR7] ;  /* 0x000000071e277984 */ /* 0x000ee80008000800 */
[----:B------:R-:W-:Y:S04]  /*dad0*/  LDS R20, [R20+UR7] ;  /* 0x0000000714147984 */ /* 0x000fe80008000800 */
[----:B------:R-:W3:Y:S04]  /*dae0*/  LDS R36, [R33+UR5] ;  /* 0x0000000521247984 */ /* 0x000ee80008000800 */
[----:B------:R-:W3:Y:S04]  /*daf0*/  LDS R37, [R18+UR9] ;  /* 0x0000000912257984 */ /* 0x000ee80008000800 */
[----:B------:R-:W3:Y:S04]  /*db00*/  LDS R34, [R17+UR9] ;  /* 0x0000000911227984 */ /* 0x000ee80008000800 */
[----:B------:R-:W3:Y:S04]  /*db10*/  LDS R35, [R26+UR9] ;  /* 0x000000091a237984 */ /* 0x000ee80008000800 */
[----:B------:R-:W3:Y:S01]  /*db20*/  LDS R24, [R9+UR9] ;  /* 0x0000000909187984 */ /* 0x000ee20008000800 */
[----:B0-----:R-:W-:-:S02]  /*db30*/  LOP3.LUT R29, R31, R32, R29, 0x96, !PT ;  /* 0x000000201f1d7212 */ /* 0x001fc400078e961d */
[----:B-1----:R-:W-:Y:S02]  /*db40*/  LOP3.LUT R21, R27, R28, R21, 0x96, !PT ;  /* 0x0000001c1b157212 */ /* 0x002fe400078e9615 */
[----:B---3--:R-:W-:Y:S02]  /*db50*/  LOP3.LUT R19, R19, R39, R22, 0x96, !PT ;  /* 0x0000002713137212 */ /* 0x008fe400078e9616 */
[----:B------:R-:W-:Y:S02]  /*db60*/  LOP3.LUT R25, R25, R20, R36, 0x96, !PT ;  /* 0x0000001419197212 */ /* 0x000fe400078e9624 */
[----:B------:R-:W-:Y:S02]  /*db70*/  LOP3.LUT R2, R2, R29, R37, 0x96, !PT ;  /* 0x0000001d02027212 */ /* 0x000fe400078e9625 */
[----:B------:R-:W-:Y:S02]  /*db80*/  LOP3.LUT R3, R3, R19, R34, 0x96, !PT ;  /* 0x0000001303037212 */ /* 0x000fe400078e9622 */
[----:B------:R-:W-:-:S02]  /*db90*/  LOP3.LUT R4, R4, R21, R35, 0x96, !PT ;  /* 0x0000001504047212 */ /* 0x000fc400078e9623 */
[----:B------:R-:W-:Y:S02]  /*dba0*/  LOP3.LUT R5, R5, R25, R24, 0x96, !PT ;  /* 0x0000001905057212 */ /* 0x000fe400078e9618 */
[----:B------:R-:W-:Y:S02]  /*dbb0*/  SHF.L.U32 R23, R2, 0x2, RZ ;  /* 0x0000000202177819 */ /* 0x000fe400000006ff */
[--C-:B------:R-:W-:Y:S02]  /*dbc0*/  SHF.R.U32.HI R31, RZ, 0x6, R2.reuse ;  /* 0x00000006ff1f7819 */ /* 0x100fe40000011602 */
[----:B------:R-:W-:Y:S02]  /*dbd0*/  SHF.R.U32.HI R19, RZ, 0x16, R2 ;  /* 0x00000016ff137819 */ /* 0x000fe40000011602 */
[----:B------:R-:W-:Y:S02]  /*dbe0*/  SHF.R.U32.HI R22, RZ, 0xe, R3 ;  /* 0x0000000eff167819 */ /* 0x000fe40000011603 */
[----:B------:R-:W-:-:S02]  /*dbf0*/  SHF.R.U32.HI R30, RZ, 0xe, R4 ;  /* 0x0000000eff1e7819 */ /* 0x000fc40000011604 */
[----:B------:R-:W-:Y:S02]  /*dc00*/  SHF.R.U32.HI R24, RZ, 0x6, R5 ;  /* 0x00000006ff187819 */ /* 0x000fe40000011605 */
[----:B------:R-:W-:Y:S02]  /*dc10*/  SHF.R.U32.HI R17, RZ, 0xe, R2 ;  /* 0x0000000eff117819 */ /* 0x000fe40000011602 */
[--C-:B------:R-:W-:Y:S02]  /*dc20*/  SHF.R.U32.HI R18, RZ, 0x6, R3.reuse ;  /* 0x00000006ff127819 */ /* 0x100fe40000011603 */
[----:B------:R-:W-:Y:S02]  /*dc30*/  SHF.R.U32.HI R26, RZ, 0x16, R3 ;  /* 0x00000016ff1a7819 */ /* 0x000fe40000011603 */
[----:B------:R-:W-:Y:S02]  /*dc40*/  SHF.R.U32.HI R28, RZ, 0x6, R4 ;  /* 0x00000006ff1c7819 */ /* 0x000fe40000011604 */
[----:B------:R-:W-:-:S02]  /*dc50*/  SHF.R.U32.HI R27, RZ, 0xe, R5 ;  /* 0x0000000eff1b7819 */ /* 0x000fc40000011605 */
[----:B------:R-:W-:Y:S02]  /*dc60*/  SHF.R.U32.HI R29, RZ, 0x16, R5 ;  /* 0x00000016ff1d7819 */ /* 0x000fe40000011605 */
[----:B------:R-:W-:Y:S01]  /*dc70*/  SHF.R.U32.HI R9, RZ, 0x16, R4 ;  /* 0x00000016ff097819 */ /* 0x000fe20000011604 */
[----:B------:R-:W-:Y:S01]  /*dc80*/  IMAD.SHL.U32 R25, R4, 0x4, RZ ;  /* 0x0000000404197824 */ /* 0x000fe200078e00ff */
[----:B------:R-:W-:Y:S02]  /*dc90*/  LOP3.LUT R2, R23, 0x3fc, RZ, 0xc0, !PT ;  /* 0x000003fc17027812 */ /* 0x000fe400078ec0ff */
[----:B------:R-:W-:Y:S01]  /*dca0*/  LOP3.LUT R32, R31, 0x3fc, RZ, 0xc0, !PT ;  /* 0x000003fc1f207812 */ /* 0x000fe200078ec0ff */
[----:B------:R-:W-:Y:S01]  /*dcb0*/  IMAD.SHL.U32 R3, R3, 0x4, RZ ;  /* 0x0000000403037824 */ /* 0x000fe200078e00ff */
[----:B------:R-:W-:Y:S02]  /*dcc0*/  SHF.L.U32 R20, R5, 0x2, RZ ;  /* 0x0000000205147819 */ /* 0x000fe400000006ff */
        /* <DEDUP_REMOVED lines=20> */
[----:B------:R-:W-:Y:S04]  /*de10*/  LDS R26, [R26+UR5] ;  /* 0x000000051a1a7984 */ /* 0x000fe80008000800 */
[----:B------:R-:W1:Y:S04]  /*de20*/  LDS R18, [R17+UR5] ;  /* 0x0000000511127984 */ /* 0x000e680008000800 */
[----:B------:R-:W-:Y:S04]  /*de30*/  LDS R28, [R28+UR8] ;  /* 0x000000081c1c7984 */ /* 0x000fe80008000800 */
[----:B------:R-:W3:Y:S04]  /*de40*/  LDS R27, [R27+UR7] ;  /* 0x000000071b1b7984 */ /* 0x000ee80008000800 */
[----:B------:R-:W-:Y:S04]  /*de50*/  LDS R31, [R31+UR7] ;  /* 0x000000071f1f7984 */ /* 0x000fe80008000800 */
[----:B------:R-:W5:Y:S04]  /*de60*/  LDS R30, [R30+UR5] ;  /* 0x000000051e1e7984 */ /* 0x000f680008000800 */
[----:B------:R-:W5:Y:S04]  /*de70*/  LDS R25, [R4+UR9] ;  /* 0x0000000904197984 */ /* 0x000f680008000800 */
[----:B------:R-:W5:Y:S04]  /*de80*/  LDS R29, [R2+UR9] ;  /* 0x00000009021d7984 */ /* 0x000f680008000800 */
[----:B------:R-:W5:Y:S04]  /*de90*/  LDS R21, [R20+UR9] ;  /* 0x0000000914157984 */ /* 0x000f680008000800 */
[----:B------:R-:W2:Y:S01]  /*dea0*/  LDS R32, [R3+UR9] ;  /* 0x0000000903207984 */ /* 0x000ea20008000800 */
[----:B0-----:R-:W-:-:S02]  /*deb0*/  LOP3.LUT R22, R24, R23, R22, 0x96, !PT ;  /* 0x0000001718167212 */ /* 0x001fc400078e9616 */
[----:B-1----:R-:W-:Y:S02]  /*dec0*/  LOP3.LUT R5, R19, R5, R18, 0x96, !PT ;  /* 0x0000000513057212 */ /* 0x002fe400078e9612 */
[----:B---3--:R-:W-:Y:S02]  /*ded0*/  LOP3.LUT R26, R28, R27, R26, 0x96, !PT ;  /* 0x0000001b1c1a7212 */ /* 0x008fe400078e961a */
[----:B-----5:R-:W-:Y:S02]  /*dee0*/  LOP3.LUT R9, R9, R31, R30, 0x96, !PT ;  /* 0x0000001f09097212 */ /* 0x020fe400078e961e */
[----:B------:R-:W-:Y:S02]  /*def0*/  LOP3.LUT R10, R10, R22, R25, 0x96, !PT ;  /* 0x000000160a0a7212 */ /* 0x000fe400078e9619 */
[----:B------:R-:W-:Y:S02]  /*df00*/  LOP3.LUT R0, R0, R26, R29, 0x96, !PT ;  /* 0x0000001a00007212 */ /* 0x000fe400078e961d */
[----:B------:R-:W-:-:S02]  /*df10*/  LOP3.LUT R5, R12, R5, R21, 0x96, !PT ;  /* 0x000000050c057212 */ /* 0x000fc400078e9615 */
[----:B--2---:R-:W-:Y:S01]  /*df20*/  LOP3.LUT R9, R11, R9, R32, 0x96, !PT ;  /* 0x000000090b097212 */ /* 0x004fe200078e9620 */
[----:B------:R-:W-:Y:S01]  /*df30*/  IMAD.SHL.U32 R22, R10, 0x4, RZ ;  /* 0x000000040a167824 */ /* 0x000fe200078e00ff */
[----:B------:R-:W-:Y:S02]  /*df40*/  SHF.R.U32.HI R11, RZ, 0x16, R10 ;  /* 0x00000016ff0b7819 */ /* 0x000fe4000001160a */
[----:B------:R-:W-:Y:S02]  /*df50*/  SHF.R.U32.HI R12, RZ, 0xe, R0 ;  /* 0x0000000eff0c7819 */ /* 0x000fe40000011600 */
[--C-:B------:R-:W-:Y:S02]  /*df60*/  SHF.R.U32.HI R3, RZ, 0x16, R5.reuse ;  /* 0x00000016ff037819 */ /* 0x100fe40000011605 */
[----:B------:R-:W-:Y:S02]  /*df70*/  SHF.L.U32 R18, R5, 0x2, RZ ;  /* 0x0000000205127819 */ /* 0x000fe400000006ff */
[----:B------:R-:W-:-:S02]  /*df80*/  SHF.R.U32.HI R21, RZ, 0x6, R5 ;  /* 0x00000006ff157819 */ /* 0x000fc40000011605 */
[----:B------:R-:W-:Y:S01]  /*df90*/  SHF.R.U32.HI R23, RZ, 0xe, R5 ;  /* 0x0000000eff177819 */ /* 0x000fe20000011605 */
[----:B------:R-:W-:Y:S01]  /*dfa0*/  IMAD.SHL.U32 R5, R9, 0x4, RZ ;  /* 0x0000000409057824 */ /* 0x000fe200078e00ff */
[--C-:B------:R-:W-:Y:S02]  /*dfb0*/  SHF.R.U32.HI R17, RZ, 0x6, R9.reuse ;  /* 0x00000006ff117819 */ /* 0x100fe40000011609 */
[----:B------:R-:W-:Y:S02]  /*dfc0*/  SHF.R.U32.HI R19, RZ, 0x16, R0 ;  /* 0x00000016ff137819 */ /* 0x000fe40000011600 */
[----:B------:R-:W-:Y:S02]  /*dfd0*/  SHF.R.U32.HI R20, RZ, 0xe, R9 ;  /* 0x0000000eff147819 */ /* 0x000fe40000011609 */
[--C-:B------:R-:W-:Y:S02]  /*dfe0*/  SHF.R.U32.HI R2, RZ, 0xe, R10.reuse ;  /* 0x0000000eff027819 */ /* 0x100fe4000001160a */
[----:B------:R-:W-:-:S02]  /*dff0*/  SHF.R.U32.HI R24, RZ, 0x6, R10 ;  /* 0x00000006ff187819 */ /* 0x000fc4000001160a */
[----:B------:R-:W-:Y:S01]  /*e000*/  SHF.R.U32.HI R9, RZ, 0x16, R9 ;  /* 0x00000016ff097819 */ /* 0x000fe20000011609 */
[----:B------:R-:W-:Y:S01]  /*e010*/  IMAD.SHL.U32 R25, R0, 0x4, RZ ;  /* 0x0000000400197824 */ /* 0x000fe200078e00ff */
        /* <DEDUP_REMOVED lines=26> */
[----:B------:R-:W-:Y:S04]  /*e1c0*/  LDS R4, [R4+UR7] ;  /* 0x0000000704047984 */ /* 0x000fe80008000800 */
[----:B------:R-:W-:Y:S04]  /*e1d0*/  LDS R10, [R10+UR8] ;  /* 0x000000080a0a7984 */ /* 0x000fe80008000800 */
[----:B------:R-:W3:Y:S04]  /*e1e0*/  LDS R3, [R3+UR5] ;  /* 0x0000000503037984 */ /* 0x000ee80008000800 */
[----:B------:R-:W5:Y:S04]  /*e1f0*/  LDS R18, [R18+UR9] ;  /* 0x0000000912127984 */ /* 0x000f680008000800 */
[----:B------:R-:W4:Y:S04]  /*e200*/  LDS R9, [R0+UR9] ;  /* 0x0000000900097984 */ /* 0x000f280008000800 */
[----:B------:R-:W4:Y:S04]  /*e210*/  LDS R2, [R2+UR9] ;  /* 0x0000000902027984 */ /* 0x000f280008000800 */
[----:B------:R-:W4:Y:S01]  /*e220*/  LDS R5, [R5+UR9] ;  /* 0x0000000905057984 */ /* 0x000f220008000800 */
[----:B0-----:R-:W-:Y:S01]  /*e230*/  LOP3.LUT R11, R17, R12, R11, 0x96, !PT ;  /* 0x0000000c110b7212 */ /* 0x001fe200078e960b */
[----:B------:R-:W-:Y:S01]  /*e240*/  ULEA UR4, UR6, UR4, 0x18 ;  /* 0x0000000406047291 */ /* 0x000fe2000f8ec0ff */
[----:B-1----:R-:W-:-:S02]  /*e250*/  LOP3.LUT R19, R21, R20, R19, 0x96, !PT ;  /* 0x0000001415137212 */ /* 0x002fc400078e9613 */
[----:B--2---:R-:W-:Y:S02]  /*e260*/  LOP3.LUT R24, R24, R23, R22, 0x96, !PT ;  /* 0x0000001718187212 */ /* 0x004fe400078e9616 */
[----:B---3--:R-:W-:Y:S02]  /*e270*/  LOP3.LUT R3, R10, R4, R3, 0x96, !PT ;  /* 0x000000040a037212 */ /* 0x008fe400078e9603 */
[----:B-----5:R-:W-:Y:S02]  /*e280*/  LOP3.LUT R11, R13, R11, R18, 0x96, !PT ;  /* 0x0000000b0d0b7212 */ /* 0x020fe400078e9612 */
[----:B----4-:R-:W-:Y:S02]  /*e290*/  LOP3.LUT R14, R14, R19, R9, 0x96, !PT ;  /* 0x000000130e0e7212 */ /* 0x010fe400078e9609 */
[----:B------:R-:W-:Y:S02]  /*e2a0*/  SHF.R.U32.HI R4, RZ, 0x8, R11 ;  /* 0x00000008ff047819 */ /* 0x000fe4000001160b */
[----:B------:R-:W-:-:S02]  /*e2b0*/  LOP3.LUT R15, R15, R24, R2, 0x96, !PT ;  /* 0x000000180f0f7212 */ /* 0x000fc400078e9602 */
[----:B------:R-:W-:Y:S02]  /*e2c0*/  SHF.R.U32.HI R9, RZ, 0x10, R11 ;  /* 0x00000010ff097819 */ /* 0x000fe4000001160b */
[----:B------:R-:W-:Y:S02]  /*e2d0*/  LOP3.LUT R3, R16, R3, R5, 0x96, !PT ;  /* 0x0000000310037212 */ /* 0x000fe400078e9605 */
[C---:B------:R-:W-:Y:S02]  /*e2e0*/  LOP3.LUT R0, R11.reuse, 0xff, RZ, 0xc0, !PT ;  /* 0x000000ff0b007812 */ /* 0x040fe400078ec0ff */
[----:B------:R-:W-:Y:S02]  /*e2f0*/  LEA.HI R16, R11, UR4, RZ, 0x8 ;  /* 0x000000040b107c11 */ /* 0x000fe4000f8f40ff */
[----:B------:R-:W-:Y:S02]  /*e300*/  SHF.R.U32.HI R11, RZ, 0x10, R14 ;  /* 0x00000010ff0b7819 */ /* 0x000fe4000001160e */
[----:B------:R-:W-:Y:S01]  /*e310*/  SHF.R.U32.HI R21, RZ, 0x10, R15 ;  /* 0x00000010ff157819 */ /* 0x000fe2000001160f */
[----:B------:R-:W-:Y:S01]  /*e320*/  LDS.U8 R0, [R0+UR4] ;  /* 0x0000000400007984 */ /* 0x000fe20008000000 */
[----:B------:R-:W-:-:S02]  /*e330*/  LOP3.LUT R13, R4, 0xff, RZ, 0xc0, !PT ;  /* 0x000000ff040d7812 */ /* 0x000fc400078ec0ff */
[----:B------:R-:W-:Y:S01]  /*e340*/  LOP3.LUT R11, R11, 0xff, RZ, 0xc0, !PT ;  /* 0x000000ff0b0b7812 */ /* 0x000fe200078ec0ff */
[----:B------:R-:W-:Y:S01]  /*e350*/  LDS.U8 R16, [R16] ;  /* 0x0000000010107984 */ /* 0x000fe20000000000 */
[C---:B------:R-:W-:Y:S02]  /*e360*/  LOP3.LUT R17, R14.reuse, 0xff, RZ, 0xc0, !PT ;  /* 0x000000ff0e117812 */ /* 0x040fe400078ec0ff */
[----:B------:R-:W-:Y:S01]  /*e370*/  SHF.R.U32.HI R10, RZ, 0x8, R14 ;  /* 0x00000008ff0a7819 */ /* 0x000fe2000001160e */
[----:B------:R-:W-:Y:S01]  /*e380*/  LDS.U8 R13, [R13+UR4] ;  /* 0x000000040d0d7984 */ /* 0x000fe20008000000 */
[----:B------:R-:W-:Y:S02]  /*e390*/  LEA.HI R18, R14, UR4, RZ, 0x8 ;  /* 0x000000040e127c11 */ /* 0x000fe4000f8f40ff */
[----:B------:R-:W-:Y:S01]  /*e3a0*/  SHF.R.U32.HI R5, RZ, 0x10, R3 ;  /* 0x00000010ff057819 */ /* 0x000fe20000011603 */
[----:B------:R-:W-:Y:S01]  /*e3b0*/  LDS.U8 R4, [R17+UR4] ;  /* 0x0000000411047984 */ /* 0x000fe20008000000 */
[----:B------:R-:W-:-:S02]  /*e3c0*/  SHF.R.U32.HI R20, RZ, 0x8, R15 ;  /* 0x00000008ff147819 */ /* 0x000fc4000001160f */
[----:B------:R-:W-:Y:S01]  /*e3d0*/  LOP3.LUT R21, R21, 0xff, RZ, 0xc0, !PT ;  /* 0x000000ff15157812 */ /* 0x000fe200078ec0ff */
[----:B------:R-:W0:Y:S01]  /*e3e0*/  LDS.U8 R11, [R11+UR4] ;  /* 0x000000040b0b7984 */ /* 0x000e220008000000 */
[----:B------:R-:W-:Y:S02]  /*e3f0*/  SHF.R.U32.HI R2, RZ, 0x8, R3 ;  /* 0x00000008ff027819 */ /* 0x000fe40000011603 */
[----:B------:R-:W-:Y:S01]  /*e400*/  LOP3.LUT R12, R3, 0xff, RZ, 0xc0, !PT ;  /* 0x000000ff030c7812 */ /* 0x000fe200078ec0ff */
[----:B------:R-:W-:Y:S01]  /*e410*/  LDS.U8 R18, [R18] ;  /* 0x0000000012127984 */ /* 0x000fe20000000000 */
[----:B------:R-:W-:Y:S02]  /*e420*/  LOP3.LUT R14, R9, 0xff, RZ, 0xc0, !PT ;  /* 0x000000ff090e7812 */ /* 0x000fe400078ec0ff */
[----:B------:R-:W-:Y:S01]  /*e430*/  LEA.HI R3, R3, UR4, RZ, 0x8 ;  /* 0x0000000403037c11 */ /* 0x000fe2000f8f40ff */
[----:B------:R-:W1:Y:S01]  /*e440*/  LDS.U8 R21, [R21+UR4] ;  /* 0x0000000415157984 */ /* 0x000e620008000000 */
[----:B------:R-:W-:-:S02]  /*e450*/  LOP3.LUT R9, R5, 0xff, RZ, 0xc0, !PT ;  /* 0x000000ff05097812 */ /* 0x000fc400078ec0ff */
[----:B------:R-:W-:Y:S01]  /*e460*/  LOP3.LUT R20, R20, 0xff, RZ, 0xc0, !PT ;  /* 0x000000ff14147812 */ /* 0x000fe200078ec0ff */
[----:B------:R2:W-:Y:S01]  /*e470*/  LDS.U8 R23, [R3] ;  /* 0x0000000003177984 */ /* 0x0005e20000000000 */
[----:B------:R-:W-:Y:S02]  /*e480*/  LOP3.LUT R10, R10, 0xff, RZ, 0xc0, !PT ;  /* 0x000000ff0a0a7812 */ /* 0x000fe400078ec0ff */
[----:B------:R-:W-:Y:S01]  /*e490*/  LOP3.LUT R5, R2, 0xff, RZ, 0xc0, !PT ;  /* 0x000000ff02057812 */ /* 0x000fe200078ec0ff */
[----:B------:R-:W3:Y:S01]  /*e4a0*/  LDS.U8 R14, [R14+UR4] ;  /* 0x000000040e0e7984 */ /* 0x000ee20008000000 */
[C---:B------:R-:W-:Y:S02]  /*e4b0*/  LOP3.LUT R19, R15.reuse, 0xff, RZ, 0xc0, !PT ;  /* 0x000000ff0f137812 */ /* 0x040fe400078ec0ff */
[----:B------:R-:W-:Y:S01]  /*e4c0*/  LEA.HI R15, R15, UR4, RZ, 0x8 ;  /* 0x000000040f0f7c11 */ /* 0x000fe2000f8f40ff */
[----:B------:R-:W4:Y:S04]  /*e4d0*/  LDS.U8 R20, [R20+UR4] ;  /* 0x0000000414147984 */ /* 0x000f280008000000 */
[----:B------:R-:W5:Y:S04]  /*e4e0*/  LDS.U8 R9, [R9+UR4] ;  /* 0x0000000409097984 */ /* 0x000f680008000000 */
[----:B------:R-:W5:Y:S04]  /*e4f0*/  LDS.U8 R5, [R5+UR4] ;  /* 0x0000000405057984 */ /* 0x000f680008000000 */
[----:B------:R-:W5:Y:S04]  /*e500*/  LDS.U8 R10, [R10+UR4] ;  /* 0x000000040a0a7984 */ /* 0x000f680008000000 */
[----:B------:R-:W5:Y:S04]  /*e510*/  LDS.U8 R12, [R12+UR4] ;  /* 0x000000040c0c7984 */ /* 0x000f680008000000 */
[----:B------:R-:W5:Y:S04]  /*e520*/  LDS.U8 R15, [R15] ;  /* 0x000000000f0f7984 */ /* 0x000f680000000000 */
[----:B------:R-:W5:Y:S01]  /*e530*/  LDS.U8 R19, [R19+UR4] ;  /* 0x0000000413137984 */ /* 0x000f620008000000 */
[----:B--2---:R-:W2:Y:S01]  /*e540*/  LDC.64 R2, c[0x0][0x390] ;  /* 0x0000e400ff027b82 */ /* 0x004ea20000000a00 */
[----:B0-----:R-:W-:-:S02]  /*e550*/  IMAD R11, R16, 0x100, R11 ;  /* 0x00000100100b7824 */ /* 0x001fc400078e020b */
[----:B------:R-:W-:Y:S01]  /*e560*/  IMAD R4, R13, 0x100, R4 ;  /* 0x000001000d047824 */ /* 0x000fe200078e0204 */
[----:B-1----:R-:W-:Y:S01]  /*e570*/  LEA R18, R18, R21, 0x8 ;  /* 0x0000001512127211 */ /* 0x002fe200078e40ff */
[----:B---3--:R-:W-:Y:S01]  /*e580*/  IMAD R23, R23, 0x100, R14 ;  /* 0x0000010017177824 */ /* 0x008fe200078e020e */
[----:B----4-:R-:W-:Y:S02]  /*e590*/  LEA R11, R11, R20, 0x8 ;  /* 0x000000140b0b7211 */ /* 0x010fe400078e40ff */
[----:B-----5:R-:W-:Y:S01]  /*e5a0*/  LEA R4, R9, R4, 0x10 ;  /* 0x0000000409047211 */ /* 0x020fe200078e80ff */
[----:B------:R-:W-:Y:S02]  /*e5b0*/  IMAD R13, R18, 0x100, R5 ;  /* 0x00000100120d7824 */ /* 0x000fe400078e0205 */
[----:B------:R-:W-:Y:S02]  /*e5c0*/  IMAD R10, R23, 0x100, R10 ;  /* 0x00000100170a7824 */ /* 0x000fe400078e020a */
[----:B------:R-:W-:-:S02]  /*e5d0*/  IMAD.U32 R9, R13, 0x100, R0 ;  /* 0x000001000d097824 */ /* 0x000fc400078e0000 */
[----:B------:R-:W-:Y:S02]  /*e5e0*/  IMAD.U32 R5, R11, 0x100, R12 ;  /* 0x000001000b057824 */ /* 0x000fe400078e000c */
[----:B------:R-:W-:Y:S01]  /*e5f0*/  IMAD R15, R15, 0x1000000, R4 ;  /* 0x010000000f0f7824 */ /* 0x000fe200078e0204 */
[----:B------:R-:W-:Y:S02]  /*e600*/  LEA R0, R10, R19, 0x8 ;  /* 0x000000130a007211 */ /* 0x000fe400078e40ff */
[----:B------:R-:W-:Y:S02]  /*e610*/  LOP3.LUT R5, R6, R5, RZ, 0x3c, !PT ;  /* 0x0000000506057212 */ /* 0x000fe400078e3cff */
[----:B------:R-:W-:Y:S02]  /*e620*/  LOP3.LUT R9, R8, R9, RZ, 0x3c, !PT ;  /* 0x0000000908097212 */ /* 0x000fe400078e3cff */
[----:B------:R-:W-:Y:S02]  /*e630*/  LOP3.LUT R7, R7, R0, RZ, 0x3c, !PT ;  /* 0x0000000007077212 */ /* 0x000fe400078e3cff */
[----:B------:R-:W-:Y:S01]  /*e640*/  LOP3.LUT R15, R42, R15, RZ, 0x3c, !PT ;  /* 0x0000000f2a0f7212 */ /* 0x000fe200078e3cff */
[----:B------:R0:W-:Y:S04]  /*e650*/  STG.E desc[UR36][R46.64+0x4], R5 ;  /* 0x000004052e007986 */ /* 0x0001e8000c101924 */
[----:B------:R-:W-:Y:S04]  /*e660*/  STG.E desc[UR36][R46.64+0x8], R9 ;  /* 0x000008092e007986 */ /* 0x000fe8000c101924 */
[----:B------:R-:W-:Y:S04]  /*e670*/  STG.E desc[UR36][R46.64], R7 ;  /* 0x000000072e007986 */ /* 0x000fe8000c101924 */
[----:B------:R1:W-:Y:S04]  /*e680*/  STG.E desc[UR36][R46.64+0xc], R15 ;  /* 0x00000c0f2e007986 */ /* 0x0003e8000c101924 */
[----:B--2---:R-:W2:Y:S02]  /*e690*/  LDG.E R0, desc[UR36][R2.64] ;  /* 0x0000002402007981 */ /* 0x004ea4000c1e1900 */
[----:B--2---:R-:W-:-:S05]  /*e6a0*/  LOP3.LUT R11, R0, R7, RZ, 0x3c, !PT ;  /* 0x00000007000b7212 */ /* 0x004fca00078e3cff */
[----:B------:R-:W-:Y:S04]  /*e6b0*/  STG.E desc[UR36][R46.64], R11 ;  /* 0x0000000b2e007986 */ /* 0x000fe8000c101924 */
[----:B------:R-:W2:Y:S02]  /*e6c0*/  LDG.E R0, desc[UR36][R2.64+0x4] ;  /* 0x0000042402007981 */ /* 0x000ea4000c1e1900 */
[----:B--2---:R-:W-:-:S05]  /*e6d0*/  LOP3.LUT R13, R0, R5, RZ, 0x3c, !PT ;  /* 0x00000005000d7212 */ /* 0x004fca00078e3cff */
[----:B------:R-:W-:Y:S04]  /*e6e0*/  STG.E desc[UR36][R46.64+0x4], R13 ;  /* 0x0000040d2e007986 */ /* 0x000fe8000c101924 */
[----:B------:R-:W0:Y:S02]  /*e6f0*/  LDG.E R0, desc[UR36][R2.64+0x8] ;  /* 0x0000082402007981 */ /* 0x000e24000c1e1900 */
[----:B0-----:R-:W-:-:S05]  /*e700*/  LOP3.LUT R5, R0, R9, RZ, 0x3c, !PT ;  /* 0x0000000900057212 */ /* 0x001fca00078e3cff */
[----:B------:R-:W-:Y:S04]  /*e710*/  STG.E desc[UR36][R46.64+0x8], R5 ;  /* 0x000008052e007986 */ /* 0x000fe8000c101924 */
[----:B------:R-:W1:Y:S02]  /*e720*/  LDG.E R0, desc[UR36][R2.64+0xc] ;  /* 0x00000c2402007981 */ /* 0x000e64000c1e1900 */
[----:B-1----:R-:W-:-:S05]  /*e730*/  LOP3.LUT R15, R0, R15, RZ, 0x3c, !PT ;  /* 0x0000000f000f7212 */ /* 0x002fca00078e3cff */
[----:B------:R-:W-:Y:S01]  /*e740*/  STG.E desc[UR36][R46.64+0xc], R15 ;  /* 0x00000c0f2e007986 */ /* 0x000fe2000c101924 */
[----:B------:R-:W-:Y:S05]  /*e750*/  EXIT ;  /* 0x000000000000794d */ /* 0x000fea0003800000 */
.L_x_79:
[----:B------:R-:W-:-:S04]  /*e760*/  UIADD3 UR4, UP0, UPT, UR38, -0x20, URZ ;  /* 0xffffffe026047890 */ /* 0x000fc8000ff1e0ff */
[----:B------:R-:W-:-:S04]  /*e770*/  UIADD3.X UR5, UPT, UPT, UR39, -0x1, URZ, UP0, !UPT ;  /* 0xffffffff27057890 */ /* 0x000fc800087fe4ff */
[----:B------:R-:W-:Y:S02]  /*e780*/  USHF.R.U64 UR4, UR4, 0x4, UR5 ;  /* 0x0000000404047899 */ /* 0x000fe40008001205 */
[----:B------:R-:W-:-:S04]  /*e790*/  USHF.R.U32.HI UR5, URZ, 0x4, UR5 ;  /* 0x00000004ff057899 */ /* 0x000fc80008011605 */
[----:B------:R-:W-:-:S04]  /*e7a0*/  ISETP.NE.U32.AND P0, PT, R27, UR4, PT ;  /* 0x000000041b007c0c */ /* 0x000fc8000bf05070 */
[----:B------:R-:W-:-:S13]  /*e7b0*/  ISETP.NE.AND.EX P0, PT, R26, UR5, PT, P0 ;  /* 0x000000051a007c0c */ /* 0x000fda000bf05300 */
[----:B------:R-:W-:Y:S05]  /*e7c0*/  @!P0 BRA `(.L_x_84) ;  /* 0x000000e400308947 */ /* 0x000fea0003800000 */
[----:B------:R-:W-:Y:S02]  /*e7d0*/  HFMA2 R17, -RZ, RZ, -5.43359375, 4068 ;  /* 0xc56f6bf2ff117431 */ /* 0x000fe400000001ff */
[----:B------:R-:W-:Y:S01]  /*e7e0*/  IMAD.MOV.U32 R16, RZ, RZ, 0x7b777c63 ;  /* 0x7b777c63ff107424 */ /* 0x000fe200078e00ff */
[----:B------:R-:W-:Y:S01]  /*e7f0*/  MOV R6, 0xb3d63b52 ;  /* 0xb3d63b5200067802 */ /* 0x000fe20000000f00 */
[----:B------:R-:W-:Y:S02]  /*e800*/  IMAD.MOV.U32 R18, RZ, RZ, 0x2b670130 ;  /* 0x2b670130ff127424 */ /* 0x000fe400078e00ff */
[----:B------:R-:W-:Y:S02]  /*e810*/  HFMA2 R23, -RZ, RZ, -2.22265625, -0.01800537109375 ;  /* 0xc072a49cff177431 */ /* 0x000fe400000001ff */
[----:B------:R-:W-:Y:S01]  /*e820*/  IMAD.MOV.U32 R19, RZ, RZ, 0x76abd7fe ;  /* 0x76abd7feff137424 */ /* 0x000fe200078e00ff */
[----:B------:R-:W-:Y:S01]  /*e830*/  MOV R9, 0x5bb1fc20 ;  /* 0x5bb1fc2000097802 */ /* 0x000fe20000000f00 */
[----:B------:R-:W-:Y:S01]  /*e840*/  IMAD.MOV.U32 R4, RZ, RZ, 0x1a2c8309 ;  /* 0x1a2c8309ff047424 */ /* 0x000fe200078e00ff */
[----:B------:R-:W-:Y:S01]  /*e850*/  MOV R20, 0x7dc982ca ;  /* 0x7dc982ca00147802 */ /* 0x000fe20000000f00 */
[----:B------:R-:W-:Y:S01]  /*e860*/  IMAD.MOV.U32 R5, RZ, RZ, -0x5fa591e5 ;  /* 0xa05a6e1bff057424 */ /* 0x000fe200078e00ff */
[----:B------:R1:W-:Y:S01]  /*e870*/  STL.128 [R24], R16 ;  /* 0x0000001018007387 */ /* 0x0003e20000100c00 */
[----:B------:R-:W-:-:S02]  /*e880*/  IMAD.MOV.U32 R7, RZ, RZ, -0x7bd01cd7 ;  /* 0x842fe329ff077424 */ /* 0x000fc400078e00ff */
[----:B------:R-:W-:Y:S02]  /*e890*/  HFMA2 R12, -RZ, RZ, -62784, -8000 ;  /* 0xfbaaefd0ff0c7431 */ /* 0x000fe400000001ff */
[----:B------:R-:W-:Y:S01]  /*e8a0*/  IMAD.MOV.U32 R8, RZ, RZ, -0x12ff2ead ;  /* 0xed00d153ff087424 */ /* 0x000fe200078e00ff */
[----:B------:R-:W-:Y:S01]  /*e8b0*/  MOV R15, 0xa89f3c50 ;  /* 0xa89f3c50000f7802 */ /* 0x000fe20000000f00 */
[----:B------:R-:W-:Y:S01]  /*e8c0*/  IMAD.MOV.U32 R10, RZ, RZ, 0x39becb6a ;  /* 0x39becb6aff0a7424 */ /* 0x000fe200078e00ff */
[----:B------:R2:W-:Y:S01]  /*e8d0*/  STL.128 [R24+0x40], R4 ;  /* 0x0000400418007387 */ /* 0x0005e20000100c00 */
[----:B------:R-:W-:Y:S02]  /*e8e0*/  IMAD.MOV.U32 R11, RZ, RZ, -0x30a7b3b6 ;  /* 0xcf584c4aff0b7424 */ /* 0x000fe400078e00ff */
[----:B------:R-:W-:Y:S02]  /*e8f0*/  HFMA2 R38, -RZ, RZ, -2830, 0.006450653076171875 ;  /* 0xe9871e9bff267431 */ /* 0x000fe400000001ff */
[----:B------:R-:W-:-:S02]  /*e900*/  IMAD.MOV.U32 R21, RZ, RZ, -0xfb8a606 ;  /* 0xf04759faff157424 */ /* 0x000fc400078e00ff */
[----:B------:R-:W-:Y:S02]  /*e910*/  HFMA2 R29, -RZ, RZ, -19.859375, 1.802734375 ;  /* 0xccf73f36ff1d7431 */ /* 0x000fe400000001ff */
[----:B------:R-:W-:Y:S01]  /*e920*/  IMAD.MOV.U32 R22, RZ, RZ, -0x505d2b53 ;  /* 0xafa2d4adff167424 */ /* 0x000fe200078e00ff */
[----:B------:R3:W-:Y:S01]  /*e930*/  STL.128 [R24+0x50], R8 ;  /* 0x0000500818007387 */ /* 0x0007e20000100c00 */
[----:B------:R-:W-:Y:S01]  /*e940*/  IMAD.MOV.U32 R13, RZ, RZ, -0x7accb2bd ;  /* 0x85334d43ff0d7424 */ /* 0x000fe200078e00ff */
[----:B------:R-:W-:Y:S01]  /*e950*/  MOV R35, 0x75b227eb ;  /* 0x75b227eb00237802 */ /* 0x000fe20000000f00 */
[----:B------:R-:W-:Y:S02]  /*e960*/  IMAD.MOV.U32 R14, RZ, RZ, 0x7f02f945 ;  /* 0x7f02f945ff0e7424 */ /* 0x000fe400078e00ff */
[----:B-1----:R-:W-:Y:S02]  /*e970*/  HFMA2 R18, -RZ, RZ, 0.0114288330078125, -0.4208984375 ;  /* 0x21dab6bcff127431 */ /* 0x002fe400000001ff */
[----:B------:R-:W-:Y:S01]  /*e980*/  IMAD.MOV.U32 R16, RZ, RZ, -0x70bf5caf ;  /* 0x8f40a351ff107424 */ /* 0x000fe200078e00ff */
[----:B------:R1:W-:Y:S01]  /*e990*/  STL.128 [R24+0x10], R20 ;  /* 0x0000101418007387 */ /* 0x0003e20000100c00 */
[----:B------:R-:W-:Y:S01]  /*e9a0*/  IMAD.MOV.U32 R17, RZ, RZ, -0xac7626e ;  /* 0xf5389d92ff117424 */ /* 0x000fe200078e00ff */
[----:B------:R-:W-:Y:S01]  /*e9b0*/  MOV R32, 0xc323c704 ;  /* 0xc323c70400207802 */ /* 0x000fe20000000f00 */
[----:B------:R-:W-:-:S02]  /*e9c0*/  IMAD.MOV.U32 R19, RZ, RZ, -0x2d0c00f0 ;  /* 0xd2f3ff10ff137424 */ /* 0x000fc400078e00ff */
[----:B--2---:R-:W-:Y:S02]  /*e9d0*/  HFMA2 R4, -RZ, RZ, -275.75, -2.09808349609375e-05 ;  /* 0xdc4f8160ff047431 */ /* 0x004fe400000001ff */
[----:B------:R-:W-:Y:S01]  /*e9e0*/  IMAD.MOV.U32 R5, RZ, RZ, -0x776fd5de ;  /* 0x88902a22ff057424 */ /* 0x000fe200078e00ff */
[----:B------:R-:W-:Y:S01]  /*e9f0*/  MOV R7, 0xdb0b5ede ;  /* 0xdb0b5ede00077802 */ /* 0x000fe20000000f00 */
[----:B------:R-:W-:Y:S01]  /*ea00*/  IMAD.MOV.U32 R6, RZ, RZ, 0x14b8ee46 ;  /* 0x14b8ee46ff067424 */ /* 0x000fe200078e00ff */
[----:B------:R2:W-:Y:S01]  /*ea10*/  STL.128 [R24+0x70], R16 ;  /* 0x0000701018007387 */ /* 0x0005e20000100c00 */
[----:B------:R-:W-:Y:S02]  /*ea20*/  IMAD.MOV.U32 R28, RZ, RZ, 0x2693fdb7 ;  /* 0x2693fdb7ff1c7424 */ /* 0x000fe400078e00ff */
[----:B---3--:R-:W-:Y:S02]  /*ea30*/  HFMA2 R10, -RZ, RZ, 854, -62.0625 ;  /* 0x62acd3c2ff0a7431 */ /* 0x008fe400000001ff */
[----:B------:R-:W-:Y:S01]  /*ea40*/  IMAD.MOV.U32 R8, RZ, RZ, 0xa3a32e0 ;  /* 0x0a3a32e0ff087424 */ /* 0x000fe200078e00ff */
[----:B------:R3:W-:Y:S01]  /*ea50*/  STL.128 [R24+0x60], R12 ;  /* 0x0000600c18007387 */ /* 0x0007e20000100c00 */
[----:B------:R-:W-:Y:S01]  /*ea60*/  IMAD.MOV.U32 R9, RZ, RZ, 0x5c240649 ;  /* 0x5c240649ff097424 */ /* 0x000fe200078e00ff */
[----:B------:R-:W0:Y:S01]  /*ea70*/  LDCU.64 UR4, c[0x0][0x388] ;  /* 0x00007100ff0477ac */ /* 0x000e220008000a00 */
[----:B------:R-:W-:Y:S01]  /*ea80*/  IMAD.MOV.U32 R11, RZ, RZ, 0x79e49591 ;  /* 0x79e49591ff0b7424 */ /* 0x000fe200078e00ff */
[----:B-1----:R-:W-:Y:S01]  /*ea90*/  MOV R21, 0x1744975f ;  /* 0x1744975f00157802 */ /* 0x002fe20000000f00 */
[----:B------:R-:W-:Y:S01]  /*eaa0*/  IMAD.MOV.U32 R20, RZ, RZ, -0x13ecf333 ;  /* 0xec130ccdff147424 */ /* 0x000fe200078e00ff */
[----:B------:R1:W-:Y:S01]  /*eab0*/  STL.128 [R24+0x90], R4 ;  /* 0x0000900418007387 */ /* 0x0003e20000100c00 */
[----:B------:R-:W-:-:S02]  /*eac0*/  IMAD.MOV.U32 R22, RZ, RZ, 0x3d7ea7c4 ;  /* 0x3d7ea7c4ff167424 */ /* 0x000fc400078e00ff */
[----:B------:R-:W-:Y:S02]  /*ead0*/  HFMA2 R42, -RZ, RZ, -0.0022945404052734375, 0.059326171875 ;  /* 0x98b32b98ff2a7431 */ /* 0x000fe400000001ff */
[----:B------:R-:W-:Y:S01]  /*eae0*/  IMAD.MOV.U32 R23, RZ, RZ, 0x73195d64 ;  /* 0x73195d64ff177424 */ /* 0x000fe200078e00ff */
[----:B------:R4:W-:Y:S01]  /*eaf0*/  STL.128 [R24+0xa0], R8 ;  /* 0x0000a00818007387 */ /* 0x0009e20000100c00 */
[----:B------:R-:W-:Y:S02]  /*eb00*/  IMAD.MOV.U32 R36, RZ, RZ, 0x1198f8e1 ;  /* 0x1198f8e1ff247424 */ /* 0x000fe400078e00ff */
[----:B--2---:R-:W-:Y:S02]  /*eb10*/  HFMA2 R16, -RZ, RZ, 0.09600830078125, 38720 ;  /* 0x2e2578baff107431 */ /* 0x004fe400000001ff */
[----:B------:R-:W-:Y:S01]  /*eb20*/  IMAD.MOV.U32 R17, RZ, RZ, -0x394b59e4 ;  /* 0xc6b4a61cff117424 */ /* 0x000fe200078e00ff */
[----:B------:R2:W-:Y:S01]  /*eb30*/  STL.128 [R24+0x80], R20 ;  /* 0x0000801418007387 */ /* 0x0005e20000100c00 */
[----:B------:R-:W-:Y:S01]  /*eb40*/  IMAD.MOV.U32 R18, RZ, RZ, 0x1f74dde8 ;  /* 0x1f74dde8ff127424 */ /* 0x000fe200078e00ff */
[----:B---3--:R-:W-:Y:S01]  /*eb50*/  MOV R13, 0xa94ed58d ;  /* 0xa94ed58d000d7802 */ /* 0x008fe20000000f00 */
[----:B------:R-:W-:Y:S01]  /*eb60*/  IMAD.MOV.U32 R12, RZ, RZ, 0x6d37c8e7 ;  /* 0x6d37c8e7ff0c7424 */ /* 0x000fe200078e00ff */
[----:B------:R-:W-:Y:S01]  /*eb70*/  MOV R19, 0x8a8bbd4b ;  /* 0x8a8bbd4b00137802 */ /* 0x000fe20000000f00 */
[----:B------:R-:W-:Y:S01]  /*eb80*/  IMAD.MOV.U32 R14, RZ, RZ, -0x150ba994 ;  /* 0xeaf4566cff0e7424 */ /* 0x000fe200078e00ff */
[----:B0-----:R-:W-:Y:S01]  /*eb90*/  LEA R44, P0, R46, UR4, 0x4 ;  /* 0x000000042e2c7c11 */ /* 0x001fe2000f8020ff */
[----:B------:R-:W-:Y:S01]  /*eba0*/  IMAD.MOV.U32 R15, RZ, RZ, 0x8ae7a65 ;  /* 0x08ae7a65ff0f7424 */ /* 0x000fe200078e00ff */
[----:B-1----:R-:W-:Y:S01]  /*ebb0*/  MOV R5, 0x6842e6bf ;  /* 0x6842e6bf00057802 */ /* 0x002fe20000000f00 */
[----:B------:R-:W-:Y:S01]  /*ebc0*/  IMAD.MOV.U32 R4, RZ, RZ, 0xd89a18c ;  /* 0x0d89a18cff047424 */ /* 0x000fe200078e00ff */
[----:B------:R0:W-:Y:S01]  /*ebd0*/  STL.128 [R24+0xc0], R16 ;  /* 0x0000c01018007387 */ /* 0x0001e20000100c00 */
[----:B------:R-:W-:-:S02]  /*ebe0*/  IMAD.MOV.U32 R6, RZ, RZ, 0xf2d9941 ;  /* 0x0f2d9941ff067424 */ /* 0x000fc400078e00ff */
[----:B----4-:R-:W-:Y:S02]  /*ebf0*/  HFMA2 R10, -RZ, RZ, -411.75, 7876 ;  /* 0xde6f6fb1ff0a7431 */ /* 0x010fe400000001ff */
[----:B------:R-:W-:Y:S01]  /*ec00*/  IMAD.MOV.U32 R7, RZ, RZ, 0x16bb54b0 ;  /* 0x16bb54b0ff077424 */ /* 0x000fe200078e00ff */
[----:B------:R1:W-:Y:S01]  /*ec10*/  STL.128 [R24+0xb0], R12 ;  /* 0x0000b00c18007387 */ /* 0x0003e20000100c00 */
[----:B------:R-:W-:Y:S02]  /*ec20*/  IMAD.MOV.U32 R37, RZ, RZ, -0x6b712697 ;  /* 0x948ed969ff257424 */ /* 0x000fe400078e00ff */
[----:B--2---:R-:W-:Y:S02]  /*ec30*/  HFMA2 R22, -RZ, RZ, -0.66748046875, 0.336181640625 ;  /* 0xb9573561ff167431 */ /* 0x004fe400000001ff */
[----:B------:R-:W-:Y:S01]  /*ec40*/  IMAD.MOV.U32 R20, RZ, RZ, 0x66b53e70 ;  /* 0x66b53e70ff147424 */ /* 0x000fe200078e00ff */
[----:B------:R2:W-:Y:S01]  /*ec50*/  STL.128 [R24+0xf0], R4 ;  /* 0x0000f00418007387 */ /* 0x0005e20000100c00 */
[----:B------:R-:W-:Y:S01]  /*ec60*/  IMAD.MOV.U32 R21, RZ, RZ, 0xef60348 ;  /* 0x0ef60348ff157424 */ /* 0x000fe200078e00ff */
[----:B------:R-:W-:Y:S01]  /*ec70*/  LEA.HI.X R45, R46, UR5, R47, 0x4, P0 ;  /* 0x000000052e2d7c11 */ /* 0x000fe200080f242f */
[----:B------:R-:W-:-:S02]  /*ec80*/  IMAD.MOV.U32 R23, RZ, RZ, -0x61e23e7a ;  /* 0x9e1dc186ff177424 */ /* 0x000fc400078e00ff */
[----:B------:R-:W-:Y:S02]  /*ec90*/  IMAD.MOV.U32 R39, RZ, RZ, -0x20d7aa32 ;  /* 0xdf2855ceff277424 */ /* 0x000fe400078e00ff */
[----:B------:R-:W-:Y:S02]  /*eca0*/  IMAD.MOV.U32 R30, RZ, RZ, -0xe1a5acc ;  /* 0xf1e5a534ff1e7424 */ /* 0x000fe400078e00ff */
[----:B0-----:R-:W-:Y:S02]  /*ecb0*/  HFMA2 R19, -RZ, RZ, -4568, 27040 ;  /* 0xec76769aff137431 */ /* 0x001fe400000001ff */
[----:B------:R-:W-:Y:S01]  /*ecc0*/  IMAD.MOV.U32 R31, RZ, RZ, 0x1531d871 ;  /* 0x1531d871ff1f7424 */ /* 0x000fe200078e00ff */
[----:B------:R0:W-:Y:S01]  /*ecd0*/  STL.128 [R24+0xd0], R20 ;  /* 0x0000d01418007387 */ /* 0x0001e20000100c00 */
[----:B------:R-:W-:Y:S01]  /*ece0*/  IMAD.MOV.U32 R33, RZ, RZ, -0x65fa69e8 ;  /* 0x9a059618ff217424 */ /* 0x000fe200078e00ff */
[----:B-1----:R-:W-:Y:S01]  /*ecf0*/  MOV R13, 0x2010103 ;  /* 0x02010103000d7802 */ /* 0x002fe20000000f00 */
[----:B------:R-:W-:Y:S01]  /*ed00*/  IMAD.MOV.U32 R34, RZ, RZ, -0x1d7fedf9 ;  /* 0xe2801207ff227424 */ /* 0x000fe200078e00ff */
[----:B------:R1:W-:Y:S01]  /*ed10*/  STL.128 [R24+0xe0], R36 ;  /* 0x0000e02418007387 */ /* 0x0003e20000100c00 */
[----:B------:R-:W-:-:S02]  /*ed20*/  IMAD.MOV.U32 R8, RZ, RZ, -0xd0df3 ;  /* 0xfff2f20dff087424 */ /* 0x000fc400078e00ff */
[----:B--2---:R-:W-:Y:S02]  /*ed30*/  HFMA2 R4, -RZ, RZ, -6.38671875, 978.5 ;  /* 0xc66363a5ff047431 */ /* 0x004fe400000001ff */
[----:B------:R-:W-:Y:S01]  /*ed40*/  IMAD.MOV.U32 R9, RZ, RZ, -0x29949443 ;  /* 0xd66b6bbdff097424 */ /* 0x000fe200078e00ff */
[----:B------:R-:W-:Y:S01]  /*ed50*/  STL.128 [R24+0x20], R28 ;  /* 0x0000201c18007387 */ /* 0x000fe20000100c00 */
[----:B------:R-:W-:Y:S01]  /*ed60*/  IMAD.MOV.U32 R11, RZ, RZ, -0x6e3a3aac ;  /* 0x91c5c554ff0b7424 */ /* 0x000fe200078e00ff */
[----:B------:R-:W-:Y:S01]  /*ed70*/  MOV R7, 0xf67b7b8d ;  /* 0xf67b7b8d00077802 */ /* 0x000fe20000000f00 */
[----:B------:R-:W-:Y:S01]  /*ed80*/  IMAD.MOV.U32 R12, RZ, RZ, 0x60303050 ;  /* 0x60303050ff0c7424 */ /* 0x000fe200078e00ff */
[----:B------:R-:W-:Y:S01]  /*ed90*/  STL.128 [R24+0x30], R32 ;  /* 0x0000302018007387 */ /* 0x000fe20000100c00 */
        /* <DEDUP_REMOVED lines=16> */
[----:B------:R-:W-:Y:S02]  /*eea0*/  IMAD.MOV.U32 R40, RZ, RZ, -0x1ec7261f ;  /* 0xe138d9e1ff287424 */ /* 0x000fe400078e00ff */
[----:B--2---:R-:W-:Y:S02]  /*eeb0*/  HFMA2 R9, -RZ, RZ, -0.1983642578125, 189.375 ;  /* 0xb25959ebff097431 */ /* 0x004fe400000001ff */
[----:B------:R-:W-:Y:S01]  /*eec0*/  IMAD.MOV.U32 R8, RZ, RZ, -0x100505eb ;  /* 0xeffafa15ff087424 */ /* 0x000fe200078e00ff */
[----:B------:R2:W-:Y:S01]  /*eed0*/  STL.128 [R1+0x680], R20 ;  /* 0x0006801401007387 */ /* 0x0005e20000100c00 */
[----:B------:R-:W-:-:S02]  /*eee0*/  IMAD.MOV.U32 R10, RZ, RZ, -0x71b8b837 ;  /* 0x8e4747c9ff0a7424 */ /* 0x000fc400078e00ff */
[----:B0-----:R-:W-:Y:S02]  /*eef0*/  HFMA2 R15, -RZ, RZ, 5.68359375, -0.1236572265625 ;  /* 0x45afafeaff0f7431 */ /* 0x001fe400000001ff */
[----:B------:R-:W-:Y:S01]  /*ef00*/  IMAD.MOV.U32 R11, RZ, RZ, -0x40f0ff5 ;  /* 0xfbf0f00bff0b7424 */ /* 0x000fe200078e00ff */
[----:B------:R-:W-:Y:S01]  /*ef10*/  MOV R12, 0x41adadec ;  /* 0x41adadec000c7802 */ /* 0x000fe20000000f00 */
[----:B------:R-:W-:Y:S01]  /*ef20*/  IMAD.MOV.U32 R13, RZ, RZ, -0x4c2b2b99 ;  /* 0xb3d4d467ff0d7424 */ /* 0x000fe200078e00ff */
[----:B-1----:R-:W-:Y:S01]  /*ef30*/  MOV R6, 0x89c9c940 ;  /* 0x89c9c94000067802 */ /* 0x002fe20000000f00 */
        /* <DEDUP_REMOVED lines=9> */
[----:B--2---:R-:W-:Y:S02]  /*efd0*/  HFMA2 R22, -RZ, RZ, 0.00018370151519775390625, 7.7188014984130859375e-05 ;  /* 0x0a05050fff167431 */ /* 0x004fe400000001ff */
[----:B------:R-:W-:Y:S01]  /*efe0*/  IMAD.MOV.U32 R19, RZ, RZ, -0x643f3fa5 ;  /* 0x9bc0c05bff137424 */ /* 0x000fe200078e00ff */
[----:B------:R2:W-:Y:S01]  /*eff0*/  STL.128 [R1+0x660], R12 ;  /* 0x0006600c01007387 */ /* 0x0005e20000100c00 */
[----:B------:R-:W-:-:S02]  /*f000*/  IMAD.MOV.U32 R20, RZ, RZ, 0x30181828 ;  /* 0x30181828ff147424 */ /* 0x000fc400078e00ff */
[----:B------:R-:W-:Y:S02]  /*f010*/  IMAD.MOV.U32 R21, RZ, RZ, 0x379696a1 ;  /* 0x379696a1ff157424 */ /* 0x000fe400078e00ff */
[----:B0-----:R-:W-:Y:S01]  /*f020*/  HFMA2 R10, -RZ, RZ, -47.15625, -1332 ;  /* 0xd1e5e534ff0a7431 */ /* 0x001fe200000001ff */
[----:B------:R0:W-:Y:S01]  /*f030*/  STL.128 [R1+0x670], R16 ;  /* 0x0006701001007387 */ /* 0x0001e20000100c00 */
[----:B------:R-:W-:Y:S02]  /*f040*/  IMAD.MOV.U32 R8, RZ, RZ, 0x6834345c ;  /* 0x6834345cff087424 */ /* 0x000fe400078e00ff */
[----:B------:R-:W-:Y:S02]  /*f050*/  IMAD.MOV.U32 R9, RZ, RZ, 0x51a5a5f4 ;  /* 0x51a5a5f4ff097424 */ /* 0x000fe400078e00ff */
[----:B------:R-:W-:Y:S02]  /*f060*/  IMAD.MOV.U32 R11, RZ, RZ, -0x60e0ef8 ;  /* 0xf9f1f108ff0b7424 */ /* 0x000fe400078e00ff */
[----:B-1----:R-:W-:-:S02]  /*f070*/  HFMA2 R4, -RZ, RZ, 4312, 0.39697265625 ;  /* 0x6c36365aff047431 */ /* 0x002fc400000001ff */
[----:B------:R-:W-:Y:S01]  /*f080*/  IMAD.MOV.U32 R5, RZ, RZ, 0x7e3f3f41 ;  /* 0x7e3f3f41ff057424 */ /* 0x000fe200078e00ff */
[----:B------:R-:W-:Y:S01]  /*f090*/  MOV R7, 0x83cccc4f ;  /* 0x83cccc4f00077802 */ /* 0x000fe20000000f00 */
[----:B------:R-:W-:Y:S01]  /*f0a0*/  IMAD.MOV.U32 R6, RZ, RZ, -0xa0808fe ;  /* 0xf5f7f702ff067424 */ /* 0x000fe200078e00ff */
[----:B--2---:R-:W-:Y:S01]  /*f0b0*/  MOV R13, 0xabd8d873 ;  /* 0xabd8d873000d7802 */ /* 0x004fe20000000f00 */
[----:B------:R-:W-:Y:S01]  /*f0c0*/  IMAD.MOV.U32 R12, RZ, RZ, -0x1d8e8e6d ;  /* 0xe2717193ff0c7424 */ /* 0x000fe200078e00ff */
[----:B------:R1:W-:Y:S01]  /*f0d0*/  STL.128 [R1+0x6a0], R8 ;  /* 0x0006a00801007387 */ /* 0x0003e20000100c00 */
[----:B------:R-:W-:Y:S02]  /*f0e0*/  IMAD.MOV.U32 R14, RZ, RZ, 0x62313153 ;  /* 0x62313153ff0e7424 */ /* 0x000fe400078e00ff */
[----:B------:R-:W-:Y:S02]  /*f0f0*/  IMAD.MOV.U32 R15, RZ, RZ, 0x2a15153f ;  /* 0x2a15153fff0f7424 */ /* 0x000fe400078e00ff */
[----:B0-----:R-:W-:-:S02]  /*f100*/  HFMA2 R16, -RZ, RZ, 0.000122547149658203125, 6.17504119873046875e-05 ;  /* 0x0804040cff107431 */ /* 0x001fc400000001ff */
[----:B------:R-:W-:Y:S01]  /*f110*/  IMAD.MOV.U32 R17, RZ, RZ, -0x6a3838ae ;  /* 0x95c7c752ff117424 */ /* 0x000fe200078e00ff */
[----:B------:R-:W-:Y:S01]  /*f120*/  MOV R19, 0x9dc3c35e ;  /* 0x9dc3c35e00137802 */ /* 0x000fe20000000f00 */
[----:B------:R-:W-:Y:S01]  /*f130*/  IMAD.MOV.U32 R18, RZ, RZ, 0x46232365 ;  /* 0x46232365ff127424 */ /* 0x000fe200078e00ff */
[----:B------:R0:W-:Y:S01]  /*f140*/  STL.128 [R1+0x6b0], R12 ;  /* 0x0006b00c01007387 */ /* 0x0001e20000100c00 */
[----:B------:R-:W-:Y:S02]  /*f150*/  IMAD.MOV.U32 R23, RZ, RZ, 0x2f9a9ab5 ;  /* 0x2f9a9ab5ff177424 */ /* 0x000fe400078e00ff */
[----:B------:R-:W-:Y:S01]  /*f160*/  IMAD.MOV.U32 R41, RZ, RZ, -0x7ec1408 ;  /* 0xf813ebf8ff297424 */ /* 0x000fe200078e00ff */
[----:B------:R2:W-:Y:S01]  /*f170*/  STL.128 [R1+0x690], R4 ;  /* 0x0006900401007387 */ /* 0x0005e20000100c00 */
[----:B------:R-:W-:Y:S02]  /*f180*/  IMAD.MOV.U32 R43, RZ, RZ, 0x11332211 ;  /* 0x11332211ff2b7424 */ /* 0x000fe400078e00ff */
[----:B------:R-:W-:-:S02]  /*f190*/  IMAD.MOV.U32 R36, RZ, RZ, 0x69bbd269 ;  /* 0x69bbd269ff247424 */ /* 0x000fc400078e00ff */
[----:B-1----:R-:W-:Y:S01]  /*f1a0*/  HFMA2 R8, -RZ, RZ, -23.671875, -3660 ;  /* 0xcdebeb26ff087431 */ /* 0x002fe200000001ff */
[----:B------:R1:W-:Y:S01]  /*f1b0*/  STL.128 [R1+0x6c0], R16 ;  /* 0x0006c01001007387 */ /* 0x0003e20000100c00 */
[----:B------:R-:W-:Y:S01]  /*f1c0*/  IMAD.MOV.U32 R9, RZ, RZ, 0x4e272769 ;  /* 0x4e272769ff097424 */ /* 0x000fe200078e00ff */
[----:B------:R-:W-:Y:S01]  /*f1d0*/  MOV R11, 0xea75759f ;  /* 0xea75759f000b7802 */ /* 0x000fe20000000f00 */
[----:B------:R-:W-:Y:S01]  /*f1e0*/  IMAD.MOV.U32 R10, RZ, RZ, 0x7fb2b2cd ;  /* 0x7fb2b2cdff0a7424 */ /* 0x000fe200078e00ff */
[----:B------:R3:W-:Y:S01]  /*f1f0*/  STL.128 [R1+0x6d0], R20 ;  /* 0x0006d01401007387 */ /* 0x0007e20000100c00 */
[----:B------:R-:W-:Y:S02]  /*f200*/  IMAD.MOV.U32 R38, RZ, RZ, -0x7176f872 ;  /* 0x8e89078eff267424 */ /* 0x000fe400078e00ff */
[----:B0-----:R-:W-:Y:S02]  /*f210*/  HFMA2 R14, -RZ, RZ, 133.5, 0.069580078125 ;  /* 0x582c2c74ff0e7431 */ /* 0x001fe400000001ff */
[----:B------:R-:W-:Y:S01]  /*f220*/  IMAD.MOV.U32 R12, RZ, RZ, 0x1209091b ;  /* 0x1209091bff0c7424 */ /* 0x000fe200078e00ff */
[----:B------:R0:W-:Y:S01]  /*f230*/  STL.128 [R1+0x6f0], R8 ;  /* 0x0006f00801007387 */ /* 0x0001e20000100c00 */
[----:B------:R-:W-:Y:S01]  /*f240*/  IMAD.MOV.U32 R13, RZ, RZ, 0x1d83839e ;  /* 0x1d83839eff0d7424 */ /* 0x000fe200078e00ff */
[----:B--2---:R-:W-:Y:S01]  /*f250*/  MOV R5, 0x24121236 ;  /* 0x2412123600057802 */ /* 0x004fe20000000f00 */
[----:B------:R-:W-:-:S02]  /*f260*/  IMAD.MOV.U32 R4, RZ, RZ, 0xe070709 ;  /* 0x0e070709ff047424 */ /* 0x000fc400078e00ff */
[----:B------:R-:W-:Y:S02]  /*f270*/  IMAD.MOV.U32 R6, RZ, RZ, 0x1b80809b ;  /* 0x1b80809bff067424 */ /* 0x000fe400078e00ff */
[----:B------:R-:W-:Y:S01]  /*f280*/  IMAD.MOV.U32 R7, RZ, RZ, -0x201d1dc3 ;  /* 0xdfe2e23dff077424 */ /* 0x000fe200078e00ff */
[----:B-1----:R-:W-:Y:S01]  /*f290*/  MOV R17, 0xdc6e6eb2 ;  /* 0xdc6e6eb200117802 */ /* 0x002fe20000000f00 */
[----:B------:R-:W-:Y:S02]  /*f2a0*/  IMAD.MOV.U32 R15, RZ, RZ, 0x341a1a2e ;  /* 0x341a1a2eff0f7424 */ /* 0x000fe400078e00ff */
[----:B------:R-:W-:Y:S02]  /*f2b0*/  IMAD.MOV.U32 R16, RZ, RZ, 0x361b1b2d ;  /* 0x361b1b2dff107424 */ /* 0x000fe400078e00ff */
[----:B---3--:R-:W-:Y:S02]  /*f2c0*/  HFMA2 R20, -RZ, RZ, -0.016876220703125, 55.6875 ;  /* 0xa45252f6ff147431 */ /* 0x008fe400000001ff */
        /* <DEDUP_REMOVED lines=11> */
[----:B------:R-:W-:Y:S02]  /*f380*/  IMAD.MOV.U32 R10, RZ, RZ, RZ ;  /* 0x000000ffff0a7224 */ /* 0x000fe400078e00ff */
[----:B------:R-:W-:Y:S01]  /*f390*/  IMAD.MOV.U32 R39, RZ, RZ, -0x6b58cc6c ;  /* 0x94a73394ff277424 */ /* 0x000fe200078e00ff */
[----:B------:R3:W-:Y:S01]  /*f3a0*/  STL.128 [R1+0x720], R20 ;  /* 0x0007201401007387 */ /* 0x0007e20000100c00 */
[----:B-1----:R-:W-:Y:S02]  /*f3b0*/  HFMA2 R6, -RZ, RZ, 395.75, 0.11627197265625 ;  /* 0x5e2f2f71ff067431 */ /* 0x002fe400000001ff */
[----:B------:R-:W-:Y:S01]  /*f3c0*/  IMAD.MOV.U32 R4, RZ, RZ, 0x5229297b ;  /* 0x5229297bff047424 */ /* 0x000fe200078e00ff */
[----:B------:R1:W-:Y:S01]  /*f3d0*/  STL.128 [R1+0x740], R8 ;  /* 0x0007400801007387 */ /* 0x0003e20000100c00 */
[----:B------:R-:W-:-:S02]  /*f3e0*/  IMAD.MOV.U32 R5, RZ, RZ, -0x221c1cc2 ;  /* 0xdde3e33eff057424 */ /* 0x000fc400078e00ff */
[----:B0-----:R-:W-:Y:S02]  /*f3f0*/  HFMA2 R12, -RZ, RZ, 2.0625, 0.008544921875 ;  /* 0x40202060ff0c7431 */ /* 0x001fe400000001ff */
[----:B------:R-:W-:Y:S01]  /*f400*/  IMAD.MOV.U32 R7, RZ, RZ, 0x13848497 ;  /* 0x13848497ff077424 */ /* 0x000fe200078e00ff */
[----:B------:R-:W-:Y:S01]  /*f410*/  MOV R15, 0xb65b5bed ;  /* 0xb65b5bed000f7802 */ /* 0x000fe20000000f00 */
[----:B------:R-:W-:Y:S02]  /*f420*/  IMAD.MOV.U32 R13, RZ, RZ, -0x1c0303e1 ;  /* 0xe3fcfc1fff0d7424 */ /* 0x000fe400078e00ff */
[----:B--2---:R-:W-:Y:S02]  /*f430*/  HFMA2 R18, -RZ, RZ, 1982, -1.7119140625 ;  /* 0x67bebed9ff127431 */ /* 0x004fe400000001ff */
[----:B------:R-:W-:Y:S01]  /*f440*/  IMAD.MOV.U32 R14, RZ, RZ, 0x79b1b1c8 ;  /* 0x79b1b1c8ff0e7424 */ /* 0x000fe200078e00ff */
[----:B------:R0:W-:Y:S01]  /*f450*/  STL.128 [R1+0x730], R4 ;  /* 0x0007300401007387 */ /* 0x0001e20000100c00 */
[----:B------:R-:W-:Y:S01]  /*f460*/  IMAD.MOV.U32 R16, RZ, RZ, -0x2b959542 ;  /* 0xd46a6abeff107424 */ /* 0x000fe200078e00ff */
[----:B---3--:R-:W-:Y:S01]  /*f470*/  MOV R21, 0x984c4cd4 ;  /* 0x984c4cd400157802 */ /* 0x008fe20000000f00 */
[----:B------:R-:W-:Y:S01]  /*f480*/  IMAD.MOV.U32 R17, RZ, RZ, -0x723434ba ;  /* 0x8dcbcb46ff117424 */ /* 0x000fe200078e00ff */
[----:B------:R2:W-:Y:S01]  /*f490*/  STL.128 [R1+0x750], R12 ;  /* 0x0007500c01007387 */ /* 0x0005e20000100c00 */
[----:B------:R-:W-:-:S02]  /*f4a0*/  IMAD.MOV.U32 R19, RZ, RZ, 0x7239394b ;  /* 0x7239394bff137424 */ /* 0x000fc400078e00ff */
[----:B------:R-:W-:Y:S02]  /*f4b0*/  IMAD.MOV.U32 R20, RZ, RZ, -0x6bb5b522 ;  /* 0x944a4adeff147424 */ /* 0x000fe400078e00ff */
[----:B-1----:R-:W-:Y:S02]  /*f4c0*/  HFMA2 R10, -RZ, RZ, 1587, 0.2291259765625 ;  /* 0x66333355ff0a7431 */ /* 0x002fe400000001ff */
[----:B------:R-:W-:Y:S01]  /*f4d0*/  IMAD.MOV.U32 R22, RZ, RZ, -0x4fa7a718 ;  /* 0xb05858e8ff167424 */ /* 0x000fe200078e00ff */
[----:B------:R1:W-:Y:S01]  /*f4e0*/  STL.128 [R1+0x760], R16 ;  /* 0x0007601001007387 */ /* 0x0003e20000100c00 */
[----:B------:R-:W-:Y:S02]  /*f4f0*/  IMAD.MOV.U32 R23, RZ, RZ, -0x7a3030b6 ;  /* 0x85cfcf4aff177424 */ /* 0x000fe400078e00ff */
[----:B------:R-:W-:Y:S02]  /*f500*/  IMAD.MOV.U32 R8, RZ, RZ, -0x79bcbc3b ;  /* 0x864343c5ff087424 */ /* 0x000fe400078e00ff */
[----:B------:R-:W-:Y:S01]  /*f510*/  IMAD.MOV.U32 R9, RZ, RZ, -0x65b2b229 ;  /* 0x9a4d4dd7ff097424 */ /* 0x000fe200078e00ff */
[----:B------:R3:W-:Y:S01]  /*f520*/  STL.128 [R1+0x770], R20 ;  /* 0x0007701401007387 */ /* 0x0007e20000100c00 */
[----:B0-----:R-:W-:-:S02]  /*f530*/  HFMA2 R4, -RZ, RZ, -0.9765625, -35.34375 ;  /* 0xbbd0d06bff047431 */ /* 0x001fc400000001ff */
[----:B------:R-:W-:Y:S01]  /*f540*/  IMAD.MOV.U32 R11, RZ, RZ, 0x11858594 ;  /* 0x11858594ff0b7424 */ /* 0x000fe200078e00ff */
[----:B------:R-:W-:Y:S01]  /*f550*/  MOV R7, 0xedfbfb16 ;  /* 0xedfbfb1600077802 */ /* 0x000fe20000000f00 */
[----:B--2---:R-:W-:Y:S01]  /*f560*/  IMAD.MOV.U32 R12, RZ, RZ, -0x75baba31 ;  /* 0x8a4545cfff0c7424 */ /* 0x004fe200078e00ff */
[----:B------:R-:W-:Y:S01]  /*f570*/  MOV R13, 0xe9f9f910 ;  /* 0xe9f9f910000d7802 */ /* 0x000fe20000000f00 */
[----:B------:R-:W-:Y:S01]  /*f580*/  IMAD.MOV.U32 R14, RZ, RZ, 0x4020206 ;  /* 0x04020206ff0e7424 */ /* 0x000fe200078e00ff */
[----:B------:R0:W-:Y:S01]  /*f590*/  STL.128 [R1+0x790], R8 ;  /* 0x0007900801007387 */ /* 0x0001e20000100c00 */
[----:B------:R-:W-:Y:S02]  /*f5a0*/  IMAD.MOV.U32 R15, RZ, RZ, -0x180807f ;  /* 0xfe7f7f81ff0f7424 */ /* 0x000fe400078e00ff */
[----:B-1----:R-:W-:Y:S02]  /*f5b0*/  HFMA2 R16, -RZ, RZ, -0.0084228515625, 39.5 ;  /* 0xa05050f0ff107431 */ /* 0x002fe400000001ff */
[----:B------:R-:W-:Y:S01]  /*f5c0*/  IMAD.MOV.U32 R5, RZ, RZ, -0x3a1010d6 ;  /* 0xc5efef2aff057424 */ /* 0x000fe200078e00ff */
[----:B------:R-:W-:Y:S01]  /*f5d0*/  MOV R19, 0x4ba8a8e3 ;  /* 0x4ba8a8e300137802 */ /* 0x000fe20000000f00 */
[----:B------:R-:W-:Y:S01]  /*f5e0*/  IMAD.MOV.U32 R6, RZ, RZ, 0x4faaaae5 ;  /* 0x4faaaae5ff067424 */ /* 0x000fe200078e00ff */
[----:B------:R1:W-:Y:S01]  /*f5f0*/  STL.128 [R1+0x7a0], R12 ;  /* 0x0007a00c01007387 */ /* 0x0003e20000100c00 */
[----:B------:R-:W-:-:S02]  /*f600*/  IMAD.MOV.U32 R17, RZ, RZ, 0x783c3c44 ;  /* 0x783c3c44ff117424 */ /* 0x000fc400078e00ff */
[----:B---3--:R-:W-:Y:S02]  /*f610*/  HFMA2 R22, -RZ, RZ, -3.814697265625e-06, 2.375 ;  /* 0x804040c0ff167431 */ /* 0x008fe400000001ff */
[----:B------:R-:W-:Y:S01]  /*f620*/  IMAD.MOV.U32 R18, RZ, RZ, 0x259f9fba ;  /* 0x259f9fbaff127424 */ /* 0x000fe200078e00ff */
[----:B------:R2:W-:Y:S01]  /*f630*/  STL.128 [R1+0x780], R4 ;  /* 0x0007800401007387 */ /* 0x0005e20000100c00 */
[----:B------:R-:W-:Y:S02]  /*f640*/  IMAD.MOV.U32 R20, RZ, RZ, -0x5daeae0d ;  /* 0xa25151f3ff147424 */ /* 0x000fe400078e00ff */
[----:B------:R-:W-:Y:S01]  /*f650*/  IMAD.MOV.U32 R21, RZ, RZ, 0x5da3a3fe ;  /* 0x5da3a3feff157424 */ /* 0x000fe200078e00ff */
[----:B------:R3:W-:Y:S01]  /*f660*/  STL.128 [R1+0x7b0], R16 ;  /* 0x0007b01001007387 */ /* 0x0007e20000100c00 */
[----:B------:R-:W-:Y:S02]  /*f670*/  IMAD.MOV.U32 R23, RZ, RZ, 0x58f8f8a ;  /* 0x058f8f8aff177424 */ /* 0x000fe400078e00ff */
[----:B0-----:R-:W-:-:S02]  /*f680*/  HFMA2 R8, -RZ, RZ, 990, -1.2177734375 ;  /* 0x63bcbcdfff087431 */ /* 0x001fc400000001ff */
        /* <DEDUP_REMOVED lines=11> */
[----:B------:R-:W-:Y:S02]  /*f740*/  IMAD.MOV.U32 R6, RZ, RZ, 0x70383848 ;  /* 0x70383848ff067424 */ /* 0x000fe400078e00ff */
[----:B---3--:R-:W-:Y:S02]  /*f750*/  HFMA2 R17, -RZ, RZ, 0.00197601318359375, 0.00024890899658203125 ;  /* 0x180c0c14ff117431 */ /* 0x008fe400000001ff */
[----:B------:R-:W-:Y:S01]  /*f760*/  IMAD.MOV.U32 R7, RZ, RZ, -0xe0a0afc ;  /* 0xf1f5f504ff077424 */ /* 0x000fe200078e00ff */
[----:B------:R2:W-:Y:S01]  /*f770*/  STL.128 [R1+0x7f0], R12 ;  /* 0x0007f00c01007387 */ /* 0x0005e20000100c00 */
[----:B------:R-:W-:Y:S02]  /*f780*/  IMAD.MOV.U32 R16, RZ, RZ, -0x7e3232b4 ;  /* 0x81cdcd4cff107424 */ /* 0x000fe400078e00ff */
[----:B0-----:R-:W-:Y:S02]  /*f790*/  HFMA2 R23, -RZ, RZ, 0.09515380859375, 0.00176334381103515625 ;  /* 0x2e171739ff177431 */ /* 0x001fe400000001ff */
[----:B------:R-:W-:Y:S01]  /*f7a0*/  IMAD.MOV.U32 R18, RZ, RZ, 0x26131335 ;  /* 0x26131335ff127424 */ /* 0x000fe200078e00ff */
[----:B------:R-:W-:Y:S01]  /*f7b0*/  MOV R20, 0xbe5f5fe1 ;  /* 0xbe5f5fe100147802 */ /* 0x000fe20000000f00 */
[----:B------:R-:W-:Y:S01]  /*f7c0*/  IMAD.MOV.U32 R19, RZ, RZ, -0x3c1313d1 ;  /* 0xc3ecec2fff137424 */ /* 0x000fe200078e00ff */
[----:B------:R0:W-:Y:S01]  /*f7d0*/  STL.128 [R1+0x7d0], R4 ;  /* 0x0007d00401007387 */ /* 0x0001e20000100c00 */
[----:B------:R-:W-:-:S02]  /*f7e0*/  IMAD.MOV.U32 R21, RZ, RZ, 0x359797a2 ;  /* 0x359797a2ff157424 */ /* 0x000fc400078e00ff */
[----:B-1----:R-:W-:Y:S02]  /*f7f0*/  HFMA2 R9, -RZ, RZ, -0.79541015625, 377.75 ;  /* 0xba5d5de7ff097431 */ /* 0x002fe400000001ff */
[----:B------:R-:W-:Y:S01]  /*f800*/  IMAD.MOV.U32 R22, RZ, RZ, -0x77bbbb34 ;  /* 0x884444ccff167424 */ /* 0x000fe200078e00ff */
[----:B------:R1:W-:Y:S01]  /*f810*/  STL.128 [R1+0x800], R16 ;  /* 0x0008001001007387 */ /* 0x0003e20000100c00 */
[----:B------:R-:W-:Y:S02]  /*f820*/  IMAD.MOV.U32 R8, RZ, RZ, -0x379b9b54 ;  /* 0xc86464acff087424 */ /* 0x000fe400078e00ff */
[----:B------:R-:W-:Y:S01]  /*f830*/  IMAD.MOV.U32 R10, RZ, RZ, 0x3219192b ;  /* 0x3219192bff0a7424 */ /* 0x000fe200078e00ff */
[----:B------:R3:W-:Y:S01]  /*f840*/  STL.128 [R1+0x810], R20 ;  /* 0x0008101401007387 */ /* 0x0007e20000100c00 */
[----:B--2---:R-:W-:Y:S01]  /*f850*/  HFMA2 R15, -RZ, RZ, -0.015350341796875, -287.75 ;  /* 0xa3dcdc7fff0f7431 */ /* 0x004fe200000001ff */
[----:B------:R-:W-:Y:S01]  /*f860*/  MOV R12, 0xc06060a0 ;  /* 0xc06060a0000c7802 */ /* 0x000fe20000000f00 */
[----:B------:R-:W-:-:S02]  /*f870*/  IMAD.MOV.U32 R13, RZ, RZ, 0x19818198 ;  /* 0x19818198ff0d7424 */ /* 0x000fc400078e00ff */
[----:B------:R-:W-:Y:S02]  /*f880*/  IMAD.MOV.U32 R14, RZ, RZ, -0x61b0b02f ;  /* 0x9e4f4fd1ff0e7424 */ /* 0x000fe400078e00ff */
        /* <DEDUP_REMOVED lines=9> */
[----:B---3--:R-:W-:Y:S02]  /*f920*/  HFMA2 R21, -RZ, RZ, -7.9296875, -6308 ;  /* 0xc7eeee29ff157431 */ /* 0x008fe400000001ff */
[----:B------:R-:W-:Y:S01]  /*f930*/  IMAD.MOV.U32 R17, RZ, RZ, 0x542a2a7e ;  /* 0x542a2a7eff117424 */ /* 0x000fe200078e00ff */
[----:B------:R2:W-:Y:S01]  /*f940*/  STL.128 [R1+0x820], R4 ;  /* 0x0008200401007387 */ /* 0x0005e20000100c00 */
[----:B------:R-:W-:Y:S02]  /*f950*/  IMAD.MOV.U32 R19, RZ, RZ, 0xb888883 ;  /* 0x0b888883ff137424 */ /* 0x000fe400078e00ff */
[----:B------:R-:W-:Y:S02]  /*f960*/  IMAD.MOV.U32 R20, RZ, RZ, -0x73b9b936 ;  /* 0x8c4646caff147424 */ /* 0x000fe400078e00ff */
[----:B------:R-:W-:Y:S01]  /*f970*/  IMAD.MOV.U32 R22, RZ, RZ, 0x6bb8b8d3 ;  /* 0x6bb8b8d3ff167424 */ /* 0x000fe200078e00ff */
[----:B------:R3:W-:Y:S01]  /*f980*/  STL.128 [R1+0x850], R16 ;  /* 0x0008501001007387 */ /* 0x0007e20000100c00 */
[----:B------:R-:W-:-:S02]  /*f990*/  IMAD.MOV.U32 R23, RZ, RZ, 0x2814143c ;  /* 0x2814143cff177424 */ /* 0x000fc400078e00ff */
[----:B0-----:R-:W-:Y:S02]  /*f9a0*/  HFMA2 R13, -RZ, RZ, 0.000245571136474609375, 9.214878082275390625e-05 ;  /* 0x0c06060aff0d7431 */ /* 0x001fe400000001ff */
[----:B------:R-:W-:Y:S02]  /*f9b0*/  IMAD.MOV.U32 R12, RZ, RZ, -0x6db6b625 ;  /* 0x924949dbff0c7424 */ /* 0x000fe400078e00ff */
[----:B------:R-:W-:Y:S01]  /*f9c0*/  IMAD.MOV.U32 R14, RZ, RZ, 0x4824246c ;  /* 0x4824246cff0e7424 */ /* 0x000fe200078e00ff */
[----:B-1----:R-:W-:Y:S01]  /*f9d0*/  MOV R10, 0x743a3a4e ;  /* 0x743a3a4e000a7802 */ /* 0x002fe20000000f00 */
[----:B------:R-:W-:Y:S01]  /*f9e0*/  IMAD.MOV.U32 R8, RZ, RZ, -0x241f1fc5 ;  /* 0xdbe0e03bff087424 */ /* 0x000fe200078e00ff */
[----:B------:R0:W-:Y:S01]  /*f9f0*/  STL.128 [R1+0x860], R20 ;  /* 0x0008601401007387 */ /* 0x0001e20000100c00 */
[----:B------:R-:W-:Y:S02]  /*fa00*/  IMAD.MOV.U32 R9, RZ, RZ, 0x64323256 ;  /* 0x64323256ff097424 */ /* 0x000fe400078e00ff */
[----:B--2---:R-:W-:Y:S01]  /*fa10*/  HFMA2 R7, -RZ, RZ, -0.09149169921875, -238.75 ;  /* 0xaddbdb76ff077431 */ /* 0x004fe200000001ff */
[----:B------:R-:W-:Y:S01]  /*fa20*/  MOV R4, 0xa7dede79 ;  /* 0xa7dede7900047802 */ /* 0x000fe20000000f00 */
[----:B------:R-:W-:-:S02]  /*fa30*/  IMAD.MOV.U32 R5, RZ, RZ, -0x43a1a11e ;  /* 0xbc5e5ee2ff057424 */ /* 0x000fc400078e00ff */
[----:B------:R-:W-:Y:S02]  /*fa40*/  IMAD.MOV.U32 R6, RZ, RZ, 0x160b0b1d ;  /* 0x160b0b1dff067424 */ /* 0x000fe400078e00ff */
[----:B------:R-:W-:Y:S02]  /*fa50*/  IMAD.MOV.U32 R11, RZ, RZ, 0x140a0a1e ;  /* 0x140a0a1eff0b7424 */ /* 0x000fe400078e00ff */
[----:B---3--:R-:W-:Y:S02]  /*fa60*/  HFMA2 R19, -RZ, RZ, -4.3828125, 851 ;  /* 0xc46262a6ff137431 */ /* 0x008fe400000001ff */
[----:B------:R-:W-:Y:S01]  /*fa70*/  IMAD.MOV.U32 R15, RZ, RZ, -0x47a3a31c ;  /* 0xb85c5ce4ff0f7424 */ /* 0x000fe200078e00ff */
[----:B------:R-:W-:Y:S01]  /*fa80*/  MOV R16, 0x9fc2c25d ;  /* 0x9fc2c25d00107802 */ /* 0x000fe20000000f00 */
[----:B------:R-:W-:Y:S01]  /*fa90*/  IMAD.MOV.U32 R17, RZ, RZ, -0x422c2c92 ;  /* 0xbdd3d36eff117424 */ /* 0x000fe200078e00ff */
[----:B------:R1:W-:Y:S01]  /*faa0*/  STL.128 [R1+0x870], R4 ;  /* 0x0008700401007387 */ /* 0x0003e20000100c00 */
[----:B------:R-:W-:-:S02]  /*fab0*/  IMAD.MOV.U32 R18, RZ, RZ, 0x43acacef ;  /* 0x43acacefff127424 */ /* 0x000fc400078e00ff */
[----:B0-----:R-:W-:Y:S01]  /*fac0*/  IMAD.MOV.U32 R20, RZ, RZ, 0x399191a8 ;  /* 0x399191a8ff147424 */ /* 0x001fe200078e00ff */
[----:B------:R-:W-:Y:S01]  /*fad0*/  MOV R22, 0xd3e4e437 ;  /* 0xd3e4e43700167802 */ /* 0x000fe20000000f00 */
[----:B------:R-:W-:Y:S01]  /*fae0*/  IMAD.MOV.U32 R21, RZ, RZ, 0x319595a4 ;  /* 0x319595a4ff157424 */ /* 0x000fe200078e00ff */
[----:B------:R0:W-:Y:S01]  /*faf0*/  STL.128 [R1+0x880], R8 ;  /* 0x0008800801007387 */ /* 0x0001e20000100c00 */
[----:B------:R-:W-:-:S03]  /*fb00*/  IMAD.MOV.U32 R23, RZ, RZ, -0xd868675 ;  /* 0xf279798bff177424 */ /* 0x000fc600078e00ff */
[----:B------:R2:W-:Y:S04]  /*fb10*/  STL.128 [R1+0x890], R12 ;  /* 0x0008900c01007387 */ /* 0x0005e80000100c00 */
[----:B------:R3:W-:Y:S01]  /*fb20*/  STL.128 [R1+0x8a0], R16 ;  /* 0x0008a01001007387 */ /* 0x0007e20000100c00 */
[----:B-1----:R-:W-:Y:S02]  /*fb30*/  HFMA2 R5, -RZ, RZ, -0.00023746490478515625, -8.5234375 ;  /* 0x8bc8c843ff057431 */ /* 0x002fe400000001ff */
[----:B------:R-:W-:Y:S01]  /*fb40*/  IMAD.MOV.U32 R4, RZ, RZ, -0x2a1818ce ;  /* 0xd5e7e732ff047424 */ /* 0x000fe200078e00ff */
[----:B------:R1:W-:Y:S01]  /*fb50*/  STL.128 [R1+0x8b0], R20 ;  /* 0x0008b01401007387 */ /* 0x0003e20000100c00 */
[----:B------:R-:W-:Y:S02]  /*fb60*/  IMAD.MOV.U32 R6, RZ, RZ, 0x6e373759 ;  /* 0x6e373759ff067424 */ /* 0x000fe400078e00ff */
[----:B------:R-:W-:-:S02]  /*fb70*/  IMAD.MOV.U32 R7, RZ, RZ, -0x25929249 ;  /* 0xda6d6db7ff077424 */ /* 0x000fc400078e00ff */
[----:B0-----:R-:W-:Y:S01]  /*fb80*/  HFMA2 R11, -RZ, RZ, 11.3203125, -0.0458984375 ;  /* 0x49a9a9e0ff0b7431 */ /* 0x001fe200000001ff */
[----:B------:R-:W-:Y:S01]  /*fb90*/  MOV R8, 0x18d8d8c ;  /* 0x018d8d8c00087802 */ /* 0x000fe20000000f00 */
[----:B------:R-:W-:Y:S02]  /*fba0*/  IMAD.MOV.U32 R9, RZ, RZ, -0x4e2a2a9c ;  /* 0xb1d5d564ff097424 */ /* 0x000fe400078e00ff */
[----:B--2---:R-:W-:Y:S01]  /*fbb0*/  IMAD.MOV.U32 R12, RZ, RZ, -0x2793934c ;  /* 0xd86c6cb4ff0c7424 */ /* 0x004fe200078e00ff */
[----:B------:R-:W-:Y:S01]  /*fbc0*/  MOV R14, 0xf3f4f407 ;  /* 0xf3f4f407000e7802 */ /* 0x000fe20000000f00 */
[----:B------:R-:W-:Y:S01]  /*fbd0*/  IMAD.MOV.U32 R13, RZ, RZ, -0x53a9a906 ;  /* 0xac5656faff0d7424 */ /* 0x000fe200078e00ff */
[----:B------:R0:W-:Y:S01]  /*fbe0*/  STL.128 [R1+0x8c0], R4 ;  /* 0x0008c00401007387 */ /* 0x0001e20000100c00 */
[----:B------:R-:W-:Y:S02]  /*fbf0*/  IMAD.MOV.U32 R15, RZ, RZ, -0x301515db ;  /* 0xcfeaea25ff0f7424 */ /* 0x000fe400078e00ff */
[----:B---3--:R-:W-:-:S02]  /*fc00*/  HFMA2 R17, -RZ, RZ, -18336, 53696 ;  /* 0xf47a7a8eff117431 */ /* 0x008fc400000001ff */
[----:B------:R-:W-:Y:S02]  /*fc10*/  IMAD.MOV.U32 R10, RZ, RZ, -0x63b1b12e ;  /* 0x9c4e4ed2ff0a7424 */ /* 0x000fe400078e00ff */
[----:B-1----:R-:W-:Y:S02]  /*fc20*/  HFMA2 R23, -RZ, RZ, 267.5, 0.1007080078125 ;  /* 0x5c2e2e72ff177431 */ /* 0x002fe400000001ff */
[----:B------:R-:W-:Y:S01]  /*fc30*/  IMAD.MOV.U32 R16, RZ, RZ, -0x359a9a51 ;  /* 0xca6565afff107424 */ /* 0x000fe200078e00ff */
[----:B------:R-:W-:Y:S01]  /*fc40*/  MOV R20, 0x6fbabad5 ;  /* 0x6fbabad500147802 */ /* 0x000fe20000000f00 */
[----:B------:R-:W-:Y:S01]  /*fc50*/  IMAD.MOV.U32 R18, RZ, RZ, 0x47aeaee9 ;  /* 0x47aeaee9ff127424 */ /* 0x000fe200078e00ff */
[----:B------:R1:W-:Y:S01]  /*fc60*/  STL.128 [R1+0x8e0], R12 ;  /* 0x0008e00c01007387 */ /* 0x0003e20000100c00 */
[----:B------:R-:W-:Y:S02]  /*fc70*/  IMAD.MOV.U32 R19, RZ, RZ, 0x10080818 ;  /* 0x10080818ff137424 */ /* 0x000fe400078e00ff */
        /* <DEDUP_REMOVED lines=8> */
[----:B------:R3:W-:Y:S01]  /*fd00*/  STL.128 [R1+0x900], R20 ;  /* 0x0009001401007387 */ /* 0x0007e20000100c00 */
[----:B-1----:R-:W-:Y:S01]  /*fd10*/  HFMA2 R15, -RZ, RZ, 0.000460147857666015625, -0.00019896030426025390625 ;  /* 0x0f8a8a85ff0f7431 */ /* 0x002fe200000001ff */
[----:B------:R-:W-:Y:S01]  /*fd20*/  MOV R12, 0x964b4bdd ;  /* 0x964b4bdd000c7802 */ /* 0x000fe20000000f00 */
[----:B------:R-:W-:Y:S01]  /*fd30*/  IMAD.MOV.U32 R13, RZ, RZ, 0x61bdbddc ;  /* 0x61bdbddcff0d7424 */ /* 0x000fe200078e00ff */
[----:B------:R1:W-:Y:S01]  /*fd40*/  STL.128 [R1+0x910], R4 ;  /* 0x0009100401007387 */ /* 0x0003e20000100c00 */
[----:B--2---:R-:W-:Y:S02]  /*fd50*/  HFMA2 R9, -RZ, RZ, -0.01145172119140625, -351 ;  /* 0xa1dddd7cff097431 */ /* 0x004fe400000001ff */
[----:B------:R-:W-:Y:S02]  /*fd60*/  IMAD.MOV.U32 R14, RZ, RZ, 0xd8b8b86 ;  /* 0x0d8b8b86ff0e7424 */ /* 0x000fe400078e00ff */
[----:B------:R-:W-:Y:S02]  /*fd70*/  IMAD.MOV.U32 R8, RZ, RZ, -0x341717dd ;  /* 0xcbe8e823ff087424 */ /* 0x000fe400078e00ff */
[----:B------:R-:W-:Y:S01]  /*fd80*/  IMAD.MOV.U32 R10, RZ, RZ, -0x178b8b64 ;  /* 0xe874749cff0a7424 */ /* 0x000fe200078e00ff */
[----:B0-----:R-:W-:Y:S01]  /*fd90*/  MOV R18, 0x71b5b5c4 ;  /* 0x71b5b5c400127802 */ /* 0x001fe20000000f00 */
[----:B------:R-:W-:Y:S01]  /*fda0*/  IMAD.MOV.U32 R11, RZ, RZ, 0x3e1f1f21 ;  /* 0x3e1f1f21ff0b7424 */ /* 0x000fe200078e00ff */
[----:B------:R0:W-:Y:S01]  /*fdb0*/  STL.128 [R1+0x930], R12 ;  /* 0x0009300c01007387 */ /* 0x0001e20000100c00 */
[----:B------:R-:W-:-:S02]  /*fdc0*/  IMAD.MOV.U32 R16, RZ, RZ, -0x1f8f8f70 ;  /* 0xe0707090ff107424 */ /* 0x000fc400078e00ff */
[----:B---3--:R-:W-:Y:S02]  /*fdd0*/  HFMA2 R21, -RZ, RZ, 9.1731548309326171875e-05, 4.6074390411376953125e-05 ;  /* 0x06030305ff157431 */ /* 0x008fe400000001ff */
[----:B------:R-:W-:Y:S01]  /*fde0*/  IMAD.MOV.U32 R17, RZ, RZ, 0x7c3e3e42 ;  /* 0x7c3e3e42ff117424 */ /* 0x000fe200078e00ff */
[----:B------:R2:W-:Y:S01]  /*fdf0*/  STL.128 [R1+0x920], R8 ;  /* 0x0009200801007387 */ /* 0x0005e20000100c00 */
[----:B------:R-:W-:Y:S02]  /*fe00*/  IMAD.MOV.U32 R19, RZ, RZ, -0x33999956 ;  /* 0xcc6666aaff137424 */ /* 0x000fe400078e00ff */
[----:B------:R-:W-:Y:S02]  /*fe10*/  IMAD.MOV.U32 R20, RZ, RZ, -0x6fb7b728 ;  /* 0x904848d8ff147424 */ /* 0x000fe400078e00ff */
[----:B-1----:R-:W-:Y:S02]  /*fe20*/  HFMA2 R7, -RZ, RZ, 2930, -0.7265625 ;  /* 0x69b9b9d0ff077431 */ /* 0x002fe400000001ff */
[----:B------:R-:W-:Y:S01]  /*fe30*/  IMAD.MOV.U32 R22, RZ, RZ, -0x80909ff ;  /* 0xf7f6f601ff167424 */ /* 0x000fe200078e00ff */
[----:B------:R1:W-:Y:S01]  /*fe40*/  STL.128 [R1+0x940], R16 ;  /* 0x0009401001007387 */ /* 0x0003e20000100c00 */
[----:B------:R-:W-:Y:S01]  /*fe50*/  IMAD.MOV.U32 R23, RZ, RZ, 0x1c0e0e12 ;  /* 0x1c0e0e12ff177424 */ /* 0x000fe200078e00ff */
[----:B------:R-:W-:Y:S01]  /*fe60*/  MOV R4, 0xc26161a3 ;  /* 0xc26161a300047802 */ /* 0x000fe20000000f00 */
[----:B------:R-:W-:-:S02]  /*fe70*/  IMAD.MOV.U32 R5, RZ, RZ, 0x6a35355f ;  /* 0x6a35355fff057424 */ /* 0x000fc400078e00ff */
[----:B------:R-:W-:Y:S02]  /*fe80*/  IMAD.MOV.U32 R6, RZ, RZ, -0x51a8a807 ;  /* 0xae5757f9ff067424 */ /* 0x000fe400078e00ff */
[----:B0-----:R-:W-:Y:S02]  /*fe90*/  HFMA2 R13, -RZ, RZ, -4080, -33376 ;  /* 0xebf8f813ff0d7431 */ /* 0x001fe400000001ff */
        /* <DEDUP_REMOVED lines=8> */
[----:B-1----:R-:W-:Y:S02]  /*ff20*/  HFMA2 R19, -RZ, RZ, 0.23681640625, -0.00113582611083984375 ;  /* 0x339494a7ff137431 */ /* 0x002fe400000001ff */
[----:B------:R-:W-:Y:S01]  /*ff30*/  IMAD.MOV.U32 R15, RZ, RZ, 0x22111133 ;  /* 0x22111133ff0f7424 */ /* 0x000fe200078e00ff */
[----:B------:R-:W-:Y:S01]  /*ff40*/  MOV R16, 0xd26969bb ;  /* 0xd26969bb00107802 */ /* 0x000fe20000000f00 */
[----:B------:R-:W-:Y:S01]  /*ff50*/  IMAD.MOV.U32 R17, RZ, RZ, -0x56262690 ;  /* 0xa9d9d970ff117424 */ /* 0x000fe200078e00ff */
[----:B------:R1:W-:Y:S01]  /*ff60*/  STL.128 [R1+0x970], R8 ;  /* 0x0009700801007387 */ /* 0x0003e20000100c00 */
[----:B------:R-:W-:Y:S02]  /*ff70*/  IMAD.MOV.U32 R18, RZ, RZ, 0x78e8e89 ;  /* 0x078e8e89ff127424 */ /* 0x000fe400078e00ff */
[----:B0-----:R-:W-:Y:S01]  /*ff80*/  IMAD.MOV.U32 R20, RZ, RZ, 0x2d9b9bb6 ;  /* 0x2d9b9bb6ff147424 */ /* 0x001fe200078e00ff */
[----:B------:R-:W-:Y:S01]  /*ff90*/  MOV R22, 0x15878792 ;  /* 0x1587879200167802 */ /* 0x000fe20000000f00 */
[----:B------:R-:W-:Y:S01]  /*ffa0*/  IMAD.MOV.U32 R21, RZ, RZ, 0x3c1e1e22 ;  /* 0x3c1e1e22ff157424 */ /* 0x000fe200078e00ff */
[----:B------:R0:W-:Y:S01]  /*ffb0*/  STL.128 [R1+0x980], R12 ;  /* 0x0009800c01007387 */ /* 0x0001e20000100c00 */
[----:B------:R-:W-:-:S02]  /*ffc0*/  IMAD.MOV.U32 R23, RZ, RZ, -0x361616e0 ;  /* 0xc9e9e920ff177424 */ /* 0x000fc400078e00ff */
[----:B--2---:R-:W-:Y:S02]  /*ffd0*/  HFMA2 R5, -RZ, RZ, -0.049468994140625, 95.9375 ;  /* 0xaa5555ffff057431 */ /* 0x004fe400000001ff */
[----:B------:R-:W-:Y:S01]  /*ffe0*/  IMAD.MOV.U32 R4, RZ, RZ, -0x783131b7 ;  /* 0x87cece49ff047424 */ /* 0x000fe200078e00ff */
[----:B------:R2:W-:Y:S01]  /*fff0*/  STL.128 [R1+0x990], R16 ;  /* 0x0009901001007387 */ /* 0x0005e20000100c00 */
[----:B------:R-:W-:Y:S02]  /*10000*/  IMAD.MOV.U32 R6, RZ, RZ, 0x50282878 ;  /* 0x50282878ff067424 */ /* 0x000fe400078e00ff */
[----:B------:R-:W-:Y:S01]  /*10010*/  IMAD.MOV.U32 R7, RZ, RZ, -0x5a202086 ;  /* 0xa5dfdf7aff077424 */ /* 0x000fe200078e00ff */
[----:B------:R3:W-:Y:S01]  /*10020*/  STL.128 [R1+0x9a0], R20 ;  /* 0x0009a01401007387 */ /* 0x0007e20000100c00 */
[----:B-1----:R-:W-:Y:S01]  /*10030*/  HFMA2 R11, -RZ, RZ, 0.0029544830322265625, 0.0003106594085693359375 ;  /* 0x1a0d0d17ff0b7431 */ /* 0x002fe200000001ff */
[----:B------:R-:W-:Y:S01]  /*10040*/  MOV R8, 0x38c8c8f ;  /* 0x038c8c8f00087802 */ /* 0x000fe20000000f00 */
[----:B------:R-:W-:Y:S01]  /*10050*/  IMAD.MOV.U32 R9, RZ, RZ, 0x59a1a1f8 ;  /* 0x59a1a1f8ff097424 */ /* 0x000fe200078e00ff */
[----:B------:R1:W-:Y:S01]  /*10060*/  STL.128 [R1+0x9b0], R4 ;  /* 0x0009b00401007387 */ /* 0x0003e20000100c00 */
[----:B------:R-:W-:-:S02]  /*10070*/  IMAD.MOV.U32 R10, RZ, RZ, 0x9898980 ;  /* 0x09898980ff0a7424 */ /* 0x000fc400078e00ff */
[----:B0-----:R-:W-:Y:S01]  /*10080*/  IMAD.MOV.U32 R12, RZ, RZ, 0x65bfbfda ;  /* 0x65bfbfdaff0c7424 */ /* 0x001fe200078e00ff */
[----:B------:R-:W-:Y:S01]  /*10090*/  MOV R14, 0x844242c6 ;  /* 0x844242c6000e7802 */ /* 0x000fe20000000f00 */
[----:B------:R-:W-:Y:S01]  /*100a0*/  IMAD.MOV.U32 R13, RZ, RZ, -0x281919cf ;  /* 0xd7e6e631ff0d7424 */ /* 0x000fe200078e00ff */
[----:B------:R0:W-:Y:S01]  /*100b0*/  STL.128 [R1+0x9c0], R8 ;  /* 0x0009c00801007387 */ /* 0x0001e20000100c00 */
[----:B------:R-:W-:Y:S02]  /*100c0*/  IMAD.MOV.U32 R15, RZ, RZ, -0x2f979748 ;  /* 0xd06868b8ff0f7424 */ /* 0x000fe400078e00ff */
[----:B--2---:R-:W-:Y:S02]  /*100d0*/  HFMA2 R17, -RZ, RZ, 0.043731689453125, -0.002777099609375 ;  /* 0x299999b0ff117431 */ /* 0x004fe400000001ff */
[----:B------:R-:W-:Y:S02]  /*100e0*/  IMAD.MOV.U32 R16, RZ, RZ, -0x7dbebe3d ;  /* 0x824141c3ff107424 */ /* 0x000fe400078e00ff */
[----:B---3--:R-:W-:-:S02]  /*100f0*/  HFMA2 R23, -RZ, RZ, 0.0638427734375, 0.0015201568603515625 ;  /* 0x2c16163aff177431 */ /* 0x008fc400000001ff */
        /* <DEDUP_REMOVED lines=8> */
[----:B------:R-:W-:Y:S02]  /*10180*/  IMAD.MOV.U32 R4, RZ, RZ, -0x5a399c9d ;  /* 0xa5c66363ff047424 */ /* 0x000fe400078e00ff */
[----:B------:R-:W-:-:S02]  /*10190*/  IMAD.MOV.U32 R5, RZ, RZ, -0x7b078384 ;  /* 0x84f87c7cff057424 */ /* 0x000fc400078e00ff */
[----:B0-----:R-:W-:Y:S02]  /*101a0*/  HFMA2 R9, -RZ, RZ, -1.458984375, 3798 ;  /* 0xbdd66b6bff097431 */ /* 0x001fe400000001ff */
        /* <DEDUP_REMOVED lines=8> */
[----:B------:R-:W-:Y:S01]  /*10230*/  MOV R15, 0x7d562b2b ;  /* 0x7d562b2b000f7802 */ /* 0x000fe20000000f00 */
[----:B------:R-:W-:-:S02]  /*10240*/  IMAD.MOV.U32 R14, RZ, RZ, -0x56319899 ;  /* 0xa9ce6767ff0e7424 */ /* 0x000fc400078e00ff */
[----:B-1----:R-:W-:Y:S02]  /*10250*/  HFMA2 R18, -RZ, RZ, -1613, -0.059906005859375 ;  /* 0xe64dababff127431 */ /* 0x002fe400000001ff */
[----:B------:R-:W-:Y:S01]  /*10260*/  IMAD.MOV.U32 R16, RZ, RZ, 0x19e7fefe ;  /* 0x19e7fefeff107424 */ /* 0x000fe200078e00ff */
[----:B------:R1:W-:Y:S01]  /*10270*/  STL.128 [R1+0xe10], R8 ;  /* 0x000e100801007387 */ /* 0x0003e20000100c00 */
[----:B------:R-:W-:Y:S02]  /*10280*/  IMAD.MOV.U32 R17, RZ, RZ, 0x62b5d7d7 ;  /* 0x62b5d7d7ff117424 */ /* 0x000fe400078e00ff */
[----:B------:R-:W-:Y:S01]  /*10290*/  IMAD.MOV.U32 R19, RZ, RZ, -0x6513898a ;  /* 0x9aec7676ff137424 */ /* 0x000fe200078e00ff */
[----:B0-----:R-:W-:Y:S01]  /*102a0*/  MOV R21, 0x9d1f8282 ;  /* 0x9d1f828200157802 */ /* 0x001fe20000000f00 */
[----:B------:R-:W-:Y:S01]  /*102b0*/  IMAD.MOV.U32 R20, RZ, RZ, 0x458fcaca ;  /* 0x458fcacaff147424 */ /* 0x000fe200078e00ff */
[----:B------:R0:W-:Y:S01]  /*102c0*/  STL.128 [R1+0xe20], R12 ;  /* 0x000e200c01007387 */ /* 0x0001e20000100c00 */
[----:B------:R-:W-:-:S02]  /*102d0*/  IMAD.MOV.U32 R22, RZ, RZ, 0x4089c9c9 ;  /* 0x4089c9c9ff167424 */ /* 0x000fc400078e00ff */
[----:B---3--:R-:W-:Y:S02]  /*102e0*/  HFMA2 R4, -RZ, RZ, 0.00144863128662109375, -57152 ;  /* 0x15effafaff047431 */ /* 0x008fe400000001ff */
[----:B------:R-:W-:Y:S01]  /*102f0*/  IMAD.MOV.U32 R23, RZ, RZ, -0x78058283 ;  /* 0x87fa7d7dff177424 */ /* 0x000fe200078e00ff */
[----:B------:R-:W-:Y:S01]  /*10300*/  MOV R7, 0xbfbf0f0 ;  /* 0x0bfbf0f000077802 */ /* 0x000fe20000000f00 */
[----:B------:R-:W-:Y:S01]  /*10310*/  IMAD.MOV.U32 R5, RZ, RZ, -0x144da6a7 ;  /* 0xebb25959ff057424 */ /* 0x000fe200078e00ff */
[----:B------:R2:W-:Y:S01]  /*10320*/  STL.128 [R1+0xe30], R16 ;  /* 0x000e301001007387 */ /* 0x0005e20000100c00 */
[----:B------:R-:W-:-:S03]  /*10330*/  IMAD.MOV.U32 R6, RZ, RZ, -0x3671b8b9 ;  /* 0xc98e4747ff067424 */ /* 0x000fc600078e00ff */
[----:B------:R3:W-:Y:S01]  /*10340*/  STL.128 [R1+0xe40], R20 ;  /* 0x000e401401007387 */ /* 0x0007e20000100c00 */
[----:B-1----:R-:W-:Y:S01]  /*10350*/  IMAD.MOV.U32 R8, RZ, RZ, -0x13be5253 ;  /* 0xec41adadff087424 */ /* 0x002fe200078e00ff */
[----:B------:R-:W-:Y:S01]  /*10360*/  MOV R10, 0xfd5fa2a2 ;  /* 0xfd5fa2a2000a7802 */ /* 0x000fe20000000f00 */
[----:B------:R-:W-:Y:S01]  /*10370*/  IMAD.MOV.U32 R9, RZ, RZ, 0x67b3d4d4 ;  /* 0x67b3d4d4ff097424 */ /* 0x000fe200078e00ff */
[----:B------:R1:W-:Y:S01]  /*10380*/  STL.128 [R1+0xe50], R4 ;  /* 0x000e500401007387 */ /* 0x0003e20000100c00 */
[----:B------:R-:W-:Y:S02]  /*10390*/  IMAD.MOV.U32 R11, RZ, RZ, -0x15ba5051 ;  /* 0xea45afafff0b7424 */ /* 0x000fe400078e00ff */
[----:B0-----:R-:W-:Y:S02]  /*103a0*/  HFMA2 R13, -RZ, RZ, -30000, -0.01812744140625 ;  /* 0xf753a4a4ff0d7431 */ /* 0x001fe400000001ff */
[----:B------:R-:W-:Y:S02]  /*103b0*/  IMAD.MOV.U32 R12, RZ, RZ, -0x40dc6364 ;  /* 0xbf239c9cff0c7424 */ /* 0x000fe400078e00ff */
[----:B------:R-:W-:Y:S01]  /*103c0*/  IMAD.MOV.U32 R14, RZ, RZ, -0x691b8d8e ;  /* 0x96e47272ff0e7424 */ /* 0x000fe200078e00ff */
[----:B------:R0:W-:Y:S01]  /*103d0*/  STL.128 [R1+0xe60], R8 ;  /* 0x000e600801007387 */ /* 0x0001e20000100c00 */
[----:B------:R-:W-:-:S02]  /*103e0*/  IMAD.MOV.U32 R15, RZ, RZ, 0x5b9bc0c0 ;  /* 0x5b9bc0c0ff0f7424 */ /* 0x000fc400078e00ff */
[----:B--2---:R-:W-:Y:S01]  /*103f0*/  HFMA2 R19, -RZ, RZ, 3224, 0.024017333984375 ;  /* 0x6a4c2626ff137431 */ /* 0x004fe200000001ff */
[----:B------:R-:W-:Y:S01]  /*10400*/  MOV R16, 0xc275b7b7 ;  /* 0xc275b7b700107802 */ /* 0x000fe20000000f00 */
[----:B------:R-:W-:Y:S02]  /*10410*/  IMAD.MOV.U32 R17, RZ, RZ, 0x1ce1fdfd ;  /* 0x1ce1fdfdff117424 */ /* 0x000fe400078e00ff */
[----:B---3--:R-:W-:Y:S01]  /*10420*/  IMAD.MOV.U32 R20, RZ, RZ, 0x5a6c3636 ;  /* 0x5a6c3636ff147424 */ /* 0x008fe200078e00ff */
[----:B------:R-:W-:Y:S01]  /*10430*/  MOV R22, 0x2f5f7f7 ;  /* 0x02f5f7f700167802 */ /* 0x000fe20000000f00 */
[----:B------:R-:W-:Y:S01]  /*10440*/  IMAD.MOV.U32 R21, RZ, RZ, 0x417e3f3f ;  /* 0x417e3f3fff157424 */ /* 0x000fe200078e00ff */
[----:B------:R2:W-:Y:S01]  /*10450*/  STL.128 [R1+0xe70], R12 ;  /* 0x000e700c01007387 */ /* 0x0005e20000100c00 */
[----:B------:R-:W-:Y:S02]  /*10460*/  IMAD.MOV.U32 R23, RZ, RZ, 0x4f83cccc ;  /* 0x4f83ccccff177424 */ /* 0x000fe400078e00ff */
[----:B-1----:R-:W-:-:S02]  /*10470*/  HFMA2 R5, -RZ, RZ, -17680, -0.0220489501953125 ;  /* 0xf451a5a5ff057431 */ /* 0x002fc400000001ff */
[----:B------:R-:W-:Y:S02]  /*10480*/  IMAD.MOV.U32 R18, RZ, RZ, -0x51c26c6d ;  /* 0xae3d9393ff127424 */ /* 0x000fe400078e00ff */
[----:B------:R-:W-:Y:S01]  /*10490*/  IMAD.MOV.U32 R4, RZ, RZ, 0x5c683434 ;  /* 0x5c683434ff047424 */ /* 0x000fe200078e00ff */
[----:B------:R1:W-:Y:S01]  /*104a0*/  STL.128 [R1+0xe90], R20 ;  /* 0x000e901401007387 */ /* 0x0003e20000100c00 */
[----:B0-----:R-:W-:Y:S02]  /*104b0*/  HFMA2 R11, -RZ, RZ, 1.791015625, 0.00124073028564453125 ;  /* 0x3f2a1515ff0b7431 */ /* 0x001fe400000001ff */
[----:B------:R-:W-:Y:S01]  /*104c0*/  IMAD.MOV.U32 R6, RZ, RZ, 0x34d1e5e5 ;  /* 0x34d1e5e5ff067424 */ /* 0x000fe200078e00ff */
[----:B------:R-:W-:Y:S01]  /*104d0*/  MOV R8, 0x93e27171 ;  /* 0x93e2717100087802 */ /* 0x000fe20000000f00 */
[----:B------:R-:W-:Y:S01]  /*104e0*/  IMAD.MOV.U32 R7, RZ, RZ, 0x8f9f1f1 ;  /* 0x08f9f1f1ff077424 */ /* 0x000fe200078e00ff */
[----:B------:R0:W-:Y:S01]  /*104f0*/  STL.128 [R1+0xe80], R16 ;  /* 0x000e801001007387 */ /* 0x0001e20000100c00 */
[----:B------:R-:W-:-:S02]  /*10500*/  IMAD.MOV.U32 R9, RZ, RZ, 0x73abd8d8 ;  /* 0x73abd8d8ff097424 */ /* 0x000fc400078e00ff */
[----:B------:R-:W-:Y:S01]  /*10510*/  IMAD.MOV.U32 R10, RZ, RZ, 0x53623131 ;  /* 0x53623131ff0a7424 */ /* 0x000fe200078e00ff */
[----:B------:R3:W-:Y:S01]  /*10520*/  STL.128 [R1+0xea0], R4 ;  /* 0x000ea00401007387 */ /* 0x0007e20000100c00 */
[----:B--2---:R-:W-:Y:S01]  /*10530*/  IMAD.MOV.U32 R12, RZ, RZ, 0xc080404 ;  /* 0x0c080404ff0c7424 */ /* 0x004fe200078e00ff */
[----:B------:R-:W-:Y:S01]  /*10540*/  MOV R14, 0x65462323 ;  /* 0x65462323000e7802 */ /* 0x000fe20000000f00 */
[----:B------:R-:W-:Y:S01]  /*10550*/  IMAD.MOV.U32 R13, RZ, RZ, 0x5295c7c7 ;  /* 0x5295c7c7ff0d7424 */ /* 0x000fe200078e00ff */
[----:B------:R2:W-:Y:S01]  /*10560*/  STL.128 [R1+0xeb0], R8 ;  /* 0x000eb00801007387 */ /* 0x0005e20000100c00 */
[----:B------:R-:W-:Y:S02]  /*10570*/  IMAD.MOV.U32 R15, RZ, RZ, 0x5e9dc3c3 ;  /* 0x5e9dc3c3ff0f7424 */ /* 0x000fe400078e00ff */
[----:B-1----:R-:W-:Y:S01]  /*10580*/  HFMA2 R23, -RZ, RZ, 1.4677734375, -881 ;  /* 0x3ddfe2e2ff177431 */ /* 0x002fe200000001ff */
[----:B------:R-:W-:Y:S01]  /*10590*/  MOV R20, 0x90e0707 ;  /* 0x090e070700147802 */ /* 0x000fe20000000f00 */
[----:B------:R-:W-:Y:S01]  /*105a0*/  IMAD.MOV.U32 R21, RZ, RZ, 0x36241212 ;  /* 0x36241212ff157424 */ /* 0x000fe200078e00ff */
[----:B------:R1:W-:Y:S01]  /*105b0*/  STL.128 [R1+0xec0], R12 ;  /* 0x000ec00c01007387 */ /* 0x0003e20000100c00 */
[----:B------:R-:W-:-:S02]  /*105c0*/  IMAD.MOV.U32 R22, RZ, RZ, -0x64e47f80 ;  /* 0x9b1b8080ff167424 */ /* 0x000fc400078e00ff */
[----:B0-----:R-:W-:Y:S02]  /*105d0*/  HFMA2 R17, -RZ, RZ, -0.01018524169921875, -0.0016078948974609375 ;  /* 0xa1379696ff117431 */ /* 0x001fe400000001ff */
[----:B------:R-:W-:Y:S02]  /*105e0*/  IMAD.MOV.U32 R16, RZ, RZ, 0x28301818 ;  /* 0x28301818ff107424 */ /* 0x000fe400078e00ff */
[----:B------:R-:W-:Y:S01]  /*105f0*/  IMAD.MOV.U32 R18, RZ, RZ, 0xf0a0505 ;  /* 0x0f0a0505ff127424 */ /* 0x000fe200078e00ff */
[----:B------:R0:W-:Y:S01]  /*10600*/  STL.128 [R1+0xee0], R20 ;  /* 0x000ee01401007387 */ /* 0x0001e20000100c00 */
[----:B------:R-:W-:Y:S01]  /*10610*/  IMAD.MOV.U32 R19, RZ, RZ, -0x4ad06566 ;  /* 0xb52f9a9aff137424 */ /* 0x000fe200078e00ff */
[----:B---3--:R-:W-:Y:S01]  /*10620*/  MOV R6, 0xcd7fb2b2 ;  /* 0xcd7fb2b200067802 */ /* 0x008fe20000000f00 */
[----:B------:R-:W-:Y:S02]  /*10630*/  IMAD.MOV.U32 R4, RZ, RZ, 0x26cdebeb ;  /* 0x26cdebebff047424 */ /* 0x000fe400078e00ff */
[----:B--2---:R-:W-:-:S02]  /*10640*/  HFMA2 R9, -RZ, RZ, -0.005970001220703125, -5.3584575653076171875e-05 ;  /* 0x9e1d8383ff097431 */ /* 0x004fc400000001ff */
[----:B------:R-:W-:Y:S01]  /*10650*/  IMAD.MOV.U32 R5, RZ, RZ, 0x694e2727 ;  /* 0x694e2727ff057424 */ /* 0x000fe200078e00ff */
[----:B------:R2:W-:Y:S01]  /*10660*/  STL.128 [R1+0xed0], R16 ;  /* 0x000ed01001007387 */ /* 0x0005e20000100c00 */
[----:B------:R-:W-:Y:S02]  /*10670*/  IMAD.MOV.U32 R7, RZ, RZ, -0x60158a8b ;  /* 0x9fea7575ff077424 */ /* 0x000fe400078e00ff */
[----:B------:R-:W-:Y:S02]  /*10680*/  IMAD.MOV.U32 R8, RZ, RZ, 0x1b120909 ;  /* 0x1b120909ff087424 */ /* 0x000fe400078e00ff */
[----:B-1----:R-:W-:Y:S01]  /*10690*/  HFMA2 R15, -RZ, RZ, -60256, -0.009033203125 ;  /* 0xfb5ba0a0ff0f7431 */ /* 0x002fe200000001ff */
[----:B------:R-:W-:Y:S01]  /*106a0*/  MOV R12, 0x2d361b1b ;  /* 0x2d361b1b000c7802 */ /* 0x000fe20000000f00 */
[----:B------:R-:W-:Y:S01]  /*106b0*/  IMAD.MOV.U32 R13, RZ, RZ, -0x4d239192 ;  /* 0xb2dc6e6eff0d7424 */ /* 0x000fe200078e00ff */
[----:B------:R1:W-:Y:S01]  /*106c0*/  STL.128 [R1+0xef0], R4 ;  /* 0x000ef00401007387 */ /* 0x0003e20000100c00 */
[----:B------:R-:W-:-:S02]  /*106d0*/  IMAD.MOV.U32 R14, RZ, RZ, -0x114ba5a6 ;  /* 0xeeb45a5aff0e7424 */ /* 0x000fc400078e00ff */
[----:B0-----:R-:W-:Y:S02]  /*106e0*/  HFMA2 R21, -RZ, RZ, 1.7158203125, -1009.5 ;  /* 0x3edde3e3ff157431 */ /* 0x001fe400000001ff */
[----:B------:R-:W-:Y:S02]  /*106f0*/  IMAD.MOV.U32 R10, RZ, RZ, 0x74582c2c ;  /* 0x74582c2cff0a7424 */ /* 0x000fe400078e00ff */
[----:B------:R-:W-:Y:S01]  /*10700*/  IMAD.MOV.U32 R11, RZ, RZ, 0x2e341a1a ;  /* 0x2e341a1aff0b7424 */ /* 0x000fe200078e00ff */
[----:B------:R0:W-:Y:S01]  /*10710*/  STL.128 [R1+0xf10], R12 ;  /* 0x000f100c01007387 */ /* 0x0001e20000100c00 */
[----:B------:R-:W-:Y:S01]  /*10720*/  IMAD.MOV.U32 R20, RZ, RZ, 0x7b522929 ;  /* 0x7b522929ff147424 */ /* 0x000fe200078e00ff */
[----:B--2---:R-:W-:Y:S01]  /*10730*/  MOV R18, 0x61b7d6d6 ;  /* 0x61b7d6d600127802 */ /* 0x004fe20000000f00 */
[----:B------:R-:W-:Y:S01]  /*10740*/  IMAD.MOV.U32 R22, RZ, RZ, 0x715e2f2f ;  /* 0x715e2f2fff167424 */ /* 0x000fe200078e00ff */
[----:B------:R2:W-:Y:S01]  /*10750*/  STL.128 [R1+0xf00], R8 ;  /* 0x000f000801007387 */ /* 0x0005e20000100c00 */
[----:B------:R-:W-:-:S02]  /*10760*/  IMAD.MOV.U32 R23, RZ, RZ, -0x68ec7b7c ;  /* 0x97138484ff177424 */ /* 0x000fc400078e00ff */
[----:B------:R-:W-:Y:S02]  /*10770*/  IMAD.MOV.U32 R16, RZ, RZ, -0x95badae ;  /* 0xf6a45252ff107424 */ /* 0x000fe400078e00ff */
[----:B------:R-:W-:Y:S02]  /*10780*/  IMAD.MOV.U32 R17, RZ, RZ, 0x4d763b3b ;  /* 0x4d763b3bff117424 */ /* 0x000fe400078e00ff */
[----:B-1----:R-:W-:Y:S02]  /*10790*/  HFMA2 R6, -RZ, RZ, 0, 0 ;  /* 0x00000000ff067431 */ /* 0x002fe400000001ff */
[----:B------:R-:W-:Y:S01]  /*107a0*/  IMAD.MOV.U32 R19, RZ, RZ, -0x31824c4d ;  /* 0xce7db3b3ff137424 */ /* 0x000fe200078e00ff */
[----:B------:R1:W-:Y:S01]  /*107b0*/  STL.128 [R1+0xf30], R20 ;  /* 0x000f301401007387 */ /* 0x0003e20000100c00 */
[----:B------:R-:W-:Y:S01]  /*107c0*/  MOV R4, 0xf5a65353 ;  /* 0xf5a6535300047802 */ /* 0x000fe20000000f00 */
[----:B------:R-:W-:Y:S02]  /*107d0*/  IMAD.MOV.U32 R5, RZ, RZ, 0x68b9d1d1 ;  /* 0x68b9d1d1ff057424 */ /* 0x000fe400078e00ff */
[----:B0-----:R-:W-:-:S02]  /*107e0*/  HFMA2 R13, -RZ, RZ, 6.55078125, -15.5859375 ;  /* 0x468dcbcbff0d7431 */ /* 0x001fc400000001ff */
[----:B------:R-:W-:Y:S01]  /*107f0*/  IMAD.MOV.U32 R12, RZ, RZ, -0x412b9596 ;  /* 0xbed46a6aff0c7424 */ /* 0x000fe200078e00ff */
[----:B------:R0:W-:Y:S01]  /*10800*/  STL.128 [R1+0xf20], R16 ;  /* 0x000f201001007387 */ /* 0x0001e20000100c00 */
[----:B------:R-:W-:Y:S01]  /*10810*/  IMAD.MOV.U32 R14, RZ, RZ, -0x26984142 ;  /* 0xd967bebeff0e7424 */ /* 0x000fe200078e00ff */
[----:B--2---:R-:W-:Y:S01]  /*10820*/  MOV R10, 0xc879b1b1 ;  /* 0xc879b1b1000a7802 */ /* 0x004fe20000000f00 */
[----:B------:R-:W-:Y:S02]  /*10830*/  IMAD.MOV.U32 R15, RZ, RZ, 0x4b723939 ;  /* 0x4b723939ff0f7424 */ /* 0x000fe400078e00ff */
[----:B------:R-:W-:Y:S02]  /*10840*/  IMAD.MOV.U32 R7, RZ, RZ, 0x2cc1eded ;  /* 0x2cc1ededff077424 */ /* 0x000fe400078e00ff */
[----:B------:R-:W-:Y:S01]  /*10850*/  IMAD.MOV.U32 R8, RZ, RZ, 0x60402020 ;  /* 0x60402020ff087424 */ /* 0x000fe200078e00ff */
[----:B------:R2:W-:Y:S01]  /*10860*/  STL.128 [R1+0xf60], R12 ;  /* 0x000f600c01007387 */ /* 0x0005e20000100c00 */
[----:B------:R-:W-:Y:S01]  /*10870*/  IMAD.MOV.U32 R9, RZ, RZ, 0x1fe3fcfc ;  /* 0x1fe3fcfcff097424 */ /* 0x000fe200078e00ff */
[----:B-1----:R-:W-:Y:S01]  /*10880*/  MOV R22, 0xe54faaaa ;  /* 0xe54faaaa00167802 */ /* 0x002fe20000000f00 */
[----:B------:R-:W-:Y:S01]  /*10890*/  IMAD.MOV.U32 R11, RZ, RZ, -0x1249a4a5 ;  /* 0xedb65b5bff0b7424 */ /* 0x000fe200078e00ff */
[----:B------:R1:W-:Y:S01]  /*108a0*/  STL.128 [R1+0xf40], R4 ;  /* 0x000f400401007387 */ /* 0x0003e20000100c00 */
[----:B------:R-:W-:-:S02]  /*108b0*/  IMAD.MOV.U32 R20, RZ, RZ, 0x6bbbd0d0 ;  /* 0x6bbbd0d0ff147424 */ /* 0x000fc400078e00ff */
[----:B------:R-:W-:Y:S02]  /*108c0*/  IMAD.MOV.U32 R21, RZ, RZ, 0x2ac5efef ;  /* 0x2ac5efefff157424 */ /* 0x000fe400078e00ff */
[----:B0-----:R-:W-:Y:S02]  /*108d0*/  HFMA2 R19, -RZ, RZ, 13.0390625, -31.234375 ;  /* 0x4a85cfcfff137431 */ /* 0x001fe400000001ff */
[----:B------:R-:W-:Y:S01]  /*108e0*/  IMAD.MOV.U32 R23, RZ, RZ, 0x16edfbfb ;  /* 0x16edfbfbff177424 */ /* 0x000fe200078e00ff */
[----:B------:R-:W-:Y:S01]  /*108f0*/  MOV R16, 0xde944a4a ;  /* 0xde944a4a00107802 */ /* 0x000fe20000000f00 */
[----:B------:R-:W-:Y:S01]  /*10900*/  IMAD.MOV.U32 R17, RZ, RZ, -0x2b67b3b4 ;  /* 0xd4984c4cff117424 */ /* 0x000fe200078e00ff */
[----:B------:R0:W-:Y:S01]  /*10910*/  STL.128 [R1+0xf50], R8 ;  /* 0x000f500801007387 */ /* 0x0001e20000100c00 */
[----:B------:R-:W-:Y:S02]  /*10920*/  IMAD.MOV.U32 R18, RZ, RZ, -0x174fa7a8 ;  /* 0xe8b05858ff127424 */ /* 0x000fe400078e00ff */
[----:B--2---:R-:W-:Y:S01]  /*10930*/  HFMA2 R14, -RZ, RZ, -0.76806640625, -0.007442474365234375 ;  /* 0xba259f9fff0e7431 */ /* 0x004fe200000001ff */
[----:B------:R2:W-:Y:S01]  /*10940*/  STL.128 [R1+0xf80], R20 ;  /* 0x000f801401007387 */ /* 0x0005e20000100c00 */
[----:B------:R-:W-:-:S02]  /*10950*/  IMAD.MOV.U32 R12, RZ, RZ, -0xf5fafb0 ;  /* 0xf0a05050ff0c7424 */ /* 0x000fc400078e00ff */
[----:B-1----:R-:W-:Y:S02]  /*10960*/  HFMA2 R5, -RZ, RZ, -121.625, 21.203125 ;  /* 0xd79a4d4dff057431 */ /* 0x002fe400000001ff */
[----:B------:R-:W-:Y:S01]  /*10970*/  IMAD.MOV.U32 R13, RZ, RZ, 0x44783c3c ;  /* 0x44783c3cff0d7424 */ /* 0x000fe200078e00ff */
[----:B------:R1:W-:Y:S01]  /*10980*/  STL.128 [R1+0xf70], R16 ;  /* 0x000f701001007387 */ /* 0x0003e20000100c00 */
[----:B------:R-:W-:Y:S02]  /*10990*/  IMAD.MOV.U32 R15, RZ, RZ, -0x1cb45758 ;  /* 0xe34ba8a8ff0f7424 */ /* 0x000fe400078e00ff */
[----:B------:R-:W-:Y:S02]  /*109a0*/  IMAD.MOV.U32 R4, RZ, RZ, -0x3a79bcbd ;  /* 0xc5864343ff047424 */ /* 0x000fe400078e00ff */
[----:B------:R-:W-:Y:S01]  /*109b0*/  IMAD.MOV.U32 R6, RZ, RZ, 0x55663333 ;  /* 0x55663333ff067424 */ /* 0x000fe200078e00ff */
[----:B0-----:R-:W-:Y:S01]  /*109c0*/  MOV R8, 0xcf8a4545 ;  /* 0xcf8a454500087802 */ /* 0x001fe20000000f00 */
[----:B------:R-:W-:Y:S01]  /*109d0*/  IMAD.MOV.U32 R9, RZ, RZ, 0x10e9f9f9 ;  /* 0x10e9f9f9ff097424 */ /* 0x000fe200078e00ff */
[----:B------:R-:W-:Y:S01]  /*109e0*/  MOV R11, 0x81fe7f7f ;  /* 0x81fe7f7f000b7802 */ /* 0x000fe20000000f00 */
[----:B------:R-:W-:Y:S01]  /*109f0*/  IMAD.MOV.U32 R10, RZ, RZ, 0x6040202 ;  /* 0x06040202ff0a7424 */ /* 0x000fe200078e00ff */
[----:B------:R0:W-:Y:S01]  /*10a00*/  STL.128 [R1+0xfb0], R12 ;  /* 0x000fb00c01007387 */ /* 0x0001e20000100c00 */
[----:B--2---:R-:W-:-:S02]  /*10a10*/  HFMA2 R20, -RZ, RZ, -0.08197021484375, -0.00080204010009765625 ;  /* 0xad3f9292ff147431 */ /* 0x004fc400000001ff */
        /* <DEDUP_REMOVED lines=10> */
[----:B------:R3:W-:Y:S01]  /*10ac0*/  STL.128 [R1+0xfd0], R20 ;  /* 0x000fd01401007387 */ /* 0x0007e20000100c00 */
[----:B0-----:R-:W-:-:S02]  /*10ad0*/  HFMA2 R12, -RZ, RZ, 18.015625, -23.203125 ;  /* 0x4c81cdcdff0c7431 */ /* 0x001fc400000001ff */
[----:B------:R-:W-:Y:S01]  /*10ae0*/  IMAD.MOV.U32 R13, RZ, RZ, 0x14180c0c ;  /* 0x14180c0cff0d7424 */ /* 0x000fe200078e00ff */
[----:B------:R-:W-:Y:S01]  /*10af0*/  MOV R15, 0x2fc3ecec ;  /* 0x2fc3ecec000f7802 */ /* 0x000fe20000000f00 */
[----:B------:R-:W-:Y:S01]  /*10b00*/  IMAD.MOV.U32 R14, RZ, RZ, 0x35261313 ;  /* 0x35261313ff0e7424 */ /* 0x000fe200078e00ff */
[----:B------:R0:W-:Y:S01]  /*10b10*/  STL.128 [R1+0xfc0], R16 ;  /* 0x000fc01001007387 */ /* 0x0001e20000100c00 */
[----:B--2---:R-:W-:Y:S01]  /*10b20*/  IMAD.MOV.U32 R8, RZ, RZ, 0x30201010 ;  /* 0x30201010ff087424 */ /* 0x004fe200078e00ff */
[----:B------:R-:W-:Y:S01]  /*10b30*/  MOV R9, 0x1ae5ffff ;  /* 0x1ae5ffff00097802 */ /* 0x000fe20000000f00 */
[----:B------:R-:W-:Y:S01]  /*10b40*/  IMAD.MOV.U32 R10, RZ, RZ, 0xefdf3f3 ;  /* 0x0efdf3f3ff0a7424 */ /* 0x000fe200078e00ff */
[----:B------:R2:W-:Y:S01]  /*10b50*/  STL.128 [R1+0x1000], R12 ;  /* 0x0010000c01007387 */ /* 0x0005e20000100c00 */
[----:B------:R-:W-:Y:S02]  /*10b60*/  IMAD.MOV.U32 R11, RZ, RZ, 0x6dbfd2d2 ;  /* 0x6dbfd2d2ff0b7424 */ /* 0x000fe400078e00ff */
[----:B-1----:R-:W-:-:S02]  /*10b70*/  HFMA2 R6, -RZ, RZ, 23280, -219.25 ;  /* 0x75afdadaff067431 */ /* 0x002fc400000001ff */
[----:B------:R-:W-:Y:S02]  /*10b80*/  IMAD.MOV.U32 R4, RZ, RZ, -0x209c4344 ;  /* 0xdf63bcbcff047424 */ /* 0x000fe400078e00ff */
[----:B---3--:R-:W-:Y:S01]  /*10b90*/  IMAD.MOV.U32 R20, RZ, RZ, 0x5793c4c4 ;  /* 0x5793c4c4ff147424 */ /* 0x008fe200078e00ff */
[----:B------:R-:W-:Y:S01]  /*10ba0*/  MOV R21, 0xf255a7a7 ;  /* 0xf255a7a700157802 */ /* 0x000fe20000000f00 */
[----:B------:R-:W-:Y:S01]  /*10bb0*/  IMAD.MOV.U32 R22, RZ, RZ, -0x7d038182 ;  /* 0x82fc7e7eff167424 */ /* 0x000fe200078e00ff */
[----:B------:R1:W-:Y:S01]  /*10bc0*/  STL.128 [R1+0xff0], R8 ;  /* 0x000ff00801007387 */ /* 0x0003e20000100c00 */
[----:B------:R-:W-:Y:S02]  /*10bd0*/  IMAD.MOV.U32 R23, RZ, RZ, 0x477a3d3d ;  /* 0x477a3d3dff177424 */ /* 0x000fe400078e00ff */
[----:B------:R-:W-:Y:S02]  /*10be0*/  IMAD.MOV.U32 R5, RZ, RZ, -0x3e88494a ;  /* 0xc177b6b6ff057424 */ /* 0x000fe400078e00ff */
[----:B0-----:R-:W-:-:S02]  /*10bf0*/  HFMA2 R18, -RZ, RZ, -18.125, 4.265625 ;  /* 0xcc884444ff127431 */ /* 0x001fc400000001ff */
[----:B------:R-:W-:Y:S01]  /*10c00*/  IMAD.MOV.U32 R7, RZ, RZ, 0x63422121 ;  /* 0x63422121ff077424 */ /* 0x000fe200078e00ff */
[----:B------:R0:W-:Y:S01]  /*10c10*/  STL.128 [R1+0x1020], R20 ;  /* 0x0010201401007387 */ /* 0x0001e20000100c00 */
[----:B------:R-:W-:Y:S01]  /*10c20*/  IMAD.MOV.U32 R16, RZ, RZ, -0x1e41a0a1 ;  /* 0xe1be5f5fff107424 */ /* 0x000fe200078e00ff */
[----:B--2---:R-:W-:Y:S01]  /*10c30*/  MOV R13, 0x7e542a2a ;  /* 0x7e542a2a000d7802 */ /* 0x004fe20000000f00 */
[----:B------:R-:W-:Y:S01]  /*10c40*/  IMAD.MOV.U32 R17, RZ, RZ, -0x5dca6869 ;  /* 0xa2359797ff117424 */ /* 0x000fe200078e00ff */
[----:B------:R2:W-:Y:S01]  /*10c50*/  STL.128 [R1+0xfe0], R4 ;  /* 0x000fe00401007387 */ /* 0x0005e20000100c00 */
[----:B------:R-:W-:Y:S02]  /*10c60*/  IMAD.MOV.U32 R19, RZ, RZ, 0x392e1717 ;  /* 0x392e1717ff137424 */ /* 0x000fe400078e00ff */
[----:B------:R-:W-:Y:S02]  /*10c70*/  IMAD.MOV.U32 R12, RZ, RZ, 0x66442222 ;  /* 0x66442222ff0c7424 */ /* 0x000fe400078e00ff */
[----:B------:R-:W-:-:S02]  /*10c80*/  IMAD.MOV.U32 R14, RZ, RZ, -0x54c46f70 ;  /* 0xab3b9090ff0e7424 */ /* 0x000fc400078e00ff */
[----:B-1----:R-:W-:Y:S02]  /*10c90*/  HFMA2 R10, -RZ, RZ, -44.9375, 29.234375 ;  /* 0xd19e4f4fff0a7431 */ /* 0x002fe400000001ff */
[----:B------:R-:W-:Y:S01]  /*10ca0*/  IMAD.MOV.U32 R8, RZ, RZ, -0x5f3f9fa0 ;  /* 0xa0c06060ff087424 */ /* 0x000fe200078e00ff */
[----:B------:R1:W-:Y:S01]  /*10cb0*/  STL.128 [R1+0x1010], R16 ;  /* 0x0010101001007387 */ /* 0x0003e20000100c00 */
[----:B------:R-:W-:Y:S02]  /*10cc0*/  IMAD.MOV.U32 R9, RZ, RZ, -0x67e67e7f ;  /* 0x98198181ff097424 */ /* 0x000fe400078e00ff */
[----:B------:R-:W-:Y:S02]  /*10cd0*/  IMAD.MOV.U32 R11, RZ, RZ, 0x7fa3dcdc ;  /* 0x7fa3dcdcff0b7424 */ /* 0x000fe400078e00ff */
[----:B0-----:R-:W-:Y:S02]  /*10ce0*/  HFMA2 R22, -RZ, RZ, 0.00496673583984375, 0.00021493434906005859375 ;  /* 0x1d160b0bff167431 */ /* 0x001fe400000001ff */
[----:B------:R-:W-:-:S02]  /*10cf0*/  IMAD.MOV.U32 R15, RZ, RZ, -0x7cf47778 ;  /* 0x830b8888ff0f7424 */ /* 0x000fc400078e00ff */
[----:B------:R-:W-:Y:S02]  /*10d00*/  IMAD.MOV.U32 R20, RZ, RZ, 0x79a7dede ;  /* 0x79a7dedeff147424 */ /* 0x000fe400078e00ff */
[----:B--2---:R-:W-:Y:S02]  /*10d10*/  HFMA2 R4, -RZ, RZ, -0.07470703125, 1124 ;  /* 0xacc86464ff047431 */ /* 0x004fe400000001ff */
[----:B------:R-:W-:Y:S01]  /*10d20*/  IMAD.MOV.U32 R21, RZ, RZ, -0x1d43a1a2 ;  /* 0xe2bc5e5eff157424 */ /* 0x000fe200078e00ff */
[----:B------:R-:W-:Y:S01]  /*10d30*/  MOV R7, 0x95e67373 ;  /* 0x95e6737300077802 */ /* 0x000fe20000000f00 */
[----:B------:R-:W-:Y:S01]  /*10d40*/  IMAD.MOV.U32 R23, RZ, RZ, 0x76addbdb ;  /* 0x76addbdbff177424 */ /* 0x000fe200078e00ff */
[----:B------:R0:W-:Y:S01]  /*10d50*/  STL.128 [R1+0x1040], R8 ;  /* 0x0010400801007387 */ /* 0x0001e20000100c00 */
[----:B------:R-:W-:Y:S02]  /*10d60*/  IMAD.MOV.U32 R5, RZ, RZ, -0x1845a2a3 ;  /* 0xe7ba5d5dff057424 */ /* 0x000fe400078e00ff */
[----:B------:R-:W-:-:S02]  /*10d70*/  IMAD.MOV.U32 R6, RZ, RZ, 0x2b321919 ;  /* 0x2b321919ff067424 */ /* 0x000fc400078e00ff */
[----:B-1----:R-:W-:Y:S01]  /*10d80*/  HFMA2 R16, -RZ, RZ, -13.09375, 6.2734375 ;  /* 0xca8c4646ff107431 */ /* 0x002fe200000001ff */
[----:B------:R1:W-:Y:S01]  /*10d90*/  STL.128 [R1+0x1050], R12 ;  /* 0x0010500c01007387 */ /* 0x0003e20000100c00 */
[----:B------:R-:W-:Y:S01]  /*10da0*/  IMAD.MOV.U32 R17, RZ, RZ, 0x29c7eeee ;  /* 0x29c7eeeeff117424 */ /* 0x000fe200078e00ff */
[----:B------:R-:W-:Y:S01]  /*10db0*/  MOV R19, 0x3c281414 ;  /* 0x3c28141400137802 */ /* 0x000fe20000000f00 */
[----:B------:R-:W-:Y:S01]  /*10dc0*/  IMAD.MOV.U32 R18, RZ, RZ, -0x2c944748 ;  /* 0xd36bb8b8ff127424 */ /* 0x000fe200078e00ff */
[----:B------:R2:W-:Y:S04]  /*10dd0*/  STL.128 [R1+0x1070], R20 ;  /* 0x0010701401007387 */ /* 0x0005e80000100c00 */
[----:B------:R3:W-:Y:S01]  /*10de0*/  STL.128 [R1+0x1030], R4 ;  /* 0x0010300401007387 */ /* 0x0007e20000100c00 */
[----:B0-----:R-:W-:-:S02]  /*10df0*/  HFMA2 R8, -RZ, RZ, -242.25, 10.5703125 ;  /* 0xdb924949ff087431 */ /* 0x001fc400000001ff */
[----:B------:R-:W-:Y:S01]  /*10e00*/  IMAD.MOV.U32 R9, RZ, RZ, 0xa0c0606 ;  /* 0x0a0c0606ff097424 */ /* 0x000fe200078e00ff */
[----:B------:R-:W-:Y:S01]  /*10e10*/  MOV R11, 0xe4b85c5c ;  /* 0xe4b85c5c000b7802 */ /* 0x000fe20000000f00 */
[----:B------:R-:W-:Y:S01]  /*10e20*/  IMAD.MOV.U32 R10, RZ, RZ, 0x6c482424 ;  /* 0x6c482424ff0a7424 */ /* 0x000fe200078e00ff */
[----:B------:R0:W-:Y:S01]  /*10e30*/  STL.128 [R1+0x1060], R16 ;  /* 0x0010601001007387 */ /* 0x0001e20000100c00 */
[----:B-1----:R-:W-:Y:S02]  /*10e40*/  HFMA2 R14, -RZ, RZ, -7436, -0.072998046875 ;  /* 0xef43acacff0e7431 */ /* 0x002fe400000001ff */
[----:B------:R-:W-:Y:S02]  /*10e50*/  IMAD.MOV.U32 R12, RZ, RZ, 0x5d9fc2c2 ;  /* 0x5d9fc2c2ff0c7424 */ /* 0x000fe400078e00ff */
[----:B------:R-:W-:Y:S02]  /*10e60*/  IMAD.MOV.U32 R13, RZ, RZ, 0x6ebdd3d3 ;  /* 0x6ebdd3d3ff0d7424 */ /* 0x000fe400078e00ff */
[----:B--2---:R-:W-:-:S02]  /*10e70*/  HFMA2 R20, -RZ, RZ, 0.2135009765625, -2023 ;  /* 0x32d5e7e7ff147431 */ /* 0x004fc400000001ff */
[----:B------:R-:W-:Y:S01]  /*10e80*/  IMAD.MOV.U32 R15, RZ, RZ, -0x593b9d9e ;  /* 0xa6c46262ff0f7424 */ /* 0x000fe200078e00ff */
[----:B------:R-:W-:Y:S01]  /*10e90*/  MOV R23, 0xb7da6d6d ;  /* 0xb7da6d6d00177802 */ /* 0x000fe20000000f00 */
[----:B------:R-:W-:Y:S01]  /*10ea0*/  IMAD.MOV.U32 R21, RZ, RZ, 0x438bc8c8 ;  /* 0x438bc8c8ff157424 */ /* 0x000fe200078e00ff */
[----:B---3--:R-:W-:Y:S01]  /*10eb0*/  MOV R5, 0x56643232 ;  /* 0x5664323200057802 */ /* 0x008fe20000000f00 */
[----:B------:R-:W-:Y:S01]  /*10ec0*/  IMAD.MOV.U32 R4, RZ, RZ, 0x3bdbe0e0 ;  /* 0x3bdbe0e0ff047424 */ /* 0x000fe200078e00ff */
        /* <DEDUP_REMOVED lines=11> */
[----:B-1----:R-:W-:Y:S01]  /*10f80*/  IMAD.MOV.U32 R8, RZ, RZ, -0x4b279394 ;  /* 0xb4d86c6cff087424 */ /* 0x002fe200078e00ff */
[----:B------:R-:W-:Y:S01]  /*10f90*/  MOV R9, 0xfaac5656 ;  /* 0xfaac565600097802 */ /* 0x000fe20000000f00 */
[----:B------:R-:W-:Y:S01]  /*10fa0*/  IMAD.MOV.U32 R10, RZ, RZ, 0x7f3f4f4 ;  /* 0x07f3f4f4ff0a7424 */ /* 0x000fe200078e00ff */
[----:B------:R1:W-:Y:S01]  /*10fb0*/  STL.128 [R1+0x10b0], R16 ;  /* 0x0010b01001007387 */ /* 0x0003e20000100c00 */
[----:B------:R-:W-:Y:S02]  /*10fc0*/  IMAD.MOV.U32 R11, RZ, RZ, 0x25cfeaea ;  /* 0x25cfeaeaff0b7424 */ /* 0x000fe400078e00ff */
[----:B--2---:R-:W-:Y:S02]  /*10fd0*/  HFMA2 R12, -RZ, RZ, -0.1217041015625, 1381 ;  /* 0xafca6565ff0c7431 */ /* 0x004fe400000001ff */
[----:B------:R-:W-:Y:S01]  /*10fe0*/  IMAD.MOV.U32 R13, RZ, RZ, -0x710b8586 ;  /* 0x8ef47a7aff0d7424 */ /* 0x000fe200078e00ff */
[----:B------:R-:W-:Y:S01]  /*10ff0*/  MOV R15, 0x18100808 ;  /* 0x18100808000f7802 */ /* 0x000fe20000000f00 */
[----:B0-----:R-:W-:-:S02]  /*11000*/  HFMA2 R6, -RZ, RZ, -52.875, 25.21875 ;  /* 0xd29c4e4eff067431 */ /* 0x001fc400000001ff */
[----:B------:R-:W-:Y:S01]  /*11010*/  IMAD.MOV.U32 R14, RZ, RZ, -0x16b85152 ;  /* 0xe947aeaeff0e7424 */ /* 0x000fe200078e00ff */
[----:B------:R0:W-:Y:S01]  /*11020*/  STL.128 [R1+0x10e0], R8 ;  /* 0x0010e00801007387 */ /* 0x0001e20000100c00 */
[----:B------:R-:W-:Y:S01]  /*11030*/  IMAD.MOV.U32 R4, RZ, RZ, -0x73fe7273 ;  /* 0x8c018d8dff047424 */ /* 0x000fe200078e00ff */
[----:B---3--:R-:W-:Y:S01]  /*11040*/  MOV R21, 0xf157a6a6 ;  /* 0xf157a6a600157802 */ /* 0x008fe20000000f00 */
[----:B------:R-:W-:Y:S01]  /*11050*/  IMAD.MOV.U32 R20, RZ, RZ, 0x24381c1c ;  /* 0x24381c1cff147424 */ /* 0x000fe200078e00ff */
[----:B------:R2:W-:Y:S01]  /*11060*/  STL.128 [R1+0x10f0], R12 ;  /* 0x0010f00c01007387 */ /* 0x0005e20000100c00 */
[----:B------:R-:W-:Y:S02]  /*11070*/  IMAD.MOV.U32 R22, RZ, RZ, -0x388c4b4c ;  /* 0xc773b4b4ff167424 */ /* 0x000fe400078e00ff */
[----:B------:R-:W-:Y:S02]  /*11080*/  IMAD.MOV.U32 R23, RZ, RZ, 0x5197c6c6 ;  /* 0x5197c6c6ff177424 */ /* 0x000fe400078e00ff */
[----:B------:R-:W-:-:S02]  /*11090*/  IMAD.MOV.U32 R5, RZ, RZ, 0x64b1d5d5 ;  /* 0x64b1d5d5ff057424 */ /* 0x000fc400078e00ff */
[----:B-1----:R-:W-:Y:S02]  /*110a0*/  HFMA2 R18, -RZ, RZ, 7464, 0.0200958251953125 ;  /* 0x6f4a2525ff127431 */ /* 0x002fe400000001ff */
[----:B------:R-:W-:Y:S01]  /*110b0*/  IMAD.MOV.U32 R7, RZ, RZ, -0x1fb65657 ;  /* 0xe049a9a9ff077424 */ /* 0x000fe200078e00ff */
[----:B------:R1:W-:Y:S01]  /*110c0*/  STL.128 [R1+0x1110], R20 ;  /* 0x0011101401007387 */ /* 0x0003e20000100c00 */
[----:B------:R-:W-:Y:S02]  /*110d0*/  IMAD.MOV.U32 R16, RZ, RZ, -0x2a904546 ;  /* 0xd56fbabaff107424 */ /* 0x000fe400078e00ff */
[----:B------:R-:W-:Y:S02]  /*110e0*/  IMAD.MOV.U32 R17, RZ, RZ, -0x770f8788 ;  /* 0x88f07878ff117424 */ /* 0x000fe400078e00ff */
[----:B0-----:R-:W-:Y:S02]  /*110f0*/  HFMA2 R10, -RZ, RZ, -9.2327594757080078125e-05, -0.00023019313812255859375 ;  /* 0x860d8b8bff0a7431 */ /* 0x001fe400000001ff */
[----:B------:R-:W-:Y:S01]  /*11100*/  IMAD.MOV.U32 R19, RZ, RZ, 0x725c2e2e ;  /* 0x725c2e2eff137424 */ /* 0x000fe200078e00ff */
[----:B------:R0:W-:Y:S01]  /*11110*/  STL.128 [R1+0x10d0], R4 ;  /* 0x0010d00401007387 */ /* 0x0001e20000100c00 */
[----:B------:R-:W-:Y:S01]  /*11120*/  IMAD.MOV.U32 R8, RZ, RZ, -0x2269b4b5 ;  /* 0xdd964b4bff087424 */ /* 0x000fe200078e00ff */
[----:B--2---:R-:W-:Y:S01]  /*11130*/  MOV R13, 0x427c3e3e ;  /* 0x427c3e3e000d7802 */ /* 0x004fe20000000f00 */
[----:B------:R-:W-:Y:S01]  /*11140*/  IMAD.MOV.U32 R9, RZ, RZ, -0x239e4243 ;  /* 0xdc61bdbdff097424 */ /* 0x000fe200078e00ff */
[----:B------:R2:W-:Y:S01]  /*11150*/  STL.128 [R1+0x1100], R16 ;  /* 0x0011001001007387 */ /* 0x0005e20000100c00 */
[----:B------:R-:W-:-:S02]  /*11160*/  IMAD.MOV.U32 R11, RZ, RZ, -0x7af07576 ;  /* 0x850f8a8aff0b7424 */ /* 0x000fc400078e00ff */
[----:B------:R-:W-:Y:S02]  /*11170*/  IMAD.MOV.U32 R12, RZ, RZ, -0x6f1f8f90 ;  /* 0x90e07070ff0c7424 */ /* 0x000fe400078e00ff */
[----:B------:R-:W-:Y:S02]  /*11180*/  IMAD.MOV.U32 R14, RZ, RZ, -0x3b8e4a4b ;  /* 0xc471b5b5ff0e7424 */ /* 0x000fe400078e00ff */
[----:B-1----:R-:W-:Y:S02]  /*11190*/  HFMA2 R22, -RZ, RZ, -46528, 117.4375 ;  /* 0xf9ae5757ff167431 */ /* 0x002fe400000001ff */
[----:B------:R-:W-:Y:S01]  /*111a0*/  IMAD.MOV.U32 R15, RZ, RZ, -0x5533999a ;  /* 0xaacc6666ff0f7424 */ /* 0x000fe200078e00ff */
[----:B------:R1:W-:Y:S01]  /*111b0*/  STL.128 [R1+0x1130], R8 ;  /* 0x0011300801007387 */ /* 0x0003e20000100c00 */
[----:B------:R-:W-:Y:S02]  /*111c0*/  IMAD.MOV.U32 R20, RZ, RZ, -0x5c3d9e9f ;  /* 0xa3c26161ff147424 */ /* 0x000fe400078e00ff */
[----:B------:R-:W-:-:S02]  /*111d0*/  IMAD.MOV.U32 R21, RZ, RZ, 0x5f6a3535 ;  /* 0x5f6a3535ff157424 */ /* 0x000fc400078e00ff */
[----:B0-----:R-:W-:Y:S02]  /*111e0*/  HFMA2 R4, -RZ, RZ, 0.01522064208984375, -2512 ;  /* 0x23cbe8e8ff047431 */ /* 0x001fe400000001ff */
[----:B------:R-:W-:Y:S01]  /*111f0*/  IMAD.MOV.U32 R23, RZ, RZ, -0x2f964647 ;  /* 0xd069b9b9ff177424 */ /* 0x000fe200078e00ff */
[----:B------:R-:W-:Y:S01]  /*11200*/  MOV R7, 0x213e1f1f ;  /* 0x213e1f1f00077802 */ /* 0x000fe20000000f00 */
[----:B------:R-:W-:Y:S02]  /*11210*/  IMAD.MOV.U32 R5, RZ, RZ, 0x7ca1dddd ;  /* 0x7ca1ddddff057424 */ /* 0x000fe400078e00ff */
[----:B--2---:R-:W-:Y:S02]  /*11220*/  HFMA2 R16, -RZ, RZ, -146, 8.5625 ;  /* 0xd8904848ff107431 */ /* 0x004fe400000001ff */
[----:B------:R-:W-:Y:S01]  /*11230*/  IMAD.MOV.U32 R6, RZ, RZ, -0x63178b8c ;  /* 0x9ce87474ff067424 */ /* 0x000fe200078e00ff */
[----:B------:R0:W-:Y:S01]  /*11240*/  STL.128 [R1+0x1140], R12 ;  /* 0x0011400c01007387 */ /* 0x0001e20000100c00 */
[----:B------:R-:W-:Y:S01]  /*11250*/  IMAD.MOV.U32 R17, RZ, RZ, 0x5060303 ;  /* 0x05060303ff117424 */ /* 0x000fe200078e00ff */
[----:B------:R-:W-:Y:S01]  /*11260*/  MOV R19, 0x121c0e0e ;  /* 0x121c0e0e00137802 */ /* 0x000fe20000000f00 */
[----:B------:R-:W-:Y:S01]  /*11270*/  IMAD.MOV.U32 R18, RZ, RZ, 0x1f7f6f6 ;  /* 0x01f7f6f6ff127424 */ /* 0x000fe200078e00ff */
[----:B------:R2:W-:Y:S01]  /*11280*/  STL.128 [R1+0x1160], R20 ;  /* 0x0011601401007387 */ /* 0x0005e20000100c00 */
[----:B-1----:R-:W-:-:S02]  /*11290*/  HFMA2 R8, -RZ, RZ, 0.60595703125, -752.5 ;  /* 0x38d9e1e1ff087431 */ /* 0x002fc400000001ff */
[----:B------:R-:W-:Y:S01]  /*112a0*/  IMAD.MOV.U32 R9, RZ, RZ, 0x13ebf8f8 ;  /* 0x13ebf8f8ff097424 */ /* 0x000fe200078e00ff */
[----:B------:R-:W-:Y:S01]  /*112b0*/  MOV R11, 0x33221111 ;  /* 0x33221111000b7802 */ /* 0x000fe20000000f00 */
[----:B------:R-:W-:Y:S01]  /*112c0*/  IMAD.MOV.U32 R10, RZ, RZ, -0x4cd46768 ;  /* 0xb32b9898ff0a7424 */ /* 0x000fe200078e00ff */
[----:B------:R1:W-:Y:S04]  /*112d0*/  STL.128 [R1+0x1120], R4 ;  /* 0x0011200401007387 */ /* 0x0003e80000100c00 */
[----:B------:R3:W-:Y:S01]  /*112e0*/  STL.128 [R1+0x1150], R16 ;  /* 0x0011501001007387 */ /* 0x0007e20000100c00 */
[----:B0-----:R-:W-:Y:S02]  /*112f0*/  HFMA2 R14, -RZ, RZ, -0.00015342235565185546875, -0.000400066375732421875 ;  /* 0x89078e8eff0e7431 */ /* 0x001fe400000001ff */
[----:B------:R-:W-:Y:S01]  /*11300*/  IMAD.MOV.U32 R12, RZ, RZ, -0x442d9697 ;  /* 0xbbd26969ff0c7424 */ /* 0x000fe200078e00ff */
[----:B------:R0:W-:Y:S01]  /*11310*/  STL.128 [R1+0x1180], R8 ;  /* 0x0011800801007387 */ /* 0x0001e20000100c00 */
[----:B------:R-:W-:-:S02]  /*11320*/  IMAD.MOV.U32 R13, RZ, RZ, 0x70a9d9d9 ;  /* 0x70a9d9d9ff0d7424 */ /* 0x000fc400078e00ff */
[----:B--2---:R-:W-:Y:S02]  /*11330*/  HFMA2 R20, -RZ, RZ, 11.0546875, -27.21875 ;  /* 0x4987ceceff147431 */ /* 0x004fe400000001ff */
[----:B------:R-:W-:Y:S01]  /*11340*/  IMAD.MOV.U32 R15, RZ, RZ, -0x58cc6b6c ;  /* 0xa7339494ff0f7424 */ /* 0x000fe200078e00ff */
[----:B------:R-:W-:Y:S01]  /*11350*/  MOV R23, 0x7aa5dfdf ;  /* 0x7aa5dfdf00177802 */ /* 0x000fe20000000f00 */
[----:B------:R-:W-:Y:S02]  /*11360*/  IMAD.MOV.U32 R21, RZ, RZ, -0x55aaab ;  /* 0xffaa5555ff157424 */ /* 0x000fe400078e00ff */
        /* <DEDUP_REMOVED lines=12> */
[----:B------:R-:W-:-:S02]  /*11430*/  IMAD.MOV.U32 R19, RZ, RZ, 0x20c9e9e9 ;  /* 0x20c9e9e9ff137424 */ /* 0x000fc400078e00ff */
[----:B------:R-:W-:Y:S02]  /*11440*/  IMAD.MOV.U32 R8, RZ, RZ, -0x259a4041 ;  /* 0xda65bfbfff087424 */ /* 0x000fe400078e00ff */
[----:B------:R-:W-:Y:S01]  /*11450*/  IMAD.MOV.U32 R10, RZ, RZ, -0x397bbdbe ;  /* 0xc6844242ff0a7424 */ /* 0x000fe200078e00ff */
[----:B------:R3:W-:Y:S01]  /*11460*/  STL.128 [R1+0x11a0], R16 ;  /* 0x0011a01001007387 */ /* 0x0007e20000100c00 */
[----:B------:R-:W-:Y:S02]  /*11470*/  IMAD.MOV.U32 R11, RZ, RZ, -0x472f9798 ;  /* 0xb8d06868ff0b7424 */ /* 0x000fe400078e00ff */
[----:B-1----:R-:W-:Y:S02]  /*11480*/  HFMA2 R12, -RZ, RZ, -3.75390625, 2.626953125 ;  /* 0xc3824141ff0c7431 */ /* 0x002fe400000001ff */
[----:B------:R-:W-:Y:S01]  /*11490*/  IMAD.MOV.U32 R13, RZ, RZ, -0x4fd66667 ;  /* 0xb0299999ff0d7424 */ /* 0x000fe200078e00ff */
[----:B------:R-:W-:Y:S01]  /*114a0*/  MOV R15, 0x111e0f0f ;  /* 0x111e0f0f000f7802 */ /* 0x000fe20000000f00 */
[----:B------:R-:W-:Y:S01]  /*114b0*/  IMAD.MOV.U32 R14, RZ, RZ, 0x775a2d2d ;  /* 0x775a2d2dff0e7424 */ /* 0x000fe200078e00ff */
[----:B--2---:R-:W-:Y:S01]  /*114c0*/  MOV R21, 0x7c84f87c ;  /* 0x7c84f87c00157802 */ /* 0x004fe20000000f00 */
[----:B------:R-:W-:Y:S01]  /*114d0*/  IMAD.MOV.U32 R20, RZ, RZ, 0x63a5c663 ;  /* 0x63a5c663ff147424 */ /* 0x000fe200078e00ff */
[----:B------:R1:W-:Y:S01]  /*114e0*/  STL.128 [R1+0x11d0], R8 ;  /* 0x0011d00801007387 */ /* 0x0003e20000100c00 */
[----:B------:R-:W-:-:S02]  /*114f0*/  IMAD.MOV.U32 R22, RZ, RZ, 0x7799ee77 ;  /* 0x7799ee77ff167424 */ /* 0x000fc400078e00ff */
[----:B0-----:R-:W-:Y:S02]  /*11500*/  HFMA2 R6, -RZ, RZ, -5.36441802978515625e-07, -0.00016891956329345703125 ;  /* 0x80098989ff067431 */ /* 0x001fe400000001ff */
[----:B------:R-:W-:Y:S01]  /*11510*/  IMAD.MOV.U32 R23, RZ, RZ, 0x7b8df67b ;  /* 0x7b8df67bff177424 */ /* 0x000fe200078e00ff */
[----:B------:R0:W-:Y:S01]  /*11520*/  STL.128 [R1+0x11e0], R12 ;  /* 0x0011e00c01007387 */ /* 0x0001e20000100c00 */
[----:B------:R-:W-:Y:S02]  /*11530*/  IMAD.MOV.U32 R4, RZ, RZ, -0x70fc7374 ;  /* 0x8f038c8cff047424 */ /* 0x000fe400078e00ff */
[----:B------:R-:W-:Y:S02]  /*11540*/  IMAD.MOV.U32 R5, RZ, RZ, -0x7a65e5f ;  /* 0xf859a1a1ff057424 */ /* 0x000fe400078e00ff */
[----:B---3--:R-:W-:Y:S02]  /*11550*/  HFMA2 R18, -RZ, RZ, -102.8125, -0.96630859375 ;  /* 0xd66dbbbbff127431 */ /* 0x008fe400000001ff */
[----:B------:R-:W-:Y:S01]  /*11560*/  IMAD.MOV.U32 R7, RZ, RZ, 0x171a0d0d ;  /* 0x171a0d0dff077424 */ /* 0x000fe200078e00ff */
[----:B------:R2:W-:Y:S01]  /*11570*/  STL.128 [R1+0x1600], R20 ;  /* 0x0016001401007387 */ /* 0x0005e20000100c00 */
[----:B------:R-:W-:-:S02]  /*11580*/  IMAD.MOV.U32 R16, RZ, RZ, -0x34844f50 ;  /* 0xcb7bb0b0ff107424 */ /* 0x000fc400078e00ff */
[----:B------:R-:W-:Y:S01]  /*11590*/  IMAD.MOV.U32 R17, RZ, RZ, -0x357abac ;  /* 0xfca85454ff117424 */ /* 0x000fe200078e00ff */
[----:B------:R3:W-:Y:S01]  /*115a0*/  STL.128 [R1+0x11c0], R4 ;  /* 0x0011c00401007387 */ /* 0x0007e20000100c00 */
[----:B------:R-:W-:Y:S01]  /*115b0*/  IMAD.MOV.U32 R19, RZ, RZ, 0x3a2c1616 ;  /* 0x3a2c1616ff137424 */ /* 0x000fe200078e00ff */
[----:B-1----:R-:W-:Y:S01]  /*115c0*/  MOV R10, 0x67a9ce67 ;  /* 0x67a9ce67000a7802 */ /* 0x002fe20000000f00 */
[----:B------:R-:W-:Y:S02]  /*115d0*/  IMAD.MOV.U32 R8, RZ, RZ, 0x30506030 ;  /* 0x30506030ff087424 */ /* 0x000fe400078e00ff */
[----:B------:R-:W-:Y:S02]  /*115e0*/  IMAD.MOV.U32 R9, RZ, RZ, 0x1030201 ;  /* 0x01030201ff097424 */ /* 0x000fe400078e00ff */
[----:B0-----:R-:W-:Y:S02]  /*115f0*/  HFMA2 R13, -RZ, RZ, -118.125, -0.364990234375 ;  /* 0xd762b5d7ff0d7431 */ /* 0x001fe400000001ff */
[----:B------:R-:W-:Y:S01]  /*11600*/  IMAD.MOV.U32 R11, RZ, RZ, 0x2b7d562b ;  /* 0x2b7d562bff0b7424 */ /* 0x000fe200078e00ff */
[----:B------:R0:W-:Y:S01]  /*11610*/  STL.128 [R1+0x11f0], R16 ;  /* 0x0011f01001007387 */ /* 0x0001e20000100c00 */
[----:B------:R-:W-:-:S02]  /*11620*/  IMAD.MOV.U32 R12, RZ, RZ, -0x1e61802 ;  /* 0xfe19e7feff0c7424 */ /* 0x000fc400078e00ff */
[----:B------:R-:W-:Y:S02]  /*11630*/  IMAD.MOV.U32 R14, RZ, RZ, -0x5419b255 ;  /* 0xabe64dabff0e7424 */ /* 0x000fe400078e00ff */
[----:B--2---:R-:W-:Y:S02]  /*11640*/  HFMA2 R22, -RZ, RZ, 7.78515625, -0.0003831386566162109375 ;  /* 0x47c98e47ff167431 */ /* 0x004fe400000001ff */
[----:B------:R-:W-:Y:S01]  /*11650*/  IMAD.MOV.U32 R15, RZ, RZ, 0x769aec76 ;  /* 0x769aec76ff0f7424 */ /* 0x000fe200078e00ff */
[----:B------:R1:W-:Y:S01]  /*11660*/  STL.128 [R1+0x1620], R8 ;  /* 0x0016200801007387 */ /* 0x0003e20000100c00 */
[----:B------:R-:W-:Y:S02]  /*11670*/  IMAD.MOV.U32 R20, RZ, RZ, -0x5ea1006 ;  /* 0xfa15effaff147424 */ /* 0x000fe400078e00ff */
[----:B---3--:R-:W-:Y:S02]  /*11680*/  HFMA2 R7, -RZ, RZ, -5.328125, -0.000704288482666015625 ;  /* 0xc55491c5ff077431 */ /* 0x008fe400000001ff */
[----:B------:R-:W-:Y:S01]  /*11690*/  IMAD.MOV.U32 R21, RZ, RZ, 0x59ebb259 ;  /* 0x59ebb259ff157424 */ /* 0x000fe200078e00ff */
[----:B------:R-:W-:Y:S01]  /*116a0*/  MOV R4, 0xf20dfff2 ;  /* 0xf20dfff200047802 */ /* 0x000fe20000000f00 */
[----:B------:R-:W-:Y:S01]  /*116b0*/  IMAD.MOV.U32 R23, RZ, RZ, -0xff40410 ;  /* 0xf00bfbf0ff177424 */ /* 0x000fe200078e00ff */
[----:B------:R2:W-:Y:S01]  /*116c0*/  STL.128 [R1+0x1630], R12 ;  /* 0x0016300c01007387 */ /* 0x0005e20000100c00 */
[----:B------:R-:W-:-:S02]  /*116d0*/  IMAD.MOV.U32 R5, RZ, RZ, 0x6bbdd66b ;  /* 0x6bbdd66bff057424 */ /* 0x000fc400078e00ff */
[----:B------:R-:W-:Y:S01]  /*116e0*/  IMAD.MOV.U32 R6, RZ, RZ, 0x6fb1de6f ;  /* 0x6fb1de6fff067424 */ /* 0x000fe200078e00ff */
[----:B0-----:R-:W-:Y:S01]  /*116f0*/  MOV R16, 0xca458fca ;  /* 0xca458fca00107802 */ /* 0x001fe20000000f00 */
[----:B------:R-:W-:Y:S01]  /*11700*/  IMAD.MOV.U32 R17, RZ, RZ, -0x7d62e07e ;  /* 0x829d1f82ff117424 */ /* 0x000fe200078e00ff */
[----:B------:R-:W-:Y:S01]  /*11710*/  MOV R19, 0x7d87fa7d ;  /* 0x7d87fa7d00137802 */ /* 0x000fe20000000f00 */
[----:B------:R-:W-:Y:S01]  /*11720*/  IMAD.MOV.U32 R18, RZ, RZ, -0x36bf7637 ;  /* 0xc94089c9ff127424 */ /* 0x000fe200078e00ff */
[----:B------:R0:W-:Y:S01]  /*11730*/  STL.128 [R1+0x1650], R20 ;  /* 0x0016501401007387 */ /* 0x0001e20000100c00 */
[----:B-1----:R-:W-:Y:S02]  /*11740*/  HFMA2 R8, -RZ, RZ, -0.004634857177734375, 0.014862060546875 ;  /* 0x9cbf239cff087431 */ /* 0x002fe400000001ff */
[----:B------:R-:W-:Y:S01]  /*11750*/  IMAD.MOV.U32 R9, RZ, RZ, -0x5b08ac5c ;  /* 0xa4f753a4ff097424 */ /* 0x000fe200078e00ff */
[----:B------:R-:W-:Y:S01]  /*11760*/  MOV R11, 0xc05b9bc0 ;  /* 0xc05b9bc0000b7802 */ /* 0x000fe20000000f00 */
[----:B------:R-:W-:Y:S01]  /*11770*/  IMAD.MOV.U32 R10, RZ, RZ, 0x7296e472 ;  /* 0x7296e472ff0a7424 */ /* 0x000fe200078e00ff */
[----:B------:R1:W-:Y:S01]  /*11780*/  STL.128 [R1+0x1610], R4 ;  /* 0x0016100401007387 */ /* 0x0003e20000100c00 */
[----:B--2---:R-:W-:-:S02]  /*11790*/  HFMA2 R14, -RZ, RZ, -0.00093746185302734375, 1.3935546875 ;  /* 0x93ae3d93ff0e7431 */ /* 0x004fc400000001ff */
[----:B------:R-:W-:Y:S01]  /*117a0*/  IMAD.MOV.U32 R12, RZ, RZ, -0x483d8a49 ;  /* 0xb7c275b7ff0c7424 */ /* 0x000fe200078e00ff */
[----:B------:R2:W-:Y:S01]  /*117b0*/  STL.128 [R1+0x1640], R16 ;  /* 0x0016401001007387 */ /* 0x0005e20000100c00 */
[----:B------:R-:W-:Y:S02]  /*117c0*/  IMAD.MOV.U32 R13, RZ, RZ, -0x2e31e03 ;  /* 0xfd1ce1fdff0d7424 */ /* 0x000fe400078e00ff */
[----:B------:R-:W-:Y:S01]  /*117d0*/  IMAD.MOV.U32 R15, RZ, RZ, 0x266a4c26 ;  /* 0x266a4c26ff0f7424 */ /* 0x000fe200078e00ff */
[----:B------:R3:W-:Y:S01]  /*117e0*/  STL.128 [R1+0x1670], R8 ;  /* 0x0016700801007387 */ /* 0x0007e20000100c00 */
[----:B0-----:R-:W-:Y:S02]  /*117f0*/  HFMA2 R20, -RZ, RZ, 0.2724609375, 2152 ;  /* 0x345c6834ff147431 */ /* 0x001fe400000001ff */
        /* <DEDUP_REMOVED lines=14> */
[----:B------:R2:W-:Y:S01]  /*118e0*/  STL.128 [R1+0x1660], R4 ;  /* 0x0016600401007387 */ /* 0x0005e20000100c00 */
[----:B------:R-:W-:Y:S02]  /*118f0*/  IMAD.MOV.U32 R8, RZ, RZ, 0x40c0804 ;  /* 0x040c0804ff087424 */ /* 0x000fe400078e00ff */
[----:B------:R-:W-:Y:S01]  /*11900*/  IMAD.MOV.U32 R10, RZ, RZ, 0x23654623 ;  /* 0x23654623ff0a7424 */ /* 0x000fe200078e00ff */
[----:B------:R3:W-:Y:S01]  /*11910*/  STL.128 [R1+0x1690], R16 ;  /* 0x0016901001007387 */ /* 0x0007e20000100c00 */
[----:B------:R-:W-:Y:S02]  /*11920*/  IMAD.MOV.U32 R11, RZ, RZ, -0x3ca1623d ;  /* 0xc35e9dc3ff0b7424 */ /* 0x000fe400078e00ff */
[----:B0-----:R-:W-:-:S02]  /*11930*/  HFMA2 R12, -RZ, RZ, 0.0020294189453125, 0.1279296875 ;  /* 0x18283018ff0c7431 */ /* 0x001fc400000001ff */
[----:B------:R-:W-:Y:S01]  /*11940*/  IMAD.MOV.U32 R13, RZ, RZ, -0x695ec86a ;  /* 0x96a13796ff0d7424 */ /* 0x000fe200078e00ff */
[----:B-1----:R-:W-:Y:S01]  /*11950*/  MOV R21, 0x27694e27 ;  /* 0x27694e2700157802 */ /* 0x002fe20000000f00 */
[----:B------:R-:W-:Y:S01]  /*11960*/  IMAD.MOV.U32 R20, RZ, RZ, -0x14d93215 ;  /* 0xeb26cdebff147424 */ /* 0x000fe200078e00ff */
[----:B------:R0:W-:Y:S01]  /*11970*/  STL.128 [R1+0x16c0], R8 ;  /* 0x0016c00801007387 */ /* 0x0001e20000100c00 */
[----:B------:R-:W-:Y:S01]  /*11980*/  IMAD.MOV.U32 R22, RZ, RZ, -0x4d32804e ;  /* 0xb2cd7fb2ff167424 */ /* 0x000fe200078e00ff */
[----:B------:R-:W-:Y:S01]  /*11990*/  MOV R15, 0x9ab52f9a ;  /* 0x9ab52f9a000f7802 */ /* 0x000fe20000000f00 */
[----:B------:R-:W-:Y:S02]  /*119a0*/  IMAD.MOV.U32 R23, RZ, RZ, 0x759fea75 ;  /* 0x759fea75ff177424 */ /* 0x000fe400078e00ff */
[----:B------:R-:W-:Y:S02]  /*119b0*/  IMAD.MOV.U32 R14, RZ, RZ, 0x50f0a05 ;  /* 0x050f0a05ff0e7424 */ /* 0x000fe400078e00ff */
[----:B--2---:R-:W-:-:S02]  /*119c0*/  HFMA2 R6, -RZ, RZ, 0.1663818359375, 792.5 ;  /* 0x31536231ff067431 */ /* 0x004fc400000001ff */
[----:B------:R-:W-:Y:S01]  /*119d0*/  IMAD.MOV.U32 R4, RZ, RZ, 0x7193e271 ;  /* 0x7193e271ff047424 */ /* 0x000fe200078e00ff */
[----:B------:R1:W-:Y:S01]  /*119e0*/  STL.128 [R1+0x16f0], R20 ;  /* 0x0016f01401007387 */ /* 0x0003e20000100c00 */
[----:B------:R-:W-:Y:S02]  /*119f0*/  IMAD.MOV.U32 R5, RZ, RZ, -0x278c5428 ;  /* 0xd873abd8ff057424 */ /* 0x000fe400078e00ff */
[----:B---3--:R-:W-:Y:S02]  /*11a00*/  HFMA2 R18, -RZ, RZ, -9.238719940185546875e-06, 0.003662109375 ;  /* 0x809b1b80ff127431 */ /* 0x008fe400000001ff */
[----:B------:R-:W-:Y:S01]  /*11a10*/  IMAD.MOV.U32 R7, RZ, RZ, 0x153f2a15 ;  /* 0x153f2a15ff077424 */ /* 0x000fe200078e00ff */
[----:B------:R2:W-:Y:S01]  /*11a20*/  STL.128 [R1+0x16d0], R12 ;  /* 0x0016d00c01007387 */ /* 0x0005e20000100c00 */
[----:B------:R-:W-:Y:S02]  /*11a30*/  IMAD.MOV.U32 R16, RZ, RZ, 0x7090e07 ;  /* 0x07090e07ff107424 */ /* 0x000fe400078e00ff */
[----:B------:R-:W-:-:S02]  /*11a40*/  IMAD.MOV.U32 R17, RZ, RZ, 0x12362412 ;  /* 0x12362412ff117424 */ /* 0x000fc400078e00ff */
[----:B0-----:R-:W-:Y:S02]  /*11a50*/  HFMA2 R10, -RZ, RZ, 221.75, -0.27197265625 ;  /* 0x5aeeb45aff0a7431 */ /* 0x001fe400000001ff */
[----:B------:R-:W-:Y:S01]  /*11a60*/  IMAD.MOV.U32 R19, RZ, RZ, -0x1dc2201e ;  /* 0xe23ddfe2ff137424 */ /* 0x000fe200078e00ff */
[----:B------:R0:W-:Y:S01]  /*11a70*/  STL.128 [R1+0x16b0], R4 ;  /* 0x0016b00401007387 */ /* 0x0001e20000100c00 */
[----:B------:R-:W-:Y:S02]  /*11a80*/  IMAD.MOV.U32 R8, RZ, RZ, 0x1b2d361b ;  /* 0x1b2d361bff087424 */ /* 0x000fe400078e00ff */
[----:B------:R-:W-:Y:S01]  /*11a90*/  IMAD.MOV.U32 R9, RZ, RZ, 0x6eb2dc6e ;  /* 0x6eb2dc6eff097424 */ /* 0x000fe200078e00ff */
[----:B------:R3:W-:Y:S01]  /*11aa0*/  STL.128 [R1+0x16e0], R16 ;  /* 0x0016e01001007387 */ /* 0x0007e20000100c00 */
[----:B------:R-:W-:Y:S02]  /*11ab0*/  IMAD.MOV.U32 R11, RZ, RZ, -0x5f04a460 ;  /* 0xa0fb5ba0ff0b7424 */ /* 0x000fe400078e00ff */
[----:B-1----:R-:W-:-:S02]  /*11ac0*/  HFMA2 R23, -RZ, RZ, -5296, -2.962890625 ;  /* 0xed2cc1edff177431 */ /* 0x002fc400000001ff */
[----:B------:R-:W-:Y:S02]  /*11ad0*/  IMAD.MOV.U32 R20, RZ, RZ, 0x53f5a653 ;  /* 0x53f5a653ff147424 */ /* 0x000fe400078e00ff */
[----:B------:R-:W-:Y:S01]  /*11ae0*/  IMAD.MOV.U32 R21, RZ, RZ, -0x2e97462f ;  /* 0xd168b9d1ff157424 */ /* 0x000fe200078e00ff */
[----:B--2---:R-:W-:Y:S01]  /*11af0*/  MOV R13, 0x3b4d763b ;  /* 0x3b4d763b000d7802 */ /* 0x004fe20000000f00 */
[----:B------:R-:W-:Y:S01]  /*11b00*/  IMAD.MOV.U32 R12, RZ, RZ, 0x52f6a452 ;  /* 0x52f6a452ff0c7424 */ /* 0x000fe200078e00ff */
[----:B------:R1:W-:Y:S01]  /*11b10*/  STL.128 [R1+0x1710], R8 ;  /* 0x0017100801007387 */ /* 0x0003e20000100c00 */
[----:B------:R-:W-:Y:S02]  /*11b20*/  IMAD.MOV.U32 R14, RZ, RZ, -0x299e482a ;  /* 0xd661b7d6ff0e7424 */ /* 0x000fe400078e00ff */
[----:B------:R-:W-:Y:S02]  /*11b30*/  IMAD.MOV.U32 R15, RZ, RZ, -0x4c31824d ;  /* 0xb3ce7db3ff0f7424 */ /* 0x000fe400078e00ff */
[----:B0-----:R-:W-:-:S02]  /*11b40*/  HFMA2 R4, -RZ, RZ, 0.00015580654144287109375, 0.000736713409423828125 ;  /* 0x091b1209ff047431 */ /* 0x001fc400000001ff */
[----:B------:R-:W-:Y:S01]  /*11b50*/  IMAD.MOV.U32 R22, RZ, RZ, RZ ;  /* 0x000000ffff167224 */ /* 0x000fe200078e00ff */
[----:B------:R-:W-:Y:S01]  /*11b60*/  MOV R7, 0x1a2e341a ;  /* 0x1a2e341a00077802 */ /* 0x000fe20000000f00 */
[----:B------:R-:W-:Y:S02]  /*11b70*/  IMAD.MOV.U32 R5, RZ, RZ, -0x7c61e27d ;  /* 0x839e1d83ff057424 */ /* 0x000fe400078e00ff */
[----:B---3--:R-:W-:Y:S02]  /*11b80*/  HFMA2 R16, -RZ, RZ, 0.042816162109375, 49.28125 ;  /* 0x297b5229ff107431 */ /* 0x008fe400000001ff */
[----:B------:R-:W-:Y:S01]  /*11b90*/  IMAD.MOV.U32 R6, RZ, RZ, 0x2c74582c ;  /* 0x2c74582cff067424 */ /* 0x000fe200078e00ff */
[----:B------:R-:W-:Y:S01]  /*11ba0*/  MOV R19, 0x84971384 ;  /* 0x8497138400137802 */ /* 0x000fe20000000f00 */
[----:B------:R-:W-:Y:S01]  /*11bb0*/  IMAD.MOV.U32 R17, RZ, RZ, -0x1cc1221d ;  /* 0xe33edde3ff117424 */ /* 0x000fe200078e00ff */
[----:B------:R0:W-:Y:S01]  /*11bc0*/  STL.128 [R1+0x1720], R12 ;  /* 0x0017200c01007387 */ /* 0x0001e20000100c00 */
[----:B------:R-:W-:-:S02]  /*11bd0*/  IMAD.MOV.U32 R18, RZ, RZ, 0x2f715e2f ;  /* 0x2f715e2fff127424 */ /* 0x000fc400078e00ff */
[----:B-1----:R-:W-:Y:S02]  /*11be0*/  HFMA2 R8, -RZ, RZ, 3452, -70.625 ;  /* 0x6abed46aff087431 */ /* 0x002fe400000001ff */
[----:B------:R-:W-:Y:S01]  /*11bf0*/  IMAD.MOV.U32 R9, RZ, RZ, -0x34b97235 ;  /* 0xcb468dcbff097424 */ /* 0x000fe200078e00ff */
[----:B------:R-:W-:Y:S01]  /*11c00*/  MOV R11, 0x394b7239 ;  /* 0x394b7239000b7802 */ /* 0x000fe20000000f00 */
[----:B------:R-:W-:Y:S01]  /*11c10*/  IMAD.MOV.U32 R10, RZ, RZ, -0x41269842 ;  /* 0xbed967beff0a7424 */ /* 0x000fe200078e00ff */
[----:B------:R1:W-:Y:S04]  /*11c20*/  STL.128 [R1+0x1740], R20 ;  /* 0x0017401401007387 */ /* 0x0003e80000100c00 */
[----:B------:R2:W-:Y:S01]  /*11c30*/  STL.128 [R1+0x1700], R4 ;  /* 0x0017000401007387 */ /* 0x0005e20000100c00 */
[----:B0-----:R-:W-:-:S03]  /*11c40*/  HFMA2 R14, -RZ, RZ, 157, -0.1357421875 ;  /* 0x58e8b058ff0e7431 */ /* 0x001fc600000001ff */
[----:B------:R0:W-:Y:S01]  /*11c50*/  STL.128 [R1+0x1730], R16 ;  /* 0x0017301001007387 */ /* 0x0001e20000100c00 */
[----:B------:R-:W-:Y:S02]  /*11c60*/  IMAD.MOV.U32 R12, RZ, RZ, 0x4ade944a ;  /* 0x4ade944aff0c7424 */ /* 0x000fe400078e00ff */
[----:B------:R-:W-:Y:S01]  /*11c70*/  IMAD.MOV.U32 R13, RZ, RZ, 0x4cd4984c ;  /* 0x4cd4984cff0d7424 */ /* 0x000fe200078e00ff */
[----:B------:R3:W-:Y:S01]  /*11c80*/  STL.128 [R1+0x1760], R8 ;  /* 0x0017600801007387 */ /* 0x0007e20000100c00 */
[----:B------:R-:W-:Y:S02]  /*11c90*/  IMAD.MOV.U32 R15, RZ, RZ, -0x30b57a31 ;  /* 0xcf4a85cfff0f7424 */ /* 0x000fe400078e00ff */
[----:B-1----:R-:W-:Y:S02]  /*11ca0*/  HFMA2 R20, -RZ, RZ, 3.884765625, -9.5546245574951171875e-05 ;  /* 0x43c58643ff147431 */ /* 0x002fe400000001ff */
[----:B------:R-:W-:Y:S01]  /*11cb0*/  IMAD.MOV.U32 R21, RZ, RZ, 0x4dd79a4d ;  /* 0x4dd79a4dff157424 */ /* 0x000fe200078e00ff */
[----:B------:R-:W-:Y:S01]  /*11cc0*/  MOV R23, 0x85941185 ;  /* 0x8594118500177802 */ /* 0x000fe20000000f00 */
[----:B------:R-:W-:Y:S01]  /*11cd0*/  IMAD.MOV.U32 R22, RZ, RZ, 0x33556633 ;  /* 0x33556633ff167424 */ /* 0x000fe200078e00ff */
[----:B--2---:R-:W-:Y:S01]  /*11ce0*/  MOV R5, 0xfc1fe3fc ;  /* 0xfc1fe3fc00057802 */ /* 0x004fe20000000f00 */
[----:B------:R-:W-:Y:S01]  /*11cf0*/  IMAD.MOV.U32 R4, RZ, RZ, 0x20604020 ;  /* 0x20604020ff047424 */ /* 0x000fe200078e00ff */
[----:B------:R1:W-:Y:S01]  /*11d00*/  STL.128 [R1+0x1770], R12 ;  /* 0x0017700c01007387 */ /* 0x0003e20000100c00 */
[----:B------:R-:W-:-:S02]  /*11d10*/  IMAD.MOV.U32 R6, RZ, RZ, -0x4e37864f ;  /* 0xb1c879b1ff067424 */ /* 0x000fc400078e00ff */
[----:B------:R-:W-:Y:S01]  /*11d20*/  IMAD.MOV.U32 R7, RZ, RZ, 0x5bedb65b ;  /* 0x5bedb65bff077424 */ /* 0x000fe200078e00ff */
[----:B0-----:R-:W-:Y:S01]  /*11d30*/  MOV R17, 0xef2ac5ef ;  /* 0xef2ac5ef00117802 */ /* 0x001fe20000000f00 */
[----:B------:R-:W-:Y:S01]  /*11d40*/  IMAD.MOV.U32 R16, RZ, RZ, -0x2f944430 ;  /* 0xd06bbbd0ff107424 */ /* 0x000fe200078e00ff */
[----:B------:R0:W-:Y:S01]  /*11d50*/  STL.128 [R1+0x1790], R20 ;  /* 0x0017901401007387 */ /* 0x0001e20000100c00 */
[----:B------:R-:W-:Y:S01]  /*11d60*/  IMAD.MOV.U32 R18, RZ, RZ, -0x551ab056 ;  /* 0xaae54faaff127424 */ /* 0x000fe200078e00ff */
[----:B---3--:R-:W-:Y:S01]  /*11d70*/  MOV R9, 0x3c44783c ;  /* 0x3c44783c00097802 */ /* 0x008fe20000000f00 */
[----:B------:R-:W-:Y:S01]  /*11d80*/  IMAD.MOV.U32 R19, RZ, RZ, -0x4e91205 ;  /* 0xfb16edfbff137424 */ /* 0x000fe200078e00ff */
[----:B------:R2:W-:Y:S01]  /*11d90*/  STL.128 [R1+0x1750], R4 ;  /* 0x0017500401007387 */ /* 0x0005e20000100c00 */
[----:B------:R-:W-:Y:S02]  /*11da0*/  IMAD.MOV.U32 R8, RZ, RZ, 0x50f0a050 ;  /* 0x50f0a050ff087424 */ /* 0x000fe400078e00ff */
[----:B------:R-:W-:Y:S01]  /*11db0*/  IMAD.MOV.U32 R10, RZ, RZ, -0x6045da61 ;  /* 0x9fba259fff0a7424 */ /* 0x000fe200078e00ff */
[----:B------:R3:W-:Y:S01]  /*11dc0*/  STL.128 [R1+0x1780], R16 ;  /* 0x0017801001007387 */ /* 0x0007e20000100c00 */
[----:B------:R-:W-:-:S02]  /*11dd0*/  IMAD.MOV.U32 R11, RZ, RZ, -0x571cb458 ;  /* 0xa8e34ba8ff0b7424 */ /* 0x000fc400078e00ff */
[----:B-1----:R-:W-:Y:S02]  /*11de0*/  HFMA2 R12, -RZ, RZ, 47.59375, -0.01233673095703125 ;  /* 0x51f3a251ff0c7431 */ /* 0x002fe400000001ff */
        /* <DEDUP_REMOVED lines=8> */
[----:B--2---:R-:W-:-:S02]  /*11e70*/  HFMA2 R6, -RZ, RZ, 3.087520599365234375e-05, 6.115436553955078125e-05 ;  /* 0x02060402ff067431 */ /* 0x004fc400000001ff */
[----:B------:R-:W-:Y:S02]  /*11e80*/  IMAD.MOV.U32 R23, RZ, RZ, 0x21634221 ;  /* 0x21634221ff177424 */ /* 0x000fe400078e00ff */
[----:B------:R-:W-:Y:S02]  /*11e90*/  IMAD.MOV.U32 R4, RZ, RZ, 0x45cf8a45 ;  /* 0x45cf8a45ff047424 */ /* 0x000fe400078e00ff */
[----:B---3--:R-:W-:Y:S02]  /*11ea0*/  HFMA2 R18, -RZ, RZ, 0.53515625, 8640 ;  /* 0x38487038ff127431 */ /* 0x008fe400000001ff */
[----:B------:R-:W-:Y:S01]  /*11eb0*/  IMAD.MOV.U32 R5, RZ, RZ, -0x6ef1607 ;  /* 0xf910e9f9ff057424 */ /* 0x000fe200078e00ff */
[----:B------:R2:W-:Y:S01]  /*11ec0*/  STL.128 [R1+0x17e0], R20 ;  /* 0x0017e01401007387 */ /* 0x0005e20000100c00 */
[----:B------:R-:W-:Y:S02]  /*11ed0*/  IMAD.MOV.U32 R7, RZ, RZ, 0x7f81fe7f ;  /* 0x7f81fe7fff077424 */ /* 0x000fe400078e00ff */
[----:B------:R-:W-:-:S02]  /*11ee0*/  IMAD.MOV.U32 R16, RZ, RZ, -0x6d52c06e ;  /* 0x92ad3f92ff107424 */ /* 0x000fc400078e00ff */
[----:B-1----:R-:W-:Y:S02]  /*11ef0*/  HFMA2 R10, -RZ, RZ, 0.000879764556884765625, 0.0237274169921875 ;  /* 0x13352613ff0a7431 */ /* 0x002fe400000001ff */
[----:B------:R-:W-:Y:S01]  /*11f00*/  IMAD.MOV.U32 R17, RZ, RZ, -0x6243de63 ;  /* 0x9dbc219dff117424 */ /* 0x000fe200078e00ff */
[----:B------:R1:W-:Y:S01]  /*11f10*/  STL.128 [R1+0x17a0], R4 ;  /* 0x0017a00401007387 */ /* 0x0003e20000100c00 */
[----:B------:R-:W-:Y:S02]  /*11f20*/  IMAD.MOV.U32 R19, RZ, RZ, -0xafb0e0b ;  /* 0xf504f1f5ff137424 */ /* 0x000fe400078e00ff */
[----:B------:R-:W-:Y:S01]  /*11f30*/  IMAD.MOV.U32 R8, RZ, RZ, -0x32b37e33 ;  /* 0xcd4c81cdff087424 */ /* 0x000fe200078e00ff */
[----:B0-----:R-:W-:Y:S01]  /*11f40*/  MOV R13, 0x97a23597 ;  /* 0x97a23597000d7802 */ /* 0x001fe20000000f00 */
[----:B------:R-:W-:Y:S01]  /*11f50*/  IMAD.MOV.U32 R9, RZ, RZ, 0xc14180c ;  /* 0x0c14180cff097424 */ /* 0x000fe200078e00ff */
[----:B------:R0:W-:Y:S01]  /*11f60*/  STL.128 [R1+0x17d0], R16 ;  /* 0x0017d01001007387 */ /* 0x0001e20000100c00 */
[----:B------:R-:W-:-:S02]  /*11f70*/  IMAD.MOV.U32 R11, RZ, RZ, -0x13d03c14 ;  /* 0xec2fc3ecff0b7424 */ /* 0x000fc400078e00ff */
[----:B------:R-:W-:Y:S02]  /*11f80*/  IMAD.MOV.U32 R12, RZ, RZ, 0x5fe1be5f ;  /* 0x5fe1be5fff0c7424 */ /* 0x000fe400078e00ff */
[----:B--2---:R-:W-:Y:S02]  /*11f90*/  HFMA2 R22, -RZ, RZ, 0.0025234222412109375, 0.1905517578125 ;  /* 0x192b3219ff167431 */ /* 0x004fe400000001ff */
[----:B------:R-:W-:Y:S01]  /*11fa0*/  IMAD.MOV.U32 R14, RZ, RZ, 0x44cc8844 ;  /* 0x44cc8844ff0e7424 */ /* 0x000fe200078e00ff */
[----:B------:R2:W-:Y:S01]  /*11fb0*/  STL.128 [R1+0x1800], R8 ;  /* 0x0018000801007387 */ /* 0x0005e20000100c00 */
[----:B------:R-:W-:Y:S02]  /*11fc0*/  IMAD.MOV.U32 R15, RZ, RZ, 0x17392e17 ;  /* 0x17392e17ff0f7424 */ /* 0x000fe400078e00ff */
[----:B------:R-:W-:Y:S02]  /*11fd0*/  IMAD.MOV.U32 R20, RZ, RZ, 0x64acc864 ;  /* 0x64acc864ff147424 */ /* 0x000fe400078e00ff */
[----:B-1----:R-:W-:-:S02]  /*11fe0*/  HFMA2 R4, -RZ, RZ, 0.00051116943359375, 0.0079345703125 ;  /* 0x10302010ff047431 */ /* 0x002fc400000001ff */
[----:B------:R-:W-:Y:S01]  /*11ff0*/  IMAD.MOV.U32 R21, RZ, RZ, 0x5de7ba5d ;  /* 0x5de7ba5dff157424 */ /* 0x000fe200078e00ff */
[----:B------:R-:W-:Y:S01]  /*12000*/  MOV R7, 0xd26dbfd2 ;  /* 0xd26dbfd200077802 */ /* 0x000fe20000000f00 */
[----:B------:R-:W-:Y:S01]  /*12010*/  IMAD.MOV.U32 R23, RZ, RZ, 0x7395e673 ;  /* 0x7395e673ff177424 */ /* 0x000fe200078e00ff */
[----:B------:R1:W-:Y:S01]  /*12020*/  STL.128 [R1+0x1810], R12 ;  /* 0x0018100c01007387 */ /* 0x0003e20000100c00 */
[----:B------:R-:W-:Y:S02]  /*12030*/  IMAD.MOV.U32 R5, RZ, RZ, -0xe51a01 ;  /* 0xff1ae5ffff057424 */ /* 0x000fe400078e00ff */
[----:B0-----:R-:W-:Y:S02]  /*12040*/  HFMA2 R16, -RZ, RZ, -4.33984375, -0.0009479522705078125 ;  /* 0xc45793c4ff107431 */ /* 0x001fe400000001ff */
[----:B------:R-:W-:Y:S01]  /*12050*/  IMAD.MOV.U32 R6, RZ, RZ, -0xcf1020d ;  /* 0xf30efdf3ff067424 */ /* 0x000fe200078e00ff */
[----:B------:R-:W-:Y:S01]  /*12060*/  MOV R19, 0x3d477a3d ;  /* 0x3d477a3d00137802 */ /* 0x000fe20000000f00 */
[----:B------:R-:W-:Y:S01]  /*12070*/  IMAD.MOV.U32 R17, RZ, RZ, -0x580daa59 ;  /* 0xa7f255a7ff117424 */ /* 0x000fe200078e00ff */
[----:B------:R0:W-:Y:S01]  /*12080*/  STL.128 [R1+0x1830], R20 ;  /* 0x0018301401007387 */ /* 0x0001e20000100c00 */
[----:B------:R-:W-:-:S02]  /*12090*/  IMAD.MOV.U32 R18, RZ, RZ, 0x7e82fc7e ;  /* 0x7e82fc7eff127424 */ /* 0x000fc400078e00ff */
[----:B--2---:R-:W-:Y:S02]  /*120a0*/  HFMA2 R8, -RZ, RZ, 0.0124969482421875, 4.1328125 ;  /* 0x22664422ff087431 */ /* 0x004fe400000001ff */
[----:B------:R-:W-:Y:S01]  /*120b0*/  IMAD.MOV.U32 R9, RZ, RZ, 0x2a7e542a ;  /* 0x2a7e542aff097424 */ /* 0x000fe200078e00ff */
[----:B------:R-:W-:Y:S01]  /*120c0*/  MOV R11, 0x88830b88 ;  /* 0x88830b88000b7802 */ /* 0x000fe20000000f00 */
[----:B------:R-:W-:Y:S01]  /*120d0*/  IMAD.MOV.U32 R10, RZ, RZ, -0x6f54c470 ;  /* 0x90ab3b90ff0a7424 */ /* 0x000fe200078e00ff */
[----:B------:R2:W-:Y:S01]  /*120e0*/  STL.128 [R1+0x17f0], R4 ;  /* 0x0017f00401007387 */ /* 0x0005e20000100c00 */
[----:B-1----:R-:W-:-:S03]  /*120f0*/  HFMA2 R14, -RZ, RZ, -0.60302734375, 3952 ;  /* 0xb8d36bb8ff0e7431 */ /* 0x002fc600000001ff */
[----:B------:R1:W-:Y:S01]  /*12100*/  STL.128 [R1+0x1820], R16 ;  /* 0x0018201001007387 */ /* 0x0003e20000100c00 */
[----:B------:R-:W-:Y:S02]  /*12110*/  IMAD.MOV.U32 R12, RZ, RZ, 0x46ca8c46 ;  /* 0x46ca8c46ff0c7424 */ /* 0x000fe400078e00ff */
[----:B------:R-:W-:Y:S01]  /*12120*/  IMAD.MOV.U32 R13, RZ, RZ, -0x11d63812 ;  /* 0xee29c7eeff0d7424 */ /* 0x000fe200078e00ff */
[----:B------:R3:W-:Y:S01]  /*12130*/  STL.128 [R1+0x1850], R8 ;  /* 0x0018500801007387 */ /* 0x0007e20000100c00 */
[----:B0-----:R-:W-:Y:S02]  /*12140*/  HFMA2 R20, -RZ, RZ, -541.5, -252 ;  /* 0xe03bdbe0ff147431 */ /* 0x001fe400000001ff */
[----:B------:R-:W-:Y:S01]  /*12150*/  IMAD.MOV.U32 R15, RZ, RZ, 0x143c2814 ;  /* 0x143c2814ff0f7424 */ /* 0x000fe200078e00ff */
[----:B------:R-:W-:Y:S01]  /*12160*/  MOV R23, 0xa1e140a ;  /* 0x0a1e140a00177802 */ /* 0x000fe20000000f00 */
[----:B------:R-:W-:Y:S02]  /*12170*/  IMAD.MOV.U32 R21, RZ, RZ, 0x32566432 ;  /* 0x32566432ff157424 */ /* 0x000fe400078e00ff */
[----:B------:R-:W-:Y:S01]  /*12180*/  IMAD.MOV.U32 R22, RZ, RZ, 0x3a4e743a ;  /* 0x3a4e743aff167424 */ /* 0x000fe200078e00ff */
[----:B--2---:R-:W-:Y:S01]  /*12190*/  MOV R5, 0x81981981 ;  /* 0x8198198100057802 */ /* 0x004fe20000000f00 */
[----:B------:R-:W-:Y:S01]  /*121a0*/  IMAD.MOV.U32 R4, RZ, RZ, 0x60a0c060 ;  /* 0x60a0c060ff047424 */ /* 0x000fe200078e00ff */
[----:B------:R0:W-:Y:S01]  /*121b0*/  STL.128 [R1+0x1860], R12 ;  /* 0x0018600c01007387 */ /* 0x0001e20000100c00 */
[----:B------:R-:W-:-:S02]  /*121c0*/  IMAD.MOV.U32 R6, RZ, RZ, 0x4fd19e4f ;  /* 0x4fd19e4fff067424 */ /* 0x000fc400078e00ff */
        /* <DEDUP_REMOVED lines=8> */
[----:B------:R-:W-:Y:S02]  /*12250*/  IMAD.MOV.U32 R8, RZ, RZ, -0x3da2603e ;  /* 0xc25d9fc2ff087424 */ /* 0x000fe400078e00ff */
[----:B------:R-:W-:Y:S01]  /*12260*/  IMAD.MOV.U32 R10, RZ, RZ, -0x5310bc54 ;  /* 0xacef43acff0a7424 */ /* 0x000fe200078e00ff */
[----:B------:R3:W-:Y:S01]  /*12270*/  STL.128 [R1+0x1870], R16 ;  /* 0x0018701001007387 */ /* 0x0007e20000100c00 */
[----:B------:R-:W-:-:S02]  /*12280*/  IMAD.MOV.U32 R11, RZ, RZ, 0x62a6c462 ;  /* 0x62a6c462ff0b7424 */ /* 0x000fc400078e00ff */
[----:B0-----:R-:W-:Y:S02]  /*12290*/  HFMA2 R12, -RZ, RZ, -0.000690460205078125, 0.69580078125 ;  /* 0x91a83991ff0c7431 */ /* 0x001fe400000001ff */
        /* <DEDUP_REMOVED lines=8> */
[----:B--2---:R-:W-:-:S02]  /*12320*/  HFMA2 R6, -RZ, RZ, 0.01727294921875, 8.28125 ;  /* 0x246c4824ff067431 */ /* 0x004fc400000001ff */
[----:B------:R-:W-:Y:S02]  /*12330*/  IMAD.MOV.U32 R23, RZ, RZ, -0x561fb657 ;  /* 0xa9e049a9ff177424 */ /* 0x000fe400078e00ff */
[----:B------:R-:W-:Y:S02]  /*12340*/  IMAD.MOV.U32 R4, RZ, RZ, 0x49db9249 ;  /* 0x49db9249ff047424 */ /* 0x000fe400078e00ff */
[----:B---3--:R-:W-:Y:S02]  /*12350*/  HFMA2 R18, -RZ, RZ, 0.459228515625, 6364 ;  /* 0x37596e37ff127431 */ /* 0x008fe400000001ff */
[----:B------:R-:W-:Y:S01]  /*12360*/  IMAD.MOV.U32 R5, RZ, RZ, 0x60a0c06 ;  /* 0x060a0c06ff057424 */ /* 0x000fe200078e00ff */
[----:B------:R2:W-:Y:S01]  /*12370*/  STL.128 [R1+0x18d0], R20 ;  /* 0x0018d01401007387 */ /* 0x0005e20000100c00 */
[----:B------:R-:W-:Y:S02]  /*12380*/  IMAD.MOV.U32 R7, RZ, RZ, 0x5ce4b85c ;  /* 0x5ce4b85cff077424 */ /* 0x000fe400078e00ff */
[----:B------:R-:W-:-:S02]  /*12390*/  IMAD.MOV.U32 R16, RZ, RZ, -0x18cd2a19 ;  /* 0xe732d5e7ff107424 */ /* 0x000fc400078e00ff */
[----:B0-----:R-:W-:Y:S02]  /*123a0*/  HFMA2 R10, -RZ, RZ, -0.10797119140625, 7.6796875 ;  /* 0xaee947aeff0a7431 */ /* 0x001fe400000001ff */
[----:B------:R-:W-:Y:S01]  /*123b0*/  IMAD.MOV.U32 R17, RZ, RZ, -0x37bc7438 ;  /* 0xc8438bc8ff117424 */ /* 0x000fe200078e00ff */
[----:B------:R0:W-:Y:S01]  /*123c0*/  STL.128 [R1+0x1890], R4 ;  /* 0x0018900401007387 */ /* 0x0001e20000100c00 */
[----:B------:R-:W-:Y:S02]  /*123d0*/  IMAD.MOV.U32 R19, RZ, RZ, 0x6db7da6d ;  /* 0x6db7da6dff137424 */ /* 0x000fe400078e00ff */
[----:B------:R-:W-:Y:S01]  /*123e0*/  IMAD.MOV.U32 R8, RZ, RZ, 0x65afca65 ;  /* 0x65afca65ff087424 */ /* 0x000fe200078e00ff */
[----:B-1----:R-:W-:Y:S01]  /*123f0*/  MOV R13, 0x7888f078 ;  /* 0x7888f078000d7802 */ /* 0x002fe20000000f00 */
[----:B------:R-:W-:Y:S01]  /*12400*/  IMAD.MOV.U32 R9, RZ, RZ, 0x7a8ef47a ;  /* 0x7a8ef47aff097424 */ /* 0x000fe200078e00ff */
[----:B------:R1:W-:Y:S01]  /*12410*/  STL.128 [R1+0x18c0], R16 ;  /* 0x0018c01001007387 */ /* 0x0003e20000100c00 */
[----:B------:R-:W-:-:S02]  /*12420*/  IMAD.MOV.U32 R11, RZ, RZ, 0x8181008 ;  /* 0x08181008ff0b7424 */ /* 0x000fc400078e00ff */
[----:B------:R-:W-:Y:S02]  /*12430*/  IMAD.MOV.U32 R12, RZ, RZ, -0x452a9046 ;  /* 0xbad56fbaff0c7424 */ /* 0x000fe400078e00ff */
[----:B--2---:R-:W-:Y:S02]  /*12440*/  HFMA2 R22, -RZ, RZ, 18880, -2280 ;  /* 0x749ce874ff167431 */ /* 0x004fe400000001ff */
[----:B------:R-:W-:Y:S01]  /*12450*/  IMAD.MOV.U32 R14, RZ, RZ, 0x256f4a25 ;  /* 0x256f4a25ff0e7424 */ /* 0x000fe200078e00ff */
[----:B------:R2:W-:Y:S01]  /*12460*/  STL.128 [R1+0x18f0], R8 ;  /* 0x0018f00801007387 */ /* 0x0005e20000100c00 */
[----:B------:R-:W-:Y:S02]  /*12470*/  IMAD.MOV.U32 R15, RZ, RZ, 0x2e725c2e ;  /* 0x2e725c2eff0f7424 */ /* 0x000fe400078e00ff */
[----:B------:R-:W-:Y:S02]  /*12480*/  IMAD.MOV.U32 R20, RZ, RZ, -0x17dc3418 ;  /* 0xe823cbe8ff147424 */ /* 0x000fe400078e00ff */
[----:B0-----:R-:W-:-:S02]  /*12490*/  HFMA2 R4, -RZ, RZ, 4816, -141.5 ;  /* 0x6cb4d86cff047431 */ /* 0x001fc400000001ff */
[----:B------:R-:W-:Y:S01]  /*124a0*/  IMAD.MOV.U32 R21, RZ, RZ, -0x22835e23 ;  /* 0xdd7ca1ddff157424 */ /* 0x000fe200078e00ff */
[----:B------:R-:W-:Y:S01]  /*124b0*/  MOV R7, 0xea25cfea ;  /* 0xea25cfea00077802 */ /* 0x000fe20000000f00 */
[----:B------:R-:W-:Y:S01]  /*124c0*/  IMAD.MOV.U32 R23, RZ, RZ, 0x1f213e1f ;  /* 0x1f213e1fff177424 */ /* 0x000fe200078e00ff */
[----:B------:R0:W-:Y:S01]  /*124d0*/  STL.128 [R1+0x1900], R12 ;  /* 0x0019000c01007387 */ /* 0x0001e20000100c00 */
[----:B------:R-:W-:Y:S02]  /*124e0*/  IMAD.MOV.U32 R5, RZ, RZ, 0x56faac56 ;  /* 0x56faac56ff057424 */ /* 0x000fe400078e00ff */
[----:B-1----:R-:W-:Y:S02]  /*124f0*/  HFMA2 R16, -RZ, RZ, 0.0040435791015625, 0.513671875 ;  /* 0x1c24381cff107431 */ /* 0x002fe400000001ff */
[----:B------:R-:W-:Y:S01]  /*12500*/  IMAD.MOV.U32 R6, RZ, RZ, -0xbf80c0c ;  /* 0xf407f3f4ff067424 */ /* 0x000fe200078e00ff */
[----:B------:R-:W-:Y:S01]  /*12510*/  MOV R19, 0xc65197c6 ;  /* 0xc65197c600137802 */ /* 0x000fe20000000f00 */
[----:B------:R-:W-:Y:S01]  /*12520*/  IMAD.MOV.U32 R17, RZ, RZ, -0x590ea85a ;  /* 0xa6f157a6ff117424 */ /* 0x000fe200078e00ff */
[----:B------:R1:W-:Y:S01]  /*12530*/  STL.128 [R1+0x1920], R20 ;  /* 0x0019201401007387 */ /* 0x0003e20000100c00 */
[----:B------:R-:W-:-:S02]  /*12540*/  IMAD.MOV.U32 R18, RZ, RZ, -0x4b388c4c ;  /* 0xb4c773b4ff127424 */ /* 0x000fc400078e00ff */
[----:B--2---:R-:W-:Y:S02]  /*12550*/  HFMA2 R8, -RZ, RZ, 9344, -568 ;  /* 0x7090e070ff087431 */ /* 0x004fe400000001ff */
[----:B------:R-:W-:Y:S01]  /*12560*/  IMAD.MOV.U32 R9, RZ, RZ, 0x3e427c3e ;  /* 0x3e427c3eff097424 */ /* 0x000fe200078e00ff */
[----:B------:R-:W-:Y:S01]  /*12570*/  MOV R11, 0x66aacc66 ;  /* 0x66aacc66000b7802 */ /* 0x000fe20000000f00 */
[----:B------:R-:W-:Y:S01]  /*12580*/  IMAD.MOV.U32 R10, RZ, RZ, -0x4a3b8e4b ;  /* 0xb5c471b5ff0a7424 */ /* 0x000fe200078e00ff */
[----:B------:R2:W-:Y:S01]  /*12590*/  STL.128 [R1+0x18e0], R4 ;  /* 0x0018e00401007387 */ /* 0x0005e20000100c00 */
[----:B0-----:R-:W-:-:S03]  /*125a0*/  HFMA2 R14, -RZ, RZ, -24592, -32608 ;  /* 0xf601f7f6ff0e7431 */ /* 0x001fc600000001ff */
[----:B------:R0:W-:Y:S01]  /*125b0*/  STL.128 [R1+0x1910], R16 ;  /* 0x0019101001007387 */ /* 0x0001e20000100c00 */
[----:B------:R-:W-:Y:S02]  /*125c0*/  IMAD.MOV.U32 R12, RZ, RZ, 0x48d89048 ;  /* 0x48d89048ff0c7424 */ /* 0x000fe400078e00ff */
[----:B------:R-:W-:Y:S01]  /*125d0*/  IMAD.MOV.U32 R13, RZ, RZ, 0x3050603 ;  /* 0x03050603ff0d7424 */ /* 0x000fe200078e00ff */
[----:B------:R3:W-:Y:S01]  /*125e0*/  STL.128 [R1+0x1940], R8 ;  /* 0x0019400801007387 */ /* 0x0007e20000100c00 */
[----:B-1----:R-:W-:Y:S02]  /*125f0*/  HFMA2 R20, -RZ, RZ, -0.00010019540786743164062, 0.0018367767333984375 ;  /* 0x86911786ff147431 */ /* 0x002fe400000001ff */
[----:B------:R-:W-:Y:S01]  /*12600*/  IMAD.MOV.U32 R15, RZ, RZ, 0xe121c0e ;  /* 0x0e121c0eff0f7424 */ /* 0x000fe200078e00ff */
[----:B------:R-:W-:Y:S01]  /*12610*/  MOV R23, 0x9eb9279e ;  /* 0x9eb9279e00177802 */ /* 0x000fe20000000f00 */
[----:B------:R-:W-:Y:S02]  /*12620*/  IMAD.MOV.U32 R21, RZ, RZ, -0x3ea7663f ;  /* 0xc15899c1ff157424 */ /* 0x000fe400078e00ff */
[----:B------:R-:W-:Y:S01]  /*12630*/  IMAD.MOV.U32 R22, RZ, RZ, 0x1d273a1d ;  /* 0x1d273a1dff167424 */ /* 0x000fe200078e00ff */
[----:B--2---:R-:W-:Y:S01]  /*12640*/  MOV R5, 0xbddc61bd ;  /* 0xbddc61bd00057802 */ /* 0x004fe20000000f00 */
[----:B------:R-:W-:Y:S01]  /*12650*/  IMAD.MOV.U32 R4, RZ, RZ, 0x4bdd964b ;  /* 0x4bdd964bff047424 */ /* 0x000fe200078e00ff */
[----:B------:R-:W-:Y:S01]  /*12660*/  STL.128 [R1+0x1950], R12 ;  /* 0x0019500c01007387 */ /* 0x000fe20000100c00 */
[----:B------:R-:W-:-:S02]  /*12670*/  IMAD.MOV.U32 R6, RZ, RZ, -0x7479f275 ;  /* 0x8b860d8bff067424 */ /* 0x000fc400078e00ff */
[----:B------:R-:W-:Y:S01]  /*12680*/  IMAD.MOV.U32 R7, RZ, RZ, -0x757af076 ;  /* 0x8a850f8aff077424 */ /* 0x000fe200078e00ff */
[----:B0-----:R-:W-:Y:S01]  /*12690*/  MOV R17, 0x355f6a35 ;  /* 0x355f6a3500117802 */ /* 0x001fe20000000f00 */
[----:B------:R-:W-:Y:S01]  /*126a0*/  IMAD.MOV.U32 R16, RZ, RZ, 0x61a3c261 ;  /* 0x61a3c261ff107424 */ /* 0x000fe200078e00ff */
[----:B------:R0:W-:Y:S01]  /*126b0*/  STL.128 [R1+0x1970], R20 ;  /* 0x0019701401007387 */ /* 0x0001e20000100c00 */
[----:B------:R-:W-:Y:S02]  /*126c0*/  IMAD.MOV.U32 R18, RZ, RZ, 0x57f9ae57 ;  /* 0x57f9ae57ff127424 */ /* 0x000fe400078e00ff */
[----:B------:R-:W-:Y:S02]  /*126d0*/  IMAD.MOV.U32 R19, RZ, RZ, -0x462f9647 ;  /* 0xb9d069b9ff137424 */ /* 0x000fe400078e00ff */
[----:B---3--:R-:W-:Y:S02]  /*126e0*/  HFMA2 R10, -RZ, RZ, 0.034912109375, 33.25 ;  /* 0x28785028ff0a7431 */ /* 0x008fe400000001ff */
[----:B------:R-:W-:Y:S01]  /*126f0*/  IMAD.MOV.U32 R8, RZ, RZ, -0x31b67832 ;  /* 0xce4987ceff087424 */ /* 0x000fe200078e00ff */
[----:B------:R-:W-:Y:S01]  /*12700*/  STL.128 [R1+0x1930], R4 ;  /* 0x0019300401007387 */ /* 0x000fe20000100c00 */
[----:B------:R-:W-:-:S02]  /*12710*/  IMAD.MOV.U32 R9, RZ, RZ, 0x55ffaa55 ;  /* 0x55ffaa55ff097424 */ /* 0x000fc400078e00ff */
[----:B------:R-:W-:Y:S01]  /*12720*/  IMAD.MOV.U32 R11, RZ, RZ, -0x20855a21 ;  /* 0xdf7aa5dfff0b7424 */ /* 0x000fe200078e00ff */
[----:B------:R1:W-:Y:S04]  /*12730*/  STL.128 [R1+0x1960], R16 ;  /* 0x0019601001007387 */ /* 0x0003e80000100c00 */
[----:B------:R-:W5:Y:S01]  /*12740*/  LDG.E R48, desc[UR36][R44.64] ;  /* 0x000000242c307981 */ /* 0x000f62000c1e1900 */
[----:B0-----:R-:W-:-:S03]  /*12750*/  HFMA2 R22, -RZ, RZ, 0.08538818359375, 197.625 ;  /* 0x2d775a2dff167431 */ /* 0x001fc600000001ff */
[----:B------:R-:W5:Y:S01]  /*12760*/  LDG.E R35, desc[UR36][R44.64+0x4] ;  /* 0x000004242c237981 */ /* 0x000f62000c1e1900 */
[----:B------:R-:W-:-:S03]  /*12770*/  IMAD.MOV.U32 R20, RZ, RZ, 0x41c38241 ;  /* 0x41c38241ff147424 */ /* 0x000fc600078e00ff */
[----:B------:R-:W5:Y:S01]  /*12780*/  LDG.E R28, desc[UR36][R44.64+0x8] ;  /* 0x000008242c1c7981 */ /* 0x000f62000c1e1900 */
[----:B------:R-:W-:Y:S02]  /*12790*/  IMAD.MOV.U32 R21, RZ, RZ, -0x664fd667 ;  /* 0x99b02999ff157424 */ /* 0x000fe400078e00ff */
[----:B------:R-:W-:Y:S01]  /*127a0*/  IMAD.MOV.U32 R23, RZ, RZ, 0xf111e0f ;  /* 0x0f111e0fff177424 */ /* 0x000fe200078e00ff */
[----:B------:R-:W-:Y:S01]  /*127b0*/  MOV R13, 0xa1f859a1 ;  /* 0xa1f859a1000d7802 */ /* 0x000fe20000000f00 */
[----:B------:R-:W-:Y:S02]  /*127c0*/  IMAD.MOV.U32 R12, RZ, RZ, -0x7370fc74 ;  /* 0x8c8f038cff0c7424 */ /* 0x000fe400078e00ff */
[----:B-1----:R-:W-:Y:S02]  /*127d0*/  HFMA2 R16, -RZ, RZ, -1.962890625, 1471 ;  /* 0xbfda65bfff107431 */ /* 0x002fe400000001ff */
[----:B------:R-:W-:Y:S01]  /*127e0*/  IMAD.MOV.U32 R14, RZ, RZ, -0x767ff677 ;  /* 0x89800989ff0e7424 */ /* 0x000fe200078e00ff */
[----:B------:R0:W5:Y:S01]  /*127f0*/  LDG.E R45, desc[UR36][R44.64+0xc] ;  /* 0x00000c242c2d7981 */ /* 0x000162000c1e1900 */
[----:B------:R-:W-:-:S02]  /*12800*/  IMAD.MOV.U32 R15, RZ, RZ, 0xd171a0d ;  /* 0x0d171a0dff0f7424 */ /* 0x000fc400078e00ff */
[----:B------:R-:W-:Y:S02]  /*12810*/  HFMA2 R4, -RZ, RZ, -0.003765106201171875, 0.08758544921875 ;  /* 0x9bb62d9bff047431 */ /* 0x000fe400000001ff */
[----:B------:R-:W-:Y:S01]  /*12820*/  IMAD.MOV.U32 R17, RZ, RZ, -0x19ce281a ;  /* 0xe631d7e6ff117424 */ /* 0x000fe200078e00ff */
[----:B------:R-:W-:Y:S01]  /*12830*/  STL.128 [R1+0x1980], R40 ;  /* 0x0019802801007387 */ /* 0x000fe20000100c00 */
[----:B------:R-:W-:Y:S01]  /*12840*/  IMAD.MOV.U32 R18, RZ, RZ, 0x42c68442 ;  /* 0x42c68442ff127424 */ /* 0x000fe200078e00ff */
[----:B------:R-:W-:Y:S01]  /*12850*/  MOV R19, 0x68b8d068 ;  /* 0x68b8d06800137802 */ /* 0x000fe20000000f00 */
[----:B------:R-:W-:Y:S01]  /*12860*/  IMAD.MOV.U32 R5, RZ, RZ, 0x1e223c1e ;  /* 0x1e223c1eff057424 */ /* 0x000fe200078e00ff */
[----:B------:R1:W-:Y:S01]  /*12870*/  STL.128 [R1+0x19b0], R8 ;  /* 0x0019b00801007387 */ /* 0x0003e20000100c00 */
[----:B------:R-:W-:Y:S01]  /*12880*/  IMAD.MOV.U32 R6, RZ, RZ, -0x786dea79 ;  /* 0x87921587ff067424 */ /* 0x000fe200078e00ff */
[----:B------:R-:W-:Y:S01]  /*12890*/  MOV R7, 0xe920c9e9 ;  /* 0xe920c9e900077802 */ /* 0x000fe20000000f00 */
[----:B------:R-:W-:Y:S01]  /*128a0*/  HFMA2 R50, -RZ, RZ, 0, 0 ;  /* 0x00000000ff327431 */ /* 0x000fe200000001ff */
[----:B------:R2:W-:Y:S01]  /*128b0*/  STL.128 [R1+0x19e0], R20 ;  /* 0x0019e01401007387 */ /* 0x0005e20000100c00 */
[C---:B------:R-:W-:Y:S01]  /*128c0*/  VIADD R3, R1.reuse, 0x610 ;  /* 0x0000061001037836 */ /* 0x040fe20000000000 */
[C---:B------:R-:W-:Y:S01]  /*128d0*/  IADD3 R46, PT, PT, R1.reuse, 0x1e20, RZ ;  /* 0x00001e20012e7810 */ /* 0x040fe20007ffe0ff */
[C---:B0-----:R-:W-:Y:S01]  /*128e0*/  VIADD R44, R1.reuse, 0xe10 ;  /* 0x00000e10012c7836 */ /* 0x041fe20000000000 */
[----:B------:R0:W-:Y:S01]  /*128f0*/  STL.128 [R1+0x19c0], R12 ;  /* 0x0019c00c01007387 */ /* 0x0001e20000100c00 */
[C---:B------:R-:W-:Y:S01]  /*12900*/  VIADD R47, R1.reuse, 0x1a20 ;  /* 0x00001a20012f7836 */ /* 0x040fe20000000000 */
[----:B------:R-:W-:Y:S01]  /*12910*/  UMOV UR4, URZ ;  /* 0x000000ff00047c82 */ /* 0x000fe20008000000 */
[----:B------:R-:W-:Y:S01]  /*12920*/  VIADD R49, R1, 0x1220 ;  /* 0x0000122001317836 */ /* 0x000fe20000000000 */
[----:B------:R3:W-:Y:S01]  /*12930*/  STL.128 [R1+0x19d0], R16 ;  /* 0x0019d01001007387 */ /* 0x0007e20000100c00 */
[----:B-1----:R-:W-:-:S02]  /*12940*/  HFMA2 R8, -RZ, RZ, 945.5, -0.022552490234375 ;  /* 0x6363a5c6ff087431 */ /* 0x002fc400000001ff */
[----:B------:R-:W-:Y:S01]  /*12950*/  IMAD.MOV.U32 R9, RZ, RZ, 0x7c7c84f8 ;  /* 0x7c7c84f8ff097424 */ /* 0x000fe200078e00ff */
[----:B------:R-:W-:Y:S01]  /*12960*/  MOV R11, 0x7b7b8df6 ;  /* 0x7b7b8df6000b7802 */ /* 0x000fe20000000f00 */
[----:B------:R-:W-:Y:S02]  /*12970*/  IMAD.MOV.U32 R10, RZ, RZ, 0x777799ee ;  /* 0x777799eeff0a7424 */ /* 0x000fe400078e00ff */
[----:B--2---:R-:W-:Y:S01]  /*12980*/  HFMA2 R23, -RZ, RZ, 26464, -0.00337982177734375 ;  /* 0x76769aecff177431 */ /* 0x004fe200000001ff */
[----:B------:R-:W-:Y:S01]  /*12990*/  MOV R20, 0xfefe19e7 ;  /* 0xfefe19e700147802 */ /* 0x000fe20000000f00 */
[----:B------:R-:W-:Y:S01]  /*129a0*/  IMAD.MOV.U32 R21, RZ, RZ, -0x28289d4b ;  /* 0xd7d762b5ff157424 */ /* 0x000fe200078e00ff */
[----:B------:R1:W-:Y:S01]  /*129b0*/  STL.128 [R1+0x19a0], R4 ;  /* 0x0019a00401007387 */ /* 0x0003e20000100c00 */
[----:B0-----:R-:W-:Y:S02]  /*129c0*/  HFMA2 R14, -RZ, RZ, 7612, -0.183349609375 ;  /* 0x6f6fb1deff0e7431 */ /* 0x001fe400000001ff */
[----:B------:R-:W-:Y:S01]  /*129d0*/  IMAD.MOV.U32 R22, RZ, RZ, -0x545419b3 ;  /* 0xababe64dff167424 */ /* 0x000fe200078e00ff */
[----:B------:R0:W-:Y:S01]  /*129e0*/  STL.128 [R1+0x1e00], R8 ;  /* 0x001e000801007387 */ /* 0x0001e20000100c00 */
[----:B------:R-:W-:Y:S01]  /*129f0*/  IMAD.MOV.U32 R12, RZ, RZ, -0xd0df201 ;  /* 0xf2f20dffff0c7424 */ /* 0x000fe200078e00ff */
[----:B---3--:R-:W-:Y:S01]  /*12a00*/  MOV R17, 0x1010302 ;  /* 0x0101030200117802 */ /* 0x008fe20000000f00 */
[----:B------:R-:W-:Y:S01]  /*12a10*/  IMAD.MOV.U32 R13, RZ, RZ, 0x6b6bbdd6 ;  /* 0x6b6bbdd6ff0d7424 */ /* 0x000fe200078e00ff */
[----:B------:R2:W-:Y:S01]  /*12a20*/  STL.128 [R1+0x1e30], R20 ;  /* 0x001e301401007387 */ /* 0x0005e20000100c00 */
[----:B------:R-:W-:-:S02]  /*12a30*/  IMAD.MOV.U32 R15, RZ, RZ, -0x3a3aab6f ;  /* 0xc5c55491ff0f7424 */ /* 0x000fc400078e00ff */
[----:B------:R-:W-:Y:S01]  /*12a40*/  IMAD.MOV.U32 R16, RZ, RZ, 0x30305060 ;  /* 0x30305060ff107424 */ /* 0x000fe200078e00ff */
[----:B------:R-:W-:Y:S01]  /*12a50*/  STL.128 [R1+0x1990], R36 ;  /* 0x0019902401007387 */ /* 0x000fe20000100c00 */
[----:B------:R-:W-:Y:S02]  /*12a60*/  IMAD.MOV.U32 R18, RZ, RZ, 0x6767a9ce ;  /* 0x6767a9ceff127424 */ /* 0x000fe400078e00ff */
[----:B------:R-:W-:Y:S01]  /*12a70*/  IMAD.MOV.U32 R19, RZ, RZ, 0x2b2b7d56 ;  /* 0x2b2b7d56ff137424 */ /* 0x000fe200078e00ff */
[----:B-1----:R-:W-:Y:S01]  /*12a80*/  MOV R5, 0x54fca854 ;  /* 0x54fca85400057802 */ /* 0x002fe20000000f00 */
[----:B------:R-:W-:Y:S01]  /*12a90*/  IMAD.MOV.U32 R4, RZ, RZ, -0x4f348450 ;  /* 0xb0cb7bb0ff047424 */ /* 0x000fe200078e00ff */
[----:B------:R1:W-:Y:S01]  /*12aa0*/  STL.128 [R1+0x1e10], R12 ;  /* 0x001e100c01007387 */ /* 0x0003e20000100c00 */
[----:B------:R-:W-:Y:S02]  /*12ab0*/  IMAD.MOV.U32 R6, RZ, RZ, -0x44299245 ;  /* 0xbbd66dbbff067424 */ /* 0x000fe400078e00ff */
[----:B0-----:R-:W-:-:S02]  /*12ac0*/  HFMA2 R9, -RZ, RZ, 171.125, -3940 ;  /* 0x5959ebb2ff097431 */ /* 0x001fc400000001ff */
[----:B------:R-:W-:Y:S01]  /*12ad0*/  IMAD.MOV.U32 R7, RZ, RZ, 0x163a2c16 ;  /* 0x163a2c16ff077424 */ /* 0x000fe200078e00ff */
[----:B------:R0:W-:Y:S01]  /*12ae0*/  STL.128 [R1+0x1e20], R16 ;  /* 0x001e201001007387 */ /* 0x0001e20000100c00 */
[----:B------:R-:W-:Y:S01]  /*12af0*/  IMAD.MOV.U32 R8, RZ, RZ, -0x505ea11 ;  /* 0xfafa15efff087424 */ /* 0x000fe200078e00ff */
[----:B--2---:R-:W-:Y:S01]  /*12b00*/  MOV R21, 0xfdfd1ce1 ;  /* 0xfdfd1ce100157802 */ /* 0x004fe20000000f00 */
[----:B------:R-:W-:Y:S01]  /*12b10*/  IMAD.MOV.U32 R10, RZ, RZ, 0x4747c98e ;  /* 0x4747c98eff0a7424 */ /* 0x000fe200078e00ff */
[----:B------:R2:W-:Y:S01]  /*12b20*/  STL.128 [R1+0x19f0], R4 ;  /* 0x0019f00401007387 */ /* 0x0005e20000100c00 */
[----:B------:R-:W-:Y:S02]  /*12b30*/  IMAD.MOV.U32 R11, RZ, RZ, -0xf0ff405 ;  /* 0xf0f00bfbff0b7424 */ /* 0x000fe400078e00ff */
[----:B------:R-:W-:Y:S02]  /*12b40*/  IMAD.MOV.U32 R20, RZ, RZ, -0x48483d8b ;  /* 0xb7b7c275ff147424 */ /* 0x000fe400078e00ff */
[----:B------:R-:W-:Y:S01]  /*12b50*/  IMAD.MOV.U32 R22, RZ, RZ, -0x6c6c51c3 ;  /* 0x9393ae3dff167424 */ /* 0x000fe200078e00ff */
[----:B------:R3:W-:Y:S01]  /*12b60*/  STL.128 [R1+0x1e50], R8 ;  /* 0x001e500801007387 */ /* 0x0007e20000100c00 */
[----:B------:R-:W-:-:S02]  /*12b70*/  IMAD.MOV.U32 R23, RZ, RZ, 0x26266a4c ;  /* 0x26266a4cff177424 */ /* 0x000fc400078e00ff */
[----:B-1----:R-:W-:Y:S01]  /*12b80*/  HFMA2 R15, -RZ, RZ, -0.12005615234375, -3210 ;  /* 0xafafea45ff0f7431 */ /* 0x002fe200000001ff */
[----:B------:R-:W-:Y:S01]  /*12b90*/  MOV R12, 0xadadec41 ;  /* 0xadadec41000c7802 */ /* 0x000fe20000000f00 */
[----:B------:R-:W-:Y:S02]  /*12ba0*/  IMAD.MOV.U32 R13, RZ, RZ, -0x2b2b984d ;  /* 0xd4d467b3ff0d7424 */ /* 0x000fe400078e00ff */
[----:B0-----:R-:W-:Y:S01]  /*12bb0*/  IMAD.MOV.U32 R16, RZ, RZ, -0x636340dd ;  /* 0x9c9cbf23ff107424 */ /* 0x001fe200078e00ff */
[----:B------:R-:W-:Y:S01]  /*12bc0*/  MOV R18, 0x727296e4 ;  /* 0x727296e400127802 */ /* 0x000fe20000000f00 */
[----:B------:R-:W-:Y:S01]  /*12bd0*/  IMAD.MOV.U32 R17, RZ, RZ, -0x5b5b08ad ;  /* 0xa4a4f753ff117424 */ /* 0x000fe200078e00ff */
[----:B------:R0:W-:Y:S01]  /*12be0*/  STL.128 [R1+0x1e80], R20 ;  /* 0x001e801401007387 */ /* 0x0001e20000100c00 */
[----:B------:R-:W-:Y:S01]  /*12bf0*/  IMAD.MOV.U32 R19, RZ, RZ, -0x3f3fa465 ;  /* 0xc0c05b9bff137424 */ /* 0x000fe200078e00ff */
[----:B--2---:R-:W-:Y:S01]  /*12c00*/  MOV R6, 0xc9c94089 ;  /* 0xc9c9408900067802 */ /* 0x004fe20000000f00 */
[----:B------:R-:W-:-:S02]  /*12c10*/  IMAD.MOV.U32 R4, RZ, RZ, -0x3535ba71 ;  /* 0xcaca458fff047424 */ /* 0x000fc400078e00ff */
[----:B------:R-:W-:Y:S01]  /*12c20*/  IMAD.MOV.U32 R5, RZ, RZ, -0x7d7d62e1 ;  /* 0x82829d1fff057424 */ /* 0x000fe200078e00ff */
[----:B------:R1:W-:Y:S01]  /*12c30*/  STL.128 [R1+0x1e70], R16 ;  /* 0x001e701001007387 */ /* 0x0003e20000100c00 */
[----:B------:R-:W-:Y:S02]  /*12c40*/  IMAD.MOV.U32 R7, RZ, RZ, 0x7d7d87fa ;  /* 0x7d7d87faff077424 */ /* 0x000fe400078e00ff */
[----:B---3--:R-:W-:Y:S02]  /*12c50*/  HFMA2 R10, -RZ, RZ, -1509, 0.301025390625 ;  /* 0xe5e534d1ff0a7431 */ /* 0x008fe400000001ff */
[----:B------:R-:W-:Y:S02]  /*12c60*/  IMAD.MOV.U32 R14, RZ, RZ, -0x5d5d02a1 ;  /* 0xa2a2fd5fff0e7424 */ /* 0x000fe400078e00ff */
[----:B------:R-:W-:Y:S01]  /*12c70*/  IMAD.MOV.U32 R8, RZ, RZ, 0x34345c68 ;  /* 0x34345c68ff087424 */ /* 0x000fe200078e00ff */
[----:B------:R2:W-:Y:S01]  /*12c80*/  STL.128 [R1+0x1e40], R4 ;  /* 0x001e400401007387 */ /* 0x0005e20000100c00 */
[----:B------:R-:W-:-:S02]  /*12c90*/  IMAD.MOV.U32 R9, RZ, RZ, -0x5a5a0baf ;  /* 0xa5a5f451ff097424 */ /* 0x000fc400078e00ff */
[----:B------:R-:W-:Y:S02]  /*12ca0*/  IMAD.MOV.U32 R11, RZ, RZ, -0xe0ef707 ;  /* 0xf1f108f9ff0b7424 */ /* 0x000fe400078e00ff */
[----:B0-----:R-:W-:Y:S02]  /*12cb0*/  HFMA2 R22, -RZ, RZ, 7.6591968536376953125e-05, 0.000429630279541015625 ;  /* 0x05050f0aff167431 */ /* 0x001fe400000001ff */
[----:B------:R-:W-:Y:S01]  /*12cc0*/  IMAD.MOV.U32 R20, RZ, RZ, 0x18182830 ;  /* 0x18182830ff147424 */ /* 0x000fe200078e00ff */
[----:B------:R0:W-:Y:S01]  /*12cd0*/  STL.128 [R1+0x1e60], R12 ;  /* 0x001e600c01007387 */ /* 0x0001e20000100c00 */
[----:B------:R-:W-:Y:S02]  /*12ce0*/  IMAD.MOV.U32 R21, RZ, RZ, -0x69695ec9 ;  /* 0x9696a137ff157424 */ /* 0x000fe400078e00ff */
[----:B------:R-:W-:Y:S02]  /*12cf0*/  IMAD.MOV.U32 R23, RZ, RZ, -0x65654ad1 ;  /* 0x9a9ab52fff177424 */ /* 0x000fe400078e00ff */
[----:B-1----:R-:W-:-:S02]  /*12d00*/  HFMA2 R16, -RZ, RZ, 6.12735748291015625e-05, 0.0002460479736328125 ;  /* 0x04040c08ff107431 */ /* 0x002fc400000001ff */
[----:B------:R-:W-:Y:S01]  /*12d10*/  IMAD.MOV.U32 R17, RZ, RZ, -0x3838ad6b ;  /* 0xc7c75295ff117424 */ /* 0x000fe200078e00ff */
[----:B------:R-:W-:Y:S01]  /*12d20*/  MOV R19, 0xc3c35e9d ;  /* 0xc3c35e9d00137802 */ /* 0x000fe20000000f00 */
[----:B------:R-:W-:Y:S01]  /*12d30*/  IMAD.MOV.U32 R18, RZ, RZ, 0x23236546 ;  /* 0x23236546ff127424 */ /* 0x000fe200078e00ff */
[----:B------:R1:W-:Y:S01]  /*12d40*/  STL.128 [R1+0x1ea0], R8 ;  /* 0x001ea00801007387 */ /* 0x0003e20000100c00 */
[----:B--2---:R-:W-:Y:S02]  /*12d50*/  HFMA2 R4, -RZ, RZ, 0.38818359375, 205.5 ;  /* 0x36365a6cff047431 */ /* 0x004fe400000001ff */
        /* <DEDUP_REMOVED lines=8> */
[----:B------:R-:W-:-:S03]  /*12de0*/  IMAD.MOV.U32 R15, RZ, RZ, 0x15153f2a ;  /* 0x15153f2aff0f7424 */ /* 0x000fc600078e00ff */
[----:B------:R3:W-:Y:S01]  /*12df0*/  STL.128 [R1+0x1e90], R4 ;  /* 0x001e900401007387 */ /* 0x0007e20000100c00 */
[----:B-1----:R-:W-:Y:S02]  /*12e00*/  HFMA2 R8, -RZ, RZ, -4054, 0.0265655517578125 ;  /* 0xebeb26cdff087431 */ /* 0x002fe400000001ff */
[----:B------:R-:W-:Y:S01]  /*12e10*/  IMAD.MOV.U32 R9, RZ, RZ, 0x2727694e ;  /* 0x2727694eff097424 */ /* 0x000fe200078e00ff */
[----:B------:R-:W-:Y:S01]  /*12e20*/  MOV R11, 0x75759fea ;  /* 0x75759fea000b7802 */ /* 0x000fe20000000f00 */
[----:B------:R-:W-:Y:S01]  /*12e30*/  IMAD.MOV.U32 R10, RZ, RZ, -0x4d4d3281 ;  /* 0xb2b2cd7fff0a7424 */ /* 0x000fe200078e00ff */
[----:B------:R1:W-:Y:S01]  /*12e40*/  STL.128 [R1+0x1eb0], R12 ;  /* 0x001eb00c01007387 */ /* 0x0003e20000100c00 */
[----:B--2---:R-:W-:Y:S02]  /*12e50*/  HFMA2 R20, -RZ, RZ, 50.5625, -27200 ;  /* 0x5252f6a4ff147431 */ /* 0x004fe400000001ff */
        /* <DEDUP_REMOVED lines=9> */
[----:B---3--:R-:W-:Y:S01]  /*12ef0*/  MOV R5, 0x12123624 ;  /* 0x1212362400057802 */ /* 0x008fe20000000f00 */
[----:B------:R-:W-:-:S02]  /*12f00*/  IMAD.MOV.U32 R4, RZ, RZ, 0x707090e ;  /* 0x0707090eff047424 */ /* 0x000fc400078e00ff */
[----:B------:R-:W-:Y:S02]  /*12f10*/  IMAD.MOV.U32 R6, RZ, RZ, -0x7f7f64e5 ;  /* 0x80809b1bff067424 */ /* 0x000fe400078e00ff */
[----:B-1----:R-:W-:Y:S02]  /*12f20*/  HFMA2 R14, -RZ, RZ, 0.065185546875, 17792 ;  /* 0x2c2c7458ff0e7431 */ /* 0x002fe400000001ff */
[----:B------:R-:W-:Y:S01]  /*12f30*/  IMAD.MOV.U32 R7, RZ, RZ, -0x1d1dc221 ;  /* 0xe2e23ddfff077424 */ /* 0x000fe200078e00ff */
[----:B------:R1:W-:Y:S01]  /*12f40*/  STL.128 [R1+0x1f10], R16 ;  /* 0x001f101001007387 */ /* 0x0003e20000100c00 */
[----:B------:R-:W-:Y:S02]  /*12f50*/  IMAD.MOV.U32 R12, RZ, RZ, 0x9091b12 ;  /* 0x09091b12ff0c7424 */ /* 0x000fe400078e00ff */
[----:B------:R-:W-:Y:S01]  /*12f60*/  IMAD.MOV.U32 R13, RZ, RZ, -0x7c7c61e3 ;  /* 0x83839e1dff0d7424 */ /* 0x000fe200078e00ff */
[----:B--2---:R-:W-:Y:S01]  /*12f70*/  MOV R9, 0xd1d168b9 ;  /* 0xd1d168b900097802 */ /* 0x004fe20000000f00 */
[----:B------:R-:W-:Y:S01]  /*12f80*/  IMAD.MOV.U32 R15, RZ, RZ, 0x1a1a2e34 ;  /* 0x1a1a2e34ff0f7424 */ /* 0x000fe200078e00ff */
[----:B------:R2:W-:Y:S01]  /*12f90*/  STL.128 [R1+0x1ee0], R4 ;  /* 0x001ee00401007387 */ /* 0x0005e20000100c00 */
[----:B------:R-:W-:Y:S01]  /*12fa0*/  IMAD.MOV.U32 R8, RZ, RZ, 0x5353f5a6 ;  /* 0x5353f5a6ff087424 */ /* 0x000fe200078e00ff */
[----:B0-----:R-:W-:Y:S01]  /*12fb0*/  MOV R21, 0x4c4cd498 ;  /* 0x4c4cd49800157802 */ /* 0x001fe20000000f00 */
[----:B------:R-:W-:Y:S01]  /*12fc0*/  IMAD.MOV.U32 R11, RZ, RZ, -0x1212d33f ;  /* 0xeded2cc1ff0b7424 */ /* 0x000fe200078e00ff */
[----:B------:R0:W-:Y:S01]  /*12fd0*/  STL.128 [R1+0x1f00], R12 ;  /* 0x001f000c01007387 */ /* 0x0001e20000100c00 */
[----:B------:R-:W-:-:S02]  /*12fe0*/  IMAD.MOV.U32 R10, RZ, RZ, RZ ;  /* 0x000000ffff0a7224 */ /* 0x000fc400078e00ff */
[----:B------:R-:W-:Y:S02]  /*12ff0*/  IMAD.MOV.U32 R20, RZ, RZ, 0x4a4ade94 ;  /* 0x4a4ade94ff147424 */ /* 0x000fe400078e00ff */
[----:B------:R-:W-:Y:S02]  /*13000*/  IMAD.MOV.U32 R22, RZ, RZ, 0x5858e8b0 ;  /* 0x5858e8b0ff167424 */ /* 0x000fe400078e00ff */
[----:B-1----:R-:W-:Y:S02]  /*13010*/  HFMA2 R18, -RZ, RZ, -1.685546875, -172.875 ;  /* 0xbebed967ff127431 */ /* 0x002fe400000001ff */
[----:B------:R-:W-:Y:S01]  /*13020*/  IMAD.MOV.U32 R23, RZ, RZ, -0x3030b57b ;  /* 0xcfcf4a85ff177424 */ /* 0x000fe200078e00ff */
[----:B------:R1:W-:Y:S01]  /*13030*/  STL.128 [R1+0x1f40], R8 ;  /* 0x001f400801007387 */ /* 0x0003e20000100c00 */
[----:B------:R-:W-:Y:S02]  /*13040*/  IMAD.MOV.U32 R16, RZ, RZ, 0x6a6abed4 ;  /* 0x6a6abed4ff107424 */ /* 0x000fe400078e00ff */
[----:B------:R-:W-:-:S02]  /*13050*/  IMAD.MOV.U32 R17, RZ, RZ, -0x3434b973 ;  /* 0xcbcb468dff117424 */ /* 0x000fc400078e00ff */
[----:B--2---:R-:W-:Y:S02]  /*13060*/  HFMA2 R6, -RZ, RZ, 0.11224365234375, 10992 ;  /* 0x2f2f715eff067431 */ /* 0x004fe400000001ff */
[----:B------:R-:W-:Y:S01]  /*13070*/  IMAD.MOV.U32 R19, RZ, RZ, 0x39394b72 ;  /* 0x39394b72ff137424 */ /* 0x000fe200078e00ff */
[----:B------:R2:W-:Y:S01]  /*13080*/  STL.128 [R1+0x1f70], R20 ;  /* 0x001f701401007387 */ /* 0x0005e20000100c00 */
[----:B------:R-:W-:Y:S02]  /*13090*/  IMAD.MOV.U32 R4, RZ, RZ, 0x29297b52 ;  /* 0x29297b52ff047424 */ /* 0x000fe400078e00ff */
[----:B0-----:R-:W-:Y:S02]  /*130a0*/  HFMA2 R12, -RZ, RZ, 0.008056640625, 544 ;  /* 0x20206040ff0c7431 */ /* 0x001fe400000001ff */
[----:B------:R-:W-:Y:S01]  /*130b0*/  IMAD.MOV.U32 R5, RZ, RZ, -0x1c1cc123 ;  /* 0xe3e33eddff057424 */ /* 0x000fe200078e00ff */
[----:B------:R-:W-:Y:S01]  /*130c0*/  MOV R15, 0x5b5bedb6 ;  /* 0x5b5bedb6000f7802 */ /* 0x000fe20000000f00 */
[----:B------:R-:W-:Y:S01]  /*130d0*/  IMAD.MOV.U32 R7, RZ, RZ, -0x7b7b68ed ;  /* 0x84849713ff077424 */ /* 0x000fe200078e00ff */
[----:B------:R0:W-:Y:S01]  /*130e0*/  STL.128 [R1+0x1f60], R16 ;  /* 0x001f601001007387 */ /* 0x0001e20000100c00 */
[----:B------:R-:W-:-:S02]  /*130f0*/  IMAD.MOV.U32 R13, RZ, RZ, -0x303e01d ;  /* 0xfcfc1fe3ff0d7424 */ /* 0x000fc400078e00ff */
[----:B------:R-:W-:Y:S02]  /*13100*/  IMAD.MOV.U32 R14, RZ, RZ, -0x4e4e3787 ;  /* 0xb1b1c879ff0e7424 */ /* 0x000fe400078e00ff */
[----:B-1----:R-:W-:Y:S02]  /*13110*/  HFMA2 R10, -RZ, RZ, 0.2249755859375, 86.375 ;  /* 0x33335566ff0a7431 */ /* 0x002fe400000001ff */
[----:B------:R-:W-:Y:S01]  /*13120*/  IMAD.MOV.U32 R8, RZ, RZ, 0x4343c586 ;  /* 0x4343c586ff087424 */ /* 0x000fe200078e00ff */
[----:B------:R1:W-:Y:S01]  /*13130*/  STL.128 [R1+0x1f30], R4 ;  /* 0x001f300401007387 */ /* 0x0003e20000100c00 */
[----:B------:R-:W-:Y:S02]  /*13140*/  IMAD.MOV.U32 R9, RZ, RZ, 0x4d4dd79a ;  /* 0x4d4dd79aff097424 */ /* 0x000fe400078e00ff */
[----:B------:R-:W-:Y:S02]  /*13150*/  IMAD.MOV.U32 R11, RZ, RZ, -0x7a7a6bef ;  /* 0x85859411ff0b7424 */ /* 0x000fe400078e00ff */
[----:B--2---:R-:W-:-:S02]  /*13160*/  HFMA2 R22, -RZ, RZ, 2.125, -2.25 ;  /* 0x4040c080ff167431 */ /* 0x004fc400000001ff */
[----:B------:R-:W-:Y:S01]  /*13170*/  IMAD.MOV.U32 R20, RZ, RZ, 0x5151f3a2 ;  /* 0x5151f3a2ff147424 */ /* 0x000fe200078e00ff */
[----:B------:R2:W-:Y:S01]  /*13180*/  STL.128 [R1+0x1f50], R12 ;  /* 0x001f500c01007387 */ /* 0x0005e20000100c00 */
[----:B------:R-:W-:Y:S02]  /*13190*/  IMAD.MOV.U32 R21, RZ, RZ, -0x5c5c01a3 ;  /* 0xa3a3fe5dff157424 */ /* 0x000fe400078e00ff */
[----:B------:R-:W-:Y:S02]  /*131a0*/  IMAD.MOV.U32 R23, RZ, RZ, -0x707075fb ;  /* 0x8f8f8a05ff177424 */ /* 0x000fe400078e00ff */
[----:B0-----:R-:W-:Y:S02]  /*131b0*/  HFMA2 R16, -RZ, RZ, 34.5, -9472 ;  /* 0x5050f0a0ff107431 */ /* 0x001fe400000001ff */
[----:B------:R-:W-:Y:S01]  /*131c0*/  IMAD.MOV.U32 R17, RZ, RZ, 0x3c3c4478 ;  /* 0x3c3c4478ff117424 */ /* 0x000fe200078e00ff */
[----:B------:R-:W-:Y:S01]  /*131d0*/  MOV R19, 0xa8a8e34b ;  /* 0xa8a8e34b00137802 */ /* 0x000fe20000000f00 */
[----:B------:R-:W-:Y:S01]  /*131e0*/  IMAD.MOV.U32 R18, RZ, RZ, -0x606045db ;  /* 0x9f9fba25ff127424 */ /* 0x000fe200078e00ff */
[----:B------:R0:W-:Y:S01]  /*131f0*/  STL.128 [R1+0x1f90], R8 ;  /* 0x001f900801007387 */ /* 0x0001e20000100c00 */
[----:B-1----:R-:W-:-:S02]  /*13200*/  HFMA2 R4, -RZ, RZ, -38.5, 3958 ;  /* 0xd0d06bbbff047431 */ /* 0x002fc400000001ff */
[----:B------:R-:W-:Y:S01]  /*13210*/  IMAD.MOV.U32 R5, RZ, RZ, -0x1010d53b ;  /* 0xefef2ac5ff057424 */ /* 0x000fe200078e00ff */
[----:B------:R-:W-:Y:S01]  /*13220*/  MOV R7, 0xfbfb16ed ;  /* 0xfbfb16ed00077802 */ /* 0x000fe20000000f00 */
[----:B------:R-:W-:Y:S01]  /*13230*/  IMAD.MOV.U32 R6, RZ, RZ, -0x55551ab1 ;  /* 0xaaaae54fff067424 */ /* 0x000fe200078e00ff */
[----:B------:R1:W-:Y:S01]  /*13240*/  STL.128 [R1+0x1fc0], R20 ;  /* 0x001fc01401007387 */ /* 0x0003e20000100c00 */
[----:B--2---:R-:W-:Y:S01]  /*13250*/  IMAD.MOV.U32 R12, RZ, RZ, 0x4545cf8a ;  /* 0x4545cf8aff0c7424 */ /* 0x004fe200078e00ff */
[----:B------:R-:W-:Y:S01]  /*13260*/  MOV R13, 0xf9f910e9 ;  /* 0xf9f910e9000d7802 */ /* 0x000fe20000000f00 */
[----:B------:R-:W-:Y:S01]  /*13270*/  IMAD.MOV.U32 R14, RZ, RZ, 0x2020604 ;  /* 0x02020604ff0e7424 */ /* 0x000fe200078e00ff */
[----:B------:R2:W-:Y:S01]  /*13280*/  STL.128 [R1+0x1fb0], R16 ;  /* 0x001fb01001007387 */ /* 0x0005e20000100c00 */
[----:B------:R-:W-:-:S03]  /*13290*/  IMAD.MOV.U32 R15, RZ, RZ, 0x7f7f81fe ;  /* 0x7f7f81feff0f7424 */ /* 0x000fc600078e00ff */
[----:B------:R3:W-:Y:S01]  /*132a0*/  STL.128 [R1+0x1f80], R4 ;  /* 0x001f800401007387 */ /* 0x0007e20000100c00 */
[----:B0-----:R-:W-:Y:S02]  /*132b0*/  HFMA2 R8, -RZ, RZ, -1.18359375, -472.75 ;  /* 0xbcbcdf63ff087431 */ /* 0x001fe400000001ff */
[----:B------:R-:W-:Y:S01]  /*132c0*/  IMAD.MOV.U32 R9, RZ, RZ, -0x49493e89 ;  /* 0xb6b6c177ff097424 */ /* 0x000fe200078e00ff */
[----:B------:R-:W-:Y:S01]  /*132d0*/  MOV R11, 0x21216342 ;  /* 0x21216342000b7802 */ /* 0x000fe20000000f00 */
[----:B------:R-:W-:Y:S01]  /*132e0*/  IMAD.MOV.U32 R10, RZ, RZ, -0x25258a51 ;  /* 0xdada75afff0a7424 */ /* 0x000fe200078e00ff */
[----:B------:R0:W-:Y:S01]  /*132f0*/  STL.128 [R1+0x1fa0], R12 ;  /* 0x001fa00c01007387 */ /* 0x0001e20000100c00 */
[----:B-1----:R-:W-:Y:S02]  /*13300*/  HFMA2 R20, -RZ, RZ, 471.75, -735 ;  /* 0x5f5fe1beff147431 */ /* 0x002fe400000001ff */
        /* <DEDUP_REMOVED lines=8> */
[----:B------:R-:W-:Y:S01]  /*13390*/  IMAD.MOV.U32 R19, RZ, RZ, -0x1313d03d ;  /* 0xecec2fc3ff137424 */ /* 0x000fe200078e00ff */
[----:B---3--:R-:W-:Y:S01]  /*133a0*/  MOV R5, 0x9d9dbc21 ;  /* 0x9d9dbc2100057802 */ /* 0x008fe20000000f00 */
[----:B------:R-:W-:-:S02]  /*133b0*/  IMAD.MOV.U32 R4, RZ, RZ, -0x6d6d52c1 ;  /* 0x9292ad3fff047424 */ /* 0x000fc400078e00ff */
[----:B------:R-:W-:Y:S02]  /*133c0*/  IMAD.MOV.U32 R6, RZ, RZ, 0x38384870 ;  /* 0x38384870ff067424 */ /* 0x000fe400078e00ff */
[----:B0-----:R-:W-:Y:S02]  /*133d0*/  HFMA2 R14, -RZ, RZ, -16280, 0.0004265308380126953125 ;  /* 0xf3f30efdff0e7431 */ /* 0x001fe400000001ff */
[----:B------:R-:W-:Y:S01]  /*133e0*/  IMAD.MOV.U32 R7, RZ, RZ, -0xa0afb0f ;  /* 0xf5f504f1ff077424 */ /* 0x000fe200078e00ff */
[----:B------:R0:W-:Y:S01]  /*133f0*/  STL.128 [R1+0x2000], R16 ;  /* 0x0020001001007387 */ /* 0x0001e20000100c00 */
[----:B------:R-:W-:Y:S02]  /*13400*/  IMAD.MOV.U32 R12, RZ, RZ, 0x10103020 ;  /* 0x10103020ff0c7424 */ /* 0x000fe400078e00ff */
[----:B------:R-:W-:Y:S02]  /*13410*/  IMAD.MOV.U32 R13, RZ, RZ, -0xe51b ;  /* 0xffff1ae5ff0d7424 */ /* 0x000fe400078e00ff */
[----:B-1----:R-:W-:-:S02]  /*13420*/  HFMA2 R9, -RZ, RZ, 343.25, -1978 ;  /* 0x5d5de7baff097431 */ /* 0x002fc400000001ff */
[----:B------:R-:W-:Y:S01]  /*13430*/  IMAD.MOV.U32 R15, RZ, RZ, -0x2d2d9241 ;  /* 0xd2d26dbfff0f7424 */ /* 0x000fe200078e00ff */
[----:B------:R1:W-:Y:S01]  /*13440*/  STL.128 [R1+0x1fd0], R4 ;  /* 0x001fd00401007387 */ /* 0x0003e20000100c00 */
[----:B------:R-:W-:Y:S01]  /*13450*/  IMAD.MOV.U32 R8, RZ, RZ, 0x6464acc8 ;  /* 0x6464acc8ff087424 */ /* 0x000fe200078e00ff */
[----:B--2---:R-:W-:Y:S01]  /*13460*/  MOV R21, 0xeeee29c7 ;  /* 0xeeee29c700157802 */ /* 0x004fe20000000f00 */
[----:B------:R-:W-:Y:S01]  /*13470*/  IMAD.MOV.U32 R10, RZ, RZ, 0x19192b32 ;  /* 0x19192b32ff0a7424 */ /* 0x000fe200078e00ff */
[----:B------:R2:W-:Y:S01]  /*13480*/  STL.128 [R1+0x1ff0], R12 ;  /* 0x001ff00c01007387 */ /* 0x0005e20000100c00 */
[----:B------:R-:W-:Y:S02]  /*13490*/  IMAD.MOV.U32 R11, RZ, RZ, 0x737395e6 ;  /* 0x737395e6ff0b7424 */ /* 0x000fe400078e00ff */
[----:B------:R-:W-:Y:S02]  /*134a0*/  IMAD.MOV.U32 R20, RZ, RZ, 0x4646ca8c ;  /* 0x4646ca8cff147424 */ /* 0x000fe400078e00ff */
[----:B------:R-:W-:-:S02]  /*134b0*/  IMAD.MOV.U32 R22, RZ, RZ, -0x47472c95 ;  /* 0xb8b8d36bff167424 */ /* 0x000fc400078e00ff */
[----:B0-----:R-:W-:Y:S02]  /*134c0*/  HFMA2 R18, -RZ, RZ, -0.00055694580078125, -0.056488037109375 ;  /* 0x9090ab3bff127431 */ /* 0x001fe400000001ff */
        /* <DEDUP_REMOVED lines=11> */
[----:B------:R-:W-:-:S02]  /*13580*/  IMAD.MOV.U32 R13, RZ, RZ, -0x7e7e67e7 ;  /* 0x81819819ff0d7424 */ /* 0x000fc400078e00ff */
[----:B------:R-:W-:Y:S01]  /*13590*/  IMAD.MOV.U32 R14, RZ, RZ, 0x4f4fd19e ;  /* 0x4f4fd19eff0e7424 */ /* 0x000fe200078e00ff */
[----:B------:R2:W-:Y:S01]  /*135a0*/  STL.128 [R1+0x2020], R4 ;  /* 0x0020200401007387 */ /* 0x0005e20000100c00 */
[----:B------:R-:W-:Y:S02]  /*135b0*/  IMAD.MOV.U32 R19, RZ, RZ, -0x77777cf5 ;  /* 0x8888830bff137424 */ /* 0x000fe400078e00ff */
[----:B0-----:R-:W-:Y:S02]  /*135c0*/  HFMA2 R10, -RZ, RZ, 0.7783203125, 25.8125 ;  /* 0x3a3a4e74ff0a7431 */ /* 0x001fe400000001ff */
[----:B------:R-:W-:Y:S01]  /*135d0*/  IMAD.MOV.U32 R8, RZ, RZ, -0x1f1fc425 ;  /* 0xe0e03bdbff087424 */ /* 0x000fe200078e00ff */
[----:B------:R0:W-:Y:S01]  /*135e0*/  STL.128 [R1+0x2040], R12 ;  /* 0x0020400c01007387 */ /* 0x0001e20000100c00 */
[----:B------:R-:W-:Y:S02]  /*135f0*/  IMAD.MOV.U32 R9, RZ, RZ, 0x32325664 ;  /* 0x32325664ff097424 */ /* 0x000fe400078e00ff */
[----:B------:R-:W-:-:S02]  /*13600*/  IMAD.MOV.U32 R11, RZ, RZ, 0xa0a1e14 ;  /* 0x0a0a1e14ff0b7424 */ /* 0x000fc400078e00ff */
[----:B-1----:R-:W-:Y:S01]  /*13610*/  HFMA2 R22, -RZ, RZ, -1252, 0.489013671875 ;  /* 0xe4e437d3ff167431 */ /* 0x002fe200000001ff */
[----:B------:R1:W-:Y:S01]  /*13620*/  STL.128 [R1+0x2050], R16 ;  /* 0x0020501001007387 */ /* 0x0003e20000100c00 */
[----:B------:R-:W-:Y:S02]  /*13630*/  IMAD.MOV.U32 R20, RZ, RZ, -0x6e6e57c7 ;  /* 0x9191a839ff147424 */ /* 0x000fe400078e00ff */
[----:B------:R-:W-:Y:S01]  /*13640*/  IMAD.MOV.U32 R21, RZ, RZ, -0x6a6a5bcf ;  /* 0x9595a431ff157424 */ /* 0x000fe200078e00ff */
[----:B------:R3:W-:Y:S01]  /*13650*/  STL.128 [R1+0x2080], R8 ;  /* 0x0020800801007387 */ /* 0x0007e20000100c00 */
[----:B------:R-:W-:Y:S02]  /*13660*/  IMAD.MOV.U32 R23, RZ, RZ, 0x79798bf2 ;  /* 0x79798bf2ff177424 */ /* 0x000fe400078e00ff */
[----:B--2---:R-:W-:Y:S02]  /*13670*/  HFMA2 R4, -RZ, RZ, -439.5, 46304 ;  /* 0xdede79a7ff047431 */ /* 0x004fe400000001ff */
[----:B------:R-:W-:Y:S01]  /*13680*/  IMAD.MOV.U32 R5, RZ, RZ, 0x5e5ee2bc ;  /* 0x5e5ee2bcff057424 */ /* 0x000fe200078e00ff */
[----:B------:R-:W-:Y:S01]  /*13690*/  MOV R7, 0xdbdb76ad ;  /* 0xdbdb76ad00077802 */ /* 0x000fe20000000f00 */
[----:B------:R-:W-:Y:S01]  /*136a0*/  IMAD.MOV.U32 R6, RZ, RZ, 0xb0b1d16 ;  /* 0x0b0b1d16ff067424 */ /* 0x000fe200078e00ff */
[----:B0-----:R-:W-:Y:S01]  /*136b0*/  MOV R13, 0x6060a0c ;  /* 0x06060a0c000d7802 */ /* 0x001fe20000000f00 */
[----:B------:R-:W-:Y:S01]  /*136c0*/  IMAD.MOV.U32 R12, RZ, RZ, 0x4949db92 ;  /* 0x4949db92ff0c7424 */ /* 0x000fe200078e00ff */
[----:B------:R0:W-:Y:S01]  /*136d0*/  STL.128 [R1+0x20b0], R20 ;  /* 0x0020b01401007387 */ /* 0x0001e20000100c00 */
[----:B------:R-:W-:-:S02]  /*136e0*/  IMAD.MOV.U32 R14, RZ, RZ, 0x24246c48 ;  /* 0x24246c48ff0e7424 */ /* 0x000fc400078e00ff */
[----:B------:R-:W-:Y:S02]  /*136f0*/  IMAD.MOV.U32 R15, RZ, RZ, 0x5c5ce4b8 ;  /* 0x5c5ce4b8ff0f7424 */ /* 0x000fe400078e00ff */
[----:B-1----:R-:W-:Y:S02]  /*13700*/  HFMA2 R16, -RZ, RZ, -3.37890625, 359.75 ;  /* 0xc2c25d9fff107431 */ /* 0x002fe400000001ff */
[----:B------:R-:W-:Y:S01]  /*13710*/  IMAD.MOV.U32 R17, RZ, RZ, -0x2c2c9143 ;  /* 0xd3d36ebdff117424 */ /* 0x000fe200078e00ff */
[----:B------:R-:W-:Y:S01]  /*13720*/  MOV R19, 0x6262a6c4 ;  /* 0x6262a6c400137802 */ /* 0x000fe20000000f00 */
[----:B------:R-:W-:Y:S01]  /*13730*/  IMAD.MOV.U32 R18, RZ, RZ, -0x535310bd ;  /* 0xacacef43ff127424 */ /* 0x000fe200078e00ff */
[----:B------:R1:W-:Y:S01]  /*13740*/  STL.128 [R1+0x2090], R12 ;  /* 0x0020900c01007387 */ /* 0x0003e20000100c00 */
[----:B---3--:R-:W-:Y:S02]  /*13750*/  HFMA2 R8, -RZ, RZ, -0.0003387928009033203125, -0.0002443790435791015625 ;  /* 0x8d8d8c01ff087431 */ /* 0x008fe400000001ff */
[----:B------:R-:W-:Y:S01]  /*13760*/  IMAD.MOV.U32 R9, RZ, RZ, -0x2a2a9b4f ;  /* 0xd5d564b1ff097424 */ /* 0x000fe200078e00ff */
[----:B------:R-:W-:Y:S01]  /*13770*/  MOV R11, 0xa9a9e049 ;  /* 0xa9a9e049000b7802 */ /* 0x000fe20000000f00 */
[----:B------:R2:W-:Y:S01]  /*13780*/  STL.128 [R1+0x2070], R4 ;  /* 0x0020700401007387 */ /* 0x0005e20000100c00 */
[----:B------:R-:W-:-:S02]  /*13790*/  IMAD.MOV.U32 R10, RZ, RZ, 0x4e4ed29c ;  /* 0x4e4ed29cff0a7424 */ /* 0x000fc400078e00ff */
[----:B0-----:R-:W-:Y:S01]  /*137a0*/  HFMA2 R20, -RZ, RZ, -0.8408203125, -86.9375 ;  /* 0xbabad56fff147431 */ /* 0x001fe200000001ff */
[----:B------:R0:W-:Y:S01]  /*137b0*/  STL.128 [R1+0x20a0], R16 ;  /* 0x0020a01001007387 */ /* 0x0001e20000100c00 */
[----:B------:R-:W-:Y:S01]  /*137c0*/  IMAD.MOV.U32 R21, RZ, RZ, 0x787888f0 ;  /* 0x787888f0ff157424 */ /* 0x000fe200078e00ff */
[----:B------:R-:W-:Y:S01]  /*137d0*/  MOV R23, 0x2e2e725c ;  /* 0x2e2e725c00177802 */ /* 0x000fe20000000f00 */
[----:B------:R-:W-:Y:S01]  /*137e0*/  IMAD.MOV.U32 R22, RZ, RZ, 0x25256f4a ;  /* 0x25256f4aff167424 */ /* 0x000fe200078e00ff */
[----:B------:R3:W-:Y:S01]  /*137f0*/  STL.128 [R1+0x20d0], R8 ;  /* 0x0020d00801007387 */ /* 0x0007e20000100c00 */
[----:B-1----:R-:W-:Y:S02]  /*13800*/  HFMA2 R14, -RZ, RZ, -20288, 0.00012129545211791992188 ;  /* 0xf4f407f3ff0e7431 */ /* 0x002fe400000001ff */
[----:B------:R-:W-:Y:S01]  /*13810*/  IMAD.MOV.U32 R12, RZ, RZ, 0x6c6cb4d8 ;  /* 0x6c6cb4d8ff0c7424 */ /* 0x000fe200078e00ff */
[----:B------:R1:W-:Y:S01]  /*13820*/  STL.128 [R1+0x2100], R20 ;  /* 0x0021001401007387 */ /* 0x0003e20000100c00 */
[----:B------:R-:W-:Y:S01]  /*13830*/  IMAD.MOV.U32 R13, RZ, RZ, 0x5656faac ;  /* 0x5656faacff0d7424 */ /* 0x000fe200078e00ff */
[----:B--2---:R-:W-:Y:S01]  /*13840*/  MOV R5, 0xc8c8438b ;  /* 0xc8c8438b00057802 */ /* 0x004fe20000000f00 */
[----:B------:R-:W-:-:S02]  /*13850*/  IMAD.MOV.U32 R4, RZ, RZ, -0x1818cd2b ;  /* 0xe7e732d5ff047424 */ /* 0x000fc400078e00ff */
[----:B------:R-:W-:Y:S02]  /*13860*/  IMAD.MOV.U32 R6, RZ, RZ, 0x3737596e ;  /* 0x3737596eff067424 */ /* 0x000fe400078e00ff */
[----:B------:R-:W-:Y:S01]  /*13870*/  IMAD.MOV.U32 R7, RZ, RZ, 0x6d6db7da ;  /* 0x6d6db7daff077424 */ /* 0x000fe200078e00ff */
[----:B0-----:R-:W-:Y:S01]  /*13880*/  MOV R17, 0x7a7a8ef4 ;  /* 0x7a7a8ef400117802 */ /* 0x001fe20000000f00 */
[----:B------:R-:W-:Y:S02]  /*13890*/  IMAD.MOV.U32 R15, RZ, RZ, -0x1515da31 ;  /* 0xeaea25cfff0f7424 */ /* 0x000fe400078e00ff */
        /* <DEDUP_REMOVED lines=11> */
[----:B------:R-:W-:Y:S02]  /*13950*/  IMAD.MOV.U32 R20, RZ, RZ, 0x4848d890 ;  /* 0x4848d890ff147424 */ /* 0x000fe400078e00ff */
[----:B------:R-:W-:Y:S01]  /*13960*/  IMAD.MOV.U32 R22, RZ, RZ, -0x909fe09 ;  /* 0xf6f601f7ff167424 */ /* 0x000fe200078e00ff */
[----:B------:R3:W-:Y:S01]  /*13970*/  STL.128 [R1+0x2120], R8 ;  /* 0x0021200801007387 */ /* 0x0007e20000100c00 */
[----:B------:R-:W-:Y:S02]  /*13980*/  IMAD.MOV.U32 R23, RZ, RZ, 0xe0e121c ;  /* 0x0e0e121cff177424 */ /* 0x000fe400078e00ff */
[----:B0-----:R-:W-:Y:S02]  /*13990*/  HFMA2 R6, -RZ, RZ, -0.2939453125, -7.44921875 ;  /* 0xb4b4c773ff067431 */ /* 0x001fe400000001ff */
[----:B------:R-:W-:Y:S02]  /*139a0*/  IMAD.MOV.U32 R4, RZ, RZ, 0x1c1c2438 ;  /* 0x1c1c2438ff047424 */ /* 0x000fe400078e00ff */
[----:B------:R-:W-:-:S02]  /*139b0*/  IMAD.MOV.U32 R5, RZ, RZ, -0x59590ea9 ;  /* 0xa6a6f157ff057424 */ /* 0x000fc400078e00ff */
[----:B--2---:R-:W-:Y:S02]  /*139c0*/  HFMA2 R12, -RZ, RZ, 14.5859375, -357.5 ;  /* 0x4b4bdd96ff0c7431 */ /* 0x004fe400000001ff */
[----:B------:R-:W-:Y:S01]  /*139d0*/  IMAD.MOV.U32 R7, RZ, RZ, -0x3939ae69 ;  /* 0xc6c65197ff077424 */ /* 0x000fe200078e00ff */
[----:B------:R-:W-:Y:S01]  /*139e0*/  MOV R15, 0x8a8a850f ;  /* 0x8a8a850f000f7802 */ /* 0x000fe20000000f00 */
[----:B------:R-:W-:Y:S02]  /*139f0*/  IMAD.MOV.U32 R13, RZ, RZ, -0x4242239f ;  /* 0xbdbddc61ff0d7424 */ /* 0x000fe400078e00ff */
[----:B-1----:R-:W-:Y:S02]  /*13a00*/  HFMA2 R18, -RZ, RZ, -0.356689453125, -4.44140625 ;  /* 0xb5b5c471ff127431 */ /* 0x002fe400000001ff */
[----:B------:R-:W-:Y:S01]  /*13a10*/  IMAD.MOV.U32 R14, RZ, RZ, -0x747479f3 ;  /* 0x8b8b860dff0e7424 */ /* 0x000fe200078e00ff */
[----:B------:R0:W-:Y:S01]  /*13a20*/  STL.128 [R1+0x2150], R20 ;  /* 0x0021501401007387 */ /* 0x0001e20000100c00 */
[----:B------:R-:W-:-:S02]  /*13a30*/  IMAD.MOV.U32 R16, RZ, RZ, 0x707090e0 ;  /* 0x707090e0ff107424 */ /* 0x000fc400078e00ff */
[----:B------:R-:W-:Y:S02]  /*13a40*/  IMAD.MOV.U32 R17, RZ, RZ, 0x3e3e427c ;  /* 0x3e3e427cff117424 */ /* 0x000fe400078e00ff */
[----:B---3--:R-:W-:Y:S02]  /*13a50*/  HFMA2 R10, -RZ, RZ, 0.004993438720703125, 0.028228759765625 ;  /* 0x1d1d273aff0a7431 */ /* 0x008fe400000001ff */
[----:B------:R-:W-:Y:S01]  /*13a60*/  IMAD.MOV.U32 R19, RZ, RZ, 0x6666aacc ;  /* 0x6666aaccff137424 */ /* 0x000fe200078e00ff */
[----:B------:R1:W-:Y:S01]  /*13a70*/  STL.128 [R1+0x2110], R4 ;  /* 0x0021100401007387 */ /* 0x0003e20000100c00 */
[----:B------:R-:W-:Y:S02]  /*13a80*/  IMAD.MOV.U32 R8, RZ, RZ, -0x79796ee9 ;  /* 0x86869117ff087424 */ /* 0x000fe400078e00ff */
[----:B------:R-:W-:Y:S01]  /*13a90*/  IMAD.MOV.U32 R9, RZ, RZ, -0x3e3ea767 ;  /* 0xc1c15899ff097424 */ /* 0x000fe200078e00ff */
[----:B------:R2:W-:Y:S01]  /*13aa0*/  STL.128 [R1+0x2130], R12 ;  /* 0x0021300c01007387 */ /* 0x0005e20000100c00 */
[----:B------:R-:W-:-:S03]  /*13ab0*/  IMAD.MOV.U32 R11, RZ, RZ, -0x616146d9 ;  /* 0x9e9eb927ff0b7424 */ /* 0x000fc600078e00ff */
[----:B------:R3:W-:Y:S01]  /*13ac0*/  STL.128 [R1+0x2140], R16 ;  /* 0x0021401001007387 */ /* 0x0007e20000100c00 */
[----:B0-----:R-:W-:Y:S02]  /*13ad0*/  HFMA2 R22, -RZ, RZ, -0.00011485815048217773438, -0.000742435455322265625 ;  /* 0x87879215ff167431 */ /* 0x001fe400000001ff */
[----:B------:R-:W-:Y:S01]  /*13ae0*/  IMAD.MOV.U32 R20, RZ, RZ, -0x646449d3 ;  /* 0x9b9bb62dff147424 */ /* 0x000fe200078e00ff */
[----:B------:R0:W-:Y:S01]  /*13af0*/  STL.128 [R1+0x2170], R8 ;  /* 0x0021700801007387 */ /* 0x0001e20000100c00 */
[----:B------:R-:W-:Y:S02]  /*13b00*/  IMAD.MOV.U32 R21, RZ, RZ, 0x1e1e223c ;  /* 0x1e1e223cff157424 */ /* 0x000fe400078e00ff */
[----:B------:R-:W-:Y:S02]  /*13b10*/  IMAD.MOV.U32 R23, RZ, RZ, -0x1616df37 ;  /* 0xe9e920c9ff177424 */ /* 0x000fe400078e00ff */
[----:B-1----:R-:W-:Y:S02]  /*13b20*/  HFMA2 R4, -RZ, RZ, 688.5, -0.0151519775390625 ;  /* 0x6161a3c2ff047431 */ /* 0x002fe400000001ff */
[----:B------:R-:W-:Y:S01]  /*13b30*/  IMAD.MOV.U32 R5, RZ, RZ, 0x35355f6a ;  /* 0x35355f6aff057424 */ /* 0x000fe200078e00ff */
[----:B------:R-:W-:Y:S01]  /*13b40*/  MOV R7, 0xb9b9d069 ;  /* 0xb9b9d06900077802 */ /* 0x000fe20000000f00 */
[----:B------:R-:W-:Y:S01]  /*13b50*/  IMAD.MOV.U32 R6, RZ, RZ, 0x5757f9ae ;  /* 0x5757f9aeff067424 */ /* 0x000fe200078e00ff */
[----:B--2---:R-:W-:Y:S01]  /*13b60*/  MOV R13, 0xf8f813eb ;  /* 0xf8f813eb000d7802 */ /* 0x004fe20000000f00 */
[----:B------:R-:W-:Y:S01]  /*13b70*/  IMAD.MOV.U32 R12, RZ, RZ, -0x1e1ec727 ;  /* 0xe1e138d9ff0c7424 */ /* 0x000fe200078e00ff */
[----:B------:R1:W-:Y:S01]  /*13b80*/  STL.128 [R1+0x21a0], R20 ;  /* 0x0021a01401007387 */ /* 0x0003e20000100c00 */
[----:B------:R-:W-:-:S02]  /*13b90*/  IMAD.MOV.U32 R14, RZ, RZ, -0x67674cd5 ;  /* 0x9898b32bff0e7424 */ /* 0x000fc400078e00ff */
[----:B---3--:R-:W-:Y:S02]  /*13ba0*/  HFMA2 R16, -RZ, RZ, 2770, -0.9775390625 ;  /* 0x6969bbd2ff107431 */ /* 0x008fe400000001ff */
[----:B------:R-:W-:Y:S01]  /*13bb0*/  IMAD.MOV.U32 R15, RZ, RZ, 0x11113322 ;  /* 0x11113322ff0f7424 */ /* 0x000fe200078e00ff */
[----:B------:R-:W-:Y:S01]  /*13bc0*/  MOV R19, 0x9494a733 ;  /* 0x9494a73300137802 */ /* 0x000fe20000000f00 */
[----:B------:R-:W-:Y:S02]  /*13bd0*/  IMAD.MOV.U32 R17, RZ, RZ, -0x26268f57 ;  /* 0xd9d970a9ff117424 */ /* 0x000fe400078e00ff */
[----:B0-----:R-:W-:Y:S02]  /*13be0*/  HFMA2 R8, -RZ, RZ, -0.00027751922607421875, -0.0004279613494873046875 ;  /* 0x8c8c8f03ff087431 */ /* 0x001fe400000001ff */
[----:B------:R-:W-:Y:S01]  /*13bf0*/  IMAD.MOV.U32 R18, RZ, RZ, -0x717176f9 ;  /* 0x8e8e8907ff127424 */ /* 0x000fe200078e00ff */
[----:B------:R0:W-:Y:S01]  /*13c00*/  STL.128 [R1+0x2180], R12 ;  /* 0x0021800c01007387 */ /* 0x0001e20000100c00 */
[----:B------:R-:W-:Y:S01]  /*13c10*/  IMAD.MOV.U32 R9, RZ, RZ, -0x5e5e07a7 ;  /* 0xa1a1f859ff097424 */ /* 0x000fe200078e00ff */
[----:B------:R-:W-:Y:S01]  /*13c20*/  MOV R11, 0xd0d171a ;  /* 0x0d0d171a000b7802 */ /* 0x000fe20000000f00 */
[----:B------:R-:W-:Y:S01]  /*13c30*/  IMAD.MOV.U32 R10, RZ, RZ, -0x76767ff7 ;  /* 0x89898009ff0a7424 */ /* 0x000fe200078e00ff */
[----:B------:R2:W-:Y:S01]  /*13c40*/  STL.128 [R1+0x2160], R4 ;  /* 0x0021600401007387 */ /* 0x0005e20000100c00 */
[----:B-1----:R-:W-:-:S03]  /*13c50*/  HFMA2 R20, -RZ, RZ, -0.146484375, -14.9609375 ;  /* 0xb0b0cb7bff147431 */ /* 0x002fc600000001ff */
[----:B------:R1:W-:Y:S01]  /*13c60*/  STL.128 [R1+0x2190], R16 ;  /* 0x0021901001007387 */ /* 0x0003e20000100c00 */
[----:B------:R-:W-:Y:S01]  /*13c70*/  IMAD.MOV.U32 R21, RZ, RZ, 0x5454fca8 ;  /* 0x5454fca8ff157424 */ /* 0x000fe200078e00ff */
[----:B------:R-:W-:Y:S01]  /*13c80*/  MOV R23, 0x16163a2c ;  /* 0x16163a2c00177802 */ /* 0x000fe20000000f00 */
[----:B------:R-:W-:Y:S01]  /*13c90*/  IMAD.MOV.U32 R22, RZ, RZ, -0x44442993 ;  /* 0xbbbbd66dff167424 */ /* 0x000fe200078e00ff */
[----:B------:R3:W-:Y:S01]  /*13ca0*/  STL.128 [R1+0x21c0], R8 ;  /* 0x0021c00801007387 */ /* 0x0007e20000100c00 */
[----:B0-----:R-:W-:Y:S02]  /*13cb0*/  HFMA2 R14, -RZ, RZ, 3.12890625, -6.515625 ;  /* 0x4242c684ff0e7431 */ /* 0x001fe400000001ff */
[----:B------:R-:W-:Y:S01]  /*13cc0*/  IMAD.MOV.U32 R12, RZ, RZ, -0x4040259b ;  /* 0xbfbfda65ff0c7424 */ /* 0x000fe200078e00ff */
[----:B------:R3:W-:Y:S01]  /*13cd0*/  STL.128 [R1+0x21f0], R20 ;  /* 0x0021f01401007387 */ /* 0x0007e20000100c00 */
[----:B------:R-:W-:Y:S01]  /*13ce0*/  IMAD.MOV.U32 R13, RZ, RZ, -0x1919ce29 ;  /* 0xe6e631d7ff0d7424 */ /* 0x000fe200078e00ff */
[----:B--2---:R-:W-:Y:S01]  /*13cf0*/  MOV R5, 0x5555ffaa ;  /* 0x5555ffaa00057802 */ /* 0x004fe20000000f00 */
[----:B------:R-:W-:-:S02]  /*13d00*/  IMAD.MOV.U32 R4, RZ, RZ, -0x3131b679 ;  /* 0xcece4987ff047424 */ /* 0x000fc400078e00ff */
[----:B------:R-:W-:Y:S02]  /*13d10*/  IMAD.MOV.U32 R6, RZ, RZ, 0x28287850 ;  /* 0x28287850ff067424 */ /* 0x000fe400078e00ff */
[----:B------:R-:W-:Y:S01]  /*13d20*/  IMAD.MOV.U32 R7, RZ, RZ, -0x2020855b ;  /* 0xdfdf7aa5ff077424 */ /* 0x000fe200078e00ff */
[----:B-1----:R-:W-:Y:S01]  /*13d30*/  MOV R17, 0x9999b029 ;  /* 0x9999b02900117802 */ /* 0x002fe20000000f00 */
[----:B------:R-:W-:Y:S02]  /*13d40*/  IMAD.MOV.U32 R15, RZ, RZ, 0x6868b8d0 ;  /* 0x6868b8d0ff0f7424 */ /* 0x000fe400078e00ff */
[----:B------:R-:W-:Y:S01]  /*13d50*/  IMAD.MOV.U32 R16, RZ, RZ, 0x4141c382 ;  /* 0x4141c382ff107424 */ /* 0x000fe200078e00ff */
[----:B------:R3:W-:Y:S01]  /*13d60*/  STL.128 [R1+0x21b0], R4 ;  /* 0x0021b00401007387 */ /* 0x0007e20000100c00 */
[----:B------:R-:W-:Y:S02]  /*13d70*/  IMAD.MOV.U32 R18, RZ, RZ, 0x2d2d775a ;  /* 0x2d2d775aff127424 */ /* 0x000fe400078e00ff */
[----:B------:R-:W-:Y:S01]  /*13d80*/  IMAD.MOV.U32 R19, RZ, RZ, 0xf0f111e ;  /* 0x0f0f111eff137424 */ /* 0x000fe200078e00ff */
[----:B------:R3:W-:Y:S04]  /*13d90*/  STL.128 [R1+0x21d0], R12 ;  /* 0x0021d00c01007387 */ /* 0x0007e80000100c00 */
[----:B------:R3:W-:Y:S02]  /*13da0*/  STL.128 [R1+0x21e0], R16 ;  /* 0x0021e01001007387 */ /* 0x0007e40000100c00 */
.L_x_85:
[----:B------:R-:W-:Y:S01]  /*13db0*/  IMAD.IADD R51, R1, 0x1, R50 ;  /* 0x0000000101337824 */ /* 0x000fe200078e0232 */
[----:B---3--:R-:W2:Y:S04]  /*13dc0*/  LDL.128 R20, [R46+-0x20] ;  /* 0xffffe0002e147983 */ /* 0x008ea80000100c00 */
        /* <DEDUP_REMOVED lines=31> */
[----:B------:R-:W-:Y:S01]  /*13fc0*/  VIADD R50, R50, 0x40 ;  /* 0x0000004032327836 */ /* 0x000fe20000000000 */
[----:B---3--:R-:W-:Y:S01]  /*13fd0*/  IADD3 R46, PT, PT, R46, 0x40, RZ ;  /* 0x000000402e2e7810 */ /* 0x008fe20007ffe0ff */
        /* <DEDUP_REMOVED lines=8> */
[C---:B-----5:R-:W-:Y:S01]  /*14060*/  IMAD.IADD R35, R27.reuse, 0x1, R35 ;  /* 0x000000011b237824 */ /* 0x060fe200078e0223 */
[C---:B------:R-:W-:Y:S01]  /*14070*/  IADD3 R5, PT, PT, R27.reuse, R48, RZ ;  /* 0x000000301b057210 */ /* 0x040fe20007ffe0ff */
        /* <DEDUP_REMOVED lines=9> */
[----:B------:R-:W4:Y:S04]  /*14110*/  LDG.E R42, desc[UR36][R46.64+0xa8] ;  /* 0x0000a8242e2a7981 */ /* 0x000f28000c1e1900 */
[----:B------:R-:W4:Y:S01]  /*14120*/  LDG.E R41, desc[UR36][R46.64+0xac] ;  /* 0x0000ac242e297981 */ /* 0x000f22000c1e1900 */
[----:B--2---:R-:W-:-:S03]  /*14130*/  LOP3.LUT R4, R4, R5, RZ, 0x3c, !PT ;  /* 0x0000000504047212 */ /* 0x004fc600078e3cff */
[----:B------:R-:W2:Y:S01]  /*14140*/  LDG.E R5, desc[UR36][R46.64+0x18] ;  /* 0x000018242e057981 */ /* 0x000ea2000c1e1900 */
[----:B---3--:R-:W-:Y:S02]  /*14150*/  LOP3.LUT R6, R6, R35, RZ, 0x3c, !PT ;  /* 0x0000002306067212 */ /* 0x008fe400078e3cff */
[----:B------:R-:W-:Y:S02]  /*14160*/  SHF.R.U32.HI R10, RZ, 0x18, R4 ;  /* 0x00000018ff0a7819 */ /* 0x000fe40000011604 */
[----:B----4-:R-:W-:Y:S02]  /*14170*/  LOP3.LUT R28, R7, R28, RZ, 0x3c, !PT ;  /* 0x0000001c071c7212 */ /* 0x010fe400078e3cff */
[----:B------:R-:W-:Y:S01]  /*14180*/  SHF.R.U32.HI R12, RZ, 0x18, R6 ;  /* 0x00000018ff0c7819 */ /* 0x000fe20000011606 */
[--C-:B------:R-:W-:Y:S01]  /*14190*/  IMAD R11, R10, 0x4, R25.reuse ;  /* 0x000000040a0b7824 */ /* 0x100fe200078e0219 */
[----:B------:R-:W-:Y:S01]  /*141a0*/  LOP3.LUT R8, R8, R45, RZ, 0x3c, !PT ;  /* 0x0000002d08087212 */ /* 0x000fe200078e3cff */
[----:B------:R-:W-:Y:S01]  /*141b0*/  IMAD.SHL.U32 R24, R4, 0x4, RZ ;  /* 0x0000000404187824 */ /* 0x000fe200078e00ff */
[----:B------:R-:W-:Y:S01]  /*141c0*/  SHF.R.U32.HI R14, RZ, 0x18, R28 ;  /* 0x00000018ff0e7819 */ /* 0x000fe2000001161c */
[----:B------:R-:W-:Y:S01]  /*141d0*/  IMAD R15, R12, 0x4, R25 ;  /* 0x000000040c0f7824 */ /* 0x000fe200078e0219 */
[----:B------:R-:W-:-:S02]  /*141e0*/  SHF.R.U32.HI R16, RZ, 0x18, R8 ;  /* 0x00000018ff107819 */ /* 0x000fc40000011608 */
[--C-:B------:R-:W-:Y:S02]  /*141f0*/  SHF.R.U32.HI R22, RZ, 0x6, R4.reuse ;  /* 0x00000006ff167819 */ /* 0x100fe40000011604 */
[----:B------:R-:W-:Y:S01]  /*14200*/  SHF.R.U32.HI R20, RZ, 0xe, R4 ;  /* 0x0000000eff147819 */ /* 0x000fe20000011604 */
[----:B------:R-:W-:Y:S01]  /*14210*/  IMAD.SHL.U32 R19, R28, 0x4, RZ ;  /* 0x000000041c137824 */ /* 0x000fe200078e00ff */
[----:B------:R-:W-:Y:S01]  /*14220*/  LEA R13, R14, R25, 0x2 ;  /* 0x000000190e0d7211 */ /* 0x000fe200078e10ff */
[----:B------:R-:W-:Y:S01]  /*14230*/  IMAD R25, R16, 0x4, R25 ;  /* 0x0000000410197824 */ /* 0x000fe200078e0219 */
[--C-:B------:R-:W-:Y:S01]  /*14240*/  SHF.R.U32.HI R10, RZ, 0x6, R28.reuse ;  /* 0x00000006ff0a7819 */ /* 0x100fe2000001161c */
[----:B------:R-:W-:Y:S01]  /*14250*/  IMAD.SHL.U32 R16, R8, 0x4, RZ ;  /* 0x0000000408107824 */ /* 0x000fe200078e00ff */
[----:B------:R-:W-:Y:S01]  /*14260*/  SHF.R.U32.HI R18, RZ, 0xe, R28 ;  /* 0x0000000eff127819 */ /* 0x000fe2000001161c */
[----:B------:R-:W3:Y:S01]  /*14270*/  LDL R15, [R15] ;  /* 0x000000000f0f7983 */ /* 0x000ee20000100800 */
[----:B------:R-:W-:-:S02]  /*14280*/  SHF.R.U32.HI R4, RZ, 0xe, R6 ;  /* 0x0000000eff047819 */ /* 0x000fc40000011606 */
[----:B------:R-:W-:Y:S01]  /*14290*/  SHF.L.U32 R12, R6, 0x2, RZ ;  /* 0x00000002060c7819 */ /* 0x000fe200000006ff */
[----:B------:R-:W4:Y:S01]  /*142a0*/  LDL R13, [R13] ;  /* 0x000000000d0d7983 */ /* 0x000f220000100800 */
[----:B------:R-:W-:Y:S02]  /*142b0*/  SHF.R.U32.HI R6, RZ, 0x6, R6 ;  /* 0x00000006ff067819 */ /* 0x000fe40000011606 */
[--C-:B------:R-:W-:Y:S01]  /*142c0*/  SHF.R.U32.HI R14, RZ, 0x6, R8.reuse ;  /* 0x00000006ff0e7819 */ /* 0x100fe20000011608 */
[----:B------:R-:W2:Y:S01]  /*142d0*/  LDL R25, [R25] ;  /* 0x0000000019197983 */ /* 0x000ea20000100800 */
[----:B------:R-:W-:Y:S02]  /*142e0*/  SHF.R.U32.HI R17, RZ, 0xe, R8 ;  /* 0x0000000eff117819 */ /* 0x000fe40000011608 */
[----:B------:R-:W-:Y:S01]  /*142f0*/  LOP3.LUT R8, R10, 0x3fc, RZ, 0xc0, !PT ;  /* 0x000003fc0a087812 */ /* 0x000fe200078ec0ff */
[----:B------:R-:W2:Y:S01]  /*14300*/  LDL R11, [R11] ;  /* 0x000000000b0b7983 */ /* 0x000ea20000100800 */
[----:B------:R-:W-:-:S02]  /*14310*/  LOP3.LUT R18, R18, 0x3fc, RZ, 0xc0, !PT ;  /* 0x000003fc12127812 */ /* 0x000fc400078ec0ff */
[----:B------:R-:W-:Y:S01]  /*14320*/  LOP3.LUT R10, R16, 0x3fc, RZ, 0xc0, !PT ;  /* 0x000003fc100a7812 */ /* 0x000fe200078ec0ff */
[----:B------:R-:W2:Y:S01]  /*14330*/  LDG.E R7, desc[UR36][R46.64+0x14] ;  /* 0x000014242e077981 */ /* 0x000ea2000c1e1900 */
[----:B------:R-:W-:Y:S02]  /*14340*/  LOP3.LUT R6, R6, 0x3fc, RZ, 0xc0, !PT ;  /* 0x000003fc06067812 */ /* 0x000fe400078ec0ff */
[----:B------:R-:W-:Y:S01]  /*14350*/  LOP3.LUT R14, R14, 0x3fc, RZ, 0xc0, !PT ;  /* 0x000003fc0e0e7812 */ /* 0x000fe200078ec0ff */
[----:B------:R-:W2:Y:S01]  /*14360*/  LDG.E R45, desc[UR36][R46.64+0xa0] ;  /* 0x0000a0242e2d7981 */ /* 0x000ea2000c1e1900 */
[----:B------:R-:W-:Y:S02]  /*14370*/  LOP3.LUT R16, R17, 0x3fc, RZ, 0xc0, !PT ;  /* 0x000003fc11107812 */ /* 0x000fe400078ec0ff */
[----:B------:R-:W-:Y:S02]  /*14380*/  LOP3.LUT R22, R22, 0x3fc, RZ, 0xc0, !PT ;  /* 0x000003fc16167812 */ /* 0x000fe400078ec0ff */
[----:B------:R-:W-:Y:S01]  /*14390*/  LOP3.LUT R20, R20, 0x3fc, RZ, 0xc0, !PT ;  /* 0x000003fc14147812 */ /* 0x000fe200078ec0ff */
[----:B------:R-:W-:Y:S01]  /*143a0*/  IMAD.IADD R23, R1, 0x1, R18 ;  /* 0x0000000101177824 */ /* 0x000fe200078e0212 */
[----:B------:R-:W-:-:S02]  /*143b0*/  LOP3.LUT R28, R4, 0x3fc, RZ, 0xc0, !PT ;  /* 0x000003fc041c7812 */ /* 0x000fc400078ec0ff */
[----:B------:R-:W-:Y:S02]  /*143c0*/  LOP3.LUT R24, R24, 0x3fc, RZ, 0xc0, !PT ;  /* 0x000003fc18187812 */ /* 0x000fe400078ec0ff */
[----:B------:R-:W-:Y:S01]  /*143d0*/  LOP3.LUT R4, R12, 0x3fc, RZ, 0xc0, !PT ;  /* 0x000003fc0c047812 */ /* 0x000fe200078ec0ff */
[----:B------:R-:W-:Y:S01]  /*143e0*/  IMAD.IADD R17, R1, 0x1, R6 ;  /* 0x0000000101117824 */ /* 0x000fe200078e0206 */
[----:B------:R-:W-:Y:S01]  /*143f0*/  LOP3.LUT R12, R19, 0x3fc, RZ, 0xc0, !PT ;  /* 0x000003fc130c7812 */ /* 0x000fe200078ec0ff */
[C---:B------:R-:W-:Y:S01]  /*14400*/  IMAD.IADD R19, R1.reuse, 0x1, R16 ;  /* 0x0000000101137824 */ /* 0x040fe200078e0210 */
[C---:B------:R-:W-:Y:S01]  /*14410*/  IADD3 R18, PT, PT, R1.reuse, R14, RZ ;  /* 0x0000000e01127210 */ /* 0x040fe20007ffe0ff */
[C---:B------:R-:W-:Y:S01]  /*14420*/  IMAD.IADD R20, R1.reuse, 0x1, R20 ;  /* 0x0000000101147824 */ /* 0x040fe200078e0214 */
[C---:B------:R-:W-:Y:S02]  /*14430*/  IADD3 R22, PT, PT, R1.reuse, R22, RZ ;  /* 0x0000001601167210 */ /* 0x040fe40007ffe0ff */
[C---:B------:R-:W-:Y:S01]  /*14440*/  IADD3 R28, PT, PT, R1.reuse, R28, RZ ;  /* 0x0000001c011c7210 */ /* 0x040fe20007ffe0ff */
[C---:B------:R-:W-:Y:S01]  /*14450*/  IMAD.IADD R24, R1.reuse, 0x1, R24 ;  /* 0x0000000101187824 */ /* 0x040fe200078e0218 */
[C---:B------:R-:W-:Y:S01]  /*14460*/  IADD3 R35, PT, PT, R1.reuse, R8, RZ ;  /* 0x0000000801237210 */ /* 0x040fe20007ffe0ff */
[C---:B------:R-:W-:Y:S01]  /*14470*/  IMAD.IADD R4, R1.reuse, 0x1, R4 ;  /* 0x0000000101047824 */ /* 0x040fe200078e0204 */
[----:B------:R-:W3:Y:S01]  /*14480*/  LDL R16, [R23+0xa00] ;  /* 0x000a000017107983 */ /* 0x000ee20000100800 */
[----:B------:R-:W-:-:S02]  /*14490*/  IMAD.IADD R12, R1, 0x1, R12 ;  /* 0x00000001010c7824 */ /* 0x000fc400078e020c */
[----:B------:R-:W-:Y:S01]  /*144a0*/  IMAD.IADD R14, R1, 0x1, R10 ;  /* 0x00000001010e7824 */ /* 0x000fe200078e020a */
[----:B------:R-:W3:Y:S04]  /*144b0*/  LDL R18, [R18+0x1200] ;  /* 0x0012000012127983 */ /* 0x000ee80000100800 */
[----:B------:R-:W4:Y:S04]  /*144c0*/  LDL R22, [R22+0x1200] ;  /* 0x0012000016167983 */ /* 0x000f280000100800 */
[----:B------:R-:W2:Y:S04]  /*144d0*/  LDL R8, [R20+0xa00] ;  /* 0x000a000014087983 */ /* 0x000ea80000100800 */
[----:B------:R-:W4:Y:S04]  /*144e0*/  LDL R19, [R19+0xa00] ;  /* 0x000a000013137983 */ /* 0x000f280000100800 */
[----:B------:R-:W2:Y:S04]  /*144f0*/  LDL R17, [R17+0x1200] ;  /* 0x0012000011117983 */ /* 0x000ea80000100800 */
[----:B------:R-:W2:Y:S04]  /*14500*/  LDL R28, [R28+0xa00] ;  /* 0x000a00001c1c7983 */ /* 0x000ea80000100800 */
[----:B------:R-:W2:Y:S04]  /*14510*/  LDL R10, [R35+0x1200] ;  /* 0x00120000230a7983 */ /* 0x000ea80000100800 */
[----:B------:R-:W2:Y:S04]  /*14520*/  LDL R24, [R24+0x1a00] ;  /* 0x001a000018187983 */ /* 0x000ea80000100800 */
[----:B------:R-:W2:Y:S04]  /*14530*/  LDG.E R6, desc[UR36][R46.64+0x1c] ;  /* 0x00001c242e067981 */ /* 0x000ea8000c1e1900 */
[----:B------:R-:W2:Y:S04]  /*14540*/  LDL R4, [R4+0x1a00] ;  /* 0x001a000004047983 */ /* 0x000ea80000100800 */
[----:B------:R-:W2:Y:S04]  /*14550*/  LDL R21, [R12+0x1a00] ;  /* 0x001a00000c157983 */ /* 0x000ea80000100800 */
[----:B------:R-:W2:Y:S01]  /*14560*/  LDL R14, [R14+0x1a00] ;  /* 0x001a00000e0e7983 */ /* 0x000ea20000100800 */
[----:B-1----:R-:W-:-:S04]  /*14570*/  LEA R48, P0, R27, UR4, 0x4 ;  /* 0x000000041b307c11 */ /* 0x002fc8000f8020ff */
[----:B------:R-:W-:-:S05]  /*14580*/  LEA.HI.X R49, R27, UR5, R26, 0x4, P0 ;  /* 0x000000051b317c11 */ /* 0x000fca00080f241a */
[----:B------:R-:W2:Y:S01]  /*14590*/  LDG.E R40, desc[UR36][R48.64] ;  /* 0x0000002430287981 */ /* 0x000ea2000c1e1900 */
[----:B---3--:R-:W-:Y:S02]  /*145a0*/  LOP3.LUT R15, R18, R16, R15, 0x96, !PT ;  /* 0x00000010120f7212 */ /* 0x008fe400078e960f */
[----:B----4-:R-:W-:Y:S02]  /*145b0*/  LOP3.LUT R13, R22, R19, R13, 0x96, !PT ;  /* 0x00000013160d7212 */ /* 0x010fe400078e960d */
[----:B--2---:R-:W-:Y:S02]  /*145c0*/  LOP3.LUT R8, R17, R8, R25, 0x96, !PT ;  /* 0x0000000811087212 */ /* 0x004fe400078e9619 */
[----:B------:R-:W-:Y:S02]  /*145d0*/  LOP3.LUT R10, R10, R28, R11, 0x96, !PT ;  /* 0x0000001c0a0a7212 */ /* 0x000fe400078e960b */
[----:B------:R-:W-:Y:S02]  /*145e0*/  LOP3.LUT R7, R7, R15, R24, 0x96, !PT ;  /* 0x0000000f07077212 */ /* 0x000fe400078e9618 */
[----:B------:R-:W-:-:S02]  /*145f0*/  LOP3.LUT R13, R5, R13, R4, 0x96, !PT ;  /* 0x0000000d050d7212 */ /* 0x000fc400078e9604 */
[----:B------:R-:W-:Y:S02]  /*14600*/  LOP3.LUT R21, R6, R8, R21, 0x96, !PT ;  /* 0x0000000806157212 */ /* 0x000fe400078e9615 */
[----:B------:R-:W-:Y:S02]  /*14610*/  LOP3.LUT R9, R9, R10, R14, 0x96, !PT ;  /* 0x0000000a09097212 */ /* 0x000fe400078e960e */
[----:B------:R-:W-:Y:S02]  /*14620*/  SHF.R.U32.HI R10, RZ, 0x10, R7 ;  /* 0x00000010ff0a7819 */ /* 0x000fe40000011607 */
[----:B------:R-:W-:Y:S02]  /*14630*/  LOP3.LUT R23, R13, 0xff, RZ, 0xc0, !PT ;  /* 0x000000ff0d177812 */ /* 0x000fe400078ec0ff */
[----:B------:R-:W-:Y:S02]  /*14640*/  SHF.R.U32.HI R14, RZ, 0x10, R21 ;  /* 0x00000010ff0e7819 */ /* 0x000fe40000011615 */
[----:B------:R-:W-:-:S02]  /*14650*/  LOP3.LUT R15, R9, 0xff, RZ, 0xc0, !PT ;  /* 0x000000ff090f7812 */ /* 0x000fc400078ec0ff */
[C---:B------:R-:W-:Y:S02]  /*14660*/  LOP3.LUT R19, R7.reuse, 0xff, RZ, 0xc0, !PT ;  /* 0x000000ff07137812 */ /* 0x040fe400078ec0ff */
[----:B------:R-:W-:Y:S02]  /*14670*/  SHF.R.U32.HI R6, RZ, 0x8, R7 ;  /* 0x00000008ff067819 */ /* 0x000fe40000011607 */
[----:B------:R-:W-:Y:S02]  /*14680*/  LEA.HI R20, R7, R2, RZ, 0x8 ;  /* 0x0000000207147211 */ /* 0x000fe400078f40ff */
[----:B------:R-:W-:Y:S02]  /*14690*/  SHF.R.U32.HI R12, RZ, 0x10, R13 ;  /* 0x00000010ff0c7819 */ /* 0x000fe4000001160d */
[----:B------:R-:W-:Y:S02]  /*146a0*/  SHF.R.U32.HI R4, RZ, 0x8, R21 ;  /* 0x00000008ff047819 */ /* 0x000fe40000011615 */
[----:B------:R-:W-:-:S02]  /*146b0*/  LOP3.LUT R17, R21, 0xff, RZ, 0xc0, !PT ;  /* 0x000000ff15117812 */ /* 0x000fc400078ec0ff */
[-C--:B------:R-:W-:Y:S02]  /*146c0*/  LEA.HI R8, R21, R2.reuse, RZ, 0x8 ;  /* 0x0000000215087211 */ /* 0x080fe400078f40ff */
[----:B------:R-:W-:Y:S02]  /*146d0*/  SHF.R.U32.HI R7, RZ, 0x8, R13 ;  /* 0x00000008ff077819 */ /* 0x000fe4000001160d */
[----:B------:R-:W-:Y:S01]  /*146e0*/  LOP3.LUT R21, R10, 0xff, RZ, 0xc0, !PT ;  /* 0x000000ff0a157812 */ /* 0x000fe200078ec0ff */
[----:B------:R-:W-:Y:S01]  /*146f0*/  IMAD.IADD R26, R23, 0x1, R2 ;  /* 0x00000001171a7824 */ /* 0x000fe200078e0202 */
[--C-:B------:R-:W-:Y:S02]  /*14700*/  SHF.R.U32.HI R11, RZ, 0x10, R9.reuse ;  /* 0x00000010ff0b7819 */ /* 0x100fe40000011609 */
[----:B------:R-:W-:Y:S02]  /*14710*/  SHF.R.U32.HI R5, RZ, 0x8, R9 ;  /* 0x00000008ff057819 */ /* 0x000fe40000011609 */
[----:B------:R-:W-:-:S02]  /*14720*/  LEA.HI R18, R9, R2, RZ, 0x8 ;  /* 0x0000000209127211 */ /* 0x000fc400078f40ff */
[----:B------:R-:W-:Y:S01]  /*14730*/  LOP3.LUT R35, R14, 0xff, RZ, 0xc0, !PT ;  /* 0x000000ff0e237812 */ /* 0x000fe200078ec0ff */
[--C-:B------:R-:W-:Y:S01]  /*14740*/  IMAD.IADD R10, R19, 0x1, R2.reuse ;  /* 0x00000001130a7824 */ /* 0x100fe200078e0202 */
[-C--:B------:R-:W-:Y:S01]  /*14750*/  IADD3 R9, PT, PT, R15, R2.reuse, RZ ;  /* 0x000000020f097210 */ /* 0x080fe20007ffe0ff */
[----:B------:R-:W2:Y:S01]  /*14760*/  LDL.U8 R8, [R8] ;  /* 0x0000000008087983 */ /* 0x000ea20000100000 */
[----:B------:R-:W-:Y:S02]  /*14770*/  LOP3.LUT R15, R6, 0xff, RZ, 0xc0, !PT ;  /* 0x000000ff060f7812 */ /* 0x000fe400078ec0ff */
[----:B------:R-:W-:Y:S01]  /*14780*/  LOP3.LUT R23, R12, 0xff, RZ, 0xc0, !PT ;  /* 0x000000ff0c177812 */ /* 0x000fe200078ec0ff */
[----:B------:R-:W-:Y:S01]  /*14790*/  IMAD.IADD R21, R21, 0x1, R2 ;  /* 0x0000000115157824 */ /* 0x000fe200078e0202 */
[----:B------:R-:W-:Y:S01]  /*147a0*/  LOP3.LUT R19, R7, 0xff, RZ, 0xc0, !PT ;  /* 0x000000ff07137812 */ /* 0x000fe200078ec0ff */
[----:B------:R-:W3:Y:S01]  /*147b0*/  LDL.U8 R6, [R20] ;  /* 0x0000000014067983 */ /* 0x000ee20000100000 */
[----:B------:R-:W-:-:S02]  /*147c0*/  LEA.HI R16, R13, R2, RZ, 0x8 ;  /* 0x000000020d107211 */ /* 0x000fc400078f40ff */
[-C--:B------:R-:W-:Y:S02]  /*147d0*/  IADD3 R22, PT, PT, R35, R2.reuse, RZ ;  /* 0x0000000223167210 */ /* 0x080fe40007ffe0ff */
[----:B------:R-:W-:Y:S02]  /*147e0*/  LOP3.LUT R11, R11, 0xff, RZ, 0xc0, !PT ;  /* 0x000000ff0b0b7812 */ /* 0x000fe400078ec0ff */
[----:B------:R-:W-:Y:S01]  /*147f0*/  LOP3.LUT R25, R4, 0xff, RZ, 0xc0, !PT ;  /* 0x000000ff04197812 */ /* 0x000fe200078ec0ff */
[--C-:B------:R-:W-:Y:S01]  /*14800*/  IMAD.IADD R23, R23, 0x1, R2.reuse ;  /* 0x0000000117177824 */ /* 0x100fe200078e0202 */
[----:B------:R-:W-:Y:S01]  /*14810*/  LOP3.LUT R13, R5, 0xff, RZ, 0xc0, !PT ;  /* 0x000000ff050d7812 */ /* 0x000fe200078ec0ff */
[--C-:B------:R-:W-:Y:S01]  /*14820*/  IMAD.IADD R14, R19, 0x1, R2.reuse ;  /* 0x00000001130e7824 */ /* 0x100fe200078e0202 */
[----:B------:R-:W-:Y:S01]  /*14830*/  IADD3 R4, PT, PT, R15, R2, RZ ;  /* 0x000000020f047210 */ /* 0x000fe20007ffe0ff */
[----:B------:R0:W4:Y:S02]  /*14840*/  LDL.U8 R5, [R18] ;  /* 0x0000000012057983 */ /* 0x0001240000100000 */
[----:B------:R-:W-:-:S02]  /*14850*/  IMAD.IADD R13, R13, 0x1, R2 ;  /* 0x000000010d0d7824 */ /* 0x000fc400078e0202 */
[----:B------:R1:W2:Y:S04]  /*14860*/  LDL.U8 R7, [R16] ;  /* 0x0000000010077983 */ /* 0x0002a80000100000 */
[----:B------:R-:W4:Y:S01]  /*14870*/  LDL.U8 R24, [R21] ;  /* 0x0000000015187983 */ /* 0x000f220000100000 */
[--C-:B0-----:R-:W-:Y:S02]  /*14880*/  IMAD.IADD R18, R11, 0x1, R2.reuse ;  /* 0x000000010b127824 */ /* 0x101fe400078e0202 */
[----:B-1----:R-:W-:Y:S01]  /*14890*/  IMAD.IADD R16, R25, 0x1, R2 ;  /* 0x0000000119107824 */ /* 0x002fe200078e0202 */
[----:B------:R-:W2:Y:S01]  /*148a0*/  LDL.U8 R22, [R22] ;  /* 0x0000000016167983 */ /* 0x000ea20000100000 */
[----:B------:R-:W-:-:S03]  /*148b0*/  IADD3 R17, PT, PT, R17, R2, RZ ;  /* 0x0000000211117210 */ /* 0x000fc60007ffe0ff */
        /* <DEDUP_REMOVED lines=12> */
[----:B------:R-:W3:Y:S01]  /*14980*/  LDG.E R4, desc[UR36][R48.64+0xc] ;  /* 0x00000c2430047981 */ /* 0x000ee2000c1e1900 */
[----:B------:R-:W-:-:S02]  /*14990*/  ISETP.NE.AND P1, PT, R0, RZ, PT ;  /* 0x000000ff0000720c */ /* 0x000fc40003f25270 */
[----:B------:R-:W-:Y:S01]  /*149a0*/  ISETP.NE.AND P0, PT, R27, RZ, PT ;  /* 0x000000ff1b00720c */ /* 0x000fe20003f05270 */
[----:B------:R-:W-:Y:S01]  /*149b0*/  BSSY.RECONVERGENT B0, `(.L_x_86) ;  /* 0x00005b9000007945 */ /* 0x000fe20003800200 */
[----:B----4-:R-:W-:Y:S01]  /*149c0*/  LEA R5, R5, R24, 0x8 ;  /* 0x0000001805057211 */ /* 0x010fe200078e40ff */
[----:B--2---:R-:W-:Y:S01]  /*149d0*/  IMAD R22, R7, 0x100, R22 ;  /* 0x0000010007167824 */ /* 0x004fe200078e0216 */
[----:B---3--:R-:W-:Y:S01]  /*149e0*/  LEA R11, R20, R11, 0x8 ;  /* 0x0000000b140b7211 */ /* 0x008fe200078e40ff */
[----:B------:R-:W-:Y:S02]  /*149f0*/  IMAD R19, R6, 0x100, R19 ;  /* 0x0000010006137824 */ /* 0x000fe400078e0213 */
[----:B------:R-:W-:Y:S01]  /*14a00*/  IMAD R0, R5, 0x100, R14 ;  /* 0x0000010005007824 */ /* 0x000fe200078e020e */
[----:B------:R-:W-:Y:S01]  /*14a10*/  LEA R5, R22, R15, 0x8 ;  /* 0x0000000f16057211 */ /* 0x000fe200078e40ff */
[----:B------:R-:W-:Y:S02]  /*14a20*/  IMAD R6, R19, 0x100, R16 ;  /* 0x0000010013067824 */ /* 0x000fe400078e0210 */
[----:B------:R-:W-:-:S02]  /*14a30*/  IMAD R11, R18, 0x10000, R11 ;  /* 0x00010000120b7824 */ /* 0x000fc400078e020b */
[----:B------:R-:W-:Y:S02]  /*14a40*/  IMAD.U32 R0, R0, 0x100, R17 ;  /* 0x0000010000007824 */ /* 0x000fe400078e0011 */
[----:B------:R-:W-:Y:S02]  /*14a50*/  IMAD R8, R8, 0x1000000, R11 ;  /* 0x0100000008087824 */ /* 0x000fe400078e020b */
[----:B------:R-:W-:Y:S01]  /*14a60*/  IMAD.U32 R5, R5, 0x100, R10 ;  /* 0x0000010005057824 */ /* 0x000fe200078e000a */
        /* <DEDUP_REMOVED lines=9> */
[----:B------:R-:W-:Y:S06]  /*14b00*/  @P0 BRA P1, `(.L_x_87) ;  /* 0x00000058008c0947 */ /* 0x000fec0000800000 */
[----:B------:R-:W-:Y:S01]  /*14b10*/  HFMA2 R7, -RZ, RZ, 27312, -127.875 ;  /* 0x76abd7feff077431 */ /* 0x000fe200000001ff */
[----:B------:R-:W-:Y:S01]  /*14b20*/  MOV R4, 0x7b777c63 ;  /* 0x7b777c6300047802 */ /* 0x000fe20000000f00 */
[----:B------:R-:W-:Y:S01]  /*14b30*/  IMAD.MOV.U32 R5, RZ, RZ, -0x3a90940e ;  /* 0xc56f6bf2ff057424 */ /* 0x000fe200078e00ff */
[----:B------:R-:W-:Y:S01]  /*14b40*/  MOV R10, 0xafa2d4ad ;  /* 0xafa2d4ad000a7802 */ /* 0x000fe20000000f00 */
[----:B------:R-:W-:Y:S01]  /*14b50*/  IMAD.MOV.U32 R6, RZ, RZ, 0x2b670130 ;  /* 0x2b670130ff067424 */ /* 0x000fe200078e00ff */
[----:B------:R-:W-:Y:S01]  /*14b60*/  MOV R14, 0x7f02f945 ;  /* 0x7f02f945000e7802 */ /* 0x000fe20000000f00 */
[----:B------:R-:W-:Y:S02]  /*14b70*/  IMAD.MOV.U32 R8, RZ, RZ, 0x7dc982ca ;  /* 0x7dc982caff087424 */ /* 0x000fe400078e00ff */
[----:B------:R-:W-:Y:S02]  /*14b80*/  HFMA2 R17, -RZ, RZ, -21376, -0.00543975830078125 ;  /* 0xf5389d92ff117431 */ /* 0x000fe400000001ff */
[----:B------:R-:W-:Y:S01]  /*14b90*/  IMAD.MOV.U32 R9, RZ, RZ, -0xfb8a606 ;  /* 0xf04759faff097424 */ /* 0x000fe200078e00ff */
[----:B------:R0:W-:Y:S01]  /*14ba0*/  STL.128 [R2], R4 ;  /* 0x0000000402007387 */ /* 0x0001e20000100c00 */
[----:B------:R-:W-:-:S02]  /*14bb0*/  IMAD.MOV.U32 R11, RZ, RZ, -0x3f8d5b64 ;  /* 0xc072a49cff0b7424 */ /* 0x000fc400078e00ff */
[----:B------:R-:W-:Y:S02]  /*14bc0*/  HFMA2 R35, -RZ, RZ, 23328, 0.0309295654296875 ;  /* 0x75b227ebff237431 */ /* 0x000fe400000001ff */
[----:B------:R-:W-:Y:S02]  /*14bd0*/  IMAD.MOV.U32 R12, RZ, RZ, -0x4551030 ;  /* 0xfbaaefd0ff0c7424 */ /* 0x000fe400078e00ff */
[----:B------:R-:W-:Y:S02]  /*14be0*/  HFMA2 R21, -RZ, RZ, 61.125, -0.0193939208984375 ;  /* 0x53a4a4f7ff157431 */ /* 0x000fe400000001ff */
[----:B------:R-:W-:Y:S01]  /*14bf0*/  IMAD.MOV.U32 R13, RZ, RZ, -0x7accb2bd ;  /* 0x85334d43ff0d7424 */ /* 0x000fe200078e00ff */
[----:B------:R1:W-:Y:S01]  /*14c00*/  STL.128 [R2+0x10], R8 ;  /* 0x0000100802007387 */ /* 0x0003e20000100c00 */
[----:B------:R-:W-:Y:S01]  /*14c10*/  IMAD.MOV.U32 R15, RZ, RZ, -0x5760c3b0 ;  /* 0xa89f3c50ff0f7424 */ /* 0x000fe200078e00ff */
[----:B------:R-:W2:Y:S01]  /*14c20*/  S2UR UR5, SR_CgaCtaId ;  /* 0x00000000000579c3 */ /* 0x000ea20000008800 */
[----:B------:R-:W-:Y:S01]  /*14c30*/  IMAD.MOV.U32 R16, RZ, RZ, -0x70bf5caf ;  /* 0x8f40a351ff107424 */ /* 0x000fe200078e00ff */
[----:B------:R-:W-:Y:S01]  /*14c40*/  STL.128 [R2+0x30], R32 ;  /* 0x0000302002007387 */ /* 0x000fe20000100c00 */
[----:B------:R-:W-:Y:S01]  /*14c50*/  IMAD.MOV.U32 R18, RZ, RZ, 0x21dab6bc ;  /* 0x21dab6bcff127424 */ /* 0x000fe200078e00ff */
[----:B------:R-:W-:Y:S01]  /*14c60*/  UMOV UR4, 0x400 ;  /* 0x0000040000047882 */ /* 0x000fe20000000000 */
[----:B------:R-:W-:Y:S01]  /*14c70*/  IMAD.MOV.U32 R19, RZ, RZ, -0x2d0c00f0 ;  /* 0xd2f3ff10ff137424 */ /* 0x000fe200078e00ff */
[----:B------:R3:W-:Y:S01]  /*14c80*/  STL.128 [R2+0x60], R12 ;  /* 0x0000600c02007387 */ /* 0x0007e20000100c00 */
[----:B------:R-:W-:-:S02]  /*14c90*/  IMAD.MOV.U32 R28, RZ, RZ, 0x2693fdb7 ;  /* 0x2693fdb7ff1c7424 */ /* 0x000fc400078e00ff */
[----:B0-----:R-:W-:Y:S02]  /*14ca0*/  HFMA2 R5, -RZ, RZ, -0.0084991455078125, 6252 ;  /* 0xa05a6e1bff057431 */ /* 0x001fe400000001ff */
[----:B------:R-:W-:Y:S01]  /*14cb0*/  IMAD.MOV.U32 R4, RZ, RZ, 0x1a2c8309 ;  /* 0x1a2c8309ff047424 */ /* 0x000fe200078e00ff */
[----:B------:R0:W-:Y:S01]  /*14cc0*/  STL.128 [R2+0x70], R16 ;  /* 0x0000701002007387 */ /* 0x0001e20000100c00 */
[----:B------:R-:W-:Y:S01]  /*14cd0*/  IMAD.MOV.U32 R6, RZ, RZ, -0x4c29c4ae ;  /* 0xb3d63b52ff067424 */ /* 0x000fe200078e00ff */
[----:B------:R-:W-:Y:S01]  /*14ce0*/  UIADD3 UR9, UPT, UPT, UR4, 0x500, URZ ;  /* 0x0000050004097890 */ /* 0x000fe2000fffe0ff */
[----:B------:R-:W-:Y:S02]  /*14cf0*/  IMAD.MOV.U32 R7, RZ, RZ, -0x7bd01cd7 ;  /* 0x842fe329ff077424 */ /* 0x000fe400078e00ff */
[----:B-1----:R-:W-:Y:S01]  /*14d00*/  HFMA2 R11, -RZ, RZ, -29.375, 17.15625 ;  /* 0xcf584c4aff0b7431 */ /* 0x002fe200000001ff */
[----:B------:R-:W-:Y:S01]  /*14d10*/  MOV R8, 0xed00d153 ;  /* 0xed00d15300087802 */ /* 0x000fe20000000f00 */
[----:B------:R-:W-:Y:S01]  /*14d20*/  IMAD.MOV.U32 R9, RZ, RZ, 0x5bb1fc20 ;  /* 0x5bb1fc20ff097424 */ /* 0x000fe200078e00ff */
[----:B------:R-:W-:Y:S01]  /*14d30*/  STL.128 [R2+0x20], R28 ;  /* 0x0000201c02007387 */ /* 0x000fe20000100c00 */
[----:B------:R-:W-:Y:S01]  /*14d40*/  IMAD.MOV.U32 R10, RZ, RZ, 0x39becb6a ;  /* 0x39becb6aff0a7424 */ /* 0x000fe200078e00ff */
[----:B------:R-:W-:Y:S01]  /*14d50*/  UIADD3 UR7, UPT, UPT, UR4, 0x100, URZ ;  /* 0x0000010004077890 */ /* 0x000fe2000fffe0ff */
[----:B------:R-:W-:Y:S01]  /*14d60*/  IMAD.MOV.U32 R20, RZ, RZ, 0x239c9cbf ;  /* 0x239c9cbfff147424 */ /* 0x000fe200078e00ff */
[----:B------:R1:W-:Y:S01]  /*14d70*/  STL.128 [R2+0x40], R4 ;  /* 0x0000400402007387 */ /* 0x0003e20000100c00 */
[----:B---3--:R-:W-:-:S02]  /*14d80*/  HFMA2 R13, -RZ, RZ, 265, 9.5903873443603515625e-05 ;  /* 0x5c240649ff0d7431 */ /* 0x008fc400000001ff */
[----:B------:R-:W-:Y:S01]  /*14d90*/  IMAD.MOV.U32 R12, RZ, RZ, 0xa3a32e0 ;  /* 0x0a3a32e0ff0c7424 */ /* 0x000fe200078e00ff */
[----:B------:R-:W-:Y:S01]  /*14da0*/  UIADD3 UR8, UPT, UPT, UR4, 0xd00, URZ ;  /* 0x00000d0004087890 */ /* 0x000fe2000fffe0ff */
[----:B------:R3:W-:Y:S01]  /*14db0*/  STL.128 [R2+0x50], R8 ;  /* 0x0000500802007387 */ /* 0x0007e20000100c00 */
[----:B------:R-:W-:Y:S02]  /*14dc0*/  IMAD.MOV.U32 R14, RZ, RZ, 0x62acd3c2 ;  /* 0x62acd3c2ff0e7424 */ /* 0x000fe400078e00ff */
[----:B0-----:R-:W-:Y:S02]  /*14dd0*/  HFMA2 R19, -RZ, RZ, 0.0001428127288818359375, 52384 ;  /* 0x08ae7a65ff137431 */ /* 0x001fe400000001ff */
[----:B------:R-:W-:Y:S01]  /*14de0*/  IMAD.MOV.U32 R15, RZ, RZ, 0x79e49591 ;  /* 0x79e49591ff0f7424 */ /* 0x000fe200078e00ff */
[----:B------:R-:W-:Y:S01]  /*14df0*/  MOV R16, 0x6d37c8e7 ;  /* 0x6d37c8e700107802 */ /* 0x000fe20000000f00 */
[----:B------:R-:W-:Y:S01]  /*14e00*/  IMAD.MOV.U32 R17, RZ, RZ, -0x56b12a73 ;  /* 0xa94ed58dff117424 */ /* 0x000fe200078e00ff */
[----:B------:R-:W-:Y:S01]  /*14e10*/  UIADD3 UR10, UPT, UPT, UR4, 0x900, URZ ;  /* 0x00000900040a7890 */ /* 0x000fe2000fffe0ff */
[----:B------:R-:W-:Y:S01]  /*14e20*/  IMAD.MOV.U32 R18, RZ, RZ, -0x150ba994 ;  /* 0xeaf4566cff127424 */ /* 0x000fe200078e00ff */
[----:B------:R0:W-:Y:S01]  /*14e30*/  STL.128 [R2+0xa0], R12 ;  /* 0x0000a00c02007387 */ /* 0x0001e20000100c00 */
[----:B------:R-:W-:Y:S01]  /*14e40*/  IMAD.MOV.U32 R22, RZ, RZ, -0x1b8d8d6a ;  /* 0xe4727296ff167424 */ /* 0x000fe200078e00ff */
[----:B--2---:R-:W-:Y:S01]  /*14e50*/  ULEA UR9, UR5, UR9, 0x18 ;  /* 0x0000000905097291 */ /* 0x004fe2000f8ec0ff */
[----:B------:R-:W-:-:S02]  /*14e60*/  IMAD.MOV.U32 R23, RZ, RZ, -0x643f3fa5 ;  /* 0x9bc0c05bff177424 */ /* 0x000fc400078e00ff */
[----:B-1----:R-:W-:Y:S01]  /*14e70*/  HFMA2 R7, -RZ, RZ, 14536, 345 ;  /* 0x73195d64ff077431 */ /* 0x002fe200000001ff */
[----:B------:R-:W-:Y:S01]  /*14e80*/  MOV R4, 0xec130ccd ;  /* 0xec130ccd00047802 */ /* 0x000fe20000000f00 */
[----:B------:R-:W-:Y:S01]  /*14e90*/  IMAD.MOV.U32 R5, RZ, RZ, 0x1744975f ;  /* 0x1744975fff057424 */ /* 0x000fe200078e00ff */
[----:B------:R1:W-:Y:S01]  /*14ea0*/  STL.128 [R2+0xb0], R16 ;  /* 0x0000b01002007387 */ /* 0x0003e20000100c00 */
[----:B---3--:R-:W-:Y:S01]  /*14eb0*/  IMAD.MOV.U32 R8, RZ, RZ, -0x23b07ea0 ;  /* 0xdc4f8160ff087424 */ /* 0x008fe200078e00ff */
[----:B------:R-:W-:Y:S01]  /*14ec0*/  MOV R10, 0x14b8ee46 ;  /* 0x14b8ee46000a7802 */ /* 0x000fe20000000f00 */
[----:B------:R-:W-:Y:S01]  /*14ed0*/  IMAD.MOV.U32 R9, RZ, RZ, -0x776fd5de ;  /* 0x88902a22ff097424 */ /* 0x000fe200078e00ff */
[----:B------:R-:W-:Y:S01]  /*14ee0*/  ULEA UR6, UR5, UR4, 0x18 ;  /* 0x0000000405067291 */ /* 0x000fe2000f8ec0ff */
[----:B------:R-:W-:Y:S01]  /*14ef0*/  IMAD.MOV.U32 R11, RZ, RZ, -0x24f4a122 ;  /* 0xdb0b5edeff0b7424 */ /* 0x000fe200078e00ff */
[----:B------:R-:W-:Y:S01]  /*14f00*/  ULEA UR7, UR5, UR7, 0x18 ;  /* 0x0000000705077291 */ /* 0x000fe2000f8ec0ff */
[----:B------:R-:W-:Y:S01]  /*14f10*/  IMAD.MOV.U32 R6, RZ, RZ, 0x3d7ea7c4 ;  /* 0x3d7ea7c4ff067424 */ /* 0x000fe200078e00ff */
[----:B------:R-:W-:Y:S01]  /*14f20*/  ULEA UR8, UR5, UR8, 0x18 ;  /* 0x0000000805087291 */ /* 0x000fe2000f8ec0ff */
[----:B0-----:R-:W-:Y:S01]  /*14f30*/  HFMA2 R15, -RZ, RZ, -458, 92.875 ;  /* 0xdf2855ceff0f7431 */ /* 0x001fe200000001ff */
[----:B------:R0:W-:Y:S01]  /*14f40*/  STL.128 [R2+0x90], R8 ;  /* 0x0000900802007387 */ /* 0x0001e20000100c00 */
[----:B------:R-:W-:Y:S01]  /*14f50*/  MOV R12, 0x1198f8e1 ;  /* 0x1198f8e1000c7802 */ /* 0x000fe20000000f00 */
[----:B------:R-:W-:Y:S01]  /*14f60*/  IMAD.MOV.U32 R13, RZ, RZ, -0x6b712697 ;  /* 0x948ed969ff0d7424 */ /* 0x000fe200078e00ff */
[----:B------:R-:W-:Y:S01]  /*14f70*/  ULEA UR10, UR5, UR10, 0x18 ;  /* 0x0000000a050a7291 */ /* 0x000fe2000f8ec0ff */
[----:B------:R2:W-:Y:S01]  /*14f80*/  STL.128 [R2+0x80], R4 ;  /* 0x0000800402007387 */ /* 0x0005e20000100c00 */
[----:B------:R-:W-:Y:S01]  /*14f90*/  IMAD.MOV.U32 R14, RZ, RZ, -0x1678e165 ;  /* 0xe9871e9bff0e7424 */ /* 0x000fe200078e00ff */
[----:B-1----:R-:W-:Y:S01]  /*14fa0*/  MOV R18, 0xf2d9941 ;  /* 0x0f2d994100127802 */ /* 0x002fe20000000f00 */
[----:B------:R-:W-:Y:S01]  /*14fb0*/  IMAD.MOV.U32 R16, RZ, RZ, 0xd89a18c ;  /* 0x0d89a18cff107424 */ /* 0x000fe200078e00ff */
[C---:B------:R-:W-:Y:S01]  /*14fc0*/  IADD3 R51, PT, PT, R1.reuse, 0xa10, RZ ;  /* 0x00000a1001337810 */ /* 0x040fe20007ffe0ff */
[----:B------:R-:W-:Y:S01]  /*14fd0*/  IMAD.MOV.U32 R17, RZ, RZ, 0x6842e6bf ;  /* 0x6842e6bfff117424 */ /* 0x000fe200078e00ff */
[----:B------:R1:W-:Y:S01]  /*14fe0*/  STL.128 [R2+0xe0], R12 ;  /* 0x0000e00c02007387 */ /* 0x0003e20000100c00 */
[----:B------:R-:W-:Y:S01]  /*14ff0*/  IMAD.MOV.U32 R19, RZ, RZ, 0x16bb54b0 ;  /* 0x16bb54b0ff137424 */ /* 0x000fe200078e00ff */
[----:B------:R-:W-:Y:S01]  /*15000*/  UIADD3 UR4, UPT, UPT, UR6, 0x3, URZ ;  /* 0x0000000306047890 */ /* 0x000fe2000fffe0ff */
[----:B------:R-:W-:Y:S01]  /*15010*/  VIADD R50, R1, 0x210 ;  /* 0x0000021001327836 */ /* 0x000fe20000000000 */
[----:B------:R-:W-:Y:S01]  /*15020*/  UIADD3 UR5, UPT, UPT, UR7, 0x10, URZ ;  /* 0x0000001007057890 */ /* 0x000fe2000fffe0ff */
[----:B0-----:R-:W-:-:S02]  /*15030*/  HFMA2 R9, -RZ, RZ, 0.000424861907958984375, 5.0067901611328125e-05 ;  /* 0x0ef60348ff097431 */ /* 0x001fc400000001ff */
[----:B------:R-:W-:Y:S01]  /*15040*/  IMAD.MOV.U32 R8, RZ, RZ, 0x66b53e70 ;  /* 0x66b53e70ff087424 */ /* 0x000fe200078e00ff */
[----:B------:R0:W-:Y:S01]  /*15050*/  STL.128 [R2+0xf0], R16 ;  /* 0x0000f01002007387 */ /* 0x0001e20000100c00 */
[----:B------:R-:W-:Y:S01]  /*15060*/  IMAD.MOV.U32 R10, RZ, RZ, -0x46a8ca9f ;  /* 0xb9573561ff0a7424 */ /* 0x000fe200078e00ff */
[----:B--2---:R-:W-:Y:S01]  /*15070*/  MOV R6, 0x1f74dde8 ;  /* 0x1f74dde800067802 */ /* 0x004fe20000000f00 */
[----:B------:R-:W-:Y:S01]  /*15080*/  IMAD.MOV.U32 R4, RZ, RZ, 0x2e2578ba ;  /* 0x2e2578baff047424 */ /* 0x000fe200078e00ff */
[----:B------:R-:W-:Y:S01]  /*15090*/  UIADD3 UR6, UPT, UPT, UR8, 0x10, URZ ;  /* 0x0000001008067890 */ /* 0x000fe2000fffe0ff */
[----:B------:R-:W-:Y:S01]  /*150a0*/  IMAD.MOV.U32 R5, RZ, RZ, -0x394b59e4 ;  /* 0xc6b4a61cff057424 */ /* 0x000fe200078e00ff */
[----:B------:R-:W-:Y:S01]  /*150b0*/  UIADD3 UR7, UPT, UPT, UR9, 0x10, URZ ;  /* 0x0000001009077890 */ /* 0x000fe2000fffe0ff */
[----:B------:R-:W-:Y:S02]  /*150c0*/  IMAD.MOV.U32 R7, RZ, RZ, -0x757442b5 ;  /* 0x8a8bbd4bff077424 */ /* 0x000fe400078e00ff */
[----:B-1----:R-:W-:-:S02]  /*150d0*/  HFMA2 R15, -RZ, RZ, 98.6875, 0.058502197265625 ;  /* 0x562b2b7dff0f7431 */ /* 0x002fc400000001ff */
[----:B------:R-:W-:Y:S01]  /*150e0*/  IMAD.MOV.U32 R11, RZ, RZ, -0x61e23e7a ;  /* 0x9e1dc186ff0b7424 */ /* 0x000fe200078e00ff */
[----:B------:R-:W-:Y:S01]  /*150f0*/  MOV R12, 0x60303050 ;  /* 0x60303050000c7802 */ /* 0x000fe20000000f00 */
[----:B------:R-:W-:Y:S01]  /*15100*/  IMAD.MOV.U32 R13, RZ, RZ, 0x2010103 ;  /* 0x02010103ff0d7424 */ /* 0x000fe200078e00ff */
[----:B------:R1:W-:Y:S01]  /*15110*/  STL.128 [R2+0xc0], R4 ;  /* 0x0000c00402007387 */ /* 0x0003e20000100c00 */
[----:B------:R-:W-:Y:S01]  /*15120*/  IMAD.MOV.U32 R14, RZ, RZ, -0x31989857 ;  /* 0xce6767a9ff0e7424 */ /* 0x000fe200078e00ff */
[----:B------:R-:W-:Y:S02]  /*15130*/  UIADD3 UR8, UPT, UPT, UR10, 0x10, URZ ;  /* 0x000000100a087890 */ /* 0x000fe4000fffe0ff */
[----:B------:R2:W-:Y:S01]  /*15140*/  STL.128 [R2+0xd0], R8 ;  /* 0x0000d00802007387 */ /* 0x0005e20000100c00 */
[----:B0-----:R-:W-:Y:S01]  /*15150*/  IMAD.MOV.U32 R16, RZ, RZ, 0x41adadec ;  /* 0x41adadecff107424 */ /* 0x001fe200078e00ff */
[----:B------:R-:W-:Y:S01]  /*15160*/  MOV R18, 0x5fa2a2fd ;  /* 0x5fa2a2fd00127802 */ /* 0x000fe20000000f00 */
[----:B------:R-:W-:Y:S01]  /*15170*/  IMAD.MOV.U32 R17, RZ, RZ, -0x4c2b2b99 ;  /* 0xb3d4d467ff117424 */ /* 0x000fe200078e00ff */
[----:B------:R0:W-:Y:S01]  /*15180*/  STL.128 [R1+0x220], R12 ;  /* 0x0002200c01007387 */ /* 0x0001e20000100c00 */
[----:B------:R-:W-:Y:S01]  /*15190*/  IMAD.MOV.U32 R19, RZ, RZ, 0x45afafea ;  /* 0x45afafeaff137424 */ /* 0x000fe200078e00ff */
[----:B------:R-:W-:-:S02]  /*151a0*/  UMOV UR9, 0x7 ;  /* 0x0000000700097882 */ /* 0x000fc40000000000 */
[----:B------:R3:W-:Y:S01]  /*151b0*/  STL.128 [R1+0x270], R20 ;  /* 0x0002701401007387 */ /* 0x0007e20000100c00 */
[----:B-1----:R-:W-:Y:S01]  /*151c0*/  IMAD.MOV.U32 R4, RZ, RZ, -0x399c9c5b ;  /* 0xc66363a5ff047424 */ /* 0x002fe200078e00ff */
[----:B------:R-:W-:Y:S01]  /*151d0*/  MOV R6, 0xee777799 ;  /* 0xee77779900067802 */ /* 0x000fe20000000f00 */
[----:B------:R-:W-:Y:S01]  /*151e0*/  IMAD.MOV.U32 R5, RZ, RZ, -0x783837c ;  /* 0xf87c7c84ff057424 */ /* 0x000fe200078e00ff */
[----:B------:R1:W-:Y:S01]  /*151f0*/  STL.128 [R1+0x260], R16 ;  /* 0x0002601001007387 */ /* 0x0003e20000100c00 */
[----:B------:R-:W-:Y:S02]  /*15200*/  IMAD.MOV.U32 R7, RZ, RZ, -0x9848473 ;  /* 0xf67b7b8dff077424 */ /* 0x000fe400078e00ff */
[----:B--2---:R-:W-:Y:S02]  /*15210*/  HFMA2 R9, -RZ, RZ, -102.6875, 3962 ;  /* 0xd66b6bbdff097431 */ /* 0x004fe400000001ff */
[----:B------:R-:W-:Y:S02]  /*15220*/  IMAD.MOV.U32 R8, RZ, RZ, -0xd0df3 ;  /* 0xfff2f20dff087424 */ /* 0x000fe400078e00ff */
[----:B------:R-:W-:Y:S01]  /*15230*/  IMAD.MOV.U32 R10, RZ, RZ, -0x2190904f ;  /* 0xde6f6fb1ff0a7424 */ /* 0x000fe200078e00ff */
[----:B------:R2:W-:Y:S01]  /*15240*/  STL.128 [R1+0x200], R4 ;  /* 0x0002000401007387 */ /* 0x0005e20000100c00 */
[----:B------:R-:W-:-:S02]  /*15250*/  IMAD.MOV.U32 R11, RZ, RZ, -0x6e3a3aac ;  /* 0x91c5c554ff0b7424 */ /* 0x000fc400078e00ff */
[----:B0-----:R-:W-:Y:S01]  /*15260*/  HFMA2 R15, -RZ, RZ, -65024, -8280 ;  /* 0xfbf0f00bff0f7431 */ /* 0x001fe200000001ff */
[----:B------:R-:W-:Y:S01]  /*15270*/  MOV R12, 0xeffafa15 ;  /* 0xeffafa15000c7802 */ /* 0x000fe20000000f00 */
[----:B------:R-:W-:Y:S01]  /*15280*/  IMAD.MOV.U32 R13, RZ, RZ, -0x4da6a615 ;  /* 0xb25959ebff0d7424 */ /* 0x000fe200078e00ff */
[----:B---3--:R-:W-:Y:S01]  /*15290*/  MOV R22, 0x46232365 ;  /* 0x4623236500167802 */ /* 0x008fe20000000f00 */
[----:B------:R0:W-:Y:S01]  /*152a0*/  STL.128 [R1+0x210], R8 ;  /* 0x0002100801007387 */ /* 0x0001e20000100c00 */
[----:B------:R-:W-:Y:S02]  /*152b0*/  IMAD.MOV.U32 R14, RZ, RZ, -0x71b8b837 ;  /* 0x8e4747c9ff0e7424 */ /* 0x000fe400078e00ff */
[----:B------:R-:W-:Y:S02]  /*152c0*/  IMAD.MOV.U32 R20, RZ, RZ, 0x804040c ;  /* 0x0804040cff147424 */ /* 0x000fe400078e00ff */
[----:B-1----:R-:W-:Y:S01]  /*152d0*/  HFMA2 R19, -RZ, RZ, 0.047515869140625, 0.00128078460693359375 ;  /* 0x2a15153fff137431 */ /* 0x002fe200000001ff */
[----:B------:R-:W-:Y:S01]  /*152e0*/  MOV R16, 0xe2717193 ;  /* 0xe271719300107802 */ /* 0x000fe20000000f00 */
[----:B------:R1:W-:Y:S01]  /*152f0*/  STL.128 [R1+0x250], R12 ;  /* 0x0002500c01007387 */ /* 0x0003e20000100c00 */
[----:B------:R-:W-:-:S02]  /*15300*/  IMAD.MOV.U32 R17, RZ, RZ, -0x5427278d ;  /* 0xabd8d873ff117424 */ /* 0x000fc400078e00ff */
[----:B------:R-:W-:Y:S01]  /*15310*/  IMAD.MOV.U32 R18, RZ, RZ, 0x62313153 ;  /* 0x62313153ff127424 */ /* 0x000fe200078e00ff */
[----:B--2---:R-:W-:Y:S01]  /*15320*/  MOV R6, 0x4dababe6 ;  /* 0x4dababe600067802 */ /* 0x004fe20000000f00 */
[----:B------:R-:W-:Y:S02]  /*15330*/  IMAD.MOV.U32 R4, RZ, RZ, -0x180101e7 ;  /* 0xe7fefe19ff047424 */ /* 0x000fe400078e00ff */
[----:B------:R-:W-:Y:S01]  /*15340*/  IMAD.MOV.U32 R5, RZ, RZ, -0x4a28289e ;  /* 0xb5d7d762ff057424 */ /* 0x000fe200078e00ff */
[----:B------:R2:W-:Y:S01]  /*15350*/  STL.128 [R1+0x2b0], R16 ;  /* 0x0002b01001007387 */ /* 0x0005e20000100c00 */
[----:B------:R-:W-:Y:S02]  /*15360*/  IMAD.MOV.U32 R7, RZ, RZ, -0x13898966 ;  /* 0xec76769aff077424 */ /* 0x000fe400078e00ff */
[----:B0-----:R-:W-:Y:S02]  /*15370*/  HFMA2 R9, -RZ, RZ, 0.00733184814453125, -3.9875507354736328125e-05 ;  /* 0x1f82829dff097431 */ /* 0x001fe400000001ff */
[----:B------:R-:W-:-:S02]  /*15380*/  IMAD.MOV.U32 R8, RZ, RZ, -0x703535bb ;  /* 0x8fcaca45ff087424 */ /* 0x000fc400078e00ff */
[----:B------:R-:W-:Y:S01]  /*15390*/  IMAD.MOV.U32 R10, RZ, RZ, -0x763636c0 ;  /* 0x89c9c940ff0a7424 */ /* 0x000fe200078e00ff */
[----:B------:R0:W-:Y:S01]  /*153a0*/  STL.128 [R1+0x230], R4 ;  /* 0x0002300401007387 */ /* 0x0001e20000100c00 */
[----:B------:R-:W-:Y:S02]  /*153b0*/  IMAD.MOV.U32 R11, RZ, RZ, -0x5828279 ;  /* 0xfa7d7d87ff0b7424 */ /* 0x000fe400078e00ff */
[----:B-1----:R-:W-:Y:S02]  /*153c0*/  HFMA2 R13, -RZ, RZ, 45.15625, -0.02325439453125 ;  /* 0x51a5a5f4ff0d7431 */ /* 0x002fe400000001ff */
[----:B------:R-:W-:Y:S02]  /*153d0*/  IMAD.MOV.U32 R12, RZ, RZ, 0x6834345c ;  /* 0x6834345cff0c7424 */ /* 0x000fe400078e00ff */
[----:B------:R-:W-:Y:S01]  /*153e0*/  IMAD.MOV.U32 R14, RZ, RZ, -0x2e1a1acc ;  /* 0xd1e5e534ff0e7424 */ /* 0x000fe200078e00ff */
[----:B------:R1:W-:Y:S01]  /*153f0*/  STL.128 [R1+0x240], R8 ;  /* 0x0002400801007387 */ /* 0x0003e20000100c00 */
[----:B------:R-:W-:-:S02]  /*15400*/  IMAD.MOV.U32 R15, RZ, RZ, -0x60e0ef8 ;  /* 0xf9f1f108ff0f7424 */ /* 0x000fc400078e00ff */
[----:B------:R-:W-:Y:S02]  /*15410*/  IMAD.MOV.U32 R21, RZ, RZ, -0x6a3838ae ;  /* 0x95c7c752ff157424 */ /* 0x000fe400078e00ff */
[----:B--2---:R-:W-:Y:S02]  /*15420*/  HFMA2 R17, -RZ, RZ, 0.005382537841796875, -5.519390106201171875e-05 ;  /* 0x1d83839eff117431 */ /* 0x004fe400000001ff */
[----:B------:R-:W-:Y:S01]  /*15430*/  IMAD.MOV.U32 R23, RZ, RZ, -0x623c3ca2 ;  /* 0x9dc3c35eff177424 */ /* 0x000fe200078e00ff */
[----:B------:R2:W-:Y:S01]  /*15440*/  STL.128 [R1+0x2a0], R12 ;  /* 0x0002a00c01007387 */ /* 0x0005e20000100c00 */
[----:B------:R-:W-:Y:S02]  /*15450*/  IMAD.MOV.U32 R16, RZ, RZ, 0x1209091b ;  /* 0x1209091bff107424 */ /* 0x000fe400078e00ff */
[----:B------:R-:W-:Y:S02]  /*15460*/  IMAD.MOV.U32 R18, RZ, RZ, 0x582c2c74 ;  /* 0x582c2c74ff127424 */ /* 0x000fe400078e00ff */
[----:B0-----:R-:W-:Y:S01]  /*15470*/  HFMA2 R7, -RZ, RZ, 16.59375, 0.025054931640625 ;  /* 0x4c26266aff077431 */ /* 0x001fe200000001ff */
[----:B------:R-:W-:Y:S01]  /*15480*/  MOV R4, 0x75b7b7c2 ;  /* 0x75b7b7c200047802 */ /* 0x000fe20000000f00 */
[----:B------:R-:W-:Y:S01]  /*15490*/  IMAD.MOV.U32 R5, RZ, RZ, -0x1e0202e4 ;  /* 0xe1fdfd1cff057424 */ /* 0x000fe200078e00ff */
[----:B------:R0:W-:Y:S01]  /*154a0*/  STL.128 [R1+0x2c0], R20 ;  /* 0x0002c01401007387 */ /* 0x0001e20000100c00 */
[----:B------:R-:W-:-:S02]  /*154b0*/  IMAD.MOV.U32 R6, RZ, RZ, 0x3d9393ae ;  /* 0x3d9393aeff067424 */ /* 0x000fc400078e00ff */
[----:B-1----:R-:W-:Y:S01]  /*154c0*/  IMAD.MOV.U32 R8, RZ, RZ, 0x6c36365a ;  /* 0x6c36365aff087424 */ /* 0x002fe200078e00ff */
[----:B------:R-:W-:Y:S01]  /*154d0*/  MOV R10, 0xf5f7f702 ;  /* 0xf5f7f702000a7802 */ /* 0x000fe20000000f00 */
[----:B------:R-:W-:Y:S01]  /*154e0*/  IMAD.MOV.U32 R9, RZ, RZ, 0x7e3f3f41 ;  /* 0x7e3f3f41ff097424 */ /* 0x000fe200078e00ff */
[----:B------:R1:W-:Y:S01]  /*154f0*/  STL.128 [R1+0x280], R4 ;  /* 0x0002800401007387 */ /* 0x0003e20000100c00 */
[----:B------:R-:W-:Y:S02]  /*15500*/  IMAD.MOV.U32 R11, RZ, RZ, -0x7c3333b1 ;  /* 0x83cccc4fff0b7424 */ /* 0x000fe400078e00ff */
[----:B--2---:R-:W-:Y:S01]  /*15510*/  IMAD.MOV.U32 R12, RZ, RZ, -0x321414da ;  /* 0xcdebeb26ff0c7424 */ /* 0x004fe200078e00ff */
[----:B------:R-:W-:Y:S01]  /*15520*/  MOV R14, 0x7fb2b2cd ;  /* 0x7fb2b2cd000e7802 */ /* 0x000fe20000000f00 */
[----:B------:R-:W-:Y:S01]  /*15530*/  IMAD.MOV.U32 R13, RZ, RZ, 0x4e272769 ;  /* 0x4e272769ff0d7424 */ /* 0x000fe200078e00ff */
[----:B------:R2:W-:Y:S01]  /*15540*/  STL.128 [R1+0x290], R8 ;  /* 0x0002900801007387 */ /* 0x0005e20000100c00 */
[----:B------:R-:W-:-:S02]  /*15550*/  IMAD.MOV.U32 R15, RZ, RZ, -0x158a8a61 ;  /* 0xea75759fff0f7424 */ /* 0x000fc400078e00ff */
[----:B------:R-:W-:Y:S02]  /*15560*/  IMAD.MOV.U32 R19, RZ, RZ, 0x341a1a2e ;  /* 0x341a1a2eff137424 */ /* 0x000fe400078e00ff */
[----:B0-----:R-:W-:Y:S01]  /*15570*/  HFMA2 R23, -RZ, RZ, 244, -0.00972747802734375 ;  /* 0x5ba0a0fbff177431 */ /* 0x001fe200000001ff */
[----:B------:R-:W-:Y:S01]  /*15580*/  MOV R20, 0x361b1b2d ;  /* 0x361b1b2d00147802 */ /* 0x000fe20000000f00 */
[----:B------:R0:W-:Y:S01]  /*15590*/  STL.128 [R1+0x2f0], R12 ;  /* 0x0002f00c01007387 */ /* 0x0001e20000100c00 */
[----:B------:R-:W-:Y:S02]  /*155a0*/  IMAD.MOV.U32 R21, RZ, RZ, -0x2391914e ;  /* 0xdc6e6eb2ff157424 */ /* 0x000fe400078e00ff */
[----:B------:R-:W-:Y:S02]  /*155b0*/  IMAD.MOV.U32 R22, RZ, RZ, -0x4ba5a512 ;  /* 0xb45a5aeeff167424 */ /* 0x000fe400078e00ff */
[----:B-1----:R-:W-:Y:S02]  /*155c0*/  HFMA2 R5, -RZ, RZ, 0.47412109375, -0.00161838531494140625 ;  /* 0x379696a1ff057431 */ /* 0x002fe400000001ff */
[----:B------:R-:W-:Y:S01]  /*155d0*/  IMAD.MOV.U32 R4, RZ, RZ, 0x30181828 ;  /* 0x30181828ff047424 */ /* 0x000fe200078e00ff */
[----:B------:R1:W-:Y:S01]  /*155e0*/  STL.128 [R1+0x300], R16 ;  /* 0x0003001001007387 */ /* 0x0003e20000100c00 */
[----:B------:R-:W-:-:S02]  /*155f0*/  IMAD.MOV.U32 R6, RZ, RZ, 0xa05050f ;  /* 0x0a05050fff067424 */ /* 0x000fc400078e00ff */
[----:B------:R-:W-:Y:S02]  /*15600*/  IMAD.MOV.U32 R7, RZ, RZ, 0x2f9a9ab5 ;  /* 0x2f9a9ab5ff077424 */ /* 0x000fe400078e00ff */
[----:B--2---:R-:W-:Y:S01]  /*15610*/  HFMA2 R11, -RZ, RZ, -504.5, -798.5 ;  /* 0xdfe2e23dff0b7431 */ /* 0x004fe200000001ff */
[----:B------:R-:W-:Y:S01]  /*15620*/  MOV R8, 0xe070709 ;  /* 0x0e07070900087802 */ /* 0x000fe20000000f00 */
[----:B------:R-:W-:Y:S01]  /*15630*/  IMAD.MOV.U32 R9, RZ, RZ, 0x24121236 ;  /* 0x24121236ff097424 */ /* 0x000fe200078e00ff */
[----:B------:R2:W-:Y:S01]  /*15640*/  STL.128 [R1+0x310], R20 ;  /* 0x0003101401007387 */ /* 0x0005e20000100c00 */
[----:B------:R-:W-:Y:S02]  /*15650*/  IMAD.MOV.U32 R10, RZ, RZ, 0x1b80809b ;  /* 0x1b80809bff0a7424 */ /* 0x000fe400078e00ff */
[----:B0-----:R-:W-:Y:S01]  /*15660*/  HFMA2 R14, -RZ, RZ, 0, 0 ;  /* 0x00000000ff0e7431 */ /* 0x001fe200000001ff */
[----:B------:R0:W-:Y:S01]  /*15670*/  STL.128 [R1+0x2d0], R4 ;  /* 0x0002d00401007387 */ /* 0x0001e20000100c00 */
[----:B------:R-:W-:Y:S01]  /*15680*/  MOV R12, 0xa65353f5 ;  /* 0xa65353f5000c7802 */ /* 0x000fe20000000f00 */
[----:B------:R-:W-:-:S02]  /*15690*/  IMAD.MOV.U32 R13, RZ, RZ, -0x462e2e98 ;  /* 0xb9d1d168ff0d7424 */ /* 0x000fc400078e00ff */
[----:B------:R3:W-:Y:S01]  /*156a0*/  STL.128 [R1+0x2e0], R8 ;  /* 0x0002e00801007387 */ /* 0x0007e20000100c00 */
[----:B------:R-:W-:Y:S01]  /*156b0*/  IMAD.MOV.U32 R15, RZ, RZ, -0x3e1212d4 ;  /* 0xc1eded2cff0f7424 */ /* 0x000fe200078e00ff */
[----:B-1----:R-:W-:Y:S01]  /*156c0*/  MOV R18, 0x79b1b1c8 ;  /* 0x79b1b1c800127802 */ /* 0x002fe20000000f00 */
[----:B------:R-:W-:Y:S02]  /*156d0*/  IMAD.MOV.U32 R16, RZ, RZ, 0x40202060 ;  /* 0x40202060ff107424 */ /* 0x000fe400078e00ff */
[----:B------:R-:W-:Y:S01]  /*156e0*/  IMAD.MOV.U32 R17, RZ, RZ, -0x1c0303e1 ;  /* 0xe3fcfc1fff117424 */ /* 0x000fe200078e00ff */
[----:B------:R1:W-:Y:S01]  /*156f0*/  STL.128 [R1+0x340], R12 ;  /* 0x0003400c01007387 */ /* 0x0003e20000100c00 */
[----:B------:R-:W-:Y:S02]  /*15700*/  IMAD.MOV.U32 R19, RZ, RZ, -0x49a4a413 ;  /* 0xb65b5bedff137424 */ /* 0x000fe400078e00ff */
[----:B--2---:R-:W-:Y:S02]  /*15710*/  HFMA2 R21, -RZ, RZ, -0.0003535747528076171875, -14.546875 ;  /* 0x8dcbcb46ff157431 */ /* 0x004fe400000001ff */
[----:B------:R-:W-:-:S02]  /*15720*/  IMAD.MOV.U32 R20, RZ, RZ, -0x2b959542 ;  /* 0xd46a6abeff147424 */ /* 0x000fc400078e00ff */
[----:B------:R-:W-:Y:S01]  /*15730*/  IMAD.MOV.U32 R22, RZ, RZ, 0x67bebed9 ;  /* 0x67bebed9ff167424 */ /* 0x000fe200078e00ff */
[----:B0-----:R-:W-:Y:S01]  /*15740*/  MOV R6, 0xb7d6d661 ;  /* 0xb7d6d66100067802 */ /* 0x001fe20000000f00 */
[----:B------:R-:W-:Y:S01]  /*15750*/  IMAD.MOV.U32 R4, RZ, RZ, -0x5badad0a ;  /* 0xa45252f6ff047424 */ /* 0x000fe200078e00ff */
[----:B------:R0:W-:Y:S01]  /*15760*/  STL.128 [R1+0x350], R16 ;  /* 0x0003501001007387 */ /* 0x0001e20000100c00 */
[----:B------:R-:W-:Y:S02]  /*15770*/  IMAD.MOV.U32 R5, RZ, RZ, 0x763b3b4d ;  /* 0x763b3b4dff057424 */ /* 0x000fe400078e00ff */
[----:B---3--:R-:W-:Y:S02]  /*15780*/  HFMA2 R9, -RZ, RZ, -376.75, -927 ;  /* 0xdde3e33eff097431 */ /* 0x008fe400000001ff */
[----:B------:R-:W-:Y:S02]  /*15790*/  IMAD.MOV.U32 R7, RZ, RZ, 0x7db3b3ce ;  /* 0x7db3b3ceff077424 */ /* 0x000fe400078e00ff */
[----:B------:R-:W-:-:S02]  /*157a0*/  IMAD.MOV.U32 R8, RZ, RZ, 0x5229297b ;  /* 0x5229297bff087424 */ /* 0x000fc400078e00ff */
[----:B------:R-:W-:Y:S01]  /*157b0*/  IMAD.MOV.U32 R10, RZ, RZ, 0x5e2f2f71 ;  /* 0x5e2f2f71ff0a7424 */ /* 0x000fe200078e00ff */
[----:B------:R2:W-:Y:S01]  /*157c0*/  STL.128 [R1+0x320], R4 ;  /* 0x0003200401007387 */ /* 0x0005e20000100c00 */
[----:B------:R-:W-:Y:S02]  /*157d0*/  IMAD.MOV.U32 R11, RZ, RZ, 0x13848497 ;  /* 0x13848497ff0b7424 */ /* 0x000fe400078e00ff */
[----:B-1----:R-:W-:Y:S02]  /*157e0*/  HFMA2 R13, -RZ, RZ, -0.0030765533447265625, 23.359375 ;  /* 0x9a4d4dd7ff0d7431 */ /* 0x002fe400000001ff */
[----:B------:R-:W-:Y:S02]  /*157f0*/  IMAD.MOV.U32 R23, RZ, RZ, 0x7239394b ;  /* 0x7239394bff177424 */ /* 0x000fe400078e00ff */
        /* <DEDUP_REMOVED lines=8> */
[----:B------:R-:W-:-:S02]  /*15880*/  IMAD.MOV.U32 R18, RZ, RZ, 0x4020206 ;  /* 0x04020206ff127424 */ /* 0x000fc400078e00ff */
[----:B--2---:R-:W-:Y:S01]  /*15890*/  HFMA2 R7, -RZ, RZ, -8.8632106781005859375e-05, -29.15625 ;  /* 0x85cfcf4aff077431 */ /* 0x004fe200000001ff */
[----:B------:R-:W-:Y:S01]  /*158a0*/  MOV R4, 0x944a4ade ;  /* 0x944a4ade00047802 */ /* 0x000fe20000000f00 */
[----:B------:R-:W-:Y:S01]  /*158b0*/  IMAD.MOV.U32 R5, RZ, RZ, -0x67b3b32c ;  /* 0x984c4cd4ff057424 */ /* 0x000fe200078e00ff */
[----:B------:R2:W-:Y:S01]  /*158c0*/  STL.128 [R1+0x390], R12 ;  /* 0x0003900c01007387 */ /* 0x0005e20000100c00 */
[----:B------:R-:W-:Y:S02]  /*158d0*/  IMAD.MOV.U32 R6, RZ, RZ, -0x4fa7a718 ;  /* 0xb05858e8ff067424 */ /* 0x000fe400078e00ff */
[----:B-1----:R-:W-:Y:S01]  /*158e0*/  IMAD.MOV.U32 R8, RZ, RZ, -0x442f2f95 ;  /* 0xbbd0d06bff087424 */ /* 0x002fe200078e00ff */
[----:B------:R-:W-:Y:S01]  /*158f0*/  MOV R10, 0x4faaaae5 ;  /* 0x4faaaae5000a7802 */ /* 0x000fe20000000f00 */
[----:B------:R-:W-:Y:S01]  /*15900*/  IMAD.MOV.U32 R9, RZ, RZ, -0x3a1010d6 ;  /* 0xc5efef2aff097424 */ /* 0x000fe200078e00ff */
[----:B------:R1:W-:Y:S01]  /*15910*/  STL.128 [R1+0x370], R4 ;  /* 0x0003700401007387 */ /* 0x0003e20000100c00 */
[----:B------:R-:W-:-:S02]  /*15920*/  IMAD.MOV.U32 R11, RZ, RZ, -0x120404ea ;  /* 0xedfbfb16ff0b7424 */ /* 0x000fc400078e00ff */
[----:B0-----:R-:W-:Y:S02]  /*15930*/  HFMA2 R22, -RZ, RZ, 0.0219573974609375, -0.00754547119140625 ;  /* 0x259f9fbaff167431 */ /* 0x001fe400000001ff */
[----:B------:R-:W-:Y:S01]  /*15940*/  IMAD.MOV.U32 R20, RZ, RZ, -0x5fafaf10 ;  /* 0xa05050f0ff147424 */ /* 0x000fe200078e00ff */
[----:B------:R0:W-:Y:S01]  /*15950*/  STL.128 [R1+0x3a0], R16 ;  /* 0x0003a01001007387 */ /* 0x0001e20000100c00 */
[----:B------:R-:W-:Y:S02]  /*15960*/  IMAD.MOV.U32 R21, RZ, RZ, 0x783c3c44 ;  /* 0x783c3c44ff157424 */ /* 0x000fe400078e00ff */
[----:B------:R-:W-:Y:S01]  /*15970*/  IMAD.MOV.U32 R23, RZ, RZ, 0x4ba8a8e3 ;  /* 0x4ba8a8e3ff177424 */ /* 0x000fe200078e00ff */
[----:B------:R3:W-:Y:S01]  /*15980*/  STL.128 [R1+0x380], R8 ;  /* 0x0003800801007387 */ /* 0x0007e20000100c00 */
[----:B--2---:R-:W-:Y:S02]  /*15990*/  HFMA2 R14, -RZ, RZ, -0.1226806640625, -206.625 ;  /* 0xafdada75ff0e7431 */ /* 0x004fe400000001ff */
        /* <DEDUP_REMOVED lines=9> */
[----:B0-----:R-:W-:Y:S01]  /*15a30*/  MOV R17, 0xe5ffff1a ;  /* 0xe5ffff1a00117802 */ /* 0x001fe20000000f00 */
[----:B------:R-:W-:-:S02]  /*15a40*/  IMAD.MOV.U32 R16, RZ, RZ, 0x20101030 ;  /* 0x20101030ff107424 */ /* 0x000fc400078e00ff */
[----:B---3--:R-:W-:Y:S02]  /*15a50*/  HFMA2 R8, -RZ, RZ, 1.892578125, -0.000814914703369140625 ;  /* 0x3f9292adff087431 */ /* 0x008fe400000001ff */
[----:B------:R-:W-:Y:S01]  /*15a60*/  IMAD.MOV.U32 R9, RZ, RZ, 0x219d9dbc ;  /* 0x219d9dbcff097424 */ /* 0x000fe200078e00ff */
[----:B------:R-:W-:Y:S01]  /*15a70*/  MOV R11, 0xf1f5f504 ;  /* 0xf1f5f504000b7802 */ /* 0x000fe20000000f00 */
[----:B------:R-:W-:Y:S01]  /*15a80*/  IMAD.MOV.U32 R10, RZ, RZ, 0x70383848 ;  /* 0x70383848ff0a7424 */ /* 0x000fe200078e00ff */
[----:B------:R0:W-:Y:S01]  /*15a90*/  STL.128 [R1+0x3c0], R4 ;  /* 0x0003c00401007387 */ /* 0x0001e20000100c00 */
[----:B------:R-:W-:Y:S02]  /*15aa0*/  IMAD.MOV.U32 R18, RZ, RZ, -0x20c0cf2 ;  /* 0xfdf3f30eff127424 */ /* 0x000fe400078e00ff */
[----:B--2---:R-:W-:Y:S02]  /*15ab0*/  HFMA2 R20, -RZ, RZ, -2.7477741241455078125e-05, -21.1875 ;  /* 0x81cdcd4cff147431 */ /* 0x004fe400000001ff */
[----:B------:R-:W-:Y:S01]  /*15ac0*/  IMAD.MOV.U32 R19, RZ, RZ, -0x402d2d93 ;  /* 0xbfd2d26dff137424 */ /* 0x000fe200078e00ff */
[----:B------:R2:W-:Y:S01]  /*15ad0*/  STL.128 [R1+0x3d0], R8 ;  /* 0x0003d00801007387 */ /* 0x0005e20000100c00 */
[----:B------:R-:W-:Y:S01]  /*15ae0*/  IMAD.MOV.U32 R21, RZ, RZ, 0x180c0c14 ;  /* 0x180c0c14ff157424 */ /* 0x000fe200078e00ff */
[----:B------:R-:W-:Y:S01]  /*15af0*/  MOV R23, 0xc3ecec2f ;  /* 0xc3ecec2f00177802 */ /* 0x000fe20000000f00 */
[----:B-1----:R-:W-:Y:S01]  /*15b00*/  HFMA2 R12, -RZ, RZ, -8.78125, 1196 ;  /* 0xc86464acff0c7431 */ /* 0x002fe200000001ff */
[----:B------:R1:W-:Y:S01]  /*15b10*/  STL.128 [R1+0x3f0], R16 ;  /* 0x0003f01001007387 */ /* 0x0003e20000100c00 */
[----:B------:R-:W-:Y:S01]  /*15b20*/  IMAD.MOV.U32 R22, RZ, RZ, 0x26131335 ;  /* 0x26131335ff167424 */ /* 0x000fe200078e00ff */
[----:B------:R-:W-:Y:S01]  /*15b30*/  MOV R15, 0xe6737395 ;  /* 0xe6737395000f7802 */ /* 0x000fe20000000f00 */
[----:B------:R-:W-:-:S02]  /*15b40*/  IMAD.MOV.U32 R13, RZ, RZ, -0x45a2a219 ;  /* 0xba5d5de7ff0d7424 */ /* 0x000fc400078e00ff */
[----:B------:R-:W-:Y:S01]  /*15b50*/  IMAD.MOV.U32 R14, RZ, RZ, 0x3219192b ;  /* 0x3219192bff0e7424 */ /* 0x000fe200078e00ff */
[----:B------:R3:W-:Y:S01]  /*15b60*/  STL.128 [R1+0x400], R20 ;  /* 0x0004001401007387 */ /* 0x0007e20000100c00 */
[----:B0-----:R-:W-:Y:S02]  /*15b70*/  HFMA2 R6, -RZ, RZ, -0.000130176544189453125, 4.796875 ;  /* 0x884444ccff067431 */ /* 0x001fe400000001ff */
[----:B------:R-:W-:Y:S01]  /*15b80*/  IMAD.MOV.U32 R4, RZ, RZ, -0x41a0a01f ;  /* 0xbe5f5fe1ff047424 */ /* 0x000fe200078e00ff */
[----:B------:R0:W-:Y:S01]  /*15b90*/  STL.128 [R1+0x430], R12 ;  /* 0x0004300c01007387 */ /* 0x0001e20000100c00 */
[----:B------:R-:W-:Y:S01]  /*15ba0*/  IMAD.MOV.U32 R5, RZ, RZ, 0x359797a2 ;  /* 0x359797a2ff057424 */ /* 0x000fe200078e00ff */
[----:B--2---:R-:W-:Y:S01]  /*15bb0*/  MOV R9, 0x55a7a7f2 ;  /* 0x55a7a7f200097802 */ /* 0x004fe20000000f00 */
[----:B------:R-:W-:Y:S02]  /*15bc0*/  IMAD.MOV.U32 R7, RZ, RZ, 0x2e171739 ;  /* 0x2e171739ff077424 */ /* 0x000fe400078e00ff */
[----:B------:R-:W-:-:S02]  /*15bd0*/  IMAD.MOV.U32 R8, RZ, RZ, -0x6c3b3ba9 ;  /* 0x93c4c457ff087424 */ /* 0x000fc400078e00ff */
[----:B-1----:R-:W-:Y:S02]  /*15be0*/  HFMA2 R18, -RZ, RZ, -0.006160736083984375, 31.265625 ;  /* 0x9e4f4fd1ff127431 */ /* 0x002fe400000001ff */
[----:B------:R-:W-:Y:S01]  /*15bf0*/  IMAD.MOV.U32 R10, RZ, RZ, -0x381817e ;  /* 0xfc7e7e82ff0a7424 */ /* 0x000fe200078e00ff */
[----:B------:R1:W-:Y:S01]  /*15c00*/  STL.128 [R1+0x410], R4 ;  /* 0x0004100401007387 */ /* 0x0003e20000100c00 */
[----:B------:R-:W-:Y:S02]  /*15c10*/  IMAD.MOV.U32 R11, RZ, RZ, 0x7a3d3d47 ;  /* 0x7a3d3d47ff0b7424 */ /* 0x000fe400078e00ff */
[----:B------:R-:W-:Y:S01]  /*15c20*/  IMAD.MOV.U32 R16, RZ, RZ, -0x3f9f9f60 ;  /* 0xc06060a0ff107424 */ /* 0x000fe200078e00ff */
[----:B---3--:R-:W-:Y:S01]  /*15c30*/  MOV R21, 0x542a2a7e ;  /* 0x542a2a7e00157802 */ /* 0x008fe20000000f00 */
[----:B------:R-:W-:Y:S01]  /*15c40*/  IMAD.MOV.U32 R17, RZ, RZ, 0x19818198 ;  /* 0x19818198ff117424 */ /* 0x000fe200078e00ff */
[----:B------:R2:W-:Y:S01]  /*15c50*/  STL.128 [R1+0x420], R8 ;  /* 0x0004200801007387 */ /* 0x0005e20000100c00 */
[----:B------:R-:W-:Y:S01]  /*15c60*/  IMAD.MOV.U32 R19, RZ, RZ, -0x5c232381 ;  /* 0xa3dcdc7fff137424 */ /* 0x000fe200078e00ff */
[----:B0-----:R-:W-:Y:S01]  /*15c70*/  MOV R13, 0x64323256 ;  /* 0x64323256000d7802 */ /* 0x001fe20000000f00 */
[----:B------:R-:W-:-:S02]  /*15c80*/  IMAD.MOV.U32 R20, RZ, RZ, 0x44222266 ;  /* 0x44222266ff147424 */ /* 0x000fc400078e00ff */
[----:B------:R-:W-:Y:S01]  /*15c90*/  IMAD.MOV.U32 R22, RZ, RZ, 0x3b9090ab ;  /* 0x3b9090abff167424 */ /* 0x000fe200078e00ff */
[----:B------:R0:W-:Y:S01]  /*15ca0*/  STL.128 [R1+0x440], R16 ;  /* 0x0004401001007387 */ /* 0x0001e20000100c00 */
[----:B------:R-:W-:Y:S02]  /*15cb0*/  IMAD.MOV.U32 R23, RZ, RZ, 0xb888883 ;  /* 0x0b888883ff177424 */ /* 0x000fe400078e00ff */
[----:B------:R-:W-:Y:S02]  /*15cc0*/  IMAD.MOV.U32 R12, RZ, RZ, -0x241f1fc5 ;  /* 0xdbe0e03bff0c7424 */ /* 0x000fe400078e00ff */
[----:B-1----:R-:W-:Y:S02]  /*15cd0*/  HFMA2 R4, -RZ, RZ, -0.000260829925537109375, 6.7890625 ;  /* 0x8c4646caff047431 */ /* 0x002fe400000001ff */
[----:B------:R-:W-:Y:S01]  /*15ce0*/  IMAD.MOV.U32 R5, RZ, RZ, -0x381111d7 ;  /* 0xc7eeee29ff057424 */ /* 0x000fe200078e00ff */
[----:B------:R-:W-:Y:S01]  /*15cf0*/  MOV R7, 0x2814143c ;  /* 0x2814143c00077802 */ /* 0x000fe20000000f00 */
[----:B------:R-:W-:Y:S01]  /*15d00*/  IMAD.MOV.U32 R6, RZ, RZ, 0x6bb8b8d3 ;  /* 0x6bb8b8d3ff067424 */ /* 0x000fe200078e00ff */
[----:B------:R1:W-:Y:S01]  /*15d10*/  STL.128 [R1+0x450], R20 ;  /* 0x0004501401007387 */ /* 0x0003e20000100c00 */
[----:B------:R-:W-:-:S02]  /*15d20*/  IMAD.MOV.U32 R14, RZ, RZ, 0x743a3a4e ;  /* 0x743a3a4eff0e7424 */ /* 0x000fc400078e00ff */
[----:B--2---:R-:W-:Y:S02]  /*15d30*/  HFMA2 R10, -RZ, RZ, 0.00147533416748046875, 0.00021708011627197265625 ;  /* 0x160b0b1dff0a7431 */ /* 0x004fe400000001ff */
[----:B------:R-:W-:Y:S01]  /*15d40*/  IMAD.MOV.U32 R8, RZ, RZ, -0x58212187 ;  /* 0xa7dede79ff087424 */ /* 0x000fe200078e00ff */
[----:B------:R2:W-:Y:S01]  /*15d50*/  STL.128 [R1+0x460], R4 ;  /* 0x0004600401007387 */ /* 0x0005e20000100c00 */
[----:B------:R-:W-:Y:S02]  /*15d60*/  IMAD.MOV.U32 R9, RZ, RZ, -0x43a1a11e ;  /* 0xbc5e5ee2ff097424 */ /* 0x000fe400078e00ff */
[----:B------:R-:W-:Y:S02]  /*15d70*/  IMAD.MOV.U32 R11, RZ, RZ, -0x5224248a ;  /* 0xaddbdb76ff0b7424 */ /* 0x000fe400078e00ff */
[----:B0-----:R-:W-:Y:S02]  /*15d80*/  HFMA2 R16, -RZ, RZ, -0.000767230987548828125, 11.7109375 ;  /* 0x924949dbff107431 */ /* 0x001fe400000001ff */
[----:B------:R-:W-:Y:S01]  /*15d90*/  IMAD.MOV.U32 R15, RZ, RZ, 0x140a0a1e ;  /* 0x140a0a1eff0f7424 */ /* 0x000fe200078e00ff */
[----:B------:R-:W-:Y:S01]  /*15da0*/  MOV R19, 0xb85c5ce4 ;  /* 0xb85c5ce400137802 */ /* 0x000fe20000000f00 */
[----:B------:R-:W-:Y:S01]  /*15db0*/  IMAD.MOV.U32 R17, RZ, RZ, 0xc06060a ;  /* 0x0c06060aff117424 */ /* 0x000fe200078e00ff */
[----:B------:R0:W-:Y:S01]  /*15dc0*/  STL.128 [R1+0x470], R8 ;  /* 0x0004700801007387 */ /* 0x0001e20000100c00 */
[----:B------:R-:W-:-:S03]  /*15dd0*/  IMAD.MOV.U32 R18, RZ, RZ, 0x4824246c ;  /* 0x4824246cff127424 */ /* 0x000fc600078e00ff */
[----:B------:R3:W-:Y:S01]  /*15de0*/  STL.128 [R1+0x480], R12 ;  /* 0x0004800c01007387 */ /* 0x0007e20000100c00 */
[----:B-1----:R-:W-:Y:S02]  /*15df0*/  HFMA2 R22, -RZ, RZ, 3.8359375, -0.07708740234375 ;  /* 0x43acacefff167431 */ /* 0x002fe400000001ff */
[----:B------:R-:W-:Y:S02]  /*15e00*/  IMAD.MOV.U32 R20, RZ, RZ, -0x603d3da3 ;  /* 0x9fc2c25dff147424 */ /* 0x000fe400078e00ff */
[----:B--2---:R-:W-:Y:S01]  /*15e10*/  IMAD.MOV.U32 R4, RZ, RZ, 0x399191a8 ;  /* 0x399191a8ff047424 */ /* 0x004fe200078e00ff */
[----:B------:R-:W-:Y:S01]  /*15e20*/  MOV R5, 0x319595a4 ;  /* 0x319595a400057802 */ /* 0x000fe20000000f00 */
[----:B------:R-:W-:Y:S01]  /*15e30*/  IMAD.MOV.U32 R6, RZ, RZ, -0x2c1b1bc9 ;  /* 0xd3e4e437ff067424 */ /* 0x000fe200078e00ff */
[----:B------:R1:W-:Y:S01]  /*15e40*/  STL.128 [R1+0x490], R16 ;  /* 0x0004901001007387 */ /* 0x0003e20000100c00 */
[----:B------:R-:W-:Y:S02]  /*15e50*/  IMAD.MOV.U32 R7, RZ, RZ, -0xd868675 ;  /* 0xf279798bff077424 */ /* 0x000fe400078e00ff */
[----:B------:R-:W-:-:S02]  /*15e60*/  IMAD.MOV.U32 R21, RZ, RZ, -0x422c2c92 ;  /* 0xbdd3d36eff157424 */ /* 0x000fc400078e00ff */
[----:B0-----:R-:W-:Y:S02]  /*15e70*/  HFMA2 R8, -RZ, RZ, -94.4375, -1842 ;  /* 0xd5e7e732ff087431 */ /* 0x001fe400000001ff */
[----:B------:R-:W-:Y:S01]  /*15e80*/  IMAD.MOV.U32 R9, RZ, RZ, -0x743737bd ;  /* 0x8bc8c843ff097424 */ /* 0x000fe200078e00ff */
[----:B------:R-:W-:Y:S01]  /*15e90*/  MOV R11, 0xda6d6db7 ;  /* 0xda6d6db7000b7802 */ /* 0x000fe20000000f00 */
[----:B------:R-:W-:Y:S02]  /*15ea0*/  IMAD.MOV.U32 R10, RZ, RZ, 0x6e373759 ;  /* 0x6e373759ff0a7424 */ /* 0x000fe400078e00ff */
[----:B---3--:R-:W-:Y:S01]  /*15eb0*/  HFMA2 R14, -RZ, RZ, -0.00420379638671875, 27.28125 ;  /* 0x9c4e4ed2ff0e7431 */ /* 0x008fe200000001ff */
[----:B------:R0:W-:Y:S01]  /*15ec0*/  STL.128 [R1+0x4b0], R4 ;  /* 0x0004b00401007387 */ /* 0x0001e20000100c00 */
[----:B------:R-:W-:Y:S02]  /*15ed0*/  IMAD.MOV.U32 R23, RZ, RZ, -0x3b9d9d5a ;  /* 0xc46262a6ff177424 */ /* 0x000fe400078e00ff */
        /* <DEDUP_REMOVED lines=9> */
[----:B------:R-:W-:Y:S02]  /*15f70*/  IMAD.MOV.U32 R19, RZ, RZ, -0x301515db ;  /* 0xcfeaea25ff137424 */ /* 0x000fe400078e00ff */
[----:B0-----:R-:W-:Y:S02]  /*15f80*/  HFMA2 R6, -RZ, RZ, 12.2890625, 0.0212249755859375 ;  /* 0x4a25256fff067431 */ /* 0x001fe400000001ff */
[----:B------:R-:W-:Y:S01]  /*15f90*/  IMAD.MOV.U32 R4, RZ, RZ, 0x6fbabad5 ;  /* 0x6fbabad5ff047424 */ /* 0x000fe200078e00ff */
[----:B------:R0:W-:Y:S01]  /*15fa0*/  STL.128 [R1+0x4e0], R16 ;  /* 0x0004e01001007387 */ /* 0x0001e20000100c00 */
[----:B------:R-:W-:Y:S01]  /*15fb0*/  IMAD.MOV.U32 R5, RZ, RZ, -0xf878778 ;  /* 0xf0787888ff057424 */ /* 0x000fe200078e00ff */
[----:B--2---:R-:W-:Y:S01]  /*15fc0*/  MOV R9, 0x57a6a6f1 ;  /* 0x57a6a6f100097802 */ /* 0x004fe20000000f00 */
[----:B------:R-:W-:-:S02]  /*15fd0*/  IMAD.MOV.U32 R7, RZ, RZ, 0x5c2e2e72 ;  /* 0x5c2e2e72ff077424 */ /* 0x000fc400078e00ff */
[----:B------:R-:W-:Y:S02]  /*15fe0*/  IMAD.MOV.U32 R8, RZ, RZ, 0x381c1c24 ;  /* 0x381c1c24ff087424 */ /* 0x000fe400078e00ff */
[----:B-1----:R-:W-:Y:S02]  /*15ff0*/  HFMA2 R20, -RZ, RZ, -12.7890625, 1455 ;  /* 0xca6565afff147431 */ /* 0x002fe400000001ff */
[----:B------:R-:W-:Y:S01]  /*16000*/  IMAD.MOV.U32 R10, RZ, RZ, 0x73b4b4c7 ;  /* 0x73b4b4c7ff0a7424 */ /* 0x000fe200078e00ff */
[----:B------:R1:W-:Y:S01]  /*16010*/  STL.128 [R1+0x500], R4 ;  /* 0x0005000401007387 */ /* 0x0003e20000100c00 */
[----:B------:R-:W-:Y:S02]  /*16020*/  IMAD.MOV.U32 R11, RZ, RZ, -0x683939af ;  /* 0x97c6c651ff0b7424 */ /* 0x000fe400078e00ff */
[----:B---3--:R-:W-:Y:S02]  /*16030*/  HFMA2 R12, -RZ, RZ, -15.8125, -2118 ;  /* 0xcbe8e823ff0c7431 */ /* 0x008fe400000001ff */
[----:B------:R-:W-:Y:S01]  /*16040*/  IMAD.MOV.U32 R21, RZ, RZ, -0xb858572 ;  /* 0xf47a7a8eff157424 */ /* 0x000fe200078e00ff */
[----:B------:R-:W-:Y:S01]  /*16050*/  MOV R23, 0x10080818 ;  /* 0x1008081800177802 */ /* 0x000fe20000000f00 */
[----:B------:R-:W-:Y:S01]  /*16060*/  IMAD.MOV.U32 R22, RZ, RZ, 0x47aeaee9 ;  /* 0x47aeaee9ff167424 */ /* 0x000fe200078e00ff */
[----:B------:R-:W-:Y:S01]  /*16070*/  MOV R15, 0x3e1f1f21 ;  /* 0x3e1f1f21000f7802 */ /* 0x000fe20000000f00 */
[----:B------:R-:W-:-:S02]  /*16080*/  IMAD.MOV.U32 R13, RZ, RZ, -0x5e222284 ;  /* 0xa1dddd7cff0d7424 */ /* 0x000fc400078e00ff */
[----:B0-----:R-:W-:Y:S02]  /*16090*/  HFMA2 R18, -RZ, RZ, 0.0003383159637451171875, -0.0002295970916748046875 ;  /* 0x0d8b8b86ff127431 */ /* 0x001fe400000001ff */
[----:B------:R-:W-:Y:S01]  /*160a0*/  IMAD.MOV.U32 R14, RZ, RZ, -0x178b8b64 ;  /* 0xe874749cff0e7424 */ /* 0x000fe200078e00ff */
[----:B------:R0:W-:Y:S01]  /*160b0*/  STL.128 [R1+0x510], R8 ;  /* 0x0005100801007387 */ /* 0x0001e20000100c00 */
[----:B------:R-:W-:Y:S02]  /*160c0*/  IMAD.MOV.U32 R16, RZ, RZ, -0x69b4b423 ;  /* 0x964b4bddff107424 */ /* 0x000fe400078e00ff */
[----:B------:R-:W-:Y:S01]  /*160d0*/  IMAD.MOV.U32 R17, RZ, RZ, 0x61bdbddc ;  /* 0x61bdbddcff117424 */ /* 0x000fe200078e00ff */
[----:B------:R2:W-:Y:S01]  /*160e0*/  STL.128 [R1+0x4f0], R20 ;  /* 0x0004f01401007387 */ /* 0x0005e20000100c00 */
[----:B------:R-:W-:Y:S02]  /*160f0*/  IMAD.MOV.U32 R19, RZ, RZ, 0xf8a8a85 ;  /* 0x0f8a8a85ff137424 */ /* 0x000fe400078e00ff */
[----:B-1----:R-:W-:-:S02]  /*16100*/  HFMA2 R4, -RZ, RZ, -0.000522613525390625, 9.6875 ;  /* 0x904848d8ff047431 */ /* 0x002fc400000001ff */
[----:B------:R-:W-:Y:S01]  /*16110*/  IMAD.MOV.U32 R5, RZ, RZ, 0x6030305 ;  /* 0x06030305ff057424 */ /* 0x000fe200078e00ff */
[----:B------:R-:W-:Y:S01]  /*16120*/  MOV R7, 0x1c0e0e12 ;  /* 0x1c0e0e1200077802 */ /* 0x000fe20000000f00 */
[----:B------:R-:W-:Y:S01]  /*16130*/  IMAD.MOV.U32 R6, RZ, RZ, -0x80909ff ;  /* 0xf7f6f601ff067424 */ /* 0x000fe200078e00ff */
[----:B------:R1:W-:Y:S04]  /*16140*/  STL.128 [R1+0x520], R12 ;  /* 0x0005200c01007387 */ /* 0x0003e80000100c00 */
[----:B------:R3:W-:Y:S01]  /*16150*/  STL.128 [R1+0x530], R16 ;  /* 0x0005301001007387 */ /* 0x0007e20000100c00 */
[----:B0-----:R-:W-:Y:S02]  /*16160*/  HFMA2 R10, -RZ, RZ, -0.09906005859375, 127.5625 ;  /* 0xae5757f9ff0a7431 */ /* 0x001fe400000001ff */
[----:B------:R-:W-:Y:S01]  /*16170*/  IMAD.MOV.U32 R8, RZ, RZ, -0x3d9e9e5d ;  /* 0xc26161a3ff087424 */ /* 0x000fe200078e00ff */
[----:B------:R0:W-:Y:S01]  /*16180*/  STL.128 [R1+0x550], R4 ;  /* 0x0005500401007387 */ /* 0x0001e20000100c00 */
[----:B------:R-:W-:Y:S01]  /*16190*/  IMAD.MOV.U32 R9, RZ, RZ, 0x6a35355f ;  /* 0x6a35355fff097424 */ /* 0x000fe200078e00ff */
[----:B--2---:R-:W-:Y:S01]  /*161a0*/  MOV R21, 0x7c3e3e42 ;  /* 0x7c3e3e4200157802 */ /* 0x004fe20000000f00 */
[----:B------:R-:W-:-:S02]  /*161b0*/  IMAD.MOV.U32 R11, RZ, RZ, 0x69b9b9d0 ;  /* 0x69b9b9d0ff0b7424 */ /* 0x000fc400078e00ff */
[----:B------:R-:W-:Y:S02]  /*161c0*/  IMAD.MOV.U32 R20, RZ, RZ, -0x1f8f8f70 ;  /* 0xe0707090ff147424 */ /* 0x000fe400078e00ff */
[----:B------:R-:W-:Y:S01]  /*161d0*/  IMAD.MOV.U32 R22, RZ, RZ, 0x71b5b5c4 ;  /* 0x71b5b5c4ff167424 */ /* 0x000fe200078e00ff */
[----:B-1----:R-:W-:Y:S01]  /*161e0*/  MOV R13, 0x99c1c158 ;  /* 0x99c1c158000d7802 */ /* 0x002fe20000000f00 */
[----:B------:R-:W-:Y:S01]  /*161f0*/  IMAD.MOV.U32 R23, RZ, RZ, -0x33999956 ;  /* 0xcc6666aaff177424 */ /* 0x000fe200078e00ff */
[----:B------:R1:W-:Y:S01]  /*16200*/  STL.128 [R1+0x560], R8 ;  /* 0x0005600801007387 */ /* 0x0003e20000100c00 */
[----:B------:R-:W-:Y:S02]  /*16210*/  IMAD.MOV.U32 R12, RZ, RZ, 0x17868691 ;  /* 0x17868691ff0c7424 */ /* 0x000fe400078e00ff */
[----:B---3--:R-:W-:Y:S02]  /*16220*/  HFMA2 R16, -RZ, RZ, -188.125, -668 ;  /* 0xd9e1e138ff107431 */ /* 0x008fe400000001ff */
[----:B------:R-:W-:Y:S01]  /*16230*/  IMAD.MOV.U32 R14, RZ, RZ, 0x3a1d1d27 ;  /* 0x3a1d1d27ff0e7424 */ /* 0x000fe200078e00ff */
[----:B------:R-:W-:Y:S01]  /*16240*/  MOV R19, 0x22111133 ;  /* 0x2211113300137802 */ /* 0x000fe20000000f00 */
[----:B------:R-:W-:Y:S01]  /*16250*/  IMAD.MOV.U32 R15, RZ, RZ, 0x279e9eb9 ;  /* 0x279e9eb9ff0f7424 */ /* 0x000fe200078e00ff */
[----:B0-----:R-:W-:Y:S01]  /*16260*/  MOV R5, 0x3c1e1e22 ;  /* 0x3c1e1e2200057802 */ /* 0x001fe20000000f00 */
[----:B------:R-:W-:Y:S01]  /*16270*/  IMAD.MOV.U32 R4, RZ, RZ, 0x2d9b9bb6 ;  /* 0x2d9b9bb6ff047424 */ /* 0x000fe200078e00ff */
[----:B------:R0:W-:Y:S01]  /*16280*/  STL.128 [R1+0x540], R20 ;  /* 0x0005401401007387 */ /* 0x0001e20000100c00 */
[----:B------:R-:W-:-:S02]  /*16290*/  IMAD.MOV.U32 R6, RZ, RZ, 0x15878792 ;  /* 0x15878792ff067424 */ /* 0x000fc400078e00ff */
[----:B------:R-:W-:Y:S01]  /*162a0*/  IMAD.MOV.U32 R7, RZ, RZ, -0x361616e0 ;  /* 0xc9e9e920ff077424 */ /* 0x000fe200078e00ff */
[----:B------:R2:W-:Y:S01]  /*162b0*/  STL.128 [R1+0x570], R12 ;  /* 0x0005700c01007387 */ /* 0x0005e20000100c00 */
[----:B------:R-:W-:Y:S02]  /*162c0*/  IMAD.MOV.U32 R17, RZ, RZ, -0x140707ed ;  /* 0xebf8f813ff117424 */ /* 0x000fe400078e00ff */
[----:B------:R-:W-:Y:S02]  /*162d0*/  IMAD.MOV.U32 R18, RZ, RZ, 0x2b9898b3 ;  /* 0x2b9898b3ff127424 */ /* 0x000fe400078e00ff */
[----:B-1----:R-:W-:Y:S02]  /*162e0*/  HFMA2 R8, -RZ, RZ, -0.00011909008026123046875, -25.140625 ;  /* 0x87cece49ff087431 */ /* 0x002fe400000001ff */
[----:B------:R-:W-:Y:S01]  /*162f0*/  IMAD.MOV.U32 R9, RZ, RZ, -0x55aaaa01 ;  /* 0xaa5555ffff097424 */ /* 0x000fe200078e00ff */
[----:B------:R-:W-:Y:S01]  /*16300*/  MOV R11, 0xa5dfdf7a ;  /* 0xa5dfdf7a000b7802 */ /* 0x000fe20000000f00 */
[----:B------:R-:W-:Y:S01]  /*16310*/  IMAD.MOV.U32 R10, RZ, RZ, 0x50282878 ;  /* 0x50282878ff0a7424 */ /* 0x000fe200078e00ff */
[----:B------:R1:W-:Y:S01]  /*16320*/  STL.128 [R1+0x5a0], R4 ;  /* 0x0005a00401007387 */ /* 0x0003e20000100c00 */
[----:B0-----:R-:W-:-:S02]  /*16330*/  HFMA2 R22, -RZ, RZ, 0.00011527538299560546875, -0.0003988742828369140625 ;  /* 0x078e8e89ff167431 */ /* 0x001fc400000001ff */
[----:B------:R-:W-:Y:S01]  /*16340*/  IMAD.MOV.U32 R20, RZ, RZ, -0x2d969645 ;  /* 0xd26969bbff147424 */ /* 0x000fe200078e00ff */
[----:B------:R0:W-:Y:S01]  /*16350*/  STL.128 [R1+0x580], R16 ;  /* 0x0005801001007387 */ /* 0x0001e20000100c00 */
[----:B------:R-:W-:Y:S02]  /*16360*/  IMAD.MOV.U32 R21, RZ, RZ, -0x56262690 ;  /* 0xa9d9d970ff157424 */ /* 0x000fe400078e00ff */
[----:B--2---:R-:W-:Y:S02]  /*16370*/  HFMA2 R14, -RZ, RZ, 0.00016891956329345703125, -0.0001678466796875 ;  /* 0x09898980ff0e7431 */ /* 0x004fe400000001ff */
[----:B------:R-:W-:Y:S01]  /*16380*/  IMAD.MOV.U32 R23, RZ, RZ, 0x339494a7 ;  /* 0x339494a7ff177424 */ /* 0x000fe200078e00ff */
[----:B------:R2:W-:Y:S01]  /*16390*/  STL.128 [R1+0x5b0], R8 ;  /* 0x0005b00801007387 */ /* 0x0005e20000100c00 */
[----:B------:R-:W-:Y:S02]  /*163a0*/  IMAD.MOV.U32 R12, RZ, RZ, 0x38c8c8f ;  /* 0x038c8c8fff0c7424 */ /* 0x000fe400078e00ff */
[----:B------:R-:W-:Y:S01]  /*163b0*/  IMAD.MOV.U32 R13, RZ, RZ, 0x59a1a1f8 ;  /* 0x59a1a1f8ff0d7424 */ /* 0x000fe200078e00ff */
[----:B------:R3:W-:Y:S01]  /*163c0*/  STL.128 [R1+0x590], R20 ;  /* 0x0005901401007387 */ /* 0x0007e20000100c00 */
[----:B------:R-:W-:-:S02]  /*163d0*/  IMAD.MOV.U32 R15, RZ, RZ, 0x1a0d0d17 ;  /* 0x1a0d0d17ff0f7424 */ /* 0x000fc400078e00ff */
[----:B-1----:R-:W-:Y:S02]  /*163e0*/  HFMA2 R6, -RZ, RZ, 5868, -0.9794921875 ;  /* 0x6dbbbbd6ff067431 */ /* 0x002fe400000001ff */
[----:B------:R-:W-:Y:S02]  /*163f0*/  IMAD.MOV.U32 R4, RZ, RZ, 0x7bb0b0cb ;  /* 0x7bb0b0cbff047424 */ /* 0x000fe400078e00ff */
[----:B------:R-:W-:Y:S01]  /*16400*/  IMAD.MOV.U32 R5, RZ, RZ, -0x57abab04 ;  /* 0xa85454fcff057424 */ /* 0x000fe200078e00ff */
[----:B------:R1:W-:Y:S01]  /*16410*/  STL.128 [R1+0x5c0], R12 ;  /* 0x0005c00c01007387 */ /* 0x0003e20000100c00 */
[----:B------:R-:W-:Y:S01]  /*16420*/  IMAD.MOV.U32 R7, RZ, RZ, 0x2c16163a ;  /* 0x2c16163aff077424 */ /* 0x000fe200078e00ff */
[----:B0-----:R-:W-:Y:S01]  /*16430*/  MOV R17, 0xd7e6e631 ;  /* 0xd7e6e63100117802 */ /* 0x001fe20000000f00 */
[----:B------:R-:W-:Y:S02]  /*16440*/  IMAD.MOV.U32 R16, RZ, RZ, 0x65bfbfda ;  /* 0x65bfbfdaff107424 */ /* 0x000fe400078e00ff */
[----:B------:R-:W-:Y:S01]  /*16450*/  IMAD.MOV.U32 R18, RZ, RZ, -0x7bbdbd3a ;  /* 0x844242c6ff127424 */ /* 0x000fe200078e00ff */
[----:B--2---:R-:W-:Y:S01]  /*16460*/  MOV R9, 0x84f87c7c ;  /* 0x84f87c7c00097802 */ /* 0x004fe20000000f00 */
[----:B------:R-:W-:Y:S01]  /*16470*/  IMAD.MOV.U32 R19, RZ, RZ, -0x2f979748 ;  /* 0xd06868b8ff137424 */ /* 0x000fe200078e00ff */
[----:B------:R0:W-:Y:S01]  /*16480*/  STL.128 [R1+0x5f0], R4 ;  /* 0x0005f00401007387 */ /* 0x0001e20000100c00 */
[----:B------:R-:W-:-:S02]  /*16490*/  IMAD.MOV.U32 R8, RZ, RZ, -0x5a399c9d ;  /* 0xa5c66363ff087424 */ /* 0x000fc400078e00ff */
[----:B---3--:R-:W-:Y:S02]  /*164a0*/  HFMA2 R20, -RZ, RZ, -3.4391880035400390625e-05, 2.880859375 ;  /* 0x824141c3ff147431 */ /* 0x008fe400000001ff */
[----:B------:R-:W-:Y:S01]  /*164b0*/  IMAD.MOV.U32 R10, RZ, RZ, -0x66118889 ;  /* 0x99ee7777ff0a7424 */ /* 0x000fe200078e00ff */
[----:B------:R2:W-:Y:S01]  /*164c0*/  STL.128 [R1+0x5d0], R16 ;  /* 0x0005d01001007387 */ /* 0x0005e20000100c00 */
[----:B------:R-:W-:Y:S01]  /*164d0*/  IMAD.MOV.U32 R11, RZ, RZ, -0x72098485 ;  /* 0x8df67b7bff0b7424 */ /* 0x000fe200078e00ff */
[----:B------:R-:W-:Y:S01]  /*164e0*/  MOV R23, 0x1e0f0f11 ;  /* 0x1e0f0f1100177802 */ /* 0x000fe20000000f00 */
[----:B------:R-:W-:Y:S02]  /*164f0*/  IMAD.MOV.U32 R21, RZ, RZ, 0x299999b0 ;  /* 0x299999b0ff157424 */ /* 0x000fe400078e00ff */
[----:B-1----:R-:W-:Y:S02]  /*16500*/  HFMA2 R12, -RZ, RZ, 0.0003659725189208984375, -14224 ;  /* 0x0dfff2f2ff0c7431 */ /* 0x002fe400000001ff */
[----:B------:R-:W-:Y:S01]  /*16510*/  IMAD.MOV.U32 R22, RZ, RZ, 0x5a2d2d77 ;  /* 0x5a2d2d77ff167424 */ /* 0x000fe200078e00ff */
[----:B------:R-:W-:Y:S01]  /*16520*/  MOV R15, 0x5491c5c5 ;  /* 0x5491c5c5000f7802 */ /* 0x000fe20000000f00 */
[----:B------:R-:W-:Y:S01]  /*16530*/  IMAD.MOV.U32 R13, RZ, RZ, -0x42299495 ;  /* 0xbdd66b6bff0d7424 */ /* 0x000fe200078e00ff */
[----:B------:R1:W-:Y:S01]  /*16540*/  STL.128 [R1+0x600], R8 ;  /* 0x0006000801007387 */ /* 0x0003e20000100c00 */
[----:B------:R-:W-:-:S02]  /*16550*/  IMAD.MOV.U32 R14, RZ, RZ, -0x4e219091 ;  /* 0xb1de6f6fff0e7424 */ /* 0x000fc400078e00ff */
[----:B0-----:R-:W-:Y:S02]  /*16560*/  HFMA2 R4, -RZ, RZ, 5.55859375, -13.578125 ;  /* 0x458fcacaff047431 */ /* 0x001fe400000001ff */
[----:B------:R-:W-:Y:S01]  /*16570*/  IMAD.MOV.U32 R5, RZ, RZ, -0x62e07d7e ;  /* 0x9d1f8282ff057424 */ /* 0x000fe200078e00ff */
[----:B------:R-:W-:Y:S01]  /*16580*/  MOV R7, 0x87fa7d7d ;  /* 0x87fa7d7d00077802 */ /* 0x000fe20000000f00 */
[----:B------:R-:W-:Y:S02]  /*16590*/  IMAD.MOV.U32 R6, RZ, RZ, 0x4089c9c9 ;  /* 0x4089c9c9ff067424 */ /* 0x000fe400078e00ff */
[----:B--2---:R-:W-:Y:S02]  /*165a0*/  HFMA2 R18, -RZ, RZ, -0.04534912109375, 1895 ;  /* 0xa9ce6767ff127431 */ /* 0x004fe400000001ff */
[----:B------:R-:W-:Y:S01]  /*165b0*/  IMAD.MOV.U32 R16, RZ, RZ, 0x50603030 ;  /* 0x50603030ff107424 */ /* 0x000fe200078e00ff */
[----:B------:R0:W-:Y:S01]  /*165c0*/  STL.128 [R1+0x5e0], R20 ;  /* 0x0005e01401007387 */ /* 0x0001e20000100c00 */
[----:B------:R-:W-:-:S02]  /*165d0*/  IMAD.MOV.U32 R17, RZ, RZ, 0x3020101 ;  /* 0x03020101ff117424 */ /* 0x000fc400078e00ff */
[----:B------:R-:W-:Y:S01]  /*165e0*/  IMAD.MOV.U32 R19, RZ, RZ, 0x7d562b2b ;  /* 0x7d562b2bff137424 */ /* 0x000fe200078e00ff */
[----:B------:R2:W-:Y:S01]  /*165f0*/  STL.128 [R1+0x610], R12 ;  /* 0x0006100c01007387 */ /* 0x0005e20000100c00 */
[----:B-1----:R-:W-:Y:S02]  /*16600*/  HFMA2 R10, -RZ, RZ, -11.109375, 7.27734375 ;  /* 0xc98e4747ff0a7431 */ /* 0x002fe400000001ff */
[----:B------:R-:W-:Y:S01]  /*16610*/  IMAD.MOV.U32 R8, RZ, RZ, 0x15effafa ;  /* 0x15effafaff087424 */ /* 0x000fe200078e00ff */
[----:B------:R1:W-:Y:S01]  /*16620*/  STL.128 [R1+0x620], R16 ;  /* 0x0006201001007387 */ /* 0x0003e20000100c00 */
[----:B------:R-:W-:Y:S02]  /*16630*/  IMAD.MOV.U32 R9, RZ, RZ, -0x144da6a7 ;  /* 0xebb25959ff097424 */ /* 0x000fe400078e00ff */
[----:B------:R-:W-:Y:S01]  /*16640*/  IMAD.MOV.U32 R11, RZ, RZ, 0xbfbf0f0 ;  /* 0x0bfbf0f0ff0b7424 */ /* 0x000fe200078e00ff */
[----:B------:R3:W-:Y:S01]  /*16650*/  STL.128 [R1+0x640], R4 ;  /* 0x0006400401007387 */ /* 0x0007e20000100c00 */
[----:B0-----:R-:W-:Y:S01]  /*16660*/  IMAD.MOV.U32 R20, RZ, RZ, 0x19e7fefe ;  /* 0x19e7fefeff147424 */ /* 0x001fe200078e00ff */
[----:B------:R-:W-:Y:S01]  /*16670*/  MOV R21, 0x62b5d7d7 ;  /* 0x62b5d7d700157802 */ /* 0x000fe20000000f00 */
[----:B------:R-:W-:Y:S01]  /*16680*/  IMAD.MOV.U32 R22, RZ, RZ, -0x19b25455 ;  /* 0xe64dababff167424 */ /* 0x000fe200078e00ff */
[----:B------:R0:W-:Y:S01]  /*16690*/  STL.128 [R1+0x650], R8 ;  /* 0x0006500801007387 */ /* 0x0001e20000100c00 */
[----:B------:R-:W-:Y:S01]  /*166a0*/  IMAD.MOV.U32 R23, RZ, RZ, -0x6513898a ;  /* 0x9aec7676ff177424 */ /* 0x000fe200078e00ff */
[----:B--2---:R-:W-:Y:S01]  /*166b0*/  MOV R13, 0x67b3d4d4 ;  /* 0x67b3d4d4000d7802 */ /* 0x004fe20000000f00 */
[----:B------:R-:W-:-:S02]  /*166c0*/  IMAD.MOV.U32 R12, RZ, RZ, -0x13be5253 ;  /* 0xec41adadff0c7424 */ /* 0x000fc400078e00ff */
[----:B------:R-:W-:Y:S02]  /*166d0*/  IMAD.MOV.U32 R14, RZ, RZ, -0x2a05d5e ;  /* 0xfd5fa2a2ff0e7424 */ /* 0x000fe400078e00ff */
[----:B-1----:R-:W-:Y:S02]  /*166e0*/  HFMA2 R16, -RZ, RZ, -1.7841796875, -0.0045013427734375 ;  /* 0xbf239c9cff107431 */ /* 0x002fe400000001ff */
[----:B------:R-:W-:Y:S01]  /*166f0*/  IMAD.MOV.U32 R15, RZ, RZ, -0x15ba5051 ;  /* 0xea45afafff0f7424 */ /* 0x000fe200078e00ff */
[----:B------:R-:W-:Y:S01]  /*16700*/  MOV R19, 0x5b9bc0c0 ;  /* 0x5b9bc0c000137802 */ /* 0x000fe20000000f00 */
[----:B---3--:R-:W-:Y:S01]  /*16710*/  IMAD.MOV.U32 R4, RZ, RZ, 0x5a6c3636 ;  /* 0x5a6c3636ff047424 */ /* 0x008fe200078e00ff */
[----:B------:R-:W-:Y:S01]  /*16720*/  MOV R5, 0x417e3f3f ;  /* 0x417e3f3f00057802 */ /* 0x000fe20000000f00 */
[----:B------:R-:W-:Y:S01]  /*16730*/  IMAD.MOV.U32 R6, RZ, RZ, 0x2f5f7f7 ;  /* 0x02f5f7f7ff067424 */ /* 0x000fe200078e00ff */
[----:B------:R1:W-:Y:S01]  /*16740*/  STL.128 [R1+0x630], R20 ;  /* 0x0006301401007387 */ /* 0x0003e20000100c00 */
[----:B------:R-:W-:-:S02]  /*16750*/  IMAD.MOV.U32 R7, RZ, RZ, 0x4f83cccc ;  /* 0x4f83ccccff077424 */ /* 0x000fc400078e00ff */
[----:B------:R-:W-:Y:S01]  /*16760*/  IMAD.MOV.U32 R17, RZ, RZ, -0x8ac5b5c ;  /* 0xf753a4a4ff117424 */ /* 0x000fe200078e00ff */
[----:B------:R2:W-:Y:S01]  /*16770*/  STL.128 [R1+0x660], R12 ;  /* 0x0006600c01007387 */ /* 0x0005e20000100c00 */
[----:B------:R-:W-:Y:S02]  /*16780*/  IMAD.MOV.U32 R18, RZ, RZ, -0x691b8d8e ;  /* 0x96e47272ff127424 */ /* 0x000fe400078e00ff */
[----:B0-----:R-:W-:Y:S02]  /*16790*/  HFMA2 R8, -RZ, RZ, 282, 0.2626953125 ;  /* 0x5c683434ff087431 */ /* 0x001fe400000001ff */
[----:B------:R-:W-:Y:S01]  /*167a0*/  IMAD.MOV.U32 R9, RZ, RZ, -0xbae5a5b ;  /* 0xf451a5a5ff097424 */ /* 0x000fe200078e00ff */
[----:B------:R-:W-:Y:S01]  /*167b0*/  MOV R11, 0x8f9f1f1 ;  /* 0x08f9f1f1000b7802 */ /* 0x000fe20000000f00 */
[----:B------:R-:W-:Y:S01]  /*167c0*/  IMAD.MOV.U32 R10, RZ, RZ, 0x34d1e5e5 ;  /* 0x34d1e5e5ff0a7424 */ /* 0x000fe200078e00ff */
[----:B------:R0:W-:Y:S04]  /*167d0*/  STL.128 [R1+0x690], R4 ;  /* 0x0006900401007387 */ /* 0x0001e80000100c00 */
[----:B------:R3:W-:Y:S01]  /*167e0*/  STL.128 [R1+0x670], R16 ;  /* 0x0006701001007387 */ /* 0x0007e20000100c00 */
[----:B-1----:R-:W-:-:S02]  /*167f0*/  HFMA2 R22, -RZ, RZ, -0.09747314453125, -0.000924587249755859375 ;  /* 0xae3d9393ff167431 */ /* 0x002fc400000001ff */
[----:B------:R-:W-:Y:S01]  /*16800*/  IMAD.MOV.U32 R20, RZ, RZ, -0x3d8a4849 ;  /* 0xc275b7b7ff147424 */ /* 0x000fe200078e00ff */
[----:B------:R1:W-:Y:S01]  /*16810*/  STL.128 [R1+0x6a0], R8 ;  /* 0x0006a00801007387 */ /* 0x0003e20000100c00 */
[----:B------:R-:W-:Y:S02]  /*16820*/  IMAD.MOV.U32 R21, RZ, RZ, 0x1ce1fdfd ;  /* 0x1ce1fdfdff157424 */ /* 0x000fe400078e00ff */
[----:B--2---:R-:W-:Y:S02]  /*16830*/  HFMA2 R14, -RZ, RZ, 59.0625, 0.1622314453125 ;  /* 0x53623131ff0e7431 */ /* 0x004fe400000001ff */
[----:B------:R-:W-:Y:S02]  /*16840*/  IMAD.MOV.U32 R23, RZ, RZ, 0x6a4c2626 ;  /* 0x6a4c2626ff177424 */ /* 0x000fe400078e00ff */
[----:B------:R-:W-:Y:S02]  /*16850*/  IMAD.MOV.U32 R12, RZ, RZ, -0x6c1d8e8f ;  /* 0x93e27171ff0c7424 */ /* 0x000fe400078e00ff */
[----:B------:R-:W-:-:S02]  /*16860*/  IMAD.MOV.U32 R13, RZ, RZ, 0x73abd8d8 ;  /* 0x73abd8d8ff0d7424 */ /* 0x000fc400078e00ff */
[----:B0-----:R-:W-:Y:S02]  /*16870*/  HFMA2 R6, -RZ, RZ, -0.0034694671630859375, -7.62939453125e-06 ;  /* 0x9b1b8080ff067431 */ /* 0x001fe400000001ff */
[----:B------:R-:W-:Y:S01]  /*16880*/  IMAD.MOV.U32 R15, RZ, RZ, 0x3f2a1515 ;  /* 0x3f2a1515ff0f7424 */ /* 0x000fe200078e00ff */
[----:B------:R0:W-:Y:S01]  /*16890*/  STL.128 [R1+0x680], R20 ;  /* 0x0006801401007387 */ /* 0x0001e20000100c00 */
[----:B------:R-:W-:Y:S01]  /*168a0*/  IMAD.MOV.U32 R4, RZ, RZ, 0x90e0707 ;  /* 0x090e0707ff047424 */ /* 0x000fe200078e00ff */
[----:B---3--:R-:W-:Y:S01]  /*168b0*/  MOV R17, 0x5295c7c7 ;  /* 0x5295c7c700117802 */ /* 0x008fe20000000f00 */
[----:B------:R-:W-:Y:S01]  /*168c0*/  IMAD.MOV.U32 R16, RZ, RZ, 0xc080404 ;  /* 0x0c080404ff107424 */ /* 0x000fe200078e00ff */
[----:B------:R2:W-:Y:S01]  /*168d0*/  STL.128 [R1+0x6b0], R12 ;  /* 0x0006b00c01007387 */ /* 0x0005e20000100c00 */
[----:B------:R-:W-:Y:S01]  /*168e0*/  IMAD.MOV.U32 R18, RZ, RZ, 0x65462323 ;  /* 0x65462323ff127424 */ /* 0x000fe200078e00ff */
[----:B-1----:R-:W-:Y:S01]  /*168f0*/  MOV R9, 0x694e2727 ;  /* 0x694e272700097802 */ /* 0x002fe20000000f00 */
[----:B------:R-:W-:-:S02]  /*16900*/  IMAD.MOV.U32 R19, RZ, RZ, 0x5e9dc3c3 ;  /* 0x5e9dc3c3ff137424 */ /* 0x000fc400078e00ff */
[----:B------:R-:W-:Y:S02]  /*16910*/  IMAD.MOV.U32 R5, RZ, RZ, 0x36241212 ;  /* 0x36241212ff057424 */ /* 0x000fe400078e00ff */
[----:B------:R-:W-:Y:S01]  /*16920*/  IMAD.MOV.U32 R7, RZ, RZ, 0x3ddfe2e2 ;  /* 0x3ddfe2e2ff077424 */ /* 0x000fe200078e00ff */
[----:B------:R1:W-:Y:S01]  /*16930*/  STL.128 [R1+0x6c0], R16 ;  /* 0x0006c01001007387 */ /* 0x0003e20000100c00 */
[----:B------:R-:W-:Y:S02]  /*16940*/  IMAD.MOV.U32 R8, RZ, RZ, 0x26cdebeb ;  /* 0x26cdebebff087424 */ /* 0x000fe400078e00ff */
[----:B------:R-:W-:Y:S02]  /*16950*/  IMAD.MOV.U32 R10, RZ, RZ, -0x32804d4e ;  /* 0xcd7fb2b2ff0a7424 */ /* 0x000fe400078e00ff */
[----:B0-----:R-:W-:Y:S02]  /*16960*/  HFMA2 R20, -RZ, RZ, 0.03271484375, 0.0019989013671875 ;  /* 0x28301818ff147431 */ /* 0x001fe400000001ff */
[----:B------:R-:W-:Y:S01]  /*16970*/  IMAD.MOV.U32 R11, RZ, RZ, -0x60158a8b ;  /* 0x9fea7575ff0b7424 */ /* 0x000fe200078e00ff */
[----:B------:R0:W-:Y:S01]  /*16980*/  STL.128 [R1+0x6e0], R4 ;  /* 0x0006e00401007387 */ /* 0x0001e20000100c00 */
[----:B------:R-:W-:-:S02]  /*16990*/  IMAD.MOV.U32 R21, RZ, RZ, -0x5ec8696a ;  /* 0xa1379696ff157424 */ /* 0x000fc400078e00ff */
[----:B--2---:R-:W-:Y:S02]  /*169a0*/  HFMA2 R12, -RZ, RZ, 0.003452301025390625, 0.00015366077423095703125 ;  /* 0x1b120909ff0c7431 */ /* 0x004fe400000001ff */
[----:B------:R-:W-:Y:S01]  /*169b0*/  IMAD.MOV.U32 R22, RZ, RZ, 0xf0a0505 ;  /* 0x0f0a0505ff167424 */ /* 0x000fe200078e00ff */
[----:B------:R-:W-:Y:S01]  /*169c0*/  MOV R23, 0xb52f9a9a ;  /* 0xb52f9a9a00177802 */ /* 0x000fe20000000f00 */
[----:B------:R-:W-:Y:S01]  /*169d0*/  IMAD.MOV.U32 R13, RZ, RZ, -0x61e27c7d ;  /* 0x9e1d8383ff0d7424 */ /* 0x000fe200078e00ff */
[----:B------:R-:W-:Y:S01]  /*169e0*/  MOV R15, 0x2e341a1a ;  /* 0x2e341a1a000f7802 */ /* 0x000fe20000000f00 */
[----:B------:R-:W-:Y:S01]  /*169f0*/  IMAD.MOV.U32 R14, RZ, RZ, 0x74582c2c ;  /* 0x74582c2cff0e7424 */ /* 0x000fe200078e00ff */
[----:B------:R2:W-:Y:S01]  /*16a00*/  STL.128 [R1+0x6f0], R8 ;  /* 0x0006f00801007387 */ /* 0x0005e20000100c00 */
[----:B-1----:R-:W-:Y:S02]  /*16a10*/  HFMA2 R18, -RZ, RZ, -6864, 203.25 ;  /* 0xeeb45a5aff127431 */ /* 0x002fe400000001ff */
[----:B------:R-:W-:Y:S01]  /*16a20*/  IMAD.MOV.U32 R16, RZ, RZ, 0x2d361b1b ;  /* 0x2d361b1bff107424 */ /* 0x000fe200078e00ff */
[----:B------:R1:W-:Y:S01]  /*16a30*/  STL.128 [R1+0x6d0], R20 ;  /* 0x0006d01401007387 */ /* 0x0003e20000100c00 */
[----:B------:R-:W-:-:S02]  /*16a40*/  IMAD.MOV.U32 R17, RZ, RZ, -0x4d239192 ;  /* 0xb2dc6e6eff117424 */ /* 0x000fc400078e00ff */
[----:B------:R-:W-:Y:S02]  /*16a50*/  IMAD.MOV.U32 R19, RZ, RZ, -0x4a45f60 ;  /* 0xfb5ba0a0ff137424 */ /* 0x000fe400078e00ff */
[----:B0-----:R-:W-:Y:S02]  /*16a60*/  HFMA2 R4, -RZ, RZ, 59968, 0.040313720703125 ;  /* 0x7b522929ff047431 */ /* 0x001fe400000001ff */
[----:B------:R-:W-:Y:S01]  /*16a70*/  IMAD.MOV.U32 R5, RZ, RZ, 0x3edde3e3 ;  /* 0x3edde3e3ff057424 */ /* 0x000fe200078e00ff */
[----:B------:R-:W-:Y:S01]  /*16a80*/  MOV R7, 0x97138484 ;  /* 0x9713848400077802 */ /* 0x000fe20000000f00 */
[----:B------:R-:W-:Y:S01]  /*16a90*/  IMAD.MOV.U32 R6, RZ, RZ, 0x715e2f2f ;  /* 0x715e2f2fff067424 */ /* 0x000fe200078e00ff */
[----:B------:R0:W-:Y:S01]  /*16aa0*/  STL.128 [R1+0x700], R12 ;  /* 0x0007000c01007387 */ /* 0x0001e20000100c00 */
[----:B--2---:R-:W-:Y:S02]  /*16ab0*/  HFMA2 R11, -RZ, RZ, 0.07427978515625, -6068 ;  /* 0x2cc1ededff0b7431 */ /* 0x004fe400000001ff */
[----:B------:R-:W-:Y:S01]  /*16ac0*/  IMAD.MOV.U32 R8, RZ, RZ, -0xa59acad ;  /* 0xf5a65353ff087424 */ /* 0x000fe200078e00ff */
[----:B------:R2:W-:Y:S01]  /*16ad0*/  STL.128 [R1+0x710], R16 ;  /* 0x0007101001007387 */ /* 0x0005e20000100c00 */
[----:B------:R-:W-:Y:S01]  /*16ae0*/  IMAD.MOV.U32 R9, RZ, RZ, 0x68b9d1d1 ;  /* 0x68b9d1d1ff097424 */ /* 0x000fe200078e00ff */
[----:B-1----:R-:W-:Y:S01]  /*16af0*/  MOV R21, 0x4d763b3b ;  /* 0x4d763b3b00157802 */ /* 0x002fe20000000f00 */
[----:B------:R-:W-:Y:S01]  /*16b00*/  IMAD.MOV.U32 R10, RZ, RZ, RZ ;  /* 0x000000ffff0a7224 */ /* 0x000fe200078e00ff */
[----:B------:R1:W-:Y:S01]  /*16b10*/  STL.128 [R1+0x730], R4 ;  /* 0x0007300401007387 */ /* 0x0003e20000100c00 */
[----:B------:R-:W-:-:S02]  /*16b20*/  IMAD.MOV.U32 R20, RZ, RZ, -0x95badae ;  /* 0xf6a45252ff147424 */ /* 0x000fc400078e00ff */
[----:B------:R-:W-:Y:S01]  /*16b30*/  IMAD.MOV.U32 R22, RZ, RZ, 0x61b7d6d6 ;  /* 0x61b7d6d6ff167424 */ /* 0x000fe200078e00ff */
[----:B------:R3:W-:Y:S01]  /*16b40*/  STL.128 [R1+0x740], R8 ;  /* 0x0007400801007387 */ /* 0x0007e20000100c00 */
[----:B------:R-:W-:Y:S01]  /*16b50*/  IMAD.MOV.U32 R23, RZ, RZ, -0x31824c4d ;  /* 0xce7db3b3ff177424 */ /* 0x000fe200078e00ff */
[----:B0-----:R-:W-:Y:S01]  /*16b60*/  MOV R13, 0x1fe3fcfc ;  /* 0x1fe3fcfc000d7802 */ /* 0x001fe20000000f00 */
[----:B------:R-:W-:Y:S02]  /*16b70*/  IMAD.MOV.U32 R12, RZ, RZ, 0x60402020 ;  /* 0x60402020ff0c7424 */ /* 0x000fe400078e00ff */
[----:B------:R-:W-:Y:S01]  /*16b80*/  IMAD.MOV.U32 R14, RZ, RZ, -0x37864e4f ;  /* 0xc879b1b1ff0e7424 */ /* 0x000fe200078e00ff */
[----:B------:R0:W-:Y:S01]  /*16b90*/  STL.128 [R1+0x720], R20 ;  /* 0x0007201401007387 */ /* 0x0001e20000100c00 */
[----:B------:R-:W-:Y:S02]  /*16ba0*/  IMAD.MOV.U32 R15, RZ, RZ, -0x1249a4a5 ;  /* 0xedb65b5bff0f7424 */ /* 0x000fe400078e00ff */
[----:B--2---:R-:W-:-:S02]  /*16bb0*/  HFMA2 R16, -RZ, RZ, -1.70703125, 3284 ;  /* 0xbed46a6aff107431 */ /* 0x004fc400000001ff */
[----:B------:R-:W-:Y:S01]  /*16bc0*/  IMAD.MOV.U32 R17, RZ, RZ, 0x468dcbcb ;  /* 0x468dcbcbff117424 */ /* 0x000fe200078e00ff */
[----:B------:R-:W-:Y:S01]  /*16bd0*/  MOV R19, 0x4b723939 ;  /* 0x4b72393900137802 */ /* 0x000fe20000000f00 */
[----:B------:R-:W-:Y:S01]  /*16be0*/  IMAD.MOV.U32 R18, RZ, RZ, -0x26984142 ;  /* 0xd967bebeff127424 */ /* 0x000fe200078e00ff */
[----:B-1----:R-:W-:Y:S01]  /*16bf0*/  MOV R5, 0x2ac5efef ;  /* 0x2ac5efef00057802 */ /* 0x002fe20000000f00 */
[----:B------:R-:W-:Y:S01]  /*16c00*/  IMAD.MOV.U32 R4, RZ, RZ, 0x6bbbd0d0 ;  /* 0x6bbbd0d0ff047424 */ /* 0x000fe200078e00ff */
[----:B------:R1:W-:Y:S01]  /*16c10*/  STL.128 [R1+0x750], R12 ;  /* 0x0007500c01007387 */ /* 0x0003e20000100c00 */
[----:B------:R-:W-:Y:S02]  /*16c20*/  IMAD.MOV.U32 R6, RZ, RZ, -0x1ab05556 ;  /* 0xe54faaaaff067424 */ /* 0x000fe400078e00ff */
[----:B---3--:R-:W-:Y:S02]  /*16c30*/  HFMA2 R8, -RZ, RZ, -5.5234375, 3.630859375 ;  /* 0xc5864343ff087431 */ /* 0x008fe400000001ff */
[----:B------:R-:W-:Y:S01]  /*16c40*/  IMAD.MOV.U32 R7, RZ, RZ, 0x16edfbfb ;  /* 0x16edfbfbff077424 */ /* 0x000fe200078e00ff */
[----:B------:R-:W-:Y:S01]  /*16c50*/  MOV R11, 0x94118585 ;  /* 0x94118585000b7802 */ /* 0x000fe20000000f00 */
[----:B------:R-:W-:Y:S01]  /*16c60*/  IMAD.MOV.U32 R9, RZ, RZ, -0x2865b2b3 ;  /* 0xd79a4d4dff097424 */ /* 0x000fe200078e00ff */
[----:B------:R2:W-:Y:S01]  /*16c70*/  STL.128 [R1+0x760], R16 ;  /* 0x0007601001007387 */ /* 0x0005e20000100c00 */
[----:B------:R-:W-:-:S02]  /*16c80*/  IMAD.MOV.U32 R10, RZ, RZ, 0x55663333 ;  /* 0x55663333ff0a7424 */ /* 0x000fc400078e00ff */
[----:B0-----:R-:W-:Y:S02]  /*16c90*/  HFMA2 R22, -RZ, RZ, -2400, 139 ;  /* 0xe8b05858ff167431 */ /* 0x001fe400000001ff */
[----:B------:R-:W-:Y:S01]  /*16ca0*/  IMAD.MOV.U32 R20, RZ, RZ, -0x216bb5b6 ;  /* 0xde944a4aff147424 */ /* 0x000fe200078e00ff */
[----:B------:R0:W-:Y:S01]  /*16cb0*/  STL.128 [R1+0x780], R4 ;  /* 0x0007800401007387 */ /* 0x0001e20000100c00 */
[----:B------:R-:W-:Y:S02]  /*16cc0*/  IMAD.MOV.U32 R21, RZ, RZ, -0x2b67b3b4 ;  /* 0xd4984c4cff157424 */ /* 0x000fe400078e00ff */
[----:B------:R-:W-:Y:S01]  /*16cd0*/  IMAD.MOV.U32 R23, RZ, RZ, 0x4a85cfcf ;  /* 0x4a85cfcfff177424 */ /* 0x000fe200078e00ff */
[----:B------:R3:W-:Y:S01]  /*16ce0*/  STL.128 [R1+0x790], R8 ;  /* 0x0007900801007387 */ /* 0x0007e20000100c00 */
[----:B-1----:R-:W-:Y:S02]  /*16cf0*/  HFMA2 R14, -RZ, RZ, 9.17911529541015625e-05, 3.063678741455078125e-05 ;  /* 0x06040202ff0e7431 */ /* 0x002fe400000001ff */
[----:B------:R-:W-:Y:S01]  /*16d00*/  IMAD.MOV.U32 R12, RZ, RZ, -0x3075babb ;  /* 0xcf8a4545ff0c7424 */ /* 0x000fe200078e00ff */
[----:B------:R1:W-:Y:S01]  /*16d10*/  STL.128 [R1+0x770], R20 ;  /* 0x0007701401007387 */ /* 0x0003e20000100c00 */
[----:B------:R-:W-:-:S02]  /*16d20*/  IMAD.MOV.U32 R13, RZ, RZ, 0x10e9f9f9 ;  /* 0x10e9f9f9ff0d7424 */ /* 0x000fc400078e00ff */
[----:B------:R-:W-:Y:S01]  /*16d30*/  IMAD.MOV.U32 R15, RZ, RZ, -0x7e018081 ;  /* 0x81fe7f7fff0f7424 */ /* 0x000fe200078e00ff */
[----:B--2---:R-:W-:Y:S01]  /*16d40*/  MOV R17, 0x44783c3c ;  /* 0x44783c3c00117802 */ /* 0x004fe20000000f00 */
[----:B------:R-:W-:Y:S02]  /*16d50*/  IMAD.MOV.U32 R16, RZ, RZ, -0xf5fafb0 ;  /* 0xf0a05050ff107424 */ /* 0x000fe400078e00ff */
[----:B------:R-:W-:Y:S02]  /*16d60*/  IMAD.MOV.U32 R18, RZ, RZ, -0x45da6061 ;  /* 0xba259f9fff127424 */ /* 0x000fe400078e00ff */
[----:B0-----:R-:W-:Y:S02]  /*16d70*/  HFMA2 R6, -RZ, RZ, 8.875, 0.52734375 ;  /* 0x48703838ff067431 */ /* 0x001fe400000001ff */
[----:B------:R-:W-:Y:S01]  /*16d80*/  IMAD.MOV.U32 R19, RZ, RZ, -0x1cb45758 ;  /* 0xe34ba8a8ff137424 */ /* 0x000fe200078e00ff */
[----:B------:R0:W-:Y:S01]  /*16d90*/  STL.128 [R1+0x7a0], R12 ;  /* 0x0007a00c01007387 */ /* 0x0001e20000100c00 */
[----:B------:R-:W-:Y:S01]  /*16da0*/  IMAD.MOV.U32 R4, RZ, RZ, -0x52c06d6e ;  /* 0xad3f9292ff047424 */ /* 0x000fe200078e00ff */
[----:B---3--:R-:W-:Y:S01]  /*16db0*/  MOV R9, 0xc177b6b6 ;  /* 0xc177b6b600097802 */ /* 0x008fe20000000f00 */
[----:B------:R-:W-:Y:S01]  /*16dc0*/  IMAD.MOV.U32 R5, RZ, RZ, -0x43de6263 ;  /* 0xbc219d9dff057424 */ /* 0x000fe200078e00ff */
[----:B------:R2:W-:Y:S01]  /*16dd0*/  STL.128 [R1+0x7b0], R16 ;  /* 0x0007b01001007387 */ /* 0x0005e20000100c00 */
[----:B------:R-:W-:-:S02]  /*16de0*/  IMAD.MOV.U32 R7, RZ, RZ, 0x4f1f5f5 ;  /* 0x04f1f5f5ff077424 */ /* 0x000fc400078e00ff */
[----:B-1----:R-:W-:Y:S02]  /*16df0*/  HFMA2 R20, -RZ, RZ, -15632, 42.53125 ;  /* 0xf3a25151ff147431 */ /* 0x002fe400000001ff */
[----:B------:R-:W-:Y:S01]  /*16e00*/  IMAD.MOV.U32 R8, RZ, RZ, -0x209c4344 ;  /* 0xdf63bcbcff087424 */ /* 0x000fe200078e00ff */
[----:B------:R-:W-:Y:S01]  /*16e10*/  MOV R23, 0x8a058f8f ;  /* 0x8a058f8f00177802 */ /* 0x000fe20000000f00 */
[----:B------:R-:W-:Y:S01]  /*16e20*/  IMAD.MOV.U32 R10, RZ, RZ, 0x75afdada ;  /* 0x75afdadaff0a7424 */ /* 0x000fe200078e00ff */
[----:B------:R1:W-:Y:S01]  /*16e30*/  STL.128 [R1+0x7d0], R4 ;  /* 0x0007d00401007387 */ /* 0x0003e20000100c00 */
[----:B------:R-:W-:Y:S02]  /*16e40*/  IMAD.MOV.U32 R11, RZ, RZ, 0x63422121 ;  /* 0x63422121ff0b7424 */ /* 0x000fe400078e00ff */
[----:B------:R-:W-:Y:S02]  /*16e50*/  IMAD.MOV.U32 R21, RZ, RZ, -0x1a25c5d ;  /* 0xfe5da3a3ff157424 */ /* 0x000fe400078e00ff */
[----:B------:R-:W-:-:S02]  /*16e60*/  IMAD.MOV.U32 R22, RZ, RZ, -0x3f7fbfc0 ;  /* 0xc0804040ff167424 */ /* 0x000fc400078e00ff */
[----:B0-----:R-:W-:Y:S02]  /*16e70*/  HFMA2 R12, -RZ, RZ, 0.12890625, 0.00049591064453125 ;  /* 0x30201010ff0c7431 */ /* 0x001fe400000001ff */
[----:B------:R-:W-:Y:S01]  /*16e80*/  IMAD.MOV.U32 R13, RZ, RZ, 0x1ae5ffff ;  /* 0x1ae5ffffff0d7424 */ /* 0x000fe200078e00ff */
[----:B------:R-:W-:Y:S01]  /*16e90*/  MOV R15, 0x6dbfd2d2 ;  /* 0x6dbfd2d2000f7802 */ /* 0x000fe20000000f00 */
[----:B------:R-:W-:Y:S02]  /*16ea0*/  IMAD.MOV.U32 R14, RZ, RZ, 0xefdf3f3 ;  /* 0x0efdf3f3ff0e7424 */ /* 0x000fe400078e00ff */
[----:B--2---:R-:W-:Y:S02]  /*16eb0*/  HFMA2 R18, -RZ, RZ, 0.32177734375, 0.000863552093505859375 ;  /* 0x35261313ff127431 */ /* 0x004fe400000001ff */
[----:B------:R-:W-:Y:S01]  /*16ec0*/  IMAD.MOV.U32 R16, RZ, RZ, 0x4c81cdcd ;  /* 0x4c81cdcdff107424 */ /* 0x000fe200078e00ff */
[----:B------:R0:W-:Y:S01]  /*16ed0*/  STL.128 [R1+0x7e0], R8 ;  /* 0x0007e00801007387 */ /* 0x0001e20000100c00 */
[----:B------:R-:W-:-:S02]  /*16ee0*/  IMAD.MOV.U32 R17, RZ, RZ, 0x14180c0c ;  /* 0x14180c0cff117424 */ /* 0x000fc400078e00ff */
[----:B------:R-:W-:Y:S02]  /*16ef0*/  IMAD.MOV.U32 R19, RZ, RZ, 0x2fc3ecec ;  /* 0x2fc3ececff137424 */ /* 0x000fe400078e00ff */
[----:B-1----:R-:W-:Y:S02]  /*16f00*/  HFMA2 R4, -RZ, RZ, 121.1875, -4.765625 ;  /* 0x5793c4c4ff047431 */ /* 0x002fe400000001ff */
[----:B------:R-:W-:Y:S01]  /*16f10*/  IMAD.MOV.U32 R5, RZ, RZ, -0xdaa5859 ;  /* 0xf255a7a7ff057424 */ /* 0x000fe200078e00ff */
[----:B------:R-:W-:Y:S01]  /*16f20*/  MOV R7, 0x477a3d3d ;  /* 0x477a3d3d00077802 */ /* 0x000fe20000000f00 */
[----:B------:R-:W-:Y:S01]  /*16f30*/  IMAD.MOV.U32 R6, RZ, RZ, -0x7d038182 ;  /* 0x82fc7e7eff067424 */ /* 0x000fe200078e00ff */
[----:B------:R1:W-:Y:S04]  /*16f40*/  STL.128 [R1+0x7c0], R20 ;  /* 0x0007c01401007387 */ /* 0x0003e80000100c00 */
[----:B------:R2:W-:Y:S01]  /*16f50*/  STL.128 [R1+0x7f0], R12 ;  /* 0x0007f00c01007387 */ /* 0x0005e20000100c00 */
[----:B0-----:R-:W-:-:S02]  /*16f60*/  HFMA2 R10, -RZ, RZ, 0.05621337890625, 0.0024890899658203125 ;  /* 0x2b321919ff0a7431 */ /* 0x001fc400000001ff */
[----:B------:R-:W-:Y:S01]  /*16f70*/  IMAD.MOV.U32 R8, RZ, RZ, -0x53379b9c ;  /* 0xacc86464ff087424 */ /* 0x000fe200078e00ff */
[----:B------:R0:W-:Y:S01]  /*16f80*/  STL.128 [R1+0x800], R16 ;  /* 0x0008001001007387 */ /* 0x0001e20000100c00 */
[----:B------:R-:W-:Y:S02]  /*16f90*/  IMAD.MOV.U32 R9, RZ, RZ, -0x1845a2a3 ;  /* 0xe7ba5d5dff097424 */ /* 0x000fe400078e00ff */
[----:B------:R-:W-:Y:S01]  /*16fa0*/  IMAD.MOV.U32 R11, RZ, RZ, -0x6a198c8d ;  /* 0x95e67373ff0b7424 */ /* 0x000fe200078e00ff */
[----:B------:R3:W-:Y:S01]  /*16fb0*/  STL.128 [R1+0x820], R4 ;  /* 0x0008200401007387 */ /* 0x0007e20000100c00 */
[----:B-1----:R-:W-:Y:S01]  /*16fc0*/  IMAD.MOV.U32 R20, RZ, RZ, -0x1e41a0a1 ;  /* 0xe1be5f5fff147424 */ /* 0x002fe200078e00ff */
[----:B------:R-:W-:Y:S01]  /*16fd0*/  MOV R21, 0xa2359797 ;  /* 0xa235979700157802 */ /* 0x000fe20000000f00 */
[----:B------:R-:W-:Y:S01]  /*16fe0*/  IMAD.MOV.U32 R22, RZ, RZ, -0x3377bbbc ;  /* 0xcc884444ff167424 */ /* 0x000fe200078e00ff */
[----:B------:R1:W-:Y:S01]  /*16ff0*/  STL.128 [R1+0x830], R8 ;  /* 0x0008300801007387 */ /* 0x0003e20000100c00 */
[----:B------:R-:W-:Y:S01]  /*17000*/  IMAD.MOV.U32 R23, RZ, RZ, 0x392e1717 ;  /* 0x392e1717ff177424 */ /* 0x000fe200078e00ff */
[----:B--2---:R-:W-:Y:S01]  /*17010*/  MOV R13, 0x98198181 ;  /* 0x98198181000d7802 */ /* 0x004fe20000000f00 */
[----:B------:R-:W-:-:S02]  /*17020*/  IMAD.MOV.U32 R12, RZ, RZ, -0x5f3f9fa0 ;  /* 0xa0c06060ff0c7424 */ /* 0x000fc400078e00ff */
[----:B------:R-:W-:Y:S01]  /*17030*/  IMAD.MOV.U32 R14, RZ, RZ, -0x2e61b0b1 ;  /* 0xd19e4f4fff0e7424 */ /* 0x000fe200078e00ff */
[----:B------:R2:W-:Y:S01]  /*17040*/  STL.128 [R1+0x810], R20 ;  /* 0x0008101401007387 */ /* 0x0005e20000100c00 */
[----:B------:R-:W-:Y:S02]  /*17050*/  IMAD.MOV.U32 R15, RZ, RZ, 0x7fa3dcdc ;  /* 0x7fa3dcdcff0f7424 */ /* 0x000fe400078e00ff */
[----:B0-----:R-:W-:Y:S02]  /*17060*/  HFMA2 R16, -RZ, RZ, 1604, 0.0119781494140625 ;  /* 0x66442222ff107431 */ /* 0x001fe400000001ff */
[----:B------:R-:W-:Y:S01]  /*17070*/  IMAD.MOV.U32 R17, RZ, RZ, 0x7e542a2a ;  /* 0x7e542a2aff117424 */ /* 0x000fe200078e00ff */
[----:B------:R-:W-:Y:S01]  /*17080*/  MOV R19, 0x830b8888 ;  /* 0x830b888800137802 */ /* 0x000fe20000000f00 */
[----:B---3--:R-:W-:Y:S01]  /*17090*/  IMAD.MOV.U32 R4, RZ, RZ, 0x79a7dede ;  /* 0x79a7dedeff047424 */ /* 0x008fe200078e00ff */
[----:B------:R-:W-:Y:S01]  /*170a0*/  MOV R5, 0xe2bc5e5e ;  /* 0xe2bc5e5e00057802 */ /* 0x000fe20000000f00 */
[----:B------:R-:W-:Y:S01]  /*170b0*/  IMAD.MOV.U32 R6, RZ, RZ, 0x1d160b0b ;  /* 0x1d160b0bff067424 */ /* 0x000fe200078e00ff */
[----:B------:R0:W-:Y:S01]  /*170c0*/  STL.128 [R1+0x840], R12 ;  /* 0x0008400c01007387 */ /* 0x0001e20000100c00 */
[----:B------:R-:W-:-:S02]  /*170d0*/  IMAD.MOV.U32 R7, RZ, RZ, 0x76addbdb ;  /* 0x76addbdbff077424 */ /* 0x000fc400078e00ff */
[----:B-1----:R-:W-:Y:S02]  /*170e0*/  HFMA2 R8, -RZ, RZ, 0.98193359375, -624 ;  /* 0x3bdbe0e0ff087431 */ /* 0x002fe400000001ff */
[----:B------:R-:W-:Y:S01]  /*170f0*/  IMAD.MOV.U32 R18, RZ, RZ, -0x54c46f70 ;  /* 0xab3b9090ff127424 */ /* 0x000fe200078e00ff */
[----:B------:R-:W-:Y:S01]  /*17100*/  MOV R11, 0x1e140a0a ;  /* 0x1e140a0a000b7802 */ /* 0x000fe20000000f00 */
[----:B------:R-:W-:Y:S01]  /*17110*/  IMAD.MOV.U32 R9, RZ, RZ, 0x56643232 ;  /* 0x56643232ff097424 */ /* 0x000fe200078e00ff */
[----:B------:R1:W-:Y:S01]  /*17120*/  STL.128 [R1+0x870], R4 ;  /* 0x0008700401007387 */ /* 0x0003e20000100c00 */
[----:B------:R-:W-:Y:S02]  /*17130*/  IMAD.MOV.U32 R10, RZ, RZ, 0x4e743a3a ;  /* 0x4e743a3aff0a7424 */ /* 0x000fe400078e00ff */
[----:B--2---:R-:W-:Y:S02]  /*17140*/  HFMA2 R22, -RZ, RZ, -59.34375, -0.58984375 ;  /* 0xd36bb8b8ff167431 */ /* 0x004fe400000001ff */
[----:B------:R-:W-:Y:S01]  /*17150*/  IMAD.MOV.U32 R20, RZ, RZ, -0x3573b9ba ;  /* 0xca8c4646ff147424 */ /* 0x000fe200078e00ff */
[----:B------:R2:W-:Y:S01]  /*17160*/  STL.128 [R1+0x850], R16 ;  /* 0x0008501001007387 */ /* 0x0005e20000100c00 */
[----:B------:R-:W-:-:S02]  /*17170*/  IMAD.MOV.U32 R21, RZ, RZ, 0x29c7eeee ;  /* 0x29c7eeeeff157424 */ /* 0x000fc400078e00ff */
[----:B------:R-:W-:Y:S01]  /*17180*/  IMAD.MOV.U32 R23, RZ, RZ, 0x3c281414 ;  /* 0x3c281414ff177424 */ /* 0x000fe200078e00ff */
[----:B------:R3:W-:Y:S01]  /*17190*/  STL.128 [R1+0x880], R8 ;  /* 0x0008800801007387 */ /* 0x0007e20000100c00 */
[----:B0-----:R-:W-:Y:S02]  /*171a0*/  HFMA2 R14, -RZ, RZ, 4384, 0.01617431640625 ;  /* 0x6c482424ff0e7431 */ /* 0x001fe400000001ff */
[----:B------:R-:W-:Y:S01]  /*171b0*/  IMAD.MOV.U32 R12, RZ, RZ, -0x246db6b7 ;  /* 0xdb924949ff0c7424 */ /* 0x000fe200078e00ff */
[----:B------:R0:W-:Y:S01]  /*171c0*/  STL.128 [R1+0x860], R20 ;  /* 0x0008601401007387 */ /* 0x0001e20000100c00 */
[----:B------:R-:W-:Y:S02]  /*171d0*/  IMAD.MOV.U32 R13, RZ, RZ, 0xa0c0606 ;  /* 0x0a0c0606ff0d7424 */ /* 0x000fe400078e00ff */
[----:B------:R-:W-:Y:S02]  /*171e0*/  IMAD.MOV.U32 R15, RZ, RZ, -0x1b47a3a4 ;  /* 0xe4b85c5cff0f7424 */ /* 0x000fe400078e00ff */
[----:B-1----:R-:W-:-:S02]  /*171f0*/  HFMA2 R6, -RZ, RZ, 173.75, 0.450927734375 ;  /* 0x596e3737ff067431 */ /* 0x002fc400000001ff */
[----:B------:R-:W-:Y:S02]  /*17200*/  IMAD.MOV.U32 R4, RZ, RZ, 0x32d5e7e7 ;  /* 0x32d5e7e7ff047424 */ /* 0x000fe400078e00ff */
[----:B------:R-:W-:Y:S01]  /*17210*/  IMAD.MOV.U32 R5, RZ, RZ, 0x438bc8c8 ;  /* 0x438bc8c8ff057424 */ /* 0x000fe200078e00ff */
[----:B--2---:R-:W-:Y:S01]  /*17220*/  MOV R17, 0x6ebdd3d3 ;  /* 0x6ebdd3d300117802 */ /* 0x004fe20000000f00 */
[----:B------:R-:W-:Y:S01]  /*17230*/  IMAD.MOV.U32 R16, RZ, RZ, 0x5d9fc2c2 ;  /* 0x5d9fc2c2ff107424 */ /* 0x000fe200078e00ff */
[----:B------:R1:W-:Y:S01]  /*17240*/  STL.128 [R1+0x890], R12 ;  /* 0x0008900c01007387 */ /* 0x0003e20000100c00 */
[----:B------:R-:W-:Y:S01]  /*17250*/  IMAD.MOV.U32 R18, RZ, RZ, -0x10bc5354 ;  /* 0xef43acacff127424 */ /* 0x000fe200078e00ff */
[----:B---3--:R-:W-:Y:S01]  /*17260*/  MOV R9, 0x64b1d5d5 ;  /* 0x64b1d5d500097802 */ /* 0x008fe20000000f00 */
[----:B------:R-:W-:Y:S02]  /*17270*/  IMAD.MOV.U32 R19, RZ, RZ, -0x593b9d9e ;  /* 0xa6c46262ff137424 */ /* 0x000fe400078e00ff */
[----:B------:R-:W-:-:S02]  /*17280*/  IMAD.MOV.U32 R7, RZ, RZ, -0x48259293 ;  /* 0xb7da6d6dff077424 */ /* 0x000fc400078e00ff */
[----:B0-----:R-:W-:Y:S02]  /*17290*/  HFMA2 R20, -RZ, RZ, -0.032989501953125, -0.000679492950439453125 ;  /* 0xa8399191ff147431 */ /* 0x001fe400000001ff */
[----:B------:R-:W-:Y:S01]  /*172a0*/  IMAD.MOV.U32 R8, RZ, RZ, -0x73fe7273 ;  /* 0x8c018d8dff087424 */ /* 0x000fe200078e00ff */
[----:B------:R0:W-:Y:S01]  /*172b0*/  STL.128 [R1+0x8a0], R16 ;  /* 0x0008a01001007387 */ /* 0x0001e20000100c00 */
[----:B------:R-:W-:Y:S01]  /*172c0*/  IMAD.MOV.U32 R10, RZ, RZ, -0x2d63b1b2 ;  /* 0xd29c4e4eff0a7424 */ /* 0x000fe200078e00ff */
[----:B------:R-:W-:Y:S01]  /*172d0*/  MOV R23, 0x8bf27979 ;  /* 0x8bf2797900177802 */ /* 0x000fe20000000f00 */
[----:B------:R-:W-:Y:S01]  /*172e0*/  IMAD.MOV.U32 R11, RZ, RZ, -0x1fb65657 ;  /* 0xe049a9a9ff0b7424 */ /* 0x000fe200078e00ff */
[----:B------:R2:W-:Y:S01]  /*172f0*/  STL.128 [R1+0x8c0], R4 ;  /* 0x0008c00401007387 */ /* 0x0005e20000100c00 */
[----:B------:R-:W-:Y:S02]  /*17300*/  IMAD.MOV.U32 R21, RZ, RZ, -0x5bce6a6b ;  /* 0xa4319595ff157424 */ /* 0x000fe400078e00ff */
[----:B------:R-:W-:-:S02]  /*17310*/  IMAD.MOV.U32 R22, RZ, RZ, 0x37d3e4e4 ;  /* 0x37d3e4e4ff167424 */ /* 0x000fc400078e00ff */
[----:B-1----:R-:W-:Y:S02]  /*17320*/  HFMA2 R12, -RZ, RZ, -0.302734375, 4528 ;  /* 0xb4d86c6cff0c7431 */ /* 0x002fe400000001ff */
[----:B------:R-:W-:Y:S01]  /*17330*/  IMAD.MOV.U32 R13, RZ, RZ, -0x553a9aa ;  /* 0xfaac5656ff0d7424 */ /* 0x000fe200078e00ff */
[----:B------:R-:W-:Y:S01]  /*17340*/  MOV R15, 0x25cfeaea ;  /* 0x25cfeaea000f7802 */ /* 0x000fe20000000f00 */
[----:B------:R-:W-:Y:S01]  /*17350*/  IMAD.MOV.U32 R14, RZ, RZ, 0x7f3f4f4 ;  /* 0x07f3f4f4ff0e7424 */ /* 0x000fe200078e00ff */
[----:B------:R1:W-:Y:S01]  /*17360*/  STL.128 [R1+0x8d0], R8 ;  /* 0x0008d00801007387 */ /* 0x0003e20000100c00 */
[----:B0-----:R-:W-:Y:S02]  /*17370*/  HFMA2 R18, -RZ, RZ, -2702, -0.1043701171875 ;  /* 0xe947aeaeff127431 */ /* 0x001fe400000001ff */
[----:B------:R-:W-:Y:S01]  /*17380*/  IMAD.MOV.U32 R16, RZ, RZ, -0x50359a9b ;  /* 0xafca6565ff107424 */ /* 0x000fe200078e00ff */
[----:B------:R0:W-:Y:S01]  /*17390*/  STL.128 [R1+0x8b0], R20 ;  /* 0x0008b01401007387 */ /* 0x0001e20000100c00 */
[----:B------:R-:W-:-:S02]  /*173a0*/  IMAD.MOV.U32 R17, RZ, RZ, -0x710b8586 ;  /* 0x8ef47a7aff117424 */ /* 0x000fc400078e00ff */
[----:B--2---:R-:W-:Y:S02]  /*173b0*/  HFMA2 R4, -RZ, RZ, 0.0164794921875, 0.0040130615234375 ;  /* 0x24381c1cff047431 */ /* 0x004fe400000001ff */
[----:B------:R-:W-:Y:S01]  /*173c0*/  IMAD.MOV.U32 R19, RZ, RZ, 0x18100808 ;  /* 0x18100808ff137424 */ /* 0x000fe200078e00ff */
[----:B------:R-:W-:Y:S01]  /*173d0*/  MOV R7, 0x5197c6c6 ;  /* 0x5197c6c600077802 */ /* 0x000fe20000000f00 */
[----:B------:R-:W-:Y:S01]  /*173e0*/  IMAD.MOV.U32 R5, RZ, RZ, -0xea8595a ;  /* 0xf157a6a6ff057424 */ /* 0x000fe200078e00ff */
[----:B------:R2:W-:Y:S01]  /*173f0*/  STL.128 [R1+0x8e0], R12 ;  /* 0x0008e00c01007387 */ /* 0x0005e20000100c00 */
[----:B------:R-:W-:Y:S02]  /*17400*/  IMAD.MOV.U32 R6, RZ, RZ, -0x388c4b4c ;  /* 0xc773b4b4ff067424 */ /* 0x000fe400078e00ff */
[----:B-1----:R-:W-:Y:S02]  /*17410*/  HFMA2 R10, -RZ, RZ, -0.004791259765625, 18240 ;  /* 0x9ce87474ff0a7431 */ /* 0x002fe400000001ff */
[----:B------:R-:W-:Y:S01]  /*17420*/  IMAD.MOV.U32 R8, RZ, RZ, 0x23cbe8e8 ;  /* 0x23cbe8e8ff087424 */ /* 0x000fe200078e00ff */
[----:B------:R1:W-:Y:S01]  /*17430*/  STL.128 [R1+0x8f0], R16 ;  /* 0x0008f01001007387 */ /* 0x0003e20000100c00 */
[----:B------:R-:W-:-:S02]  /*17440*/  IMAD.MOV.U32 R9, RZ, RZ, 0x7ca1dddd ;  /* 0x7ca1ddddff097424 */ /* 0x000fc400078e00ff */
[----:B------:R-:W-:Y:S01]  /*17450*/  IMAD.MOV.U32 R11, RZ, RZ, 0x213e1f1f ;  /* 0x213e1f1fff0b7424 */ /* 0x000fe200078e00ff */
[----:B0-----:R-:W-:Y:S01]  /*17460*/  MOV R21, 0x88f07878 ;  /* 0x88f0787800157802 */ /* 0x001fe20000000f00 */
[----:B------:R-:W-:Y:S01]  /*17470*/  IMAD.MOV.U32 R20, RZ, RZ, -0x2a904546 ;  /* 0xd56fbabaff147424 */ /* 0x000fe200078e00ff */
[----:B------:R0:W-:Y:S01]  /*17480*/  STL.128 [R1+0x910], R4 ;  /* 0x0009100401007387 */ /* 0x0001e20000100c00 */
[----:B------:R-:W-:Y:S02]  /*17490*/  IMAD.MOV.U32 R22, RZ, RZ, 0x6f4a2525 ;  /* 0x6f4a2525ff167424 */ /* 0x000fe400078e00ff */
[----:B------:R-:W-:Y:S01]  /*174a0*/  IMAD.MOV.U32 R23, RZ, RZ, 0x725c2e2e ;  /* 0x725c2e2eff177424 */ /* 0x000fe200078e00ff */
[----:B--2---:R-:W-:Y:S01]  /*174b0*/  MOV R13, 0xdc61bdbd ;  /* 0xdc61bdbd000d7802 */ /* 0x004fe20000000f00 */
[----:B------:R-:W-:Y:S01]  /*174c0*/  IMAD.MOV.U32 R12, RZ, RZ, -0x2269b4b5 ;  /* 0xdd964b4bff0c7424 */ /* 0x000fe200078e00ff */
[----:B------:R2:W-:Y:S01]  /*174d0*/  STL.128 [R1+0x920], R8 ;  /* 0x0009200801007387 */ /* 0x0005e20000100c00 */
[----:B------:R-:W-:-:S02]  /*174e0*/  IMAD.MOV.U32 R14, RZ, RZ, -0x79f27475 ;  /* 0x860d8b8bff0e7424 */ /* 0x000fc400078e00ff */
[----:B------:R-:W-:Y:S02]  /*174f0*/  IMAD.MOV.U32 R15, RZ, RZ, -0x7af07576 ;  /* 0x850f8a8aff0f7424 */ /* 0x000fe400078e00ff */
[----:B-1----:R-:W-:Y:S02]  /*17500*/  HFMA2 R16, -RZ, RZ, -0.0005950927734375, 9088 ;  /* 0x90e07070ff107431 */ /* 0x002fe400000001ff */
        /* <DEDUP_REMOVED lines=8> */
[----:B------:R-:W-:-:S02]  /*17590*/  IMAD.MOV.U32 R7, RZ, RZ, -0x2f964647 ;  /* 0xd069b9b9ff077424 */ /* 0x000fc400078e00ff */
[----:B--2---:R-:W-:Y:S02]  /*175a0*/  HFMA2 R8, -RZ, RZ, -0.000621318817138671875, -9.953975677490234375e-05 ;  /* 0x91178686ff087431 */ /* 0x004fe400000001ff */
[----:B------:R-:W-:Y:S01]  /*175b0*/  IMAD.MOV.U32 R9, RZ, RZ, 0x5899c1c1 ;  /* 0x5899c1c1ff097424 */ /* 0x000fe200078e00ff */
[----:B------:R-:W-:Y:S01]  /*175c0*/  MOV R11, 0xb9279e9e ;  /* 0xb9279e9e000b7802 */ /* 0x000fe20000000f00 */
[----:B------:R-:W-:Y:S01]  /*175d0*/  IMAD.MOV.U32 R10, RZ, RZ, 0x273a1d1d ;  /* 0x273a1d1dff0a7424 */ /* 0x000fe200078e00ff */
[----:B------:R2:W-:Y:S01]  /*175e0*/  STL.128 [R1+0x960], R4 ;  /* 0x0009600401007387 */ /* 0x0005e20000100c00 */
[----:B-1----:R-:W-:Y:S02]  /*175f0*/  HFMA2 R22, -RZ, RZ, 2.9981136322021484375e-05, -28512 ;  /* 0x01f7f6f6ff167431 */ /* 0x002fe400000001ff */
[----:B------:R-:W-:Y:S01]  /*17600*/  IMAD.MOV.U32 R20, RZ, RZ, -0x276fb7b8 ;  /* 0xd8904848ff147424 */ /* 0x000fe200078e00ff */
[----:B------:R1:W-:Y:S01]  /*17610*/  STL.128 [R1+0x940], R16 ;  /* 0x0009401001007387 */ /* 0x0003e20000100c00 */
[----:B------:R-:W-:-:S02]  /*17620*/  IMAD.MOV.U32 R21, RZ, RZ, 0x5060303 ;  /* 0x05060303ff157424 */ /* 0x000fc400078e00ff */
[----:B0-----:R-:W-:Y:S02]  /*17630*/  HFMA2 R14, -RZ, RZ, -0.2239990234375, -0.0022430419921875 ;  /* 0xb32b9898ff0e7431 */ /* 0x001fe400000001ff */
[----:B------:R-:W-:Y:S01]  /*17640*/  IMAD.MOV.U32 R23, RZ, RZ, 0x121c0e0e ;  /* 0x121c0e0eff177424 */ /* 0x000fe200078e00ff */
[----:B------:R0:W-:Y:S01]  /*17650*/  STL.128 [R1+0x970], R8 ;  /* 0x0009700801007387 */ /* 0x0001e20000100c00 */
[----:B------:R-:W-:Y:S02]  /*17660*/  IMAD.MOV.U32 R12, RZ, RZ, 0x38d9e1e1 ;  /* 0x38d9e1e1ff0c7424 */ /* 0x000fe400078e00ff */
[----:B------:R-:W-:Y:S01]  /*17670*/  IMAD.MOV.U32 R13, RZ, RZ, 0x13ebf8f8 ;  /* 0x13ebf8f8ff0d7424 */ /* 0x000fe200078e00ff */
[----:B------:R3:W-:Y:S01]  /*17680*/  STL.128 [R1+0x950], R20 ;  /* 0x0009501401007387 */ /* 0x0007e20000100c00 */
[----:B------:R-:W-:Y:S02]  /*17690*/  IMAD.MOV.U32 R15, RZ, RZ, 0x33221111 ;  /* 0x33221111ff0f7424 */ /* 0x000fe400078e00ff */
[----:B--2---:R-:W-:-:S02]  /*176a0*/  HFMA2 R6, -RZ, RZ, 35328, 0.032470703125 ;  /* 0x78502828ff067431 */ /* 0x004fc400000001ff */
[----:B------:R-:W-:Y:S02]  /*176b0*/  IMAD.MOV.U32 R4, RZ, RZ, 0x4987cece ;  /* 0x4987ceceff047424 */ /* 0x000fe400078e00ff */
[----:B------:R-:W-:Y:S01]  /*176c0*/  IMAD.MOV.U32 R5, RZ, RZ, -0x55aaab ;  /* 0xffaa5555ff057424 */ /* 0x000fe200078e00ff */
[----:B------:R2:W-:Y:S01]  /*176d0*/  STL.128 [R1+0x980], R12 ;  /* 0x0009800c01007387 */ /* 0x0005e20000100c00 */
[----:B-1----:R-:W-:Y:S01]  /*176e0*/  IMAD.MOV.U32 R16, RZ, RZ, -0x442d9697 ;  /* 0xbbd26969ff107424 */ /* 0x002fe200078e00ff */
[----:B------:R-:W-:Y:S01]  /*176f0*/  MOV R17, 0x70a9d9d9 ;  /* 0x70a9d9d900117802 */ /* 0x000fe20000000f00 */
[----:B------:R-:W-:Y:S02]  /*17700*/  IMAD.MOV.U32 R18, RZ, RZ, -0x76f87172 ;  /* 0x89078e8eff127424 */ /* 0x000fe400078e00ff */
[----:B------:R-:W-:Y:S01]  /*17710*/  IMAD.MOV.U32 R19, RZ, RZ, -0x58cc6b6c ;  /* 0xa7339494ff137424 */ /* 0x000fe200078e00ff */
[----:B0-----:R-:W-:Y:S01]  /*17720*/  MOV R9, 0xf859a1a1 ;  /* 0xf859a1a100097802 */ /* 0x001fe20000000f00 */
[----:B------:R-:W-:-:S02]  /*17730*/  IMAD.MOV.U32 R7, RZ, RZ, 0x7aa5dfdf ;  /* 0x7aa5dfdfff077424 */ /* 0x000fc400078e00ff */
[----:B------:R-:W-:Y:S02]  /*17740*/  IMAD.MOV.U32 R8, RZ, RZ, -0x70fc7374 ;  /* 0x8f038c8cff087424 */ /* 0x000fe400078e00ff */
[----:B---3--:R-:W-:Y:S02]  /*17750*/  HFMA2 R20, -RZ, RZ, -0.385986328125, -0.0037136077880859375 ;  /* 0xb62d9b9bff147431 */ /* 0x008fe400000001ff */
[----:B------:R-:W-:Y:S01]  /*17760*/  IMAD.MOV.U32 R10, RZ, RZ, -0x7ff67677 ;  /* 0x80098989ff0a7424 */ /* 0x000fe200078e00ff */
[----:B------:R0:W-:Y:S01]  /*17770*/  STL.128 [R1+0x990], R16 ;  /* 0x0009901001007387 */ /* 0x0001e20000100c00 */
[----:B------:R-:W-:Y:S01]  /*17780*/  IMAD.MOV.U32 R11, RZ, RZ, 0x171a0d0d ;  /* 0x171a0d0dff0b7424 */ /* 0x000fe200078e00ff */
[----:B------:R-:W-:Y:S01]  /*17790*/  MOV R23, 0x20c9e9e9 ;  /* 0x20c9e9e900177802 */ /* 0x000fe20000000f00 */
[----:B------:R-:W-:Y:S02]  /*177a0*/  IMAD.MOV.U32 R21, RZ, RZ, 0x223c1e1e ;  /* 0x223c1e1eff157424 */ /* 0x000fe400078e00ff */
[----:B--2---:R-:W-:Y:S01]  /*177b0*/  HFMA2 R12, -RZ, RZ, -204.625, -1.9365234375 ;  /* 0xda65bfbfff0c7431 */ /* 0x004fe200000001ff */
[----:B------:R1:W-:Y:S01]  /*177c0*/  STL.128 [R1+0x9b0], R4 ;  /* 0x0009b00401007387 */ /* 0x0003e20000100c00 */
[----:B------:R-:W-:Y:S01]  /*177d0*/  IMAD.MOV.U32 R22, RZ, RZ, -0x6dea7879 ;  /* 0x92158787ff167424 */ /* 0x000fe200078e00ff */
[----:B------:R-:W-:Y:S01]  /*177e0*/  MOV R15, 0xb8d06868 ;  /* 0xb8d06868000f7802 */ /* 0x000fe20000000f00 */
[----:B------:R-:W-:Y:S01]  /*177f0*/  IMAD.MOV.U32 R13, RZ, RZ, 0x31d7e6e6 ;  /* 0x31d7e6e6ff0d7424 */ /* 0x000fe200078e00ff */
[----:B------:R2:W-:Y:S01]  /*17800*/  STL.128 [R1+0x9c0], R8 ;  /* 0x0009c00801007387 */ /* 0x0005e20000100c00 */
[----:B------:R-:W-:-:S03]  /*17810*/  IMAD.MOV.U32 R14, RZ, RZ, -0x397bbdbe ;  /* 0xc6844242ff0e7424 */ /* 0x000fc600078e00ff */
[----:B------:R3:W-:Y:S01]  /*17820*/  STL.128 [R1+0x9a0], R20 ;  /* 0x0009a01401007387 */ /* 0x0007e20000100c00 */
[----:B0-----:R-:W-:Y:S02]  /*17830*/  HFMA2 R18, -RZ, RZ, 30112, 0.08087158203125 ;  /* 0x775a2d2dff127431 */ /* 0x001fe400000001ff */
[----:B------:R-:W-:Y:S01]  /*17840*/  IMAD.MOV.U32 R16, RZ, RZ, -0x3c7dbebf ;  /* 0xc3824141ff107424 */ /* 0x000fe200078e00ff */
[----:B------:R0:W-:Y:S01]  /*17850*/  STL.128 [R1+0x9d0], R12 ;  /* 0x0009d00c01007387 */ /* 0x0001e20000100c00 */
[----:B------:R-:W-:Y:S02]  /*17860*/  IMAD.MOV.U32 R17, RZ, RZ, -0x4fd66667 ;  /* 0xb0299999ff117424 */ /* 0x000fe400078e00ff */
[----:B-1----:R-:W-:Y:S02]  /*17870*/  HFMA2 R4, -RZ, RZ, 978.5, -6.38671875 ;  /* 0x63a5c663ff047431 */ /* 0x002fe400000001ff */
[----:B------:R-:W-:Y:S01]  /*17880*/  IMAD.MOV.U32 R19, RZ, RZ, 0x111e0f0f ;  /* 0x111e0f0fff137424 */ /* 0x000fe200078e00ff */
[----:B------:R-:W-:Y:S01]  /*17890*/  MOV R7, 0x7b8df67b ;  /* 0x7b8df67b00077802 */ /* 0x000fe20000000f00 */
[----:B------:R-:W-:-:S02]  /*178a0*/  IMAD.MOV.U32 R5, RZ, RZ, 0x7c84f87c ;  /* 0x7c84f87cff057424 */ /* 0x000fc400078e00ff */
[----:B--2---:R-:W-:Y:S02]  /*178b0*/  HFMA2 R10, -RZ, RZ, 7876, -411.75 ;  /* 0x6fb1de6fff0a7431 */ /* 0x004fe400000001ff */
[----:B------:R-:W-:Y:S01]  /*178c0*/  IMAD.MOV.U32 R6, RZ, RZ, 0x7799ee77 ;  /* 0x7799ee77ff067424 */ /* 0x000fe200078e00ff */
[----:B------:R1:W-:Y:S01]  /*178d0*/  STL.128 [R1+0x9e0], R16 ;  /* 0x0009e01001007387 */ /* 0x0003e20000100c00 */
[----:B------:R-:W-:Y:S01]  /*178e0*/  IMAD.MOV.U32 R8, RZ, RZ, -0xdf2000e ;  /* 0xf20dfff2ff087424 */ /* 0x000fe200078e00ff */
[----:B---3--:R-:W-:Y:S01]  /*178f0*/  MOV R21, 0xfca85454 ;  /* 0xfca8545400157802 */ /* 0x008fe20000000f00 */
[----:B------:R-:W-:Y:S01]  /*17900*/  IMAD.MOV.U32 R9, RZ, RZ, 0x6bbdd66b ;  /* 0x6bbdd66bff097424 */ /* 0x000fe200078e00ff */
[----:B------:R2:W-:Y:S01]  /*17910*/  STL.128 [R1+0xa00], R4 ;  /* 0x000a000401007387 */ /* 0x0005e20000100c00 */
[----:B------:R-:W-:Y:S02]  /*17920*/  IMAD.MOV.U32 R11, RZ, RZ, -0x3aab6e3b ;  /* 0xc55491c5ff0b7424 */ /* 0x000fe400078e00ff */
[----:B------:R-:W-:Y:S01]  /*17930*/  IMAD.MOV.U32 R20, RZ, RZ, -0x34844f50 ;  /* 0xcb7bb0b0ff147424 */ /* 0x000fe200078e00ff */
[----:B0-----:R-:W-:Y:S01]  /*17940*/  MOV R13, 0x1030201 ;  /* 0x01030201000d7802 */ /* 0x001fe20000000f00 */
[----:B------:R-:W-:Y:S01]  /*17950*/  IMAD.MOV.U32 R22, RZ, RZ, -0x29924445 ;  /* 0xd66dbbbbff167424 */ /* 0x000fe200078e00ff */
[----:B------:R0:W-:Y:S01]  /*17960*/  STL.128 [R1+0xa10], R8 ;  /* 0x000a100801007387 */ /* 0x0001e20000100c00 */
[----:B------:R-:W-:-:S02]  /*17970*/  IMAD.MOV.U32 R23, RZ, RZ, 0x3a2c1616 ;  /* 0x3a2c1616ff177424 */ /* 0x000fc400078e00ff */
[----:B------:R-:W-:Y:S02]  /*17980*/  IMAD.MOV.U32 R12, RZ, RZ, 0x30506030 ;  /* 0x30506030ff0c7424 */ /* 0x000fe400078e00ff */
[----:B------:R-:W-:Y:S02]  /*17990*/  IMAD.MOV.U32 R14, RZ, RZ, 0x67a9ce67 ;  /* 0x67a9ce67ff0e7424 */ /* 0x000fe400078e00ff */
[----:B-1----:R-:W-:Y:S02]  /*179a0*/  HFMA2 R19, -RZ, RZ, 27040, -4568 ;  /* 0x769aec76ff137431 */ /* 0x002fe400000001ff */
[----:B------:R-:W-:Y:S01]  /*179b0*/  IMAD.MOV.U32 R15, RZ, RZ, 0x2b7d562b ;  /* 0x2b7d562bff0f7424 */ /* 0x000fe200078e00ff */
[----:B------:R-:W-:Y:S01]  /*179c0*/  MOV R16, 0xfe19e7fe ;  /* 0xfe19e7fe00107802 */ /* 0x000fe20000000f00 */
[----:B------:R-:W-:Y:S02]  /*179d0*/  IMAD.MOV.U32 R17, RZ, RZ, -0x289d4a29 ;  /* 0xd762b5d7ff117424 */ /* 0x000fe400078e00ff */
[----:B--2---:R-:W-:-:S02]  /*179e0*/  HFMA2 R5, -RZ, RZ, 189.375, -0.1983642578125 ;  /* 0x59ebb259ff057431 */ /* 0x004fc400000001ff */
[----:B------:R-:W-:Y:S01]  /*179f0*/  IMAD.MOV.U32 R18, RZ, RZ, -0x5419b255 ;  /* 0xabe64dabff127424 */ /* 0x000fe200078e00ff */
[----:B------:R1:W-:Y:S01]  /*17a00*/  STL.128 [R1+0x9f0], R20 ;  /* 0x0009f01401007387 */ /* 0x0003e20000100c00 */
[----:B------:R-:W-:Y:S02]  /*17a10*/  IMAD.MOV.U32 R4, RZ, RZ, -0x5ea1006 ;  /* 0xfa15effaff047424 */ /* 0x000fe400078e00ff */
[----:B------:R-:W-:Y:S01]  /*17a20*/  IMAD.MOV.U32 R6, RZ, RZ, 0x47c98e47 ;  /* 0x47c98e47ff067424 */ /* 0x000fe200078e00ff */
[----:B------:R2:W-:Y:S01]  /*17a30*/  STL.128 [R1+0xa20], R12 ;  /* 0x000a200c01007387 */ /* 0x0005e20000100c00 */
[----:B------:R-:W-:Y:S02]  /*17a40*/  IMAD.MOV.U32 R7, RZ, RZ, -0xff40410 ;  /* 0xf00bfbf0ff077424 */ /* 0x000fe400078e00ff */
[----:B0-----:R-:W-:Y:S01]  /*17a50*/  HFMA2 R11, -RZ, RZ, -0.1236572265625, 5.68359375 ;  /* 0xafea45afff0b7431 */ /* 0x001fe200000001ff */
[----:B------:R-:W-:Y:S01]  /*17a60*/  MOV R8, 0xadec41ad ;  /* 0xadec41ad00087802 */ /* 0x000fe20000000f00 */
[----:B------:R-:W-:Y:S01]  /*17a70*/  IMAD.MOV.U32 R9, RZ, RZ, -0x2b984c2c ;  /* 0xd467b3d4ff097424 */ /* 0x000fe200078e00ff */
[----:B------:R0:W-:Y:S01]  /*17a80*/  STL.128 [R1+0xa30], R16 ;  /* 0x000a301001007387 */ /* 0x0001e20000100c00 */
[----:B------:R-:W-:-:S03]  /*17a90*/  IMAD.MOV.U32 R10, RZ, RZ, -0x5d02a05e ;  /* 0xa2fd5fa2ff0a7424 */ /* 0x000fc600078e00ff */
[----:B------:R3:W-:Y:S01]  /*17aa0*/  STL.128 [R1+0xa50], R4 ;  /* 0x000a500401007387 */ /* 0x0007e20000100c00 */
[----:B-1----:R-:W-:Y:S01]  /*17ab0*/  IMAD.MOV.U32 R20, RZ, RZ, -0x35ba7036 ;  /* 0xca458fcaff147424 */ /* 0x002fe200078e00ff */
[----:B------:R-:W-:Y:S01]  /*17ac0*/  MOV R22, 0xc94089c9 ;  /* 0xc94089c900167802 */ /* 0x000fe20000000f00 */
[----:B------:R-:W-:Y:S01]  /*17ad0*/  IMAD.MOV.U32 R21, RZ, RZ, -0x7d62e07e ;  /* 0x829d1f82ff157424 */ /* 0x000fe200078e00ff */
[----:B------:R1:W-:Y:S01]  /*17ae0*/  STL.128 [R1+0xa60], R8 ;  /* 0x000a600801007387 */ /* 0x0003e20000100c00 */
[----:B------:R-:W-:Y:S01]  /*17af0*/  IMAD.MOV.U32 R23, RZ, RZ, 0x7d87fa7d ;  /* 0x7d87fa7dff177424 */ /* 0x000fe200078e00ff */
[----:B--2---:R-:W-:Y:S01]  /*17b00*/  MOV R14, 0x7296e472 ;  /* 0x7296e472000e7802 */ /* 0x004fe20000000f00 */
[----:B------:R-:W-:Y:S02]  /*17b10*/  IMAD.MOV.U32 R12, RZ, RZ, -0x6340dc64 ;  /* 0x9cbf239cff0c7424 */ /* 0x000fe400078e00ff */
[----:B------:R-:W-:Y:S01]  /*17b20*/  IMAD.MOV.U32 R13, RZ, RZ, -0x5b08ac5c ;  /* 0xa4f753a4ff0d7424 */ /* 0x000fe200078e00ff */
[----:B0-----:R-:W-:Y:S01]  /*17b30*/  MOV R17, 0xfd1ce1fd ;  /* 0xfd1ce1fd00117802 */ /* 0x001fe20000000f00 */
[----:B------:R-:W-:Y:S01]  /*17b40*/  IMAD.MOV.U32 R15, RZ, RZ, -0x3fa46440 ;  /* 0xc05b9bc0ff0f7424 */ /* 0x000fe200078e00ff */
[----:B------:R0:W-:Y:S01]  /*17b50*/  STL.128 [R1+0xa40], R20 ;  /* 0x000a401401007387 */ /* 0x0001e20000100c00 */
[----:B------:R-:W-:-:S02]  /*17b60*/  IMAD.MOV.U32 R16, RZ, RZ, -0x483d8a49 ;  /* 0xb7c275b7ff107424 */ /* 0x000fc400078e00ff */
[----:B---3--:R-:W-:Y:S02]  /*17b70*/  HFMA2 R6, -RZ, RZ, -1332, -47.15625 ;  /* 0xe534d1e5ff067431 */ /* 0x008fe400000001ff */
[----:B------:R-:W-:Y:S01]  /*17b80*/  IMAD.MOV.U32 R18, RZ, RZ, -0x6c51c26d ;  /* 0x93ae3d93ff127424 */ /* 0x000fe200078e00ff */
[----:B------:R2:W-:Y:S01]  /*17b90*/  STL.128 [R1+0xa70], R12 ;  /* 0x000a700c01007387 */ /* 0x0005e20000100c00 */
[----:B------:R-:W-:Y:S02]  /*17ba0*/  IMAD.MOV.U32 R19, RZ, RZ, 0x266a4c26 ;  /* 0x266a4c26ff137424 */ /* 0x000fe400078e00ff */
[----:B------:R-:W-:Y:S01]  /*17bb0*/  IMAD.MOV.U32 R4, RZ, RZ, 0x345c6834 ;  /* 0x345c6834ff047424 */ /* 0x000fe200078e00ff */
[----:B-1----:R-:W-:Y:S01]  /*17bc0*/  MOV R9, 0xd873abd8 ;  /* 0xd873abd800097802 */ /* 0x002fe20000000f00 */
[----:B------:R-:W-:Y:S01]  /*17bd0*/  IMAD.MOV.U32 R5, RZ, RZ, -0x5a0bae5b ;  /* 0xa5f451a5ff057424 */ /* 0x000fe200078e00ff */
[----:B------:R1:W-:Y:S01]  /*17be0*/  STL.128 [R1+0xa80], R16 ;  /* 0x000a801001007387 */ /* 0x0003e20000100c00 */
[----:B------:R-:W-:-:S02]  /*17bf0*/  IMAD.MOV.U32 R7, RZ, RZ, -0xef7060f ;  /* 0xf108f9f1ff077424 */ /* 0x000fc400078e00ff */
[----:B------:R-:W-:Y:S02]  /*17c00*/  IMAD.MOV.U32 R8, RZ, RZ, 0x7193e271 ;  /* 0x7193e271ff087424 */ /* 0x000fe400078e00ff */
[----:B------:R-:W-:Y:S02]  /*17c10*/  IMAD.MOV.U32 R10, RZ, RZ, 0x31536231 ;  /* 0x31536231ff0a7424 */ /* 0x000fe400078e00ff */
[----:B0-----:R-:W-:Y:S02]  /*17c20*/  HFMA2 R20, -RZ, RZ, 0.39697265625, 4312 ;  /* 0x365a6c36ff147431 */ /* 0x001fe400000001ff */
[----:B------:R-:W-:Y:S01]  /*17c30*/  IMAD.MOV.U32 R11, RZ, RZ, 0x153f2a15 ;  /* 0x153f2a15ff0b7424 */ /* 0x000fe200078e00ff */
[----:B------:R-:W-:Y:S01]  /*17c40*/  MOV R23, 0xcc4f83cc ;  /* 0xcc4f83cc00177802 */ /* 0x000fe20000000f00 */
[----:B------:R-:W-:Y:S02]  /*17c50*/  IMAD.MOV.U32 R21, RZ, RZ, 0x3f417e3f ;  /* 0x3f417e3fff157424 */ /* 0x000fe400078e00ff */
[----:B--2---:R-:W-:-:S02]  /*17c60*/  HFMA2 R12, -RZ, RZ, 6.17504119873046875e-05, 0.000122547149658203125 ;  /* 0x040c0804ff0c7431 */ /* 0x004fc400000001ff */
[----:B------:R-:W-:Y:S01]  /*17c70*/  IMAD.MOV.U32 R22, RZ, RZ, -0x8fd0a09 ;  /* 0xf702f5f7ff167424 */ /* 0x000fe200078e00ff */
[----:B------:R-:W-:Y:S01]  /*17c80*/  MOV R15, 0xc35e9dc3 ;  /* 0xc35e9dc3000f7802 */ /* 0x000fe20000000f00 */
[----:B------:R-:W-:Y:S01]  /*17c90*/  IMAD.MOV.U32 R13, RZ, RZ, -0x38ad6a39 ;  /* 0xc75295c7ff0d7424 */ /* 0x000fe200078e00ff */
[----:B------:R0:W-:Y:S01]  /*17ca0*/  STL.128 [R1+0xaa0], R4 ;  /* 0x000aa00401007387 */ /* 0x0001e20000100c00 */
[----:B------:R-:W-:Y:S02]  /*17cb0*/  IMAD.MOV.U32 R14, RZ, RZ, 0x23654623 ;  /* 0x23654623ff0e7424 */ /* 0x000fe400078e00ff */
[----:B-1----:R-:W-:Y:S02]  /*17cc0*/  HFMA2 R18, -RZ, RZ, 7.7188014984130859375e-05, 0.00018370151519775390625 ;  /* 0x050f0a05ff127431 */ /* 0x002fe400000001ff */
[----:B------:R-:W-:Y:S01]  /*17cd0*/  IMAD.MOV.U32 R16, RZ, RZ, 0x18283018 ;  /* 0x18283018ff107424 */ /* 0x000fe200078e00ff */
[----:B------:R1:W-:Y:S01]  /*17ce0*/  STL.128 [R1+0xab0], R8 ;  /* 0x000ab00801007387 */ /* 0x0003e20000100c00 */
[----:B------:R-:W-:-:S02]  /*17cf0*/  IMAD.MOV.U32 R17, RZ, RZ, -0x695ec86a ;  /* 0x96a13796ff117424 */ /* 0x000fc400078e00ff */
[----:B------:R-:W-:Y:S01]  /*17d00*/  IMAD.MOV.U32 R19, RZ, RZ, -0x654ad066 ;  /* 0x9ab52f9aff137424 */ /* 0x000fe200078e00ff */
[----:B------:R2:W-:Y:S04]  /*17d10*/  STL.128 [R1+0xa90], R20 ;  /* 0x000a901401007387 */ /* 0x0005e80000100c00 */
[----:B------:R3:W-:Y:S01]  /*17d20*/  STL.128 [R1+0xac0], R12 ;  /* 0x000ac00c01007387 */ /* 0x0007e20000100c00 */
[----:B0-----:R-:W-:Y:S02]  /*17d30*/  HFMA2 R4, -RZ, RZ, -3660, -23.671875 ;  /* 0xeb26cdebff047431 */ /* 0x001fe400000001ff */
[----:B------:R-:W-:Y:S01]  /*17d40*/  IMAD.MOV.U32 R5, RZ, RZ, 0x27694e27 ;  /* 0x27694e27ff057424 */ /* 0x000fe200078e00ff */
[----:B------:R-:W-:Y:S01]  /*17d50*/  MOV R7, 0x759fea75 ;  /* 0x759fea7500077802 */ /* 0x000fe20000000f00 */
[----:B------:R-:W-:-:S02]  /*17d60*/  IMAD.MOV.U32 R6, RZ, RZ, -0x4d32804e ;  /* 0xb2cd7fb2ff067424 */ /* 0x000fc400078e00ff */
[----:B-1----:R-:W-:Y:S02]  /*17d70*/  HFMA2 R10, -RZ, RZ, 0.069580078125, 133.5 ;  /* 0x2c74582cff0a7431 */ /* 0x002fe400000001ff */
        /* <DEDUP_REMOVED lines=8> */
[----:B------:R-:W-:-:S02]  /*17e00*/  IMAD.MOV.U32 R23, RZ, RZ, -0x1dc2201e ;  /* 0xe23ddfe2ff177424 */ /* 0x000fc400078e00ff */
[----:B------:R-:W-:Y:S02]  /*17e10*/  IMAD.MOV.U32 R12, RZ, RZ, 0x1b2d361b ;  /* 0x1b2d361bff0c7424 */ /* 0x000fe400078e00ff */
[----:B------:R-:W-:Y:S01]  /*17e20*/  IMAD.MOV.U32 R14, RZ, RZ, 0x5aeeb45a ;  /* 0x5aeeb45aff0e7424 */ /* 0x000fe200078e00ff */
[----:B------:R2:W-:Y:S01]  /*17e30*/  STL.128 [R1+0xae0], R20 ;  /* 0x000ae01401007387 */ /* 0x0005e20000100c00 */
[----:B------:R-:W-:Y:S02]  /*17e40*/  IMAD.MOV.U32 R15, RZ, RZ, -0x5f04a460 ;  /* 0xa0fb5ba0ff0f7424 */ /* 0x000fe400078e00ff */
[----:B------:R-:W-:Y:S02]  /*17e50*/  IMAD.MOV.U32 R11, RZ, RZ, 0x1a2e341a ;  /* 0x1a2e341aff0b7424 */ /* 0x000fe400078e00ff */
[----:B0-----:R-:W-:Y:S02]  /*17e60*/  HFMA2 R16, -RZ, RZ, 55.6875, -0.016876220703125 ;  /* 0x52f6a452ff107431 */ /* 0x001fe400000001ff */
[----:B------:R-:W-:Y:S01]  /*17e70*/  IMAD.MOV.U32 R17, RZ, RZ, 0x3b4d763b ;  /* 0x3b4d763bff117424 */ /* 0x000fe200078e00ff */
[----:B------:R0:W-:Y:S01]  /*17e80*/  STL.128 [R1+0xb10], R12 ;  /* 0x000b100c01007387 */ /* 0x0001e20000100c00 */
[----:B------:R-:W-:Y:S01]  /*17e90*/  IMAD.MOV.U32 R18, RZ, RZ, -0x299e482a ;  /* 0xd661b7d6ff127424 */ /* 0x000fe200078e00ff */
[----:B------:R-:W-:Y:S01]  /*17ea0*/  MOV R19, 0xb3ce7db3 ;  /* 0xb3ce7db300137802 */ /* 0x000fe20000000f00 */
[----:B-1----:R-:W-:Y:S01]  /*17eb0*/  IMAD.MOV.U32 R4, RZ, RZ, 0x53f5a653 ;  /* 0x53f5a653ff047424 */ /* 0x002fe200078e00ff */
[----:B------:R1:W-:Y:S01]  /*17ec0*/  STL.128 [R1+0xb00], R8 ;  /* 0x000b000801007387 */ /* 0x0003e20000100c00 */
[----:B------:R-:W-:Y:S01]  /*17ed0*/  MOV R5, 0xd168b9d1 ;  /* 0xd168b9d100057802 */ /* 0x000fe20000000f00 */
[----:B------:R-:W-:-:S02]  /*17ee0*/  IMAD.MOV.U32 R7, RZ, RZ, -0x12d33e13 ;  /* 0xed2cc1edff077424 */ /* 0x000fc400078e00ff */
[----:B------:R-:W-:Y:S01]  /*17ef0*/  IMAD.MOV.U32 R6, RZ, RZ, RZ ;  /* 0x000000ffff067224 */ /* 0x000fe200078e00ff */
[----:B------:R3:W-:Y:S01]  /*17f00*/  STL.128 [R1+0xb20], R16 ;  /* 0x000b201001007387 */ /* 0x0007e20000100c00 */
[----:B--2---:R-:W-:Y:S02]  /*17f10*/  HFMA2 R22, -RZ, RZ, 0.11627197265625, 395.75 ;  /* 0x2f715e2fff167431 */ /* 0x004fe400000001ff */
[----:B------:R-:W-:Y:S02]  /*17f20*/  IMAD.MOV.U32 R20, RZ, RZ, 0x297b5229 ;  /* 0x297b5229ff147424 */ /* 0x000fe400078e00ff */
[----:B------:R-:W-:Y:S01]  /*17f30*/  IMAD.MOV.U32 R21, RZ, RZ, -0x1cc1221d ;  /* 0xe33edde3ff157424 */ /* 0x000fe200078e00ff */
[----:B------:R2:W-:Y:S01]  /*17f40*/  STL.128 [R1+0xb40], R4 ;  /* 0x000b400401007387 */ /* 0x0005e20000100c00 */
[----:B------:R-:W-:Y:S02]  /*17f50*/  IMAD.MOV.U32 R23, RZ, RZ, -0x7b68ec7c ;  /* 0x84971384ff177424 */ /* 0x000fe400078e00ff */
[----:B0-----:R-:W-:-:S02]  /*17f60*/  HFMA2 R14, -RZ, RZ, -1.7119140625, 1982 ;  /* 0xbed967beff0e7431 */ /* 0x001fc400000001ff */
[----:B------:R-:W-:Y:S02]  /*17f70*/  IMAD.MOV.U32 R12, RZ, RZ, 0x6abed46a ;  /* 0x6abed46aff0c7424 */ /* 0x000fe400078e00ff */
[----:B------:R-:W-:Y:S02]  /*17f80*/  IMAD.MOV.U32 R13, RZ, RZ, -0x34b97235 ;  /* 0xcb468dcbff0d7424 */ /* 0x000fe400078e00ff */
[----:B-1----:R-:W-:Y:S02]  /*17f90*/  HFMA2 R8, -RZ, RZ, 0.008544921875, 2.0625 ;  /* 0x20604020ff087431 */ /* 0x002fe400000001ff */
[----:B------:R-:W-:Y:S01]  /*17fa0*/  IMAD.MOV.U32 R15, RZ, RZ, 0x394b7239 ;  /* 0x394b7239ff0f7424 */ /* 0x000fe200078e00ff */
        /* <DEDUP_REMOVED lines=8> */
[----:B--2---:R-:W-:Y:S02]  /*18030*/  HFMA2 R6, -RZ, RZ, 0.2291259765625, 1587 ;  /* 0x33556633ff067431 */ /* 0x004fe400000001ff */
[----:B------:R-:W-:Y:S01]  /*18040*/  IMAD.MOV.U32 R19, RZ, RZ, -0x30b57a31 ;  /* 0xcf4a85cfff137424 */ /* 0x000fe200078e00ff */
[----:B------:R2:W-:Y:S01]  /*18050*/  STL.128 [R1+0xb50], R8 ;  /* 0x000b500801007387 */ /* 0x0005e20000100c00 */
[----:B------:R-:W-:Y:S02]  /*18060*/  IMAD.MOV.U32 R4, RZ, RZ, 0x43c58643 ;  /* 0x43c58643ff047424 */ /* 0x000fe400078e00ff */
[----:B------:R-:W-:Y:S01]  /*18070*/  IMAD.MOV.U32 R5, RZ, RZ, 0x4dd79a4d ;  /* 0x4dd79a4dff057424 */ /* 0x000fe200078e00ff */
[----:B------:R3:W-:Y:S01]  /*18080*/  STL.128 [R1+0xb70], R16 ;  /* 0x000b701001007387 */ /* 0x0007e20000100c00 */
[----:B------:R-:W-:Y:S02]  /*18090*/  IMAD.MOV.U32 R7, RZ, RZ, -0x7a6bee7b ;  /* 0x85941185ff077424 */ /* 0x000fe400078e00ff */
[----:B0-----:R-:W-:-:S02]  /*180a0*/  HFMA2 R20, -RZ, RZ, -35.34375, -0.9765625 ;  /* 0xd06bbbd0ff147431 */ /* 0x001fc400000001ff */
[----:B------:R-:W-:Y:S01]  /*180b0*/  IMAD.MOV.U32 R21, RZ, RZ, -0x10d53a11 ;  /* 0xef2ac5efff157424 */ /* 0x000fe200078e00ff */
[----:B------:R-:W-:Y:S01]  /*180c0*/  MOV R23, 0xfb16edfb ;  /* 0xfb16edfb00177802 */ /* 0x000fe20000000f00 */
[----:B------:R-:W-:Y:S02]  /*180d0*/  IMAD.MOV.U32 R22, RZ, RZ, -0x551ab056 ;  /* 0xaae54faaff167424 */ /* 0x000fe400078e00ff */
[----:B-1----:R-:W-:Y:S02]  /*180e0*/  HFMA2 R12, -RZ, RZ, 39.5, -0.0084228515625 ;  /* 0x50f0a050ff0c7431 */ /* 0x002fe400000001ff */
[----:B------:R-:W-:Y:S01]  /*180f0*/  IMAD.MOV.U32 R13, RZ, RZ, 0x3c44783c ;  /* 0x3c44783cff0d7424 */ /* 0x000fe200078e00ff */
[----:B------:R-:W-:Y:S01]  /*18100*/  MOV R15, 0xa8e34ba8 ;  /* 0xa8e34ba8000f7802 */ /* 0x000fe20000000f00 */
[----:B------:R-:W-:Y:S01]  /*18110*/  IMAD.MOV.U32 R14, RZ, RZ, -0x6045da61 ;  /* 0x9fba259fff0e7424 */ /* 0x000fe200078e00ff */
[----:B--2---:R-:W-:Y:S01]  /*18120*/  MOV R9, 0xf910e9f9 ;  /* 0xf910e9f900097802 */ /* 0x004fe20000000f00 */
[----:B------:R-:W-:Y:S01]  /*18130*/  IMAD.MOV.U32 R8, RZ, RZ, 0x45cf8a45 ;  /* 0x45cf8a45ff087424 */ /* 0x000fe200078e00ff */
[----:B------:R0:W-:Y:S01]  /*18140*/  STL.128 [R1+0xb90], R4 ;  /* 0x000b900401007387 */ /* 0x0001e20000100c00 */
[----:B------:R-:W-:-:S02]  /*18150*/  IMAD.MOV.U32 R10, RZ, RZ, 0x2060402 ;  /* 0x02060402ff0a7424 */ /* 0x000fc400078e00ff */
[----:B---3--:R-:W-:Y:S02]  /*18160*/  HFMA2 R18, -RZ, RZ, 2.375, -3.814697265625e-06 ;  /* 0x40c08040ff127431 */ /* 0x008fe400000001ff */
[----:B------:R-:W-:Y:S01]  /*18170*/  IMAD.MOV.U32 R11, RZ, RZ, 0x7f81fe7f ;  /* 0x7f81fe7fff0b7424 */ /* 0x000fe200078e00ff */
[----:B------:R1:W-:Y:S01]  /*18180*/  STL.128 [R1+0xb80], R20 ;  /* 0x000b801401007387 */ /* 0x0003e20000100c00 */
[----:B------:R-:W-:Y:S02]  /*18190*/  IMAD.MOV.U32 R16, RZ, RZ, 0x51f3a251 ;  /* 0x51f3a251ff107424 */ /* 0x000fe400078e00ff */
[----:B------:R-:W-:Y:S01]  /*181a0*/  IMAD.MOV.U32 R17, RZ, RZ, -0x5c01a25d ;  /* 0xa3fe5da3ff117424 */ /* 0x000fe200078e00ff */
[----:B------:R2:W-:Y:S01]  /*181b0*/  STL.128 [R1+0xba0], R8 ;  /* 0x000ba00801007387 */ /* 0x0005e20000100c00 */
[----:B------:R-:W-:-:S03]  /*181c0*/  IMAD.MOV.U32 R19, RZ, RZ, -0x7075fa71 ;  /* 0x8f8a058fff137424 */ /* 0x000fc600078e00ff */
[----:B------:R3:W-:Y:S01]  /*181d0*/  STL.128 [R1+0xbb0], R12 ;  /* 0x000bb00c01007387 */ /* 0x0007e20000100c00 */
[----:B0-----:R-:W-:Y:S02]  /*181e0*/  HFMA2 R4, -RZ, RZ, -1.2177734375, 990 ;  /* 0xbcdf63bcff047431 */ /* 0x001fe400000001ff */
        /* <DEDUP_REMOVED lines=11> */
[----:B---3--:R-:W-:Y:S02]  /*182a0*/  HFMA2 R13, -RZ, RZ, 0.00024890899658203125, 0.00197601318359375 ;  /* 0x0c14180cff0d7431 */ /* 0x008fe400000001ff */
[----:B------:R-:W-:Y:S02]  /*182b0*/  IMAD.MOV.U32 R11, RZ, RZ, -0x2d92402e ;  /* 0xd26dbfd2ff0b7424 */ /* 0x000fe400078e00ff */
[----:B------:R-:W-:Y:S02]  /*182c0*/  IMAD.MOV.U32 R23, RZ, RZ, -0xafb0e0b ;  /* 0xf504f1f5ff177424 */ /* 0x000fe400078e00ff */
[----:B------:R-:W-:Y:S01]  /*182d0*/  IMAD.MOV.U32 R12, RZ, RZ, -0x32b37e33 ;  /* 0xcd4c81cdff0c7424 */ /* 0x000fe200078e00ff */
[----:B------:R2:W-:Y:S01]  /*182e0*/  STL.128 [R1+0xbf0], R8 ;  /* 0x000bf00801007387 */ /* 0x0005e20000100c00 */
[----:B------:R-:W-:Y:S02]  /*182f0*/  IMAD.MOV.U32 R14, RZ, RZ, 0x13352613 ;  /* 0x13352613ff0e7424 */ /* 0x000fe400078e00ff */
[----:B------:R-:W-:-:S02]  /*18300*/  IMAD.MOV.U32 R15, RZ, RZ, -0x13d03c14 ;  /* 0xec2fc3ecff0f7424 */ /* 0x000fc400078e00ff */
[----:B0-----:R-:W-:Y:S01]  /*18310*/  HFMA2 R19, -RZ, RZ, 0.00176334381103515625, 0.09515380859375 ;  /* 0x17392e17ff137431 */ /* 0x001fe200000001ff */
[----:B------:R0:W-:Y:S01]  /*18320*/  STL.128 [R1+0xbd0], R20 ;  /* 0x000bd01401007387 */ /* 0x0001e20000100c00 */
[----:B------:R-:W-:Y:S01]  /*18330*/  MOV R16, 0x5fe1be5f ;  /* 0x5fe1be5f00107802 */ /* 0x000fe20000000f00 */
[----:B------:R-:W-:Y:S02]  /*18340*/  IMAD.MOV.U32 R17, RZ, RZ, -0x685dca69 ;  /* 0x97a23597ff117424 */ /* 0x000fe400078e00ff */
[----:B-1----:R-:W-:Y:S02]  /*18350*/  HFMA2 R5, -RZ, RZ, 377.75, -0.79541015625 ;  /* 0x5de7ba5dff057431 */ /* 0x002fe400000001ff */
[----:B------:R-:W-:Y:S01]  /*18360*/  IMAD.MOV.U32 R18, RZ, RZ, 0x44cc8844 ;  /* 0x44cc8844ff127424 */ /* 0x000fe200078e00ff */
[----:B------:R1:W-:Y:S01]  /*18370*/  STL.128 [R1+0xc00], R12 ;  /* 0x000c000c01007387 */ /* 0x0003e20000100c00 */
[----:B------:R-:W-:Y:S02]  /*18380*/  IMAD.MOV.U32 R4, RZ, RZ, 0x64acc864 ;  /* 0x64acc864ff047424 */ /* 0x000fe400078e00ff */
[----:B------:R-:W-:Y:S01]  /*18390*/  IMAD.MOV.U32 R6, RZ, RZ, 0x192b3219 ;  /* 0x192b3219ff067424 */ /* 0x000fe200078e00ff */
[----:B------:R3:W-:Y:S01]  /*183a0*/  STL.128 [R1+0xc10], R16 ;  /* 0x000c101001007387 */ /* 0x0007e20000100c00 */
[----:B------:R-:W-:-:S02]  /*183b0*/  IMAD.MOV.U32 R7, RZ, RZ, 0x7395e673 ;  /* 0x7395e673ff077424 */ /* 0x000fc400078e00ff */
[----:B--2---:R-:W-:Y:S01]  /*183c0*/  HFMA2 R11, -RZ, RZ, -287.75, -0.015350341796875 ;  /* 0xdc7fa3dcff0b7431 */ /* 0x004fe200000001ff */
[----:B------:R-:W-:Y:S01]  /*183d0*/  MOV R8, 0x60a0c060 ;  /* 0x60a0c06000087802 */ /* 0x000fe20000000f00 */
[----:B------:R-:W-:Y:S02]  /*183e0*/  IMAD.MOV.U32 R9, RZ, RZ, -0x7e67e67f ;  /* 0x81981981ff097424 */ /* 0x000fe400078e00ff */
        /* <DEDUP_REMOVED lines=9> */
[----:B------:R-:W-:-:S02]  /*18480*/  IMAD.MOV.U32 R13, RZ, RZ, 0x2a7e542a ;  /* 0x2a7e542aff0d7424 */ /* 0x000fc400078e00ff */
[----:B---3--:R-:W-:Y:S02]  /*18490*/  HFMA2 R17, -RZ, RZ, -6308, -7.9296875 ;  /* 0xee29c7eeff117431 */ /* 0x008fe400000001ff */
[----:B------:R-:W-:Y:S01]  /*184a0*/  IMAD.MOV.U32 R15, RZ, RZ, -0x777cf478 ;  /* 0x88830b88ff0f7424 */ /* 0x000fe200078e00ff */
[----:B------:R2:W-:Y:S01]  /*184b0*/  STL.128 [R1+0xc20], R20 ;  /* 0x000c201401007387 */ /* 0x0005e20000100c00 */
[----:B------:R-:W-:Y:S02]  /*184c0*/  IMAD.MOV.U32 R16, RZ, RZ, 0x46ca8c46 ;  /* 0x46ca8c46ff107424 */ /* 0x000fe400078e00ff */
[----:B------:R-:W-:Y:S01]  /*184d0*/  IMAD.MOV.U32 R18, RZ, RZ, -0x472c9448 ;  /* 0xb8d36bb8ff127424 */ /* 0x000fe200078e00ff */
[----:B------:R3:W-:Y:S01]  /*184e0*/  STL.128 [R1+0xc50], R12 ;  /* 0x000c500c01007387 */ /* 0x0007e20000100c00 */
[----:B------:R-:W-:Y:S01]  /*184f0*/  IMAD.MOV.U32 R19, RZ, RZ, 0x143c2814 ;  /* 0x143c2814ff137424 */ /* 0x000fe200078e00ff */
[----:B0-----:R-:W-:Y:S01]  /*18500*/  MOV R6, 0x3a4e743a ;  /* 0x3a4e743a00067802 */ /* 0x001fe20000000f00 */
[----:B------:R-:W-:-:S02]  /*18510*/  IMAD.MOV.U32 R4, RZ, RZ, -0x1fc42420 ;  /* 0xe03bdbe0ff047424 */ /* 0x000fc400078e00ff */
[----:B------:R-:W-:Y:S01]  /*18520*/  IMAD.MOV.U32 R5, RZ, RZ, 0x32566432 ;  /* 0x32566432ff057424 */ /* 0x000fe200078e00ff */
[----:B------:R0:W-:Y:S01]  /*18530*/  STL.128 [R1+0xc60], R16 ;  /* 0x000c601001007387 */ /* 0x0001e20000100c00 */
[----:B------:R-:W-:Y:S02]  /*18540*/  IMAD.MOV.U32 R7, RZ, RZ, 0xa1e140a ;  /* 0x0a1e140aff077424 */ /* 0x000fe400078e00ff */
[----:B-1----:R-:W-:Y:S02]  /*18550*/  HFMA2 R9, -RZ, RZ, 9.214878082275390625e-05, 0.000245571136474609375 ;  /* 0x060a0c06ff097431 */ /* 0x002fe400000001ff */
[----:B------:R-:W-:Y:S02]  /*18560*/  IMAD.MOV.U32 R8, RZ, RZ, 0x49db9249 ;  /* 0x49db9249ff087424 */ /* 0x000fe400078e00ff */
[----:B------:R-:W-:Y:S02]  /*18570*/  IMAD.MOV.U32 R10, RZ, RZ, 0x246c4824 ;  /* 0x246c4824ff0a7424 */ /* 0x000fe400078e00ff */
[----:B--2---:R-:W-:Y:S01]  /*18580*/  HFMA2 R23, -RZ, RZ, -238.75, -0.09149169921875 ;  /* 0xdb76addbff177431 */ /* 0x004fe200000001ff */
[----:B------:R-:W-:Y:S01]  /*18590*/  MOV R20, 0xde79a7de ;  /* 0xde79a7de00147802 */ /* 0x000fe20000000f00 */
[----:B------:R-:W-:Y:S01]  /*185a0*/  IMAD.MOV.U32 R21, RZ, RZ, 0x5ee2bc5e ;  /* 0x5ee2bc5eff157424 */ /* 0x000fe200078e00ff */
[----:B------:R1:W-:Y:S01]  /*185b0*/  STL.128 [R1+0xc80], R4 ;  /* 0x000c800401007387 */ /* 0x0003e20000100c00 */
[----:B------:R-:W-:-:S02]  /*185c0*/  IMAD.MOV.U32 R22, RZ, RZ, 0xb1d160b ;  /* 0x0b1d160bff167424 */ /* 0x000fc400078e00ff */
[----:B---3--:R-:W-:Y:S02]  /*185d0*/  HFMA2 R15, -RZ, RZ, 851, -4.3828125 ;  /* 0x62a6c462ff0f7431 */ /* 0x008fe400000001ff */
        /* <DEDUP_REMOVED lines=10> */
[----:B------:R3:W-:Y:S01]  /*18680*/  STL.128 [R1+0xca0], R12 ;  /* 0x000ca00c01007387 */ /* 0x0007e20000100c00 */
[----:B-1----:R-:W-:Y:S01]  /*18690*/  HFMA2 R7, -RZ, RZ, -0.0458984375, 11.3203125 ;  /* 0xa9e049a9ff077431 */ /* 0x002fe200000001ff */
[----:B------:R-:W-:Y:S01]  /*186a0*/  MOV R4, 0x8d8c018d ;  /* 0x8d8c018d00047802 */ /* 0x000fe20000000f00 */
[----:B------:R-:W-:Y:S01]  /*186b0*/  IMAD.MOV.U32 R5, RZ, RZ, -0x2a9b4e2b ;  /* 0xd564b1d5ff057424 */ /* 0x000fe200078e00ff */
[----:B------:R1:W-:Y:S01]  /*186c0*/  STL.128 [R1+0xcb0], R16 ;  /* 0x000cb01001007387 */ /* 0x0003e20000100c00 */
[----:B------:R-:W-:Y:S02]  /*186d0*/  IMAD.MOV.U32 R6, RZ, RZ, 0x4ed29c4e ;  /* 0x4ed29c4eff067424 */ /* 0x000fe400078e00ff */
[----:B--2---:R-:W-:Y:S02]  /*186e0*/  HFMA2 R21, -RZ, RZ, -8.5234375, -0.00023746490478515625 ;  /* 0xc8438bc8ff157431 */ /* 0x004fe400000001ff */
[----:B------:R-:W-:-:S02]  /*186f0*/  IMAD.MOV.U32 R20, RZ, RZ, -0x18cd2a19 ;  /* 0xe732d5e7ff147424 */ /* 0x000fc400078e00ff */
[----:B------:R-:W-:Y:S01]  /*18700*/  IMAD.MOV.U32 R22, RZ, RZ, 0x37596e37 ;  /* 0x37596e37ff167424 */ /* 0x000fe200078e00ff */
[----:B0-----:R-:W-:Y:S01]  /*18710*/  MOV R10, 0xf407f3f4 ;  /* 0xf407f3f4000a7802 */ /* 0x001fe20000000f00 */
[----:B------:R-:W-:Y:S01]  /*18720*/  IMAD.MOV.U32 R8, RZ, RZ, 0x6cb4d86c ;  /* 0x6cb4d86cff087424 */ /* 0x000fe200078e00ff */
[----:B------:R0:W-:Y:S01]  /*18730*/  STL.128 [R1+0xcd0], R4 ;  /* 0x000cd00401007387 */ /* 0x0001e20000100c00 */
[----:B------:R-:W-:Y:S02]  /*18740*/  IMAD.MOV.U32 R9, RZ, RZ, 0x56faac56 ;  /* 0x56faac56ff097424 */ /* 0x000fe400078e00ff */
[----:B---3--:R-:W-:Y:S02]  /*18750*/  HFMA2 R13, -RZ, RZ, 53696, -18336 ;  /* 0x7a8ef47aff0d7431 */ /* 0x008fe400000001ff */
[----:B------:R-:W-:Y:S02]  /*18760*/  IMAD.MOV.U32 R11, RZ, RZ, -0x15da3016 ;  /* 0xea25cfeaff0b7424 */ /* 0x000fe400078e00ff */
[----:B------:R-:W-:-:S02]  /*18770*/  IMAD.MOV.U32 R23, RZ, RZ, 0x6db7da6d ;  /* 0x6db7da6dff177424 */ /* 0x000fc400078e00ff */
[----:B------:R-:W-:Y:S02]  /*18780*/  IMAD.MOV.U32 R12, RZ, RZ, 0x65afca65 ;  /* 0x65afca65ff0c7424 */ /* 0x000fe400078e00ff */
[----:B-1----:R-:W-:Y:S02]  /*18790*/  HFMA2 R19, -RZ, RZ, 0.1007080078125, 267.5 ;  /* 0x2e725c2eff137431 */ /* 0x002fe400000001ff */
[----:B------:R-:W-:Y:S01]  /*187a0*/  IMAD.MOV.U32 R14, RZ, RZ, -0x5116b852 ;  /* 0xaee947aeff0e7424 */ /* 0x000fe200078e00ff */
[----:B------:R1:W-:Y:S01]  /*187b0*/  STL.128 [R1+0xce0], R8 ;  /* 0x000ce00801007387 */ /* 0x0003e20000100c00 */
[----:B------:R-:W-:Y:S01]  /*187c0*/  IMAD.MOV.U32 R15, RZ, RZ, 0x8181008 ;  /* 0x08181008ff0f7424 */ /* 0x000fe200078e00ff */
[----:B------:R-:W-:Y:S01]  /*187d0*/  MOV R16, 0xbad56fba ;  /* 0xbad56fba00107802 */ /* 0x000fe20000000f00 */
[----:B------:R-:W-:Y:S01]  /*187e0*/  IMAD.MOV.U32 R17, RZ, RZ, 0x7888f078 ;  /* 0x7888f078ff117424 */ /* 0x000fe200078e00ff */
[----:B------:R2:W-:Y:S01]  /*187f0*/  STL.128 [R1+0xcc0], R20 ;  /* 0x000cc01401007387 */ /* 0x0005e20000100c00 */
[----:B------:R-:W-:-:S02]  /*18800*/  IMAD.MOV.U32 R18, RZ, RZ, 0x256f4a25 ;  /* 0x256f4a25ff127424 */ /* 0x000fc400078e00ff */
[----:B0-----:R-:W-:Y:S02]  /*18810*/  HFMA2 R5, -RZ, RZ, -351, -0.01145172119140625 ;  /* 0xdd7ca1ddff057431 */ /* 0x001fe400000001ff */
[----:B------:R-:W-:Y:S01]  /*18820*/  IMAD.MOV.U32 R4, RZ, RZ, -0x17dc3418 ;  /* 0xe823cbe8ff047424 */ /* 0x000fe200078e00ff */
[----:B------:R0:W-:Y:S01]  /*18830*/  STL.128 [R1+0xcf0], R12 ;  /* 0x000cf00c01007387 */ /* 0x0001e20000100c00 */
[----:B------:R-:W-:Y:S02]  /*18840*/  IMAD.MOV.U32 R6, RZ, RZ, 0x749ce874 ;  /* 0x749ce874ff067424 */ /* 0x000fe400078e00ff */
[----:B------:R-:W-:Y:S01]  /*18850*/  IMAD.MOV.U32 R7, RZ, RZ, 0x1f213e1f ;  /* 0x1f213e1fff077424 */ /* 0x000fe200078e00ff */
[----:B------:R3:W-:Y:S01]  /*18860*/  STL.128 [R1+0xd00], R16 ;  /* 0x000d001001007387 */ /* 0x0007e20000100c00 */
[----:B-1----:R-:W-:Y:S01]  /*18870*/  HFMA2 R11, -RZ, RZ, -0.00019896030426025390625, 0.000460147857666015625 ;  /* 0x8a850f8aff0b7431 */ /* 0x002fe200000001ff */
[----:B------:R-:W-:Y:S01]  /*18880*/  MOV R8, 0x4bdd964b ;  /* 0x4bdd964b00087802 */ /* 0x000fe20000000f00 */
[----:B------:R-:W-:Y:S01]  /*18890*/  IMAD.MOV.U32 R9, RZ, RZ, -0x42239e43 ;  /* 0xbddc61bdff097424 */ /* 0x000fe200078e00ff */
[----:B------:R1:W-:Y:S01]  /*188a0*/  STL.128 [R1+0xd20], R4 ;  /* 0x000d200401007387 */ /* 0x0003e20000100c00 */
[----:B--2---:R-:W-:Y:S01]  /*188b0*/  IMAD.MOV.U32 R20, RZ, RZ, 0x1c24381c ;  /* 0x1c24381cff147424 */ /* 0x004fe200078e00ff */
[----:B------:R-:W-:Y:S01]  /*188c0*/  MOV R22, 0xb4c773b4 ;  /* 0xb4c773b400167802 */ /* 0x000fe20000000f00 */
[----:B------:R-:W-:-:S02]  /*188d0*/  IMAD.MOV.U32 R21, RZ, RZ, -0x590ea85a ;  /* 0xa6f157a6ff157424 */ /* 0x000fc400078e00ff */
[----:B------:R-:W-:Y:S01]  /*188e0*/  IMAD.MOV.U32 R23, RZ, RZ, -0x39ae683a ;  /* 0xc65197c6ff177424 */ /* 0x000fe200078e00ff */
[----:B0-----:R-:W-:Y:S01]  /*188f0*/  MOV R14, 0xb5c471b5 ;  /* 0xb5c471b5000e7802 */ /* 0x001fe20000000f00 */
[----:B------:R-:W-:Y:S02]  /*18900*/  IMAD.MOV.U32 R10, RZ, RZ, -0x7479f275 ;  /* 0x8b860d8bff0a7424 */ /* 0x000fe400078e00ff */
[----:B------:R-:W-:Y:S01]  /*18910*/  IMAD.MOV.U32 R12, RZ, RZ, 0x7090e070 ;  /* 0x7090e070ff0c7424 */ /* 0x000fe200078e00ff */
[----:B------:R0:W-:Y:S01]  /*18920*/  STL.128 [R1+0xd10], R20 ;  /* 0x000d101401007387 */ /* 0x0001e20000100c00 */
[----:B------:R-:W-:Y:S02]  /*18930*/  IMAD.MOV.U32 R13, RZ, RZ, 0x3e427c3e ;  /* 0x3e427c3eff0d7424 */ /* 0x000fe400078e00ff */
[----:B---3--:R-:W-:Y:S02]  /*18940*/  HFMA2 R17, -RZ, RZ, 4.6074390411376953125e-05, 9.1731548309326171875e-05 ;  /* 0x03050603ff117431 */ /* 0x008fe400000001ff */
[----:B------:R-:W-:Y:S01]  /*18950*/  IMAD.MOV.U32 R15, RZ, RZ, 0x66aacc66 ;  /* 0x66aacc66ff0f7424 */ /* 0x000fe200078e00ff */
[----:B------:R2:W-:Y:S01]  /*18960*/  STL.128 [R1+0xd30], R8 ;  /* 0x000d300801007387 */ /* 0x0005e20000100c00 */
[----:B------:R-:W-:Y:S01]  /*18970*/  IMAD.MOV.U32 R16, RZ, RZ, 0x48d89048 ;  /* 0x48d89048ff107424 */ /* 0x000fe200078e00ff */
[----:B-1----:R-:W-:Y:S01]  /*18980*/  MOV R6, 0x1d273a1d ;  /* 0x1d273a1d00067802 */ /* 0x002fe20000000f00 */
[----:B------:R-:W-:Y:S01]  /*18990*/  IMAD.MOV.U32 R18, RZ, RZ, -0x9fe080a ;  /* 0xf601f7f6ff127424 */ /* 0x000fe200078e00ff */
[----:B------:R1:W-:Y:S01]  /*189a0*/  STL.128 [R1+0xd40], R12 ;  /* 0x000d400c01007387 */ /* 0x0003e20000100c00 */
[----:B------:R-:W-:-:S02]  /*189b0*/  IMAD.MOV.U32 R19, RZ, RZ, 0xe121c0e ;  /* 0x0e121c0eff137424 */ /* 0x000fc400078e00ff */
[----:B------:R-:W-:Y:S02]  /*189c0*/  IMAD.MOV.U32 R4, RZ, RZ, -0x796ee87a ;  /* 0x86911786ff047424 */ /* 0x000fe400078e00ff */
[----:B------:R-:W-:Y:S01]  /*189d0*/  IMAD.MOV.U32 R5, RZ, RZ, -0x3ea7663f ;  /* 0xc15899c1ff057424 */ /* 0x000fe200078e00ff */
[----:B------:R3:W-:Y:S01]  /*189e0*/  STL.128 [R1+0xd50], R16 ;  /* 0x000d501001007387 */ /* 0x0007e20000100c00 */
[----:B------:R-:W-:Y:S02]  /*189f0*/  IMAD.MOV.U32 R7, RZ, RZ, -0x6146d862 ;  /* 0x9eb9279eff077424 */ /* 0x000fe400078e00ff */
[----:B0-----:R-:W-:Y:S01]  /*18a00*/  HFMA2 R23, -RZ, RZ, -0.7265625, 2930 ;  /* 0xb9d069b9ff177431 */ /* 0x001fe200000001ff */
[----:B------:R-:W-:Y:S01]  /*18a10*/  MOV R20, 0x61a3c261 ;  /* 0x61a3c26100147802 */ /* 0x000fe20000000f00 */
[----:B------:R-:W-:Y:S02]  /*18a20*/  IMAD.MOV.U32 R21, RZ, RZ, 0x355f6a35 ;  /* 0x355f6a35ff157424 */ /* 0x000fe400078e00ff */
[----:B--2---:R-:W-:-:S02]  /*18a30*/  HFMA2 R9, -RZ, RZ, -33376, -4080 ;  /* 0xf813ebf8ff097431 */ /* 0x004fc400000001ff */
[----:B------:R-:W-:Y:S01]  /*18a40*/  IMAD.MOV.U32 R22, RZ, RZ, 0x57f9ae57 ;  /* 0x57f9ae57ff167424 */ /* 0x000fe200078e00ff */
[----:B------:R0:W-:Y:S01]  /*18a50*/  STL.128 [R1+0xd70], R4 ;  /* 0x000d700401007387 */ /* 0x0001e20000100c00 */
[----:B------:R-:W-:Y:S02]  /*18a60*/  IMAD.MOV.U32 R8, RZ, RZ, -0x1ec7261f ;  /* 0xe138d9e1ff087424 */ /* 0x000fe400078e00ff */
[----:B-1----:R-:W-:Y:S02]  /*18a70*/  HFMA2 R15, -RZ, RZ, -0.00113582611083984375, 0.23681640625 ;  /* 0x94a73394ff0f7431 */ /* 0x002fe400000001ff */
        /* <DEDUP_REMOVED lines=11> */
[----:B------:R-:W-:Y:S02]  /*18b30*/  IMAD.MOV.U32 R19, RZ, RZ, -0x16df3617 ;  /* 0xe920c9e9ff137424 */ /* 0x000fe400078e00ff */
[----:B0-----:R-:W-:Y:S01]  /*18b40*/  HFMA2 R7, -RZ, RZ, 0.0003106594085693359375, 0.0029544830322265625 ;  /* 0x0d171a0dff077431 */ /* 0x001fe200000001ff */
[----:B------:R-:W-:Y:S01]  /*18b50*/  MOV R4, 0x8c8f038c ;  /* 0x8c8f038c00047802 */ /* 0x000fe20000000f00 */
[----:B------:R-:W-:Y:S02]  /*18b60*/  IMAD.MOV.U32 R5, RZ, RZ, -0x5e07a65f ;  /* 0xa1f859a1ff057424 */ /* 0x000fe400078e00ff */
[----:B------:R-:W-:Y:S01]  /*18b70*/  IMAD.MOV.U32 R6, RZ, RZ, -0x767ff677 ;  /* 0x89800989ff067424 */ /* 0x000fe200078e00ff */
[----:B------:R0:W-:Y:S01]  /*18b80*/  STL.128 [R1+0xda0], R16 ;  /* 0x000da01001007387 */ /* 0x0001e20000100c00 */
[----:B-1----:R-:W-:-:S02]  /*18b90*/  HFMA2 R21, -RZ, RZ, 95.9375, -0.049468994140625 ;  /* 0x55ffaa55ff157431 */ /* 0x002fc400000001ff */
[----:B------:R-:W-:Y:S02]  /*18ba0*/  IMAD.MOV.U32 R20, RZ, RZ, -0x31b67832 ;  /* 0xce4987ceff147424 */ /* 0x000fe400078e00ff */
[----:B------:R-:W-:Y:S01]  /*18bb0*/  IMAD.MOV.U32 R22, RZ, RZ, 0x28785028 ;  /* 0x28785028ff167424 */ /* 0x000fe200078e00ff */
[----:B--2---:R-:W-:Y:S01]  /*18bc0*/  MOV R10, 0x42c68442 ;  /* 0x42c68442000a7802 */ /* 0x004fe20000000f00 */
[----:B------:R-:W-:Y:S01]  /*18bd0*/  IMAD.MOV.U32 R23, RZ, RZ, -0x20855a21 ;  /* 0xdf7aa5dfff177424 */ /* 0x000fe200078e00ff */
[----:B------:R1:W-:Y:S01]  /*18be0*/  STL.128 [R1+0xdc0], R4 ;  /* 0x000dc00401007387 */ /* 0x0003e20000100c00 */
[----:B------:R-:W-:Y:S02]  /*18bf0*/  IMAD.MOV.U32 R8, RZ, RZ, -0x40259a41 ;  /* 0xbfda65bfff087424 */ /* 0x000fe400078e00ff */
[----:B---3--:R-:W-:Y:S02]  /*18c00*/  HFMA2 R13, -RZ, RZ, -0.002777099609375, 0.043731689453125 ;  /* 0x99b02999ff0d7431 */ /* 0x008fe400000001ff */
[----:B------:R-:W-:Y:S01]  /*18c10*/  IMAD.MOV.U32 R9, RZ, RZ, -0x19ce281a ;  /* 0xe631d7e6ff097424 */ /* 0x000fe200078e00ff */
[----:B------:R2:W-:Y:S01]  /*18c20*/  STL.128 [R1+0xdb0], R20 ;  /* 0x000db01401007387 */ /* 0x0005e20000100c00 */
[----:B------:R-:W-:-:S02]  /*18c30*/  IMAD.MOV.U32 R11, RZ, RZ, 0x68b8d068 ;  /* 0x68b8d068ff0b7424 */ /* 0x000fc400078e00ff */
[----:B------:R-:W-:Y:S02]  /*18c40*/  IMAD.MOV.U32 R12, RZ, RZ, 0x41c38241 ;  /* 0x41c38241ff0c7424 */ /* 0x000fe400078e00ff */
[----:B------:R-:W-:Y:S01]  /*18c50*/  IMAD.MOV.U32 R14, RZ, RZ, 0x2d775a2d ;  /* 0x2d775a2dff0e7424 */ /* 0x000fe200078e00ff */
[----:B------:R3:W-:Y:S01]  /*18c60*/  STL.128 [R1+0xdd0], R8 ;  /* 0x000dd00801007387 */ /* 0x0007e20000100c00 */
[----:B------:R-:W-:Y:S02]  /*18c70*/  IMAD.MOV.U32 R15, RZ, RZ, 0xf111e0f ;  /* 0x0f111e0fff0f7424 */ /* 0x000fe400078e00ff */
[----:B0-----:R-:W-:Y:S01]  /*18c80*/  HFMA2 R19, -RZ, RZ, 0.0015201568603515625, 0.0638427734375 ;  /* 0x163a2c16ff137431 */ /* 0x001fe200000001ff */
[----:B------:R-:W-:Y:S01]  /*18c90*/  MOV R16, 0xb0cb7bb0 ;  /* 0xb0cb7bb000107802 */ /* 0x000fe20000000f00 */
[----:B------:R-:W-:Y:S01]  /*18ca0*/  IMAD.MOV.U32 R17, RZ, RZ, 0x54fca854 ;  /* 0x54fca854ff117424 */ /* 0x000fe200078e00ff */
[----:B------:R0:W-:Y:S01]  /*18cb0*/  STL.128 [R1+0xde0], R12 ;  /* 0x000de00c01007387 */ /* 0x0001e20000100c00 */
[----:B------:R-:W-:-:S02]  /*18cc0*/  IMAD.MOV.U32 R18, RZ, RZ, -0x44299245 ;  /* 0xbbd66dbbff127424 */ /* 0x000fc400078e00ff */
[----:B-1----:R-:W-:Y:S02]  /*18cd0*/  HFMA2 R5, -RZ, RZ, 3798, -1.458984375 ;  /* 0x6b6bbdd6ff057431 */ /* 0x002fe400000001ff */
[----:B------:R-:W-:Y:S01]  /*18ce0*/  IMAD.MOV.U32 R4, RZ, RZ, -0xd0df201 ;  /* 0xf2f20dffff047424 */ /* 0x000fe200078e00ff */
[----:B--2---:R-:W-:Y:S01]  /*18cf0*/  MOV R22, 0x777799ee ;  /* 0x777799ee00167802 */ /* 0x004fe20000000f00 */
[----:B------:R-:W-:Y:S01]  /*18d00*/  IMAD.MOV.U32 R20, RZ, RZ, 0x6363a5c6 ;  /* 0x6363a5c6ff147424 */ /* 0x000fe200078e00ff */
[----:B------:R1:W-:Y:S01]  /*18d10*/  STL.128 [R1+0xdf0], R16 ;  /* 0x000df01001007387 */ /* 0x0003e20000100c00 */
[----:B------:R-:W-:Y:S02]  /*18d20*/  IMAD.MOV.U32 R21, RZ, RZ, 0x7c7c84f8 ;  /* 0x7c7c84f8ff157424 */ /* 0x000fe400078e00ff */
[----:B------:R-:W-:Y:S01]  /*18d30*/  IMAD.MOV.U32 R23, RZ, RZ, 0x7b7b8df6 ;  /* 0x7b7b8df6ff177424 */ /* 0x000fe200078e00ff */
[----:B---3--:R-:W-:Y:S01]  /*18d40*/  MOV R8, 0x30305060 ;  /* 0x3030506000087802 */ /* 0x008fe20000000f00 */
[----:B------:R-:W-:Y:S01]  /*18d50*/  IMAD.MOV.U32 R9, RZ, RZ, 0x1010302 ;  /* 0x01010302ff097424 */ /* 0x000fe200078e00ff */
[----:B------:R-:W-:Y:S01]  /*18d60*/  MOV R11, 0x2b2b7d56 ;  /* 0x2b2b7d56000b7802 */ /* 0x000fe20000000f00 */
[----:B------:R-:W-:Y:S01]  /*18d70*/  IMAD.MOV.U32 R10, RZ, RZ, 0x6767a9ce ;  /* 0x6767a9ceff0a7424 */ /* 0x000fe200078e00ff */
[----:B------:R2:W-:Y:S01]  /*18d80*/  STL.128 [R1+0xe00], R20 ;  /* 0x000e001401007387 */ /* 0x0005e20000100c00 */
[----:B------:R-:W-:-:S02]  /*18d90*/  IMAD.MOV.U32 R6, RZ, RZ, 0x6f6fb1de ;  /* 0x6f6fb1deff067424 */ /* 0x000fc400078e00ff */
[----:B0-----:R-:W-:Y:S02]  /*18da0*/  HFMA2 R14, -RZ, RZ, -0.059906005859375, -1613 ;  /* 0xababe64dff0e7431 */ /* 0x001fe400000001ff */
[----:B------:R-:W-:Y:S01]  /*18db0*/  IMAD.MOV.U32 R12, RZ, RZ, -0x101e619 ;  /* 0xfefe19e7ff0c7424 */ /* 0x000fe200078e00ff */
        /* <DEDUP_REMOVED lines=8> */
[----:B------:R-:W-:Y:S02]  /*18e40*/  IMAD.MOV.U32 R19, RZ, RZ, 0x7d7d87fa ;  /* 0x7d7d87faff137424 */ /* 0x000fe400078e00ff */
[----:B--2---:R-:W-:Y:S02]  /*18e50*/  HFMA2 R20, -RZ, RZ, -57152, 0.00144863128662109375 ;  /* 0xfafa15efff147431 */ /* 0x004fe400000001ff */
[----:B------:R-:W-:Y:S01]  /*18e60*/  IMAD.MOV.U32 R21, RZ, RZ, 0x5959ebb2 ;  /* 0x5959ebb2ff157424 */ /* 0x000fe200078e00ff */
[----:B------:R-:W-:Y:S01]  /*18e70*/  MOV R23, 0xf0f00bfb ;  /* 0xf0f00bfb00177802 */ /* 0x000fe20000000f00 */
[----:B------:R-:W-:Y:S02]  /*18e80*/  IMAD.MOV.U32 R22, RZ, RZ, 0x4747c98e ;  /* 0x4747c98eff167424 */ /* 0x000fe400078e00ff */
[----:B0-----:R-:W-:Y:S02]  /*18e90*/  HFMA2 R9, -RZ, RZ, -0.01812744140625, -30000 ;  /* 0xa4a4f753ff097431 */ /* 0x001fe400000001ff */
[----:B------:R-:W-:Y:S01]  /*18ea0*/  IMAD.MOV.U32 R8, RZ, RZ, -0x636340dd ;  /* 0x9c9cbf23ff087424 */ /* 0x000fe200078e00ff */
[----:B------:R0:W-:Y:S01]  /*18eb0*/  STL.128 [R1+0xe10], R4 ;  /* 0x000e100401007387 */ /* 0x0001e20000100c00 */
[----:B------:R-:W-:-:S02]  /*18ec0*/  IMAD.MOV.U32 R10, RZ, RZ, 0x727296e4 ;  /* 0x727296e4ff0a7424 */ /* 0x000fc400078e00ff */
[----:B------:R-:W-:Y:S01]  /*18ed0*/  IMAD.MOV.U32 R11, RZ, RZ, -0x3f3fa465 ;  /* 0xc0c05b9bff0b7424 */ /* 0x000fe200078e00ff */
[----:B------:R2:W-:Y:S01]  /*18ee0*/  STL.128 [R1+0xe50], R20 ;  /* 0x000e501401007387 */ /* 0x0005e20000100c00 */
[----:B-1----:R-:W-:Y:S01]  /*18ef0*/  HFMA2 R15, -RZ, RZ, 0.024017333984375, 3224 ;  /* 0x26266a4cff0f7431 */ /* 0x002fe200000001ff */
[----:B------:R-:W-:Y:S01]  /*18f00*/  MOV R12, 0xb7b7c275 ;  /* 0xb7b7c275000c7802 */ /* 0x000fe20000000f00 */
[----:B------:R-:W-:Y:S01]  /*18f10*/  IMAD.MOV.U32 R13, RZ, RZ, -0x202e31f ;  /* 0xfdfd1ce1ff0d7424 */ /* 0x000fe200078e00ff */
[----:B------:R1:W-:Y:S01]  /*18f20*/  STL.128 [R1+0xe70], R8 ;  /* 0x000e700801007387 */ /* 0x0003e20000100c00 */
[----:B------:R-:W-:-:S03]  /*18f30*/  IMAD.MOV.U32 R14, RZ, RZ, -0x6c6c51c3 ;  /* 0x9393ae3dff0e7424 */ /* 0x000fc600078e00ff */
[----:B------:R3:W-:Y:S01]  /*18f40*/  STL.128 [R1+0xe40], R16 ;  /* 0x000e401001007387 */ /* 0x0007e20000100c00 */
[----:B0-----:R-:W-:Y:S01]  /*18f50*/  IMAD.MOV.U32 R4, RZ, RZ, -0x525213bf ;  /* 0xadadec41ff047424 */ /* 0x001fe200078e00ff */
[----:B------:R-:W-:Y:S01]  /*18f60*/  MOV R6, 0xa2a2fd5f ;  /* 0xa2a2fd5f00067802 */ /* 0x000fe20000000f00 */
[----:B------:R-:W-:Y:S01]  /*18f70*/  IMAD.MOV.U32 R5, RZ, RZ, -0x2b2b984d ;  /* 0xd4d467b3ff057424 */ /* 0x000fe200078e00ff */
[----:B------:R0:W-:Y:S01]  /*18f80*/  STL.128 [R1+0xe80], R12 ;  /* 0x000e800c01007387 */ /* 0x0001e20000100c00 */
[----:B------:R-:W-:Y:S02]  /*18f90*/  IMAD.MOV.U32 R7, RZ, RZ, -0x505015bb ;  /* 0xafafea45ff077424 */ /* 0x000fe400078e00ff */
[----:B--2---:R-:W-:Y:S02]  /*18fa0*/  HFMA2 R21, -RZ, RZ, -0.0220489501953125, -17680 ;  /* 0xa5a5f451ff157431 */ /* 0x004fe400000001ff */
[----:B------:R-:W-:Y:S02]  /*18fb0*/  IMAD.MOV.U32 R20, RZ, RZ, 0x34345c68 ;  /* 0x34345c68ff147424 */ /* 0x000fe400078e00ff */
[----:B------:R-:W-:Y:S01]  /*18fc0*/  IMAD.MOV.U32 R22, RZ, RZ, -0x1a1acb2f ;  /* 0xe5e534d1ff167424 */ /* 0x000fe200078e00ff */
[----:B-1----:R-:W-:Y:S01]  /*18fd0*/  MOV R10, 0x23236546 ;  /* 0x23236546000a7802 */ /* 0x002fe20000000f00 */
[----:B------:R-:W-:Y:S01]  /*18fe0*/  IMAD.MOV.U32 R8, RZ, RZ, 0x4040c08 ;  /* 0x04040c08ff087424 */ /* 0x000fe200078e00ff */
[----:B------:R1:W-:Y:S01]  /*18ff0*/  STL.128 [R1+0xe60], R4 ;  /* 0x000e600401007387 */ /* 0x0003e20000100c00 */
[----:B------:R-:W-:Y:S01]  /*19000*/  IMAD.MOV.U32 R9, RZ, RZ, -0x3838ad6b ;  /* 0xc7c75295ff097424 */ /* 0x000fe200078e00ff */
[----:B---3--:R-:W-:Y:S01]  /*19010*/  MOV R18, 0xf7f702f5 ;  /* 0xf7f702f500127802 */ /* 0x008fe20000000f00 */
[----:B------:R-:W-:-:S02]  /*19020*/  IMAD.MOV.U32 R11, RZ, RZ, -0x3c3ca163 ;  /* 0xc3c35e9dff0b7424 */ /* 0x000fc400078e00ff */
[----:B------:R-:W-:Y:S02]  /*19030*/  IMAD.MOV.U32 R16, RZ, RZ, 0x36365a6c ;  /* 0x36365a6cff107424 */ /* 0x000fe400078e00ff */
[----:B------:R-:W-:Y:S02]  /*19040*/  IMAD.MOV.U32 R17, RZ, RZ, 0x3f3f417e ;  /* 0x3f3f417eff117424 */ /* 0x000fe400078e00ff */
[----:B0-----:R-:W-:Y:S02]  /*19050*/  HFMA2 R13, -RZ, RZ, -0.0016078948974609375, -0.01018524169921875 ;  /* 0x9696a137ff0d7431 */ /* 0x001fe400000001ff */
[----:B------:R-:W-:Y:S01]  /*19060*/  IMAD.MOV.U32 R19, RZ, RZ, -0x3333b07d ;  /* 0xcccc4f83ff137424 */ /* 0x000fe200078e00ff */
[----:B------:R0:W-:Y:S01]  /*19070*/  STL.128 [R1+0xec0], R8 ;  /* 0x000ec00801007387 */ /* 0x0001e20000100c00 */
[----:B------:R-:W-:Y:S02]  /*19080*/  IMAD.MOV.U32 R23, RZ, RZ, -0xe0ef707 ;  /* 0xf1f108f9ff177424 */ /* 0x000fe400078e00ff */
[----:B------:R-:W-:Y:S01]  /*19090*/  IMAD.MOV.U32 R12, RZ, RZ, 0x18182830 ;  /* 0x18182830ff0c7424 */ /* 0x000fe200078e00ff */
[----:B------:R2:W-:Y:S01]  /*190a0*/  STL.128 [R1+0xe90], R16 ;  /* 0x000e901001007387 */ /* 0x0005e20000100c00 */
[----:B------:R-:W-:-:S02]  /*190b0*/  IMAD.MOV.U32 R14, RZ, RZ, 0x5050f0a ;  /* 0x05050f0aff0e7424 */ /* 0x000fc400078e00ff */
[----:B-1----:R-:W-:Y:S02]  /*190c0*/  HFMA2 R7, -RZ, RZ, 0.00124073028564453125, 1.791015625 ;  /* 0x15153f2aff077431 */ /* 0x002fe400000001ff */
[----:B------:R-:W-:Y:S01]  /*190d0*/  IMAD.MOV.U32 R15, RZ, RZ, -0x65654ad1 ;  /* 0x9a9ab52fff0f7424 */ /* 0x000fe200078e00ff */
[----:B------:R-:W-:Y:S01]  /*190e0*/  MOV R4, 0x717193e2 ;  /* 0x717193e200047802 */ /* 0x000fe20000000f00 */
[----:B------:R-:W-:Y:S01]  /*190f0*/  IMAD.MOV.U32 R5, RZ, RZ, -0x27278c55 ;  /* 0xd8d873abff057424 */ /* 0x000fe200078e00ff */
[----:B------:R1:W-:Y:S01]  /*19100*/  STL.128 [R1+0xea0], R20 ;  /* 0x000ea01401007387 */ /* 0x0003e20000100c00 */
[----:B------:R-:W-:-:S03]  /*19110*/  IMAD.MOV.U32 R6, RZ, RZ, 0x31315362 ;  /* 0x31315362ff067424 */ /* 0x000fc600078e00ff */
[----:B------:R3:W-:Y:S01]  /*19120*/  STL.128 [R1+0xed0], R12 ;  /* 0x000ed00c01007387 */ /* 0x0007e20000100c00 */
[----:B0-----:R-:W-:Y:S01]  /*19130*/  HFMA2 R11, -RZ, RZ, -0.009033203125, -60256 ;  /* 0xa0a0fb5bff0b7431 */ /* 0x001fe200000001ff */
[----:B------:R-:W-:Y:S01]  /*19140*/  MOV R8, 0x1b1b2d36 ;  /* 0x1b1b2d3600087802 */ /* 0x000fe20000000f00 */
[----:B------:R-:W-:Y:S01]  /*19150*/  IMAD.MOV.U32 R9, RZ, RZ, 0x6e6eb2dc ;  /* 0x6e6eb2dcff097424 */ /* 0x000fe200078e00ff */
[----:B------:R0:W-:Y:S01]  /*19160*/  STL.128 [R1+0xeb0], R4 ;  /* 0x000eb00401007387 */ /* 0x0001e20000100c00 */
[----:B--2---:R-:W-:Y:S02]  /*19170*/  HFMA2 R19, -RZ, RZ, -881, 1.4677734375 ;  /* 0xe2e23ddfff137431 */ /* 0x004fe400000001ff */
[----:B------:R-:W-:Y:S01]  /*19180*/  IMAD.MOV.U32 R10, RZ, RZ, 0x5a5aeeb4 ;  /* 0x5a5aeeb4ff0a7424 */ /* 0x000fe200078e00ff */
[----:B------:R-:W-:Y:S01]  /*19190*/  MOV R16, 0x707090e ;  /* 0x0707090e00107802 */ /* 0x000fe20000000f00 */
[----:B------:R-:W-:Y:S02]  /*191a0*/  IMAD.MOV.U32 R17, RZ, RZ, 0x12123624 ;  /* 0x12123624ff117424 */ /* 0x000fe400078e00ff */
        /* <DEDUP_REMOVED lines=8> */
[----:B------:R-:W-:-:S02]  /*19230*/  IMAD.MOV.U32 R12, RZ, RZ, 0x5252f6a4 ;  /* 0x5252f6a4ff0c7424 */ /* 0x000fc400078e00ff */
[----:B------:R-:W-:Y:S02]  /*19240*/  IMAD.MOV.U32 R13, RZ, RZ, 0x3b3b4d76 ;  /* 0x3b3b4d76ff0d7424 */ /* 0x000fe400078e00ff */
[----:B0-----:R-:W-:Y:S02]  /*19250*/  HFMA2 R5, -RZ, RZ, -5.3584575653076171875e-05, -0.005970001220703125 ;  /* 0x83839e1dff057431 */ /* 0x001fe400000001ff */
[----:B------:R-:W-:Y:S01]  /*19260*/  IMAD.MOV.U32 R15, RZ, RZ, -0x4c4c3183 ;  /* 0xb3b3ce7dff0f7424 */ /* 0x000fe200078e00ff */
[----:B------:R0:W-:Y:S01]  /*19270*/  STL.128 [R1+0xef0], R20 ;  /* 0x000ef01401007387 */ /* 0x0001e20000100c00 */
[----:B------:R-:W-:Y:S02]  /*19280*/  IMAD.MOV.U32 R4, RZ, RZ, 0x9091b12 ;  /* 0x09091b12ff047424 */ /* 0x000fe400078e00ff */
[----:B------:R-:W-:Y:S01]  /*19290*/  IMAD.MOV.U32 R6, RZ, RZ, 0x2c2c7458 ;  /* 0x2c2c7458ff067424 */ /* 0x000fe200078e00ff */
[----:B------:R3:W-:Y:S01]  /*192a0*/  STL.128 [R1+0xf20], R12 ;  /* 0x000f200c01007387 */ /* 0x0007e20000100c00 */
[----:B------:R-:W-:-:S02]  /*192b0*/  IMAD.MOV.U32 R7, RZ, RZ, 0x1a1a2e34 ;  /* 0x1a1a2e34ff077424 */ /* 0x000fc400078e00ff */
[----:B-1----:R-:W-:Y:S02]  /*192c0*/  HFMA2 R9, -RZ, RZ, -15.5859375, 6.55078125 ;  /* 0xcbcb468dff097431 */ /* 0x002fe400000001ff */
[----:B------:R-:W-:Y:S02]  /*192d0*/  IMAD.MOV.U32 R8, RZ, RZ, 0x6a6abed4 ;  /* 0x6a6abed4ff087424 */ /* 0x000fe400078e00ff */
[----:B------:R-:W-:Y:S02]  /*192e0*/  IMAD.MOV.U32 R10, RZ, RZ, -0x41412699 ;  /* 0xbebed967ff0a7424 */ /* 0x000fe400078e00ff */
[----:B--2---:R-:W-:Y:S02]  /*192f0*/  HFMA2 R17, -RZ, RZ, -1009.5, 1.7158203125 ;  /* 0xe3e33eddff117431 */ /* 0x004fe400000001ff */
[----:B------:R-:W-:Y:S01]  /*19300*/  IMAD.MOV.U32 R11, RZ, RZ, 0x39394b72 ;  /* 0x39394b72ff0b7424 */ /* 0x000fe200078e00ff */
[----:B------:R1:W-:Y:S01]  /*19310*/  STL.128 [R1+0xf00], R4 ;  /* 0x000f000401007387 */ /* 0x0003e20000100c00 */
[----:B------:R-:W-:-:S02]  /*19320*/  IMAD.MOV.U32 R16, RZ, RZ, 0x29297b52 ;  /* 0x29297b52ff107424 */ /* 0x000fc400078e00ff */
[----:B------:R-:W-:Y:S02]  /*19330*/  IMAD.MOV.U32 R18, RZ, RZ, 0x2f2f715e ;  /* 0x2f2f715eff127424 */ /* 0x000fe400078e00ff */
[----:B0-----:R-:W-:Y:S01]  /*19340*/  HFMA2 R22, -RZ, RZ, 0, 0 ;  /* 0x00000000ff167431 */ /* 0x001fe200000001ff */
[----:B------:R-:W-:Y:S01]  /*19350*/  MOV R20, 0x5353f5a6 ;  /* 0x5353f5a600147802 */ /* 0x000fe20000000f00 */
[----:B------:R-:W-:Y:S01]  /*19360*/  IMAD.MOV.U32 R21, RZ, RZ, -0x2e2e9747 ;  /* 0xd1d168b9ff157424 */ /* 0x000fe200078e00ff */
[----:B------:R0:W-:Y:S01]  /*19370*/  STL.128 [R1+0xf60], R8 ;  /* 0x000f600801007387 */ /* 0x0001e20000100c00 */
[----:B------:R-:W-:Y:S02]  /*19380*/  IMAD.MOV.U32 R23, RZ, RZ, -0x1212d33f ;  /* 0xeded2cc1ff177424 */ /* 0x000fe400078e00ff */
[----:B---3--:R-:W-:Y:S02]  /*19390*/  HFMA2 R15, -RZ, RZ, -31.234375, 13.0390625 ;  /* 0xcfcf4a85ff0f7431 */ /* 0x008fe400000001ff */
        /* <DEDUP_REMOVED lines=10> */
[----:B0-----:R-:W-:Y:S01]  /*19440*/  HFMA2 R10, -RZ, RZ, -0.007442474365234375, -0.76806640625 ;  /* 0x9f9fba25ff0a7431 */ /* 0x001fe200000001ff */
[----:B------:R0:W-:Y:S01]  /*19450*/  STL.128 [R1+0xf70], R12 ;  /* 0x000f700c01007387 */ /* 0x0001e20000100c00 */
[----:B------:R-:W-:Y:S02]  /*19460*/  IMAD.MOV.U32 R8, RZ, RZ, 0x5050f0a0 ;  /* 0x5050f0a0ff087424 */ /* 0x000fe400078e00ff */
[----:B------:R-:W-:Y:S01]  /*19470*/  IMAD.MOV.U32 R9, RZ, RZ, 0x3c3c4478 ;  /* 0x3c3c4478ff097424 */ /* 0x000fe200078e00ff */
[----:B------:R3:W-:Y:S01]  /*19480*/  STL.128 [R1+0xf50], R4 ;  /* 0x000f500401007387 */ /* 0x0007e20000100c00 */
[----:B--2---:R-:W-:-:S02]  /*19490*/  HFMA2 R21, -RZ, RZ, 21.203125, -121.625 ;  /* 0x4d4dd79aff157431 */ /* 0x004fc400000001ff */
[----:B------:R-:W-:Y:S02]  /*194a0*/  IMAD.MOV.U32 R20, RZ, RZ, 0x4343c586 ;  /* 0x4343c586ff147424 */ /* 0x000fe400078e00ff */
[----:B------:R-:W-:Y:S02]  /*194b0*/  IMAD.MOV.U32 R22, RZ, RZ, 0x33335566 ;  /* 0x33335566ff167424 */ /* 0x000fe400078e00ff */
[----:B------:R-:W-:Y:S01]  /*194c0*/  IMAD.MOV.U32 R23, RZ, RZ, -0x7a7a6bef ;  /* 0x85859411ff177424 */ /* 0x000fe200078e00ff */
[----:B-1----:R-:W-:Y:S01]  /*194d0*/  MOV R18, 0xaaaae54f ;  /* 0xaaaae54f00127802 */ /* 0x002fe20000000f00 */
[----:B------:R-:W-:Y:S02]  /*194e0*/  IMAD.MOV.U32 R16, RZ, RZ, -0x2f2f9445 ;  /* 0xd0d06bbbff107424 */ /* 0x000fe400078e00ff */
[----:B------:R-:W-:Y:S01]  /*194f0*/  IMAD.MOV.U32 R17, RZ, RZ, -0x1010d53b ;  /* 0xefef2ac5ff117424 */ /* 0x000fe200078e00ff */
[----:B------:R1:W-:Y:S01]  /*19500*/  STL.128 [R1+0xf90], R20 ;  /* 0x000f901401007387 */ /* 0x0003e20000100c00 */
[----:B------:R-:W-:Y:S01]  /*19510*/  IMAD.MOV.U32 R19, RZ, RZ, -0x404e913 ;  /* 0xfbfb16edff137424 */ /* 0x000fe200078e00ff */
[----:B0-----:R-:W-:Y:S01]  /*19520*/  MOV R13, 0xa3a3fe5d ;  /* 0xa3a3fe5d000d7802 */ /* 0x001fe20000000f00 */
[----:B------:R-:W-:-:S02]  /*19530*/  IMAD.MOV.U32 R11, RZ, RZ, -0x57571cb5 ;  /* 0xa8a8e34bff0b7424 */ /* 0x000fc400078e00ff */
[----:B------:R-:W-:Y:S01]  /*19540*/  IMAD.MOV.U32 R12, RZ, RZ, 0x5151f3a2 ;  /* 0x5151f3a2ff0c7424 */ /* 0x000fe200078e00ff */
[----:B---3--:R-:W-:Y:S01]  /*19550*/  MOV R4, 0x4545cf8a ;  /* 0x4545cf8a00047802 */ /* 0x008fe20000000f00 */
[----:B------:R-:W-:Y:S01]  /*19560*/  IMAD.MOV.U32 R14, RZ, RZ, 0x4040c080 ;  /* 0x4040c080ff0e7424 */ /* 0x000fe200078e00ff */
[----:B------:R-:W-:Y:S01]  /*19570*/  MOV R7, 0x7f7f81fe ;  /* 0x7f7f81fe00077802 */ /* 0x000fe20000000f00 */
[----:B------:R-:W-:Y:S01]  /*19580*/  IMAD.MOV.U32 R15, RZ, RZ, -0x707075fb ;  /* 0x8f8f8a05ff0f7424 */ /* 0x000fe200078e00ff */
[----:B------:R0:W-:Y:S01]  /*19590*/  STL.128 [R1+0xf80], R16 ;  /* 0x000f801001007387 */ /* 0x0001e20000100c00 */
[----:B------:R-:W-:Y:S02]  /*195a0*/  IMAD.MOV.U32 R5, RZ, RZ, -0x606ef17 ;  /* 0xf9f910e9ff057424 */ /* 0x000fe400078e00ff */
[----:B------:R-:W-:Y:S01]  /*195b0*/  IMAD.MOV.U32 R6, RZ, RZ, 0x2020604 ;  /* 0x02020604ff067424 */ /* 0x000fe200078e00ff */
[----:B------:R2:W-:Y:S01]  /*195c0*/  STL.128 [R1+0xfb0], R8 ;  /* 0x000fb00801007387 */ /* 0x0005e20000100c00 */
[----:B-1----:R-:W-:-:S02]  /*195d0*/  HFMA2 R22, -RZ, RZ, -219.25, 23280 ;  /* 0xdada75afff167431 */ /* 0x002fc400000001ff */
[----:B------:R-:W-:Y:S01]  /*195e0*/  IMAD.MOV.U32 R20, RZ, RZ, -0x4343209d ;  /* 0xbcbcdf63ff147424 */ /* 0x000fe200078e00ff */
[----:B------:R1:W-:Y:S01]  /*195f0*/  STL.128 [R1+0xfc0], R12 ;  /* 0x000fc00c01007387 */ /* 0x0003e20000100c00 */
[----:B------:R-:W-:Y:S02]  /*19600*/  IMAD.MOV.U32 R21, RZ, RZ, -0x49493e89 ;  /* 0xb6b6c177ff157424 */ /* 0x000fe400078e00ff */
[----:B------:R-:W-:Y:S01]  /*19610*/  IMAD.MOV.U32 R23, RZ, RZ, 0x21216342 ;  /* 0x21216342ff177424 */ /* 0x000fe200078e00ff */
[----:B------:R3:W-:Y:S01]  /*19620*/  STL.128 [R1+0xfa0], R4 ;  /* 0x000fa00401007387 */ /* 0x0007e20000100c00 */
[----:B0-----:R-:W-:Y:S02]  /*19630*/  HFMA2 R16, -RZ, RZ, -0.00080204010009765625, -0.08197021484375 ;  /* 0x9292ad3fff107431 */ /* 0x001fe400000001ff */
[----:B------:R-:W-:Y:S01]  /*19640*/  IMAD.MOV.U32 R17, RZ, RZ, -0x626243df ;  /* 0x9d9dbc21ff117424 */ /* 0x000fe200078e00ff */
[----:B------:R-:W-:Y:S01]  /*19650*/  MOV R19, 0xf5f504f1 ;  /* 0xf5f504f100137802 */ /* 0x000fe20000000f00 */
[----:B------:R-:W-:-:S02]  /*19660*/  IMAD.MOV.U32 R18, RZ, RZ, 0x38384870 ;  /* 0x38384870ff127424 */ /* 0x000fc400078e00ff */
[----:B--2---:R-:W-:Y:S02]  /*19670*/  HFMA2 R8, -RZ, RZ, -23.203125, 18.015625 ;  /* 0xcdcd4c81ff087431 */ /* 0x004fe400000001ff */
[----:B------:R-:W-:Y:S01]  /*19680*/  IMAD.MOV.U32 R9, RZ, RZ, 0xc0c1418 ;  /* 0x0c0c1418ff097424 */ /* 0x000fe200078e00ff */
[----:B------:R-:W-:Y:S01]  /*19690*/  MOV R11, 0xecec2fc3 ;  /* 0xecec2fc3000b7802 */ /* 0x000fe20000000f00 */
[----:B------:R-:W-:Y:S02]  /*196a0*/  IMAD.MOV.U32 R10, RZ, RZ, 0x13133526 ;  /* 0x13133526ff0a7424 */ /* 0x000fe400078e00ff */
[----:B-1----:R-:W-:Y:S02]  /*196b0*/  HFMA2 R14, -RZ, RZ, 4.265625, -18.125 ;  /* 0x4444cc88ff0e7431 */ /* 0x002fe400000001ff */
[----:B------:R-:W-:Y:S01]  /*196c0*/  IMAD.MOV.U32 R12, RZ, RZ, 0x5f5fe1be ;  /* 0x5f5fe1beff0c7424 */ /* 0x000fe200078e00ff */
[----:B------:R0:W-:Y:S01]  /*196d0*/  STL.128 [R1+0xfd0], R16 ;  /* 0x000fd01001007387 */ /* 0x0001e20000100c00 */
[----:B------:R-:W-:Y:S01]  /*196e0*/  IMAD.MOV.U32 R13, RZ, RZ, -0x68685dcb ;  /* 0x9797a235ff0d7424 */ /* 0x000fe200078e00ff */
[----:B---3--:R-:W-:Y:S01]  /*196f0*/  MOV R5, 0xffff1ae5 ;  /* 0xffff1ae500057802 */ /* 0x008fe20000000f00 */
[----:B------:R-:W-:Y:S01]  /*19700*/  IMAD.MOV.U32 R4, RZ, RZ, 0x10103020 ;  /* 0x10103020ff047424 */ /* 0x000fe200078e00ff */
[----:B------:R1:W-:Y:S01]  /*19710*/  STL.128 [R1+0xfe0], R20 ;  /* 0x000fe01401007387 */ /* 0x0003e20000100c00 */
[----:B------:R-:W-:-:S02]  /*19720*/  IMAD.MOV.U32 R6, RZ, RZ, -0xc0cf103 ;  /* 0xf3f30efdff067424 */ /* 0x000fc400078e00ff */
[----:B------:R-:W-:Y:S01]  /*19730*/  IMAD.MOV.U32 R7, RZ, RZ, -0x2d2d9241 ;  /* 0xd2d26dbfff077424 */ /* 0x000fe200078e00ff */
[----:B------:R2:W-:Y:S01]  /*19740*/  STL.128 [R1+0x1000], R8 ;  /* 0x0010000801007387 */ /* 0x0005e20000100c00 */
[----:B------:R-:W-:-:S03]  /*19750*/  IMAD.MOV.U32 R15, RZ, RZ, 0x1717392e ;  /* 0x1717392eff0f7424 */ /* 0x000fc600078e00ff */
[----:B------:R3:W-:Y:S04]  /*19760*/  STL.128 [R1+0xff0], R4 ;  /* 0x000ff00401007387 */ /* 0x0007e80000100c00 */
[----:B------:R4:W-:Y:S01]  /*19770*/  STL.128 [R1+0x1010], R12 ;  /* 0x0010100c01007387 */ /* 0x0009e20000100c00 */
[----:B0-----:R-:W-:Y:S01]  /*19780*/  IMAD.MOV.U32 R16, RZ, RZ, -0x3b3ba86d ;  /* 0xc4c45793ff107424 */ /* 0x001fe200078e00ff */
[----:B------:R-:W-:Y:S01]  /*19790*/  MOV R17, 0xa7a7f255 ;  /* 0xa7a7f25500117802 */ /* 0x000fe20000000f00 */
[----:B------:R-:W-:Y:S02]  /*197a0*/  IMAD.MOV.U32 R18, RZ, RZ, 0x7e7e82fc ;  /* 0x7e7e82fcff127424 */ /* 0x000fe400078e00ff */
[----:B-1----:R-:W-:Y:S02]  /*197b0*/  HFMA2 R20, -RZ, RZ, 1124, -0.07470703125 ;  /* 0x6464acc8ff147431 */ /* 0x002fe400000001ff */
[----:B------:R-:W-:Y:S01]  /*197c0*/  IMAD.MOV.U32 R19, RZ, RZ, 0x3d3d477a ;  /* 0x3d3d477aff137424 */ /* 0x000fe200078e00ff */
[----:B------:R-:W-:Y:S01]  /*197d0*/  MOV R23, 0x737395e6 ;  /* 0x737395e600177802 */ /* 0x000fe20000000f00 */
[----:B------:R-:W-:Y:S01]  /*197e0*/  IMAD.MOV.U32 R21, RZ, RZ, 0x5d5de7ba ;  /* 0x5d5de7baff157424 */ /* 0x000fe200078e00ff */
[----:B--2---:R-:W-:Y:S01]  /*197f0*/  MOV R9, 0x2a2a7e54 ;  /* 0x2a2a7e5400097802 */ /* 0x004fe20000000f00 */
[----:B------:R-:W-:Y:S01]  /*19800*/  IMAD.MOV.U32 R8, RZ, RZ, 0x22226644 ;  /* 0x22226644ff087424 */ /* 0x000fe200078e00ff */
[----:B------:R0:W-:Y:S01]  /*19810*/  STL.128 [R1+0x1020], R16 ;  /* 0x0010201001007387 */ /* 0x0001e20000100c00 */
[----:B------:R-:W-:-:S02]  /*19820*/  IMAD.MOV.U32 R10, RZ, RZ, -0x6f6f54c5 ;  /* 0x9090ab3bff0a7424 */ /* 0x000fc400078e00ff */
[----:B---3--:R-:W-:Y:S02]  /*19830*/  HFMA2 R6, -RZ, RZ, 29.234375, -44.9375 ;  /* 0x4f4fd19eff067431 */ /* 0x008fe400000001ff */
[----:B------:R-:W-:Y:S02]  /*19840*/  IMAD.MOV.U32 R11, RZ, RZ, -0x77777cf5 ;  /* 0x8888830bff0b7424 */ /* 0x000fe400078e00ff */
[----:B------:R-:W-:Y:S02]  /*19850*/  IMAD.MOV.U32 R22, RZ, RZ, 0x19192b32 ;  /* 0x19192b32ff167424 */ /* 0x000fe400078e00ff */
[----:B----4-:R-:W-:Y:S02]  /*19860*/  HFMA2 R12, -RZ, RZ, 6.2734375, -13.09375 ;  /* 0x4646ca8cff0c7431 */ /* 0x010fe400000001ff */
[----:B------:R-:W-:Y:S01]  /*19870*/  IMAD.MOV.U32 R4, RZ, RZ, 0x6060a0c0 ;  /* 0x6060a0c0ff047424 */ /* 0x000fe200078e00ff */
[----:B------:R-:W-:Y:S01]  /*19880*/  MOV R15, 0x14143c28 ;  /* 0x14143c28000f7802 */ /* 0x000fe20000000f00 */
[----:B------:R-:W-:Y:S01]  /*19890*/  IMAD.MOV.U32 R5, RZ, RZ, -0x7e7e67e7 ;  /* 0x81819819ff057424 */ /* 0x000fe200078e00ff */
[----:B------:R1:W-:Y:S01]  /*198a0*/  STL.128 [R1+0x1050], R8 ;  /* 0x0010500801007387 */ /* 0x0003e20000100c00 */
[----:B------:R-:W-:-:S02]  /*198b0*/  IMAD.MOV.U32 R7, RZ, RZ, -0x2323805d ;  /* 0xdcdc7fa3ff077424 */ /* 0x000fc400078e00ff */
[----:B------:R-:W-:Y:S01]  /*198c0*/  IMAD.MOV.U32 R13, RZ, RZ, -0x1111d639 ;  /* 0xeeee29c7ff0d7424 */ /* 0x000fe200078e00ff */
[----:B------:R2:W-:Y:S01]  /*198d0*/  STL.128 [R1+0x1030], R20 ;  /* 0x0010301401007387 */ /* 0x0005e20000100c00 */
[----:B------:R-:W-:Y:S02]  /*198e0*/  IMAD.MOV.U32 R14, RZ, RZ, -0x47472c95 ;  /* 0xb8b8d36bff0e7424 */ /* 0x000fe400078e00ff */
[----:B0-----:R-:W-:Y:S02]  /*198f0*/  HFMA2 R18, -RZ, RZ, 0.00021493434906005859375, 0.00496673583984375 ;  /* 0x0b0b1d16ff127431 */ /* 0x001fe400000001ff */
[----:B------:R-:W-:Y:S01]  /*19900*/  IMAD.MOV.U32 R16, RZ, RZ, -0x21218659 ;  /* 0xdede79a7ff107424 */ /* 0x000fe200078e00ff */
[----:B------:R0:W-:Y:S01]  /*19910*/  STL.128 [R1+0x1040], R4 ;  /* 0x0010400401007387 */ /* 0x0001e20000100c00 */
[----:B------:R-:W-:Y:S02]  /*19920*/  IMAD.MOV.U32 R17, RZ, RZ, 0x5e5ee2bc ;  /* 0x5e5ee2bcff117424 */ /* 0x000fe400078e00ff */
[----:B------:R-:W-:Y:S01]  /*19930*/  IMAD.MOV.U32 R19, RZ, RZ, -0x24248953 ;  /* 0xdbdb76adff137424 */ /* 0x000fe200078e00ff */
[----:B------:R3:W-:Y:S01]  /*19940*/  STL.128 [R1+0x1060], R12 ;  /* 0x0010600c01007387 */ /* 0x0007e20000100c00 */
[----:B-1----:R-:W-:-:S02]  /*19950*/  HFMA2 R10, -RZ, RZ, -0.072998046875, -7436 ;  /* 0xacacef43ff0a7431 */ /* 0x002fc400000001ff */
[----:B------:R-:W-:Y:S01]  /*19960*/  IMAD.MOV.U32 R8, RZ, RZ, -0x3d3da261 ;  /* 0xc2c25d9fff087424 */ /* 0x000fe200078e00ff */
[----:B------:R1:W-:Y:S01]  /*19970*/  STL.128 [R1+0x1070], R16 ;  /* 0x0010701001007387 */ /* 0x0003e20000100c00 */
[----:B------:R-:W-:Y:S01]  /*19980*/  IMAD.MOV.U32 R9, RZ, RZ, -0x2c2c9143 ;  /* 0xd3d36ebdff097424 */ /* 0x000fe200078e00ff */
[----:B--2---:R-:W-:Y:S01]  /*19990*/  MOV R21, 0x32325664 ;  /* 0x3232566400157802 */ /* 0x004fe20000000f00 */
[----:B------:R-:W-:Y:S02]  /*199a0*/  IMAD.MOV.U32 R20, RZ, RZ, -0x1f1fc425 ;  /* 0xe0e03bdbff147424 */ /* 0x000fe400078e00ff */
[----:B------:R-:W-:Y:S02]  /*199b0*/  IMAD.MOV.U32 R22, RZ, RZ, 0x3a3a4e74 ;  /* 0x3a3a4e74ff167424 */ /* 0x000fe400078e00ff */
        /* <DEDUP_REMOVED lines=9> */
[----:B------:R2:W-:Y:S01]  /*19a50*/  STL.128 [R1+0x10a0], R8 ;  /* 0x0010a00801007387 */ /* 0x0005e20000100c00 */
[----:B------:R-:W-:Y:S02]  /*19a60*/  IMAD.MOV.U32 R5, RZ, RZ, 0x6060a0c ;  /* 0x06060a0cff057424 */ /* 0x000fe400078e00ff */
[----:B-1----:R-:W-:Y:S02]  /*19a70*/  HFMA2 R16, -RZ, RZ, -2023, 0.2135009765625 ;  /* 0xe7e732d5ff107431 */ /* 0x002fe400000001ff */
[----:B------:R-:W-:Y:S01]  /*19a80*/  IMAD.MOV.U32 R6, RZ, RZ, 0x24246c48 ;  /* 0x24246c48ff067424 */ /* 0x000fe200078e00ff */
[----:B------:R1:W-:Y:S01]  /*19a90*/  STL.128 [R1+0x10b0], R12 ;  /* 0x0010b00c01007387 */ /* 0x0003e20000100c00 */
[----:B------:R-:W-:Y:S01]  /*19aa0*/  IMAD.MOV.U32 R17, RZ, RZ, -0x3737bc75 ;  /* 0xc8c8438bff117424 */ /* 0x000fe200078e00ff */
[----:B------:R-:W-:Y:S01]  /*19ab0*/  MOV R19, 0x6d6db7da ;  /* 0x6d6db7da00137802 */ /* 0x000fe20000000f00 */
[----:B------:R-:W-:Y:S01]  /*19ac0*/  IMAD.MOV.U32 R18, RZ, RZ, 0x3737596e ;  /* 0x3737596eff127424 */ /* 0x000fe200078e00ff */
[----:B------:R3:W-:Y:S01]  /*19ad0*/  STL.128 [R1+0x1090], R4 ;  /* 0x0010900401007387 */ /* 0x0007e20000100c00 */
[----:B0-----:R-:W-:-:S02]  /*19ae0*/  HFMA2 R22, -RZ, RZ, 25.21875, -52.875 ;  /* 0x4e4ed29cff167431 */ /* 0x001fc400000001ff */
[----:B------:R-:W-:Y:S01]  /*19af0*/  IMAD.MOV.U32 R20, RZ, RZ, -0x727273ff ;  /* 0x8d8d8c01ff147424 */ /* 0x000fe200078e00ff */
[----:B------:R0:W-:Y:S01]  /*19b00*/  STL.128 [R1+0x10c0], R16 ;  /* 0x0010c01001007387 */ /* 0x0001e20000100c00 */
[----:B------:R-:W-:Y:S02]  /*19b10*/  IMAD.MOV.U32 R21, RZ, RZ, -0x2a2a9b4f ;  /* 0xd5d564b1ff157424 */ /* 0x000fe400078e00ff */
[----:B--2---:R-:W-:Y:S02]  /*19b20*/  HFMA2 R8, -RZ, RZ, 1381, -0.1217041015625 ;  /* 0x6565afcaff087431 */ /* 0x004fe400000001ff */
[----:B------:R-:W-:Y:S01]  /*19b30*/  IMAD.MOV.U32 R23, RZ, RZ, -0x56561fb7 ;  /* 0xa9a9e049ff177424 */ /* 0x000fe200078e00ff */
[----:B------:R-:W-:Y:S01]  /*19b40*/  MOV R11, 0x8081810 ;  /* 0x08081810000b7802 */ /* 0x000fe20000000f00 */
[----:B------:R-:W-:Y:S02]  /*19b50*/  IMAD.MOV.U32 R9, RZ, RZ, 0x7a7a8ef4 ;  /* 0x7a7a8ef4ff097424 */ /* 0x000fe400078e00ff */
[----:B-1----:R-:W-:-:S02]  /*19b60*/  HFMA2 R14, -RZ, RZ, 0.0200958251953125, 7464 ;  /* 0x25256f4aff0e7431 */ /* 0x002fc400000001ff */
[----:B------:R-:W-:Y:S01]  /*19b70*/  IMAD.MOV.U32 R10, RZ, RZ, -0x515116b9 ;  /* 0xaeaee947ff0a7424 */ /* 0x000fe200078e00ff */
        /* <DEDUP_REMOVED lines=8> */
[----:B------:R-:W-:-:S02]  /*19c00*/  IMAD.MOV.U32 R13, RZ, RZ, 0x787888f0 ;  /* 0x787888f0ff0d7424 */ /* 0x000fc400078e00ff */
[----:B------:R-:W-:Y:S01]  /*19c10*/  IMAD.MOV.U32 R15, RZ, RZ, 0x2e2e725c ;  /* 0x2e2e725cff0f7424 */ /* 0x000fe200078e00ff */
[----:B------:R0:W-:Y:S01]  /*19c20*/  STL.128 [R1+0x10e0], R4 ;  /* 0x0010e00401007387 */ /* 0x0001e20000100c00 */
[----:B------:R-:W-:Y:S02]  /*19c30*/  IMAD.MOV.U32 R16, RZ, RZ, 0x1c1c2438 ;  /* 0x1c1c2438ff107424 */ /* 0x000fe400078e00ff */
[----:B------:R-:W-:Y:S01]  /*19c40*/  IMAD.MOV.U32 R18, RZ, RZ, -0x4b4b388d ;  /* 0xb4b4c773ff127424 */ /* 0x000fe200078e00ff */
[----:B------:R3:W-:Y:S01]  /*19c50*/  STL.128 [R1+0x1100], R12 ;  /* 0x0011000c01007387 */ /* 0x0007e20000100c00 */
[----:B------:R-:W-:Y:S02]  /*19c60*/  IMAD.MOV.U32 R19, RZ, RZ, -0x3939ae69 ;  /* 0xc6c65197ff137424 */ /* 0x000fe400078e00ff */
[----:B-1----:R-:W-:Y:S02]  /*19c70*/  HFMA2 R20, -RZ, RZ, -2512, 0.01522064208984375 ;  /* 0xe8e823cbff147431 */ /* 0x002fe400000001ff */
[----:B------:R-:W-:Y:S01]  /*19c80*/  IMAD.MOV.U32 R21, RZ, RZ, -0x2222835f ;  /* 0xdddd7ca1ff157424 */ /* 0x000fe200078e00ff */
[----:B--2---:R-:W-:Y:S01]  /*19c90*/  MOV R9, 0x3e3e427c ;  /* 0x3e3e427c00097802 */ /* 0x004fe20000000f00 */
[----:B------:R-:W-:Y:S01]  /*19ca0*/  IMAD.MOV.U32 R8, RZ, RZ, 0x707090e0 ;  /* 0x707090e0ff087424 */ /* 0x000fe200078e00ff */
[----:B------:R-:W-:Y:S01]  /*19cb0*/  MOV R23, 0x1f1f213e ;  /* 0x1f1f213e00177802 */ /* 0x000fe20000000f00 */
[----:B------:R-:W-:Y:S01]  /*19cc0*/  IMAD.MOV.U32 R10, RZ, RZ, -0x4a4a3b8f ;  /* 0xb5b5c471ff0a7424 */ /* 0x000fe200078e00ff */
[----:B------:R1:W-:Y:S01]  /*19cd0*/  STL.128 [R1+0x1110], R16 ;  /* 0x0011101001007387 */ /* 0x0003e20000100c00 */
[----:B------:R-:W-:-:S02]  /*19ce0*/  IMAD.MOV.U32 R11, RZ, RZ, 0x6666aacc ;  /* 0x6666aaccff0b7424 */ /* 0x000fc400078e00ff */
[----:B------:R-:W-:Y:S02]  /*19cf0*/  IMAD.MOV.U32 R22, RZ, RZ, 0x74749ce8 ;  /* 0x74749ce8ff167424 */ /* 0x000fe400078e00ff */
[----:B0-----:R-:W-:Y:S02]  /*19d00*/  HFMA2 R6, -RZ, RZ, -0.00023019313812255859375, -9.2327594757080078125e-05 ;  /* 0x8b8b860dff067431 */ /* 0x001fe400000001ff */
[----:B------:R-:W-:Y:S01]  /*19d10*/  IMAD.MOV.U32 R4, RZ, RZ, 0x4b4bdd96 ;  /* 0x4b4bdd96ff047424 */ /* 0x000fe200078e00ff */
[----:B------:R0:W-:Y:S01]  /*19d20*/  STL.128 [R1+0x1140], R8 ;  /* 0x0011400801007387 */ /* 0x0001e20000100c00 */
[----:B------:R-:W-:Y:S02]  /*19d30*/  IMAD.MOV.U32 R5, RZ, RZ, -0x4242239f ;  /* 0xbdbddc61ff057424 */ /* 0x000fe400078e00ff */
[----:B---3--:R-:W-:Y:S02]  /*19d40*/  HFMA2 R12, -RZ, RZ, 8.5625, -146 ;  /* 0x4848d890ff0c7431 */ /* 0x008fe400000001ff */
[----:B------:R-:W-:Y:S01]  /*19d50*/  IMAD.MOV.U32 R7, RZ, RZ, -0x75757af1 ;  /* 0x8a8a850fff077424 */ /* 0x000fe200078e00ff */
[----:B------:R-:W-:Y:S01]  /*19d60*/  MOV R15, 0xe0e121c ;  /* 0x0e0e121c000f7802 */ /* 0x000fe20000000f00 */
[----:B------:R-:W-:Y:S01]  /*19d70*/  IMAD.MOV.U32 R13, RZ, RZ, 0x3030506 ;  /* 0x03030506ff0d7424 */ /* 0x000fe200078e00ff */
[----:B------:R2:W-:Y:S01]  /*19d80*/  STL.128 [R1+0x1120], R20 ;  /* 0x0011201401007387 */ /* 0x0005e20000100c00 */
[----:B------:R-:W-:-:S02]  /*19d90*/  IMAD.MOV.U32 R14, RZ, RZ, -0x909fe09 ;  /* 0xf6f601f7ff0e7424 */ /* 0x000fc400078e00ff */
[----:B-1----:R-:W-:Y:S01]  /*19da0*/  HFMA2 R18, -RZ, RZ, 117.4375, -46528 ;  /* 0x5757f9aeff127431 */ /* 0x002fe200000001ff */
[----:B------:R1:W-:Y:S01]  /*19db0*/  STL.128 [R1+0x1130], R4 ;  /* 0x0011300401007387 */ /* 0x0003e20000100c00 */
[----:B------:R-:W-:Y:S02]  /*19dc0*/  IMAD.MOV.U32 R16, RZ, RZ, 0x6161a3c2 ;  /* 0x6161a3c2ff107424 */ /* 0x000fe400078e00ff */
[----:B------:R-:W-:Y:S01]  /*19dd0*/  IMAD.MOV.U32 R17, RZ, RZ, 0x35355f6a ;  /* 0x35355f6aff117424 */ /* 0x000fe200078e00ff */
[----:B------:R3:W-:Y:S01]  /*19de0*/  STL.128 [R1+0x1150], R12 ;  /* 0x0011500c01007387 */ /* 0x0007e20000100c00 */
[----:B0-----:R-:W-:Y:S02]  /*19df0*/  HFMA2 R10, -RZ, RZ, -0.000400066375732421875, -0.00015342235565185546875 ;  /* 0x8e8e8907ff0a7431 */ /* 0x001fe400000001ff */
[----:B------:R-:W-:Y:S02]  /*19e00*/  IMAD.MOV.U32 R19, RZ, RZ, -0x46462f97 ;  /* 0xb9b9d069ff137424 */ /* 0x000fe400078e00ff */
[----:B------:R-:W-:-:S02]  /*19e10*/  IMAD.MOV.U32 R8, RZ, RZ, 0x6969bbd2 ;  /* 0x6969bbd2ff087424 */ /* 0x000fc400078e00ff */
[----:B------:R-:W-:Y:S01]  /*19e20*/  IMAD.MOV.U32 R9, RZ, RZ, -0x26268f57 ;  /* 0xd9d970a9ff097424 */ /* 0x000fe200078e00ff */
[----:B--2---:R-:W-:Y:S01]  /*19e30*/  MOV R21, 0xc1c15899 ;  /* 0xc1c1589900157802 */ /* 0x004fe20000000f00 */
[----:B------:R-:W-:Y:S01]  /*19e40*/  IMAD.MOV.U32 R20, RZ, RZ, -0x79796ee9 ;  /* 0x86869117ff147424 */ /* 0x000fe200078e00ff */
[----:B------:R0:W-:Y:S01]  /*19e50*/  STL.128 [R1+0x1160], R16 ;  /* 0x0011601001007387 */ /* 0x0001e20000100c00 */
[----:B------:R-:W-:Y:S02]  /*19e60*/  IMAD.MOV.U32 R22, RZ, RZ, 0x1d1d273a ;  /* 0x1d1d273aff167424 */ /* 0x000fe400078e00ff */
[----:B------:R-:W-:Y:S02]  /*19e70*/  IMAD.MOV.U32 R23, RZ, RZ, -0x616146d9 ;  /* 0x9e9eb927ff177424 */ /* 0x000fe400078e00ff */
[----:B-1----:R-:W-:Y:S02]  /*19e80*/  HFMA2 R4, -RZ, RZ, -752.5, 0.60595703125 ;  /* 0xe1e138d9ff047431 */ /* 0x002fe400000001ff */
[----:B------:R-:W-:Y:S01]  /*19e90*/  IMAD.MOV.U32 R11, RZ, RZ, -0x6b6b58cd ;  /* 0x9494a733ff0b7424 */ /* 0x000fe200078e00ff */
[----:B------:R-:W-:Y:S01]  /*19ea0*/  MOV R7, 0x11113322 ;  /* 0x1111332200077802 */ /* 0x000fe20000000f00 */
[----:B---3--:R-:W-:Y:S01]  /*19eb0*/  IMAD.MOV.U32 R12, RZ, RZ, -0x646449d3 ;  /* 0x9b9bb62dff0c7424 */ /* 0x008fe200078e00ff */
[----:B------:R-:W-:Y:S01]  /*19ec0*/  MOV R13, 0x1e1e223c ;  /* 0x1e1e223c000d7802 */ /* 0x000fe20000000f00 */
[----:B------:R-:W-:Y:S01]  /*19ed0*/  IMAD.MOV.U32 R14, RZ, RZ, -0x78786deb ;  /* 0x87879215ff0e7424 */ /* 0x000fe200078e00ff */
[----:B------:R1:W-:Y:S01]  /*19ee0*/  STL.128 [R1+0x1170], R20 ;  /* 0x0011701401007387 */ /* 0x0003e20000100c00 */
[----:B------:R-:W-:-:S02]  /*19ef0*/  IMAD.MOV.U32 R15, RZ, RZ, -0x1616df37 ;  /* 0xe9e920c9ff0f7424 */ /* 0x000fc400078e00ff */
[----:B------:R-:W-:Y:S01]  /*19f00*/  IMAD.MOV.U32 R5, RZ, RZ, -0x707ec15 ;  /* 0xf8f813ebff057424 */ /* 0x000fe200078e00ff */
[----:B------:R2:W-:Y:S01]  /*19f10*/  STL.128 [R1+0x1190], R8 ;  /* 0x0011900801007387 */ /* 0x0005e20000100c00 */
[----:B------:R-:W-:Y:S02]  /*19f20*/  IMAD.MOV.U32 R6, RZ, RZ, -0x67674cd5 ;  /* 0x9898b32bff067424 */ /* 0x000fe400078e00ff */
[----:B0-----:R-:W-:Y:S02]  /*19f30*/  HFMA2 R16, -RZ, RZ, -27.21875, 11.0546875 ;  /* 0xcece4987ff107431 */ /* 0x001fe400000001ff */
[----:B------:R-:W-:Y:S01]  /*19f40*/  IMAD.MOV.U32 R17, RZ, RZ, 0x5555ffaa ;  /* 0x5555ffaaff117424 */ /* 0x000fe200078e00ff */
[----:B------:R0:W-:Y:S01]  /*19f50*/  STL.128 [R1+0x11a0], R12 ;  /* 0x0011a00c01007387 */ /* 0x0001e20000100c00 */
[----:B------:R-:W-:Y:S01]  /*19f60*/  IMAD.MOV.U32 R18, RZ, RZ, 0x28287850 ;  /* 0x28287850ff127424 */ /* 0x000fe200078e00ff */
[----:B------:R-:W-:Y:S02]  /*19f70*/  MOV R19, 0xdfdf7aa5 ;  /* 0xdfdf7aa500137802 */ /* 0x000fe40000000f00 */
[----:B------:R3:W-:Y:S01]  /*19f80*/  STL.128 [R1+0x1180], R4 ;  /* 0x0011800401007387 */ /* 0x0007e20000100c00 */
[----:B-1----:R-:W-:-:S02]  /*19f90*/  HFMA2 R22, -RZ, RZ, -0.00016891956329345703125, -5.36441802978515625e-07 ;  /* 0x89898009ff167431 */ /* 0x002fc400000001ff */
[----:B------:R-:W-:Y:S01]  /*19fa0*/  IMAD.MOV.U32 R20, RZ, RZ, -0x737370fd ;  /* 0x8c8c8f03ff147424 */ /* 0x000fe200078e00ff */
[----:B------:R1:W-:Y:S01]  /*19fb0*/  STL.128 [R1+0x11b0], R16 ;  /* 0x0011b01001007387 */ /* 0x0003e20000100c00 */
[----:B------:R-:W-:Y:S02]  /*19fc0*/  IMAD.MOV.U32 R21, RZ, RZ, -0x5e5e07a7 ;  /* 0xa1a1f859ff157424 */ /* 0x000fe400078e00ff */
[----:B--2---:R-:W-:Y:S02]  /*19fd0*/  HFMA2 R8, -RZ, RZ, 2.626953125, -3.75390625 ;  /* 0x4141c382ff087431 */ /* 0x004fe400000001ff */
[----:B------:R-:W-:Y:S01]  /*19fe0*/  IMAD.MOV.U32 R23, RZ, RZ, 0xd0d171a ;  /* 0x0d0d171aff177424 */ /* 0x000fe200078e00ff */
[----:B------:R-:W-:Y:S01]  /*19ff0*/  MOV R11, 0xf0f111e ;  /* 0x0f0f111e000b7802 */ /* 0x000fe20000000f00 */
[----:B------:R-:W-:Y:S02]  /*1a000*/  IMAD.MOV.U32 R9, RZ, RZ, -0x66664fd7 ;  /* 0x9999b029ff097424 */ /* 0x000fe400078e00ff */
[----:B0-----:R-:W-:-:S02]  /*1a010*/  HFMA2 R14, -RZ, RZ, -0.96630859375, -102.8125 ;  /* 0xbbbbd66dff0e7431 */ /* 0x001fc400000001ff */
        /* <DEDUP_REMOVED lines=12> */
.L_x_88:
[----:B----4-:R-:W2:Y:S04]  /*1a0e0*/  LDL.64 R38, [R2] ;  /* 0x0000000002267983 */ /* 0x010ea80000100a00 */
[----:B-1----:R-:W3:Y:S04]  /*1a0f0*/  LDL.128 R4, [R50+-0x10] ;  /* 0xfffff00032047983 */ /* 0x002ee80000100c00 */
        /* <DEDUP_REMOVED lines=9> */
[----:B---3--:R-:W-:Y:S04]  /*1a190*/  STS [UR5+-0x10], R4 ;  /* 0xfffff004ff007988 */ /* 0x008fe80008000805 */
[----:B0-----:R0:W2:Y:S01]  /*1a1a0*/  LDL.128 R24, [R3] ;  /* 0x0000000003187983 */ /* 0x0010a20000100c00 */
[----:B------:R-:W-:-:S03]  /*1a1b0*/  PRMT R52, R38, 0x7772, RZ ;  /* 0x0000777226347816 */ /* 0x000fc600000000ff */
[----:B----4-:R1:W-:Y:S04]  /*1a1c0*/  STS [UR7+-0x10], R8 ;  /* 0xfffff008ff007988 */ /* 0x0103e80008000807 */
[----:B-----5:R-:W-:Y:S04]  /*1a1d0*/  STS [UR8+-0x10], R12 ;  /* 0xfffff00cff007988 */ /* 0x020fe80008000808 */
[----:B------:R-:W-:Y:S04]  /*1a1e0*/  STS [UR6+-0x10], R16 ;  /* 0xfffff010ff007988 */ /* 0x000fe80008000806 */
[----:B------:R-:W-:Y:S04]  /*1a1f0*/  STS.U8 [UR4+-0x2], R53 ;  /* 0xfffffe35ff007988 */ /* 0x000fe80008000004 */
[----:B------:R3:W-:Y:S01]  /*1a200*/  STS [UR5+-0xc], R5 ;  /* 0xfffff405ff007988 */ /* 0x0007e20008000805 */
[----:B------:R-:W-:-:S03]  /*1a210*/  PRMT R38, R38, 0x7773, RZ ;  /* 0x0000777326267816 */ /* 0x000fc600000000ff */
[----:B------:R4:W-:Y:S04]  /*1a220*/  STS [UR7+-0xc], R9 ;  /* 0xfffff409ff007988 */ /* 0x0009e80008000807 */
[----:B------:R4:W-:Y:S04]  /*1a230*/  STS [UR8+-0xc], R13 ;  /* 0xfffff40dff007988 */ /* 0x0009e80008000808 */
[----:B------:R4:W-:Y:S04]  /*1a240*/  STS [UR6+-0xc], R17 ;  /* 0xfffff411ff007988 */ /* 0x0009e80008000806 */
[----:B------:R4:W-:Y:S04]  /*1a250*/  STS.U8 [UR4+-0x1], R52 ;  /* 0xffffff34ff007988 */ /* 0x0009e80008000004 */
[----:B------:R4:W-:Y:S01]  /*1a260*/  STS [UR5+-0x8], R6 ;  /* 0xfffff806ff007988 */ /* 0x0009e20008000805 */
[----:B-1----:R-:W-:-:S03]  /*1a270*/  PRMT R8, R39, 0x7770, RZ ;  /* 0x0000777027087816 */ /* 0x002fc600000000ff */
[----:B------:R4:W-:Y:S04]  /*1a280*/  STS [UR7+-0x8], R10 ;  /* 0xfffff80aff007988 */ /* 0x0009e80008000807 */
[----:B------:R4:W-:Y:S04]  /*1a290*/  STS [UR8+-0x8], R14 ;  /* 0xfffff80eff007988 */ /* 0x0009e80008000808 */
[----:B------:R4:W-:Y:S04]  /*1a2a0*/  STS [UR6+-0x8], R18 ;  /* 0xfffff812ff007988 */ /* 0x0009e80008000806 */
[----:B------:R4:W-:Y:S04]  /*1a2b0*/  STS.U8 [UR4], R38 ;  /* 0x00000026ff007988 */ /* 0x0009e80008000004 */
[----:B------:R4:W-:Y:S01]  /*1a2c0*/  STS [UR5+-0x4], R7 ;  /* 0xfffffc07ff007988 */ /* 0x0009e20008000805 */
[----:B---3--:R-:W-:-:S03]  /*1a2d0*/  PRMT R5, R39, 0x7771, RZ ;  /* 0x0000777127057816 */ /* 0x008fc600000000ff */
[----:B------:R4:W-:Y:S04]  /*1a2e0*/  STS [UR7+-0x4], R11 ;  /* 0xfffffc0bff007988 */ /* 0x0009e80008000807 */
[----:B------:R4:W-:Y:S01]  /*1a2f0*/  STS [UR8+-0x4], R15 ;  /* 0xfffffc0fff007988 */ /* 0x0009e20008000808 */
[----:B------:R-:W-:-:S03]  /*1a300*/  UIADD3 UR9, UPT, UPT, UR9, 0x8, URZ ;  /* 0x0000000809097890 */ /* 0x000fc6000fffe0ff */
[----:B------:R4:W-:Y:S04]  /*1a310*/  STS [UR6+-0x4], R19 ;  /* 0xfffffc13ff007988 */ /* 0x0009e80008000806 */
[----:B------:R4:W-:Y:S01]  /*1a320*/  STS.U8 [UR4+0x1], R8 ;  /* 0x00000108ff007988 */ /* 0x0009e20008000004 */
[----:B------:R-:W-:-:S03]  /*1a330*/  PRMT R4, R39, 0x7773, RZ ;  /* 0x0000777327047816 */ /* 0x000fc600000000ff */
[----:B------:R4:W-:Y:S01]  /*1a340*/  STS [UR5], R20 ;  /* 0x00000014ff007988 */ /* 0x0009e20008000805 */
[----:B------:R-:W-:Y:S01]  /*1a350*/  PRMT R39, R39, 0x7772, RZ ;  /* 0x0000777227277816 */ /* 0x000fe200000000ff */
[----:B------:R-:W-:Y:S01]  /*1a360*/  UISETP.NE.AND UP0, UPT, UR9, 0x107, UPT ;  /* 0x000001070900788c */ /* 0x000fe2000bf05270 */
[----:B------:R-:W-:Y:S01]  /*1a370*/  VIADD R2, R2, 0x8 ;  /* 0x0000000802027836 */ /* 0x000fe20000000000 */
[----:B0-----:R-:W-:Y:S01]  /*1a380*/  IADD3 R3, PT, PT, R3, 0x20, RZ ;  /* 0x0000002003037810 */ /* 0x001fe20007ffe0ff */
[----:B------:R-:W-:Y:S02]  /*1a390*/  VIADD R50, R50, 0x20 ;  /* 0x0000002032327836 */ /* 0x000fe40000000000 */
[----:B------:R-:W-:Y:S02]  /*1a3a0*/  VIADD R51, R51, 0x20 ;  /* 0x0000002033337836 */ /* 0x000fe40000000000 */
[----:B------:R-:W-:Y:S01]  /*1a3b0*/  VIADD R44, R44, 0x20 ;  /* 0x000000202c2c7836 */ /* 0x000fe20000000000 */
[----:B--2---:R4:W-:Y:S04]  /*1a3c0*/  STS [UR7], R24 ;  /* 0x00000018ff007988 */ /* 0x0049e80008000807 */
[----:B------:R4:W-:Y:S04]  /*1a3d0*/  STS [UR8], R28 ;  /* 0x0000001cff007988 */ /* 0x0009e80008000808 */
        /* <DEDUP_REMOVED lines=22> */
.L_x_87:
[----:B------:R-:W-:Y:S05]  /*1a540*/  BSYNC.RECONVERGENT B0 ;  /* 0x0000000000007941 */ /* 0x000fea0003800200 */
.L_x_86:
[----:B------:R-:W-:Y:S04]  /*1a550*/  STG.E desc[UR36][R48.64], R40 ;  /* 0x0000002830007986 */ /* 0x000fe8000c101924 */
[----:B------:R-:W-:Y:S04]  /*1a560*/  STG.E desc[UR36][R48.64+0x4], R37 ;  /* 0x0000042530007986 */ /* 0x000fe8000c101924 */
[----:B------:R-:W-:Y:S04]  /*1a570*/  STG.E desc[UR36][R48.64+0x8], R36 ;  /* 0x0000082430007986 */ /* 0x000fe8000c101924 */
[----:B------:R0:W-:Y:S04]  /*1a580*/  STG.E desc[UR36][R48.64+0xc], R0 ;  /* 0x00000c0030007986 */ /* 0x0001e8000c101924 */
[----:B------:R-:W2:Y:S04]  /*1a590*/  LDG.E R3, desc[UR36][R46.64] ;  /* 0x000000242e037981 */ /* 0x000ea8000c1e1900 */
[----:B------:R-:W3:Y:S04]  /*1a5a0*/  LDG.E R2, desc[UR36][R46.64+0x4] ;  /* 0x000004242e027981 */ /* 0x000ee8000c1e1900 */
[----:B----4-:R-:W4:Y:S04]  /*1a5b0*/  LDG.E R17, desc[UR36][R46.64+0x8] ;  /* 0x000008242e117981 */ /* 0x010f28000c1e1900 */
        /* <DEDUP_REMOVED lines=25> */
[----:B----4-:R-:W-:Y:S02]  /*1a750*/  LOP3.LUT R17, R17, R36, RZ, 0x3c, !PT ;  /* 0x0000002411117212 */ /* 0x010fe400078e3cff */
[----:B-----5:R-:W-:Y:S02]  /*1a760*/  LOP3.LUT R19, R19, R0, RZ, 0x3c, !PT ;  /* 0x0000000013137212 */ /* 0x020fe400078e3cff */
[----:B------:R-:W-:-:S02]  /*1a770*/  SHF.R.U32.HI R18, RZ, 0x16, R3 ;  /* 0x00000016ff127819 */ /* 0x000fc40000011603 */
[--C-:B------:R-:W-:Y:S02]  /*1a780*/  SHF.R.U32.HI R20, RZ, 0xe, R2.reuse ;  /* 0x0000000eff147819 */ /* 0x100fe40000011602 */
[----:B------:R-:W-:Y:S02]  /*1a790*/  SHF.R.U32.HI R4, RZ, 0x6, R17 ;  /* 0x00000006ff047819 */ /* 0x000fe40000011611 */
[--C-:B------:R-:W-:Y:S02]  /*1a7a0*/  SHF.R.U32.HI R22, RZ, 0x6, R3.reuse ;  /* 0x00000006ff167819 */ /* 0x100fe40000011603 */
[----:B------:R-:W-:Y:S02]  /*1a7b0*/  SHF.L.U32 R23, R3, 0x2, RZ ;  /* 0x0000000203177819 */ /* 0x000fe400000006ff */
[----:B------:R-:W-:Y:S02]  /*1a7c0*/  SHF.R.U32.HI R30, RZ, 0xe, R3 ;  /* 0x0000000eff1e7819 */ /* 0x000fe40000011603 */
[----:B------:R-:W-:-:S02]  /*1a7d0*/  SHF.R.U32.HI R25, RZ, 0x16, R2 ;  /* 0x00000016ff197819 */ /* 0x000fc40000011602 */
[----:B------:R-:W-:Y:S01]  /*1a7e0*/  SHF.R.U32.HI R28, RZ, 0x6, R19 ;  /* 0x00000006ff1c7819 */ /* 0x000fe20000011613 */
[----:B------:R-:W-:Y:S01]  /*1a7f0*/  IMAD.SHL.U32 R29, R2, 0x4, RZ ;  /* 0x00000004021d7824 */ /* 0x000fe200078e00ff */
[--C-:B------:R-:W-:Y:S01]  /*1a800*/  SHF.R.U32.HI R3, RZ, 0xe, R17.reuse ;  /* 0x0000000eff037819 */ /* 0x100fe20000011611 */
[----:B------:R-:W-:Y:S01]  /*1a810*/  IMAD.SHL.U32 R21, R17, 0x4, RZ ;  /* 0x0000000411157824 */ /* 0x000fe200078e00ff */
[----:B0-----:R-:W-:Y:S02]  /*1a820*/  SHF.R.U32.HI R0, RZ, 0x16, R17 ;  /* 0x00000016ff007819 */ /* 0x001fe40000011611 */
[--C-:B------:R-:W-:Y:S02]  /*1a830*/  SHF.R.U32.HI R27, RZ, 0xe, R19.reuse ;  /* 0x0000000eff1b7819 */ /* 0x100fe40000011613 */
[----:B------:R-:W-:Y:S02]  /*1a840*/  SHF.R.U32.HI R2, RZ, 0x6, R2 ;  /* 0x00000006ff027819 */ /* 0x000fe40000011602 */
[----:B------:R-:W-:-:S02]  /*1a850*/  SHF.R.U32.HI R26, RZ, 0x16, R19 ;  /* 0x00000016ff1a7819 */ /* 0x000fc40000011613 */
[----:B------:R-:W-:Y:S02]  /*1a860*/  LOP3.LUT R17, R18, 0x3fc, RZ, 0xc0, !PT ;  /* 0x000003fc12117812 */ /* 0x000fe400078ec0ff */
        /* <DEDUP_REMOVED lines=18> */
[----:B------:R0:W1:Y:S01]  /*1a990*/  LDS R29, [R4+UR8] ;  /* 0x00000008041d7984 */ /* 0x0000620008000800 */
[----:B------:R-:W-:Y:S02]  /*1a9a0*/  LOP3.LUT R24, R24, 0x3fc, RZ, 0xc0, !PT ;  /* 0x000003fc18187812 */ /* 0x000fe400078ec0ff */
[----:B------:R-:W-:Y:S01]  /*1a9b0*/  LOP3.LUT R23, R23, 0x3fc, RZ, 0xc0, !PT ;  /* 0x000003fc17177812 */ /* 0x000fe200078ec0ff */
[----:B------:R2:W-:Y:S01]  /*1a9c0*/  LDS R31, [R0+UR5] ;  /* 0x00000005001f7984 */ /* 0x0005e20008000800 */
[----:B------:R-:W-:-:S03]  /*1a9d0*/  LOP3.LUT R21, R21, 0x3fc, RZ, 0xc0, !PT ;  /* 0x000003fc15157812 */ /* 0x000fc600078ec0ff */
[----:B0-----:R-:W3:Y:S04]  /*1a9e0*/  LDG.E R4, desc[UR36][R46.64+0x48] ;  /* 0x000048242e047981 */ /* 0x001ee8000c1e1900 */
[----:B------:R-:W4:Y:S04]  /*1a9f0*/  LDG.E R2, desc[UR36][R46.64+0x44] ;  /* 0x000044242e027981 */ /* 0x000f28000c1e1900 */
[----:B------:R-:W5:Y:S04]  /*1aa00*/  LDG.E R3, desc[UR36][R46.64+0x40] ;  /* 0x000040242e037981 */ /* 0x000f68000c1e1900 */
[----:B------:R-:W-:Y:S04]  /*1aa10*/  LDS R18, [R18+UR8] ;  /* 0x0000000812127984 */ /* 0x000fe80008000800 */
[----:B------:R-:W0:Y:S04]  /*1aa20*/  LDS R27, [R27+UR7] ;  /* 0x000000071b1b7984 */ /* 0x000e280008000800 */
[----:B--2---:R-:W2:Y:S04]  /*1aa30*/  LDG.E R0, desc[UR36][R46.64+0x4c] ;  /* 0x00004c242e007981 */ /* 0x004ea8000c1e1900 */
[----:B------:R-:W-:Y:S04]  /*1aa40*/  LDS R19, [R19+UR7] ;  /* 0x0000000713137984 */ /* 0x000fe80008000800 */
[----:B------:R-:W-:Y:S04]  /*1aa50*/  LDS R30, [R30+UR8] ;  /* 0x000000081e1e7984 */ /* 0x000fe80008000800 */
[----:B------:R-:W0:Y:S04]  /*1aa60*/  LDS R26, [R26+UR5] ;  /* 0x000000051a1a7984 */ /* 0x000e280008000800 */
[----:B------:R-:W0:Y:S04]  /*1aa70*/  LDS R33, [R24+UR9] ;  /* 0x0000000918217984 */ /* 0x000e280008000800 */
[----:B------:R-:W0:Y:S04]  /*1aa80*/  LDS R34, [R23+UR9] ;  /* 0x0000000917227984 */ /* 0x000e280008000800 */
[----:B------:R-:W0:Y:S04]  /*1aa90*/  LDS R35, [R22+UR9] ;  /* 0x0000000916237984 */ /* 0x000e280008000800 */
[----:B------:R-:W0:Y:S01]  /*1aaa0*/  LDS R36, [R21+UR9] ;  /* 0x0000000915247984 */ /* 0x000e220008000800 */
[----:B-1----:R-:W-:-:S02]  /*1aab0*/  LOP3.LUT R17, R29, R20, R17, 0x96, !PT ;  /* 0x000000141d117212 */ /* 0x002fc400078e9611 */
[----:B------:R-:W-:Y:S02]  /*1aac0*/  LOP3.LUT R25, R28, R32, R25, 0x96, !PT ;  /* 0x000000201c197212 */ /* 0x000fe400078e9619 */
[----:B0-----:R-:W-:Y:S02]  /*1aad0*/  LOP3.LUT R18, R18, R27, R31, 0x96, !PT ;  /* 0x0000001b12127212 */ /* 0x001fe400078e961f */
[----:B------:R-:W-:Y:S02]  /*1aae0*/  LOP3.LUT R19, R30, R19, R26, 0x96, !PT ;  /* 0x000000131e137212 */ /* 0x000fe400078e961a */
[----:B------:R-:W-:Y:S02]  /*1aaf0*/  LOP3.LUT R12, R12, R17, R33, 0x96, !PT ;  /* 0x000000110c0c7212 */ /* 0x000fe400078e9621 */
[----:B------:R-:W-:-:S03]  /*1ab00*/  LOP3.LUT R11, R11, R25, R34, 0x96, !PT ;  /* 0x000000190b0b7212 */ /* 0x000fc600078e9622 */
[----:B------:R-:W-:Y:S01]  /*1ab10*/  IMAD.SHL.U32 R20, R12, 0x4, RZ ;  /* 0x000000040c147824 */ /* 0x000fe200078e00ff */
[--C-:B------:R-:W-:Y:S02]  /*1ab20*/  SHF.R.U32.HI R17, RZ, 0x16, R12.reuse ;  /* 0x00000016ff117819 */ /* 0x100fe4000001160c */
[----:B------:R-:W-:Y:S02]  /*1ab30*/  LOP3.LUT R18, R10, R18, R35, 0x96, !PT ;  /* 0x000000120a127212 */ /* 0x000fe400078e9623 */
[----:B------:R-:W-:Y:S02]  /*1ab40*/  SHF.R.U32.HI R22, RZ, 0x6, R12 ;  /* 0x00000006ff167819 */ /* 0x000fe4000001160c */
[----:B------:R-:W-:Y:S02]  /*1ab50*/  LOP3.LUT R19, R9, R19, R36, 0x96, !PT ;  /* 0x0000001309137212 */ /* 0x000fe400078e9624 */
[----:B------:R-:W-:Y:S01]  /*1ab60*/  SHF.R.U32.HI R29, RZ, 0xe, R12 ;  /* 0x0000000eff1d7819 */ /* 0x000fe2000001160c */
[----:B------:R-:W-:Y:S01]  /*1ab70*/  IMAD.SHL.U32 R12, R11, 0x4, RZ ;  /* 0x000000040b0c7824 */ /* 0x000fe200078e00ff */
[----:B------:R-:W-:-:S02]  /*1ab80*/  SHF.R.U32.HI R21, RZ, 0xe, R11 ;  /* 0x0000000eff157819 */ /* 0x000fc4000001160b */
[--C-:B------:R-:W-:Y:S02]  /*1ab90*/  SHF.R.U32.HI R28, RZ, 0x16, R11.reuse ;  /* 0x00000016ff1c7819 */ /* 0x100fe4000001160b */
[----:B------:R-:W-:Y:S02]  /*1aba0*/  SHF.R.U32.HI R30, RZ, 0x6, R11 ;  /* 0x00000006ff1e7819 */ /* 0x000fe4000001160b */
[--C-:B------:R-:W-:Y:S02]  /*1abb0*/  SHF.R.U32.HI R11, RZ, 0xe, R18.reuse ;  /* 0x0000000eff0b7819 */ /* 0x100fe40000011612 */
[----:B------:R-:W-:Y:S02]  /*1abc0*/  SHF.R.U32.HI R9, RZ, 0x6, R19 ;  /* 0x00000006ff097819 */ /* 0x000fe40000011613 */
[----:B------:R-:W-:Y:S02]  /*1abd0*/  SHF.R.U32.HI R10, RZ, 0x16, R18 ;  /* 0x00000016ff0a7819 */ /* 0x000fe40000011612 */
[----:B------:R-:W-:-:S02]  /*1abe0*/  LOP3.LUT R11, R11, 0x3fc, RZ, 0xc0, !PT ;  /* 0x000003fc0b0b7812 */ /* 0x000fc400078ec0ff */
[----:B------:R-:W-:Y:S01]  /*1abf0*/  LOP3.LUT R9, R9, 0x3fc, RZ, 0xc0, !PT ;  /* 0x000003fc09097812 */ /* 0x000fe200078ec0ff */
[----:B------:R-:W-:Y:S01]  /*1ac00*/  IMAD.SHL.U32 R26, R19, 0x4, RZ ;  /* 0x00000004131a7824 */ /* 0x000fe200078e00ff */
[----:B------:R-:W-:Y:S02]  /*1ac10*/  SHF.R.U32.HI R23, RZ, 0x6, R18 ;  /* 0x00000006ff177819 */ /* 0x000fe40000011612 */
[----:B------:R-:W-:Y:S01]  /*1ac20*/  SHF.L.U32 R24, R18, 0x2, RZ ;  /* 0x0000000212187819 */ /* 0x000fe200000006ff */
[----:B------:R0:W-:Y:S01]  /*1ac30*/  LDS R31, [R9+UR8] ;  /* 0x00000008091f7984 */ /* 0x0001e20008000800 */
[--C-:B------:R-:W-:Y:S02]  /*1ac40*/  SHF.R.U32.HI R25, RZ, 0xe, R19.reuse ;  /* 0x0000000eff197819 */ /* 0x100fe40000011613 */
[----:B------:R-:W-:Y:S02]  /*1ac50*/  SHF.R.U32.HI R27, RZ, 0x16, R19 ;  /* 0x00000016ff1b7819 */ /* 0x000fe40000011613 */
[----:B------:R-:W-:-:S02]  /*1ac60*/  LOP3.LUT R10, R10, 0x3fc, RZ, 0xc0, !PT ;  /* 0x000003fc0a0a7812 */ /* 0x000fc400078ec0ff */
[----:B------:R-:W-:Y:S01]  /*1ac70*/  LOP3.LUT R18, R17, 0x3fc, RZ, 0xc0, !PT ;  /* 0x000003fc11127812 */ /* 0x000fe200078ec0ff */
[----:B0-----:R-:W2:Y:S01]  /*1ac80*/  LDG.E R9, desc[UR36][R46.64+0x5c] ;  /* 0x00005c242e097981 */ /* 0x001ea2000c1e1900 */
[----:B------:R-:W-:Y:S02]  /*1ac90*/  LOP3.LUT R19, R29, 0x3fc, RZ, 0xc0, !PT ;  /* 0x000003fc1d137812 */ /* 0x000fe400078ec0ff */
[----:B------:R-:W-:Y:S01]  /*1aca0*/  LOP3.LUT R17, R22, 0x3fc, RZ, 0xc0, !PT ;  /* 0x000003fc16117812 */ /* 0x000fe200078ec0ff */
[----:B------:R0:W-:Y:S01]  /*1acb0*/  LDS R29, [R11+UR7] ;  /* 0x000000070b1d7984 */ /* 0x0001e20008000800 */
[----:B------:R-:W-:-:S03]  /*1acc0*/  LOP3.LUT R22, R12, 0x3fc, RZ, 0xc0, !PT ;  /* 0x000003fc0c167812 */ /* 0x000fc600078ec0ff */
[----:B------:R-:W2:Y:S04]  /*1acd0*/  LDG.E R12, desc[UR36][R46.64+0x54] ;  /* 0x000054242e0c7981 */ /* 0x000ea8000c1e1900 */
[----:B0-----:R-:W2:Y:S04]  /*1ace0*/  LDG.E R11, desc[UR36][R46.64+0x58] ;  /* 0x000058242e0b7981 */ /* 0x001ea8000c1e1900 */
[----:B------:R0:W-:Y:S01]  /*1acf0*/  LDS R32, [R10+UR5] ;  /* 0x000000050a207984 */ /* 0x0001e20008000800 */
[----:B------:R-:W-:Y:S02]  /*1ad00*/  LOP3.LUT R25, R25, 0x3fc, RZ, 0xc0, !PT ;  /* 0x000003fc19197812 */ /* 0x000fe400078ec0ff */
[----:B------:R-:W-:Y:S01]  /*1ad10*/  LOP3.LUT R21, R21, 0x3fc, RZ, 0xc0, !PT ;  /* 0x000003fc15157812 */ /* 0x000fe200078ec0ff */
[----:B------:R-:W-:Y:S04]  /*1ad20*/  LDS R17, [R17+UR8] ;  /* 0x0000000811117984 */ /* 0x000fe80008000800 */
[----:B0-----:R-:W2:Y:S01]  /*1ad30*/  LDG.E R10, desc[UR36][R46.64+0x50] ;  /* 0x000050242e0a7981 */ /* 0x001ea2000c1e1900 */
        /* <DEDUP_REMOVED lines=11> */
[----:B------:R-:W-:Y:S04]  /*1adf0*/  LDS R30, [R30+UR8] ;  /* 0x000000081e1e7984 */ /* 0x000fe80008000800 */
[----:B------:R-:W1:Y:S04]  /*1ae00*/  LDS R23, [R23+UR8] ;  /* 0x0000000817177984 */ /* 0x000e680008000800 */
[----:B------:R-:W1:Y:S04]  /*1ae10*/  LDS R27, [R27+UR5] ;  /* 0x000000051b1b7984 */ /* 0x000e680008000800 */
        /* <DEDUP_REMOVED lines=12> */
[----:B------:R-:W-:Y:S02]  /*1aee0*/  SHF.R.U32.HI R21, RZ, 0x6, R13 ;  /* 0x00000006ff157819 */ /* 0x000fe4000001160d */
[----:B------:R-:W-:Y:S02]  /*1aef0*/  LOP3.LUT R16, R16, R28, R33, 0x96, !PT ;  /* 0x0000001c10107212 */ /* 0x000fe400078e9621 */
[--C-:B------:R-:W-:Y:S02]  /*1af00*/  SHF.R.U32.HI R24, RZ, 0xe, R13.reuse ;  /* 0x0000000eff187819 */ /* 0x100fe4000001160d */
[----:B------:R-:W-:Y:S02]  /*1af10*/  SHF.R.U32.HI R29, RZ, 0x16, R13 ;  /* 0x00000016ff1d7819 */ /* 0x000fe4000001160d */
[----:B------:R-:W-:Y:S02]  /*1af20*/  SHF.L.U32 R30, R13, 0x2, RZ ;  /* 0x000000020d1e7819 */ /* 0x000fe400000006ff */
[----:B------:R-:W-:-:S02]  /*1af30*/  SHF.R.U32.HI R14, RZ, 0x16, R18 ;  /* 0x00000016ff0e7819 */ /* 0x000fc40000011612 */
[----:B------:R-:W-:Y:S01]  /*1af40*/  SHF.R.U32.HI R13, RZ, 0x6, R19 ;  /* 0x00000006ff0d7819 */ /* 0x000fe20000011613 */
[----:B------:R-:W-:Y:S01]  /*1af50*/  IMAD.SHL.U32 R23, R16, 0x4, RZ ;  /* 0x0000000410177824 */ /* 0x000fe200078e00ff */
[--C-:B------:R-:W-:Y:S02]  /*1af60*/  SHF.R.U32.HI R17, RZ, 0xe, R16.reuse ;  /* 0x0000000eff117819 */ /* 0x100fe40000011610 */
[--C-:B------:R-:W-:Y:S01]  /*1af70*/  SHF.R.U32.HI R20, RZ, 0x16, R16.reuse ;  /* 0x00000016ff147819 */ /* 0x100fe20000011610 */
[----:B------:R-:W-:Y:S01]  /*1af80*/  IMAD.SHL.U32 R25, R18, 0x4, RZ ;  /* 0x0000000412197824 */ /* 0x000fe200078e00ff */
[----:B------:R-:W-:Y:S02]  /*1af90*/  SHF.R.U32.HI R16, RZ, 0x6, R16 ;  /* 0x00000006ff107819 */ /* 0x000fe40000011610 */
[----:B------:R-:W-:Y:S02]  /*1afa0*/  LOP3.LUT R14, R14, 0x3fc, RZ, 0xc0, !PT ;  /* 0x000003fc0e0e7812 */ /* 0x000fe400078ec0ff */
[----:B------:R-:W-:-:S02]  /*1afb0*/  LOP3.LUT R13, R13, 0x3fc, RZ, 0xc0, !PT ;  /* 0x000003fc0d0d7812 */ /* 0x000fc400078ec0ff */
[--C-:B------:R-:W-:Y:S02]  /*1afc0*/  SHF.R.U32.HI R15, RZ, 0x6, R18.reuse ;  /* 0x00000006ff0f7819 */ /* 0x100fe40000011612 */
[----:B------:R-:W-:Y:S01]  /*1afd0*/  SHF.R.U32.HI R27, RZ, 0xe, R18 ;  /* 0x0000000eff1b7819 */ /* 0x000fe20000011612 */
[----:B------:R-:W-:Y:S01]  /*1afe0*/  IMAD.SHL.U32 R22, R19, 0x4, RZ ;  /* 0x0000000413167824 */ /* 0x000fe200078e00ff */
[----:B------:R-:W-:Y:S01]  /*1aff0*/  LOP3.LUT R18, R17, 0x3fc, RZ, 0xc0, !PT ;  /* 0x000003fc11127812 */ /* 0x000fe200078ec0ff */
[----:B------:R-:W-:Y:S01]  /*1b000*/  LDS R31, [R13+UR8] ;  /* 0x000000080d1f7984 */ /* 0x000fe20008000800 */
[----:B------:R-:W-:Y:S02]  /*1b010*/  LOP3.LUT R17, R20, 0x3fc, RZ, 0xc0, !PT ;  /* 0x000003fc14117812 */ /* 0x000fe400078ec0ff */
[--C-:B------:R-:W-:Y:S02]  /*1b020*/  SHF.R.U32.HI R28, RZ, 0xe, R19.reuse ;  /* 0x0000000eff1c7819 */ /* 0x100fe40000011613 */
[----:B------:R-:W-:Y:S01]  /*1b030*/  SHF.R.U32.HI R26, RZ, 0x16, R19 ;  /* 0x00000016ff1a7819 */ /* 0x000fe20000011613 */
[----:B------:R-:W-:Y:S01]  /*1b040*/  LDS R18, [R18+UR7] ;  /* 0x0000000712127984 */ /* 0x000fe20008000800 */
[----:B------:R-:W-:-:S02]  /*1b050*/  LOP3.LUT R20, R30, 0x3fc, RZ, 0xc0, !PT ;  /* 0x000003fc1e147812 */ /* 0x000fc400078ec0ff */
[----:B------:R-:W-:Y:S01]  /*1b060*/  LOP3.LUT R19, R16, 0x3fc, RZ, 0xc0, !PT ;  /* 0x000003fc10137812 */ /* 0x000fe200078ec0ff */
[----:B------:R0:W-:Y:S04]  /*1b070*/  LDS R30, [R14+UR5] ;  /* 0x000000050e1e7984 */ /* 0x0001e80008000800 */
[----:B------:R-:W2:Y:S04]  /*1b080*/  LDG.E R16, desc[UR36][R46.64+0x64] ;  /* 0x000064242e107981 */ /* 0x000ea8000c1e1900 */
[----:B0-----:R-:W2:Y:S04]  /*1b090*/  LDG.E R14, desc[UR36][R46.64+0x68] ;  /* 0x000068242e0e7981 */ /* 0x001ea8000c1e1900 */
[----:B------:R-:W2:Y:S01]  /*1b0a0*/  LDG.E R13, desc[UR36][R46.64+0x6c] ;  /* 0x00006c242e0d7981 */ /* 0x000ea2000c1e1900 */
        /* <DEDUP_REMOVED lines=14> */
[----:B------:R-:W3:Y:S04]  /*1b190*/  LDS R21, [R21+UR8] ;  /* 0x0000000815157984 */ /* 0x000ee80008000800 */
[----:B------:R-:W4:Y:S04]  /*1b1a0*/  LDS R24, [R24+UR7] ;  /* 0x0000000718187984 */ /* 0x000f280008000800 */
[----:B------:R-:W-:Y:S04]  /*1b1b0*/  LDS R19, [R19+UR8] ;  /* 0x0000000813137984 */ /* 0x000fe80008000800 */
[----:B------:R-:W-:Y:S04]  /*1b1c0*/  LDS R34, [R27+UR7] ;  /* 0x000000071b227984 */ /* 0x000fe80008000800 */
[----:B------:R-:W5:Y:S04]  /*1b1d0*/  LDS R26, [R26+UR5] ;  /* 0x000000051a1a7984 */ /* 0x000f680008000800 */
[----:B0-----:R-:W2:Y:S04]  /*1b1e0*/  LDG.E R15, desc[UR36][R46.64+0x60] ;  /* 0x000060242e0f7981 */ /* 0x001ea8000c1e1900 */
[----:B------:R-:W0:Y:S04]  /*1b1f0*/  LDS R36, [R23+UR9] ;  /* 0x0000000917247984 */ /* 0x000e280008000800 */
[----:B------:R-:W0:Y:S04]  /*1b200*/  LDS R25, [R25+UR9] ;  /* 0x0000000919197984 */ /* 0x000e280008000800 */
[----:B------:R-:W0:Y:S04]  /*1b210*/  LDS R33, [R22+UR9] ;  /* 0x0000000916217984 */ /* 0x000e280008000800 */
[----:B------:R-:W0:Y:S01]  /*1b220*/  LDS R20, [R20+UR9] ;  /* 0x0000000914147984 */ /* 0x000e220008000800 */
[----:B-1----:R-:W-:-:S02]  /*1b230*/  LOP3.LUT R28, R32, R28, R29, 0x96, !PT ;  /* 0x0000001c201c7212 */ /* 0x002fc400078e961d */
[----:B---3--:R-:W-:Y:S02]  /*1b240*/  LOP3.LUT R18, R21, R18, R30, 0x96, !PT ;  /* 0x0000001215127212 */ /* 0x008fe400078e961e */
[----:B----4-:R-:W-:Y:S02]  /*1b250*/  LOP3.LUT R17, R31, R24, R17, 0x96, !PT ;  /* 0x000000181f117212 */ /* 0x010fe400078e9611 */
[----:B-----5:R-:W-:Y:S02]  /*1b260*/  LOP3.LUT R19, R19, R34, R26, 0x96, !PT ;  /* 0x0000002213137212 */ /* 0x020fe400078e961a */
[----:B0-----:R-:W-:Y:S02]  /*1b270*/  LOP3.LUT R7, R7, R28, R36, 0x96, !PT ;  /* 0x0000001c07077212 */ /* 0x001fe400078e9624 */
[----:B------:R-:W-:Y:S02]  /*1b280*/  LOP3.LUT R8, R8, R17, R25, 0x96, !PT ;  /* 0x0000001108087212 */ /* 0x000fe400078e9619 */
[----:B------:R-:W-:Y:S01]  /*1b290*/  LOP3.LUT R6, R6, R18, R33, 0x96, !PT ;  /* 0x0000001206067212 */ /* 0x000fe200078e9621 */
[----:B------:R-:W-:Y:S01]  /*1b2a0*/  IMAD.SHL.U32 R22, R7, 0x4, RZ ;  /* 0x0000000407167824 */ /* 0x000fe200078e00ff */
[----:B------:R-:W-:-:S02]  /*1b2b0*/  SHF.R.U32.HI R18, RZ, 0xe, R8 ;  /* 0x0000000eff127819 */ /* 0x000fc40000011608 */
[----:B------:R-:W-:Y:S01]  /*1b2c0*/  LOP3.LUT R5, R5, R19, R20, 0x96, !PT ;  /* 0x0000001305057212 */ /* 0x000fe200078e9614 */
[----:B------:R-:W-:Y:S01]  /*1b2d0*/  IMAD.SHL.U32 R25, R6, 0x4, RZ ;  /* 0x0000000406197824 */ /* 0x000fe200078e00ff */
[--C-:B------:R-:W-:Y:S02]  /*1b2e0*/  SHF.R.U32.HI R17, RZ, 0x16, R8.reuse ;  /* 0x00000016ff117819 */ /* 0x100fe40000011608 */
[----:B------:R-:W-:Y:S02]  /*1b2f0*/  SHF.L.U32 R24, R8, 0x2, RZ ;  /* 0x0000000208187819 */ /* 0x000fe400000006ff */
[----:B------:R-:W-:Y:S02]  /*1b300*/  SHF.R.U32.HI R19, RZ, 0x6, R8 ;  /* 0x00000006ff137819 */ /* 0x000fe40000011608 */
[--C-:B------:R-:W-:Y:S02]  /*1b310*/  SHF.R.U32.HI R21, RZ, 0x6, R7.reuse ;  /* 0x00000006ff157819 */ /* 0x100fe40000011607 */
        /* <DEDUP_REMOVED lines=13> */
[----:B------:R-:W-:-:S02]  /*1b3f0*/  LOP3.LUT R7, R7, 0x3fc, RZ, 0xc0, !PT ;  /* 0x000003fc07077812 */ /* 0x000fc400078ec0ff */
[----:B------:R-:W-:Y:S01]  /*1b400*/  LOP3.LUT R18, R18, 0x3fc, RZ, 0xc0, !PT ;  /* 0x000003fc12127812 */ /* 0x000fe200078ec0ff */
[----:B------:R1:W-:Y:S01]  /*1b410*/  LDS R31, [R6+UR8] ;  /* 0x00000008061f7984 */ /* 0x0003e20008000800 */
[----:B------:R-:W-:Y:S02]  /*1b420*/  LOP3.LUT R17, R17, 0x3fc, RZ, 0xc0, !PT ;  /* 0x000003fc11117812 */ /* 0x000fe400078ec0ff */
[----:B------:R-:W-:Y:S01]  /*1b430*/  LOP3.LUT R21, R21, 0x3fc, RZ, 0xc0, !PT ;  /* 0x000003fc15157812 */ /* 0x000fe200078ec0ff */
[----:B------:R-:W-:Y:S01]  /*1b440*/  LDS R29, [R29+UR5] ;  /* 0x000000051d1d7984 */ /* 0x000fe20008000800 */
[----:B------:R-:W-:Y:S02]  /*1b450*/  LOP3.LUT R20, R20, 0x3fc, RZ, 0xc0, !PT ;  /* 0x000003fc14147812 */ /* 0x000fe400078ec0ff */
[----:B------:R-:W-:Y:S01]  /*1b460*/  SHF.L.U32 R23, R5, 0x2, RZ ;  /* 0x0000000205177819 */ /* 0x000fe200000006ff */
[----:B------:R3:W-:Y:S01]  /*1b470*/  LDS R32, [R7+UR8] ;  /* 0x0000000807207984 */ /* 0x0007e20008000800 */
[----:B------:R-:W-:-:S02]  /*1b480*/  LOP3.LUT R19, R19, 0x3fc, RZ, 0xc0, !PT ;  /* 0x000003fc13137812 */ /* 0x000fc400078ec0ff */
[----:B------:R-:W-:Y:S01]  /*1b490*/  LOP3.LUT R26, R26, 0x3fc, RZ, 0xc0, !PT ;  /* 0x000003fc1a1a7812 */ /* 0x000fe200078ec0ff */
[----:B------:R-:W4:Y:S01]  /*1b4a0*/  LDS R28, [R28+UR7] ;  /* 0x000000071c1c7984 */ /* 0x000f220008000800 */
[----:B------:R-:W-:Y:S02]  /*1b4b0*/  LOP3.LUT R27, R27, 0x3fc, RZ, 0xc0, !PT ;  /* 0x000003fc1b1b7812 */ /* 0x000fe400078ec0ff */
[----:B------:R-:W-:Y:S01]  /*1b4c0*/  LOP3.LUT R24, R24, 0x3fc, RZ, 0xc0, !PT ;  /* 0x000003fc18187812 */ /* 0x000fe200078ec0ff */
[----:B------:R-:W5:Y:S01]  /*1b4d0*/  LDG.E R5, desc[UR36][R46.64+0x74] ;  /* 0x000074242e057981 */ /* 0x000f62000c1e1900 */
[----:B------:R-:W-:Y:S02]  /*1b4e0*/  LOP3.LUT R25, R25, 0x3fc, RZ, 0xc0, !PT ;  /* 0x000003fc19197812 */ /* 0x000fe400078ec0ff */
[----:B------:R-:W-:Y:S01]  /*1b4f0*/  LOP3.LUT R23, R23, 0x3fc, RZ, 0xc0, !PT ;  /* 0x000003fc17177812 */ /* 0x000fe200078ec0ff */
[----:B0-----:R-:W5:Y:S01]  /*1b500*/  LDG.E R8, desc[UR36][R46.64+0x78] ;  /* 0x000078242e087981 */ /* 0x001f62000c1e1900 */
[----:B------:R-:W-:-:S03]  /*1b510*/  LOP3.LUT R22, R22, 0x3fc, RZ, 0xc0, !PT ;  /* 0x000003fc16167812 */ /* 0x000fc600078ec0ff */
[----:B-1----:R-:W5:Y:S04]  /*1b520*/  LDG.E R6, desc[UR36][R46.64+0x7c] ;  /* 0x00007c242e067981 */ /* 0x002f68000c1e1900 */
[----:B------:R-:W-:Y:S04]  /*1b530*/  LDS R18, [R18+UR7] ;  /* 0x0000000712127984 */ /* 0x000fe80008000800 */
[----:B------:R-:W-:Y:S04]  /*1b540*/  LDS R17, [R17+UR5] ;  /* 0x0000000511117984 */ /* 0x000fe80008000800 */
[----:B------:R-:W0:Y:S04]  /*1b550*/  LDS R21, [R21+UR8] ;  /* 0x0000000815157984 */ /* 0x000e280008000800 */
[----:B------:R-:W1:Y:S04]  /*1b560*/  LDS R20, [R20+UR7] ;  /* 0x0000000714147984 */ /* 0x000e680008000800 */
[----:B------:R-:W-:Y:S04]  /*1b570*/  LDS R19, [R19+UR8] ;  /* 0x0000000813137984 */ /* 0x000fe80008000800 */
[----:B------:R-:W-:Y:S04]  /*1b580*/  LDS R34, [R27+UR7] ;  /* 0x000000071b227984 */ /* 0x000fe80008000800 */
[----:B------:R-:W1:Y:S04]  /*1b590*/  LDS R26, [R26+UR5] ;  /* 0x000000051a1a7984 */ /* 0x000e680008000800 */
[----:B---3--:R-:W3:Y:S04]  /*1b5a0*/  LDG.E R7, desc[UR36][R46.64+0x70] ;  /* 0x000070242e077981 */ /* 0x008ee8000c1e1900 */
[----:B------:R-:W2:Y:S04]  /*1b5b0*/  LDS R33, [R24+UR9] ;  /* 0x0000000918217984 */ /* 0x000ea80008000800 */
[----:B------:R-:W2:Y:S04]  /*1b5c0*/  LDS R25, [R25+UR9] ;  /* 0x0000000919197984 */ /* 0x000ea80008000800 */
[----:B------:R-:W2:Y:S04]  /*1b5d0*/  LDS R36, [R23+UR9] ;  /* 0x0000000917247984 */ /* 0x000ea80008000800 */
[----:B------:R-:W2:Y:S01]  /*1b5e0*/  LDS R35, [R22+UR9] ;  /* 0x0000000916237984 */ /* 0x000ea20008000800 */
[----:B----4-:R-:W-:-:S02]  /*1b5f0*/  LOP3.LUT R28, R32, R28, R29, 0x96, !PT ;  /* 0x0000001c201c7212 */ /* 0x010fc400078e961d */
[----:B0-----:R-:W-:Y:S02]  /*1b600*/  LOP3.LUT R18, R21, R18, R30, 0x96, !PT ;  /* 0x0000001215127212 */ /* 0x001fe400078e961e */
[----:B-1----:R-:W-:Y:S02]  /*1b610*/  LOP3.LUT R17, R31, R20, R17, 0x96, !PT ;  /* 0x000000141f117212 */ /* 0x002fe400078e9611 */
[----:B------:R-:W-:Y:S02]  /*1b620*/  LOP3.LUT R19, R19, R34, R26, 0x96, !PT ;  /* 0x0000002213137212 */ /* 0x000fe400078e961a */
[----:B--2---:R-:W-:Y:S02]  /*1b630*/  LOP3.LUT R4, R4, R28, R33, 0x96, !PT ;  /* 0x0000001c04047212 */ /* 0x004fe400078e9621 */
[----:B------:R-:W-:-:S03]  /*1b640*/  LOP3.LUT R2, R2, R17, R25, 0x96, !PT ;  /* 0x0000001102027212 */ /* 0x000fc600078e9619 */
[----:B------:R-:W-:Y:S01]  /*1b650*/  IMAD.SHL.U32 R20, R4, 0x4, RZ ;  /* 0x0000000404147824 */ /* 0x000fe200078e00ff */
[----:B------:R-:W-:Y:S02]  /*1b660*/  LOP3.LUT R3, R3, R18, R36, 0x96, !PT ;  /* 0x0000001203037212 */ /* 0x000fe400078e9624 */
[--C-:B------:R-:W-:Y:S02]  /*1b670*/  SHF.R.U32.HI R21, RZ, 0x6, R4.reuse ;  /* 0x00000006ff157819 */ /* 0x100fe40000011604 */
[----:B------:R-:W-:Y:S02]  /*1b680*/  LOP3.LUT R19, R0, R19, R35, 0x96, !PT ;  /* 0x0000001300137212 */ /* 0x000fe400078e9623 */
[--C-:B------:R-:W-:Y:S02]  /*1b690*/  SHF.R.U32.HI R24, RZ, 0xe, R4.reuse ;  /* 0x0000000eff187819 */ /* 0x100fe40000011604 */
[----:B------:R-:W-:Y:S01]  /*1b6a0*/  SHF.R.U32.HI R29, RZ, 0x16, R4 ;  /* 0x00000016ff1d7819 */ /* 0x000fe20000011604 */
        /* <DEDUP_REMOVED lines=10> */
[----:B------:R-:W-:Y:S01]  /*1b750*/  SHF.R.U32.HI R26, RZ, 0x16, R19 ;  /* 0x00000016ff1a7819 */ /* 0x000fe20000011613 */
[----:B------:R-:W-:Y:S01]  /*1b760*/  IMAD.SHL.U32 R22, R19, 0x4, RZ ;  /* 0x0000000413167824 */ /* 0x000fe200078e00ff */
[----:B------:R-:W-:Y:S02]  /*1b770*/  LOP3.LUT R29, R29, 0x3fc, RZ, 0xc0, !PT ;  /* 0x000003fc1d1d7812 */ /* 0x000fe400078ec0ff */
[----:B------:R-:W-:Y:S02]  /*1b780*/  LOP3.LUT R0, R0, 0x3fc, RZ, 0xc0, !PT ;  /* 0x000003fc00007812 */ /* 0x000fe400078ec0ff */
[----:B------:R-:W-:-:S02]  /*1b790*/  LOP3.LUT R3, R3, 0x3fc, RZ, 0xc0, !PT ;  /* 0x000003fc03037812 */ /* 0x000fc400078ec0ff */
[----:B------:R-:W-:Y:S01]  /*1b7a0*/  LOP3.LUT R28, R28, 0x3fc, RZ, 0xc0, !PT ;  /* 0x000003fc1c1c7812 */ /* 0x000fe200078ec0ff */
[----:B------:R0:W-:Y:S01]  /*1b7b0*/  LDS R30, [R0+UR5] ;  /* 0x00000005001e7984 */ /* 0x0001e20008000800 */
[----:B------:R-:W-:Y:S02]  /*1b7c0*/  LOP3.LUT R17, R17, 0x3fc, RZ, 0xc0, !PT ;  /* 0x000003fc11117812 */ /* 0x000fe400078ec0ff */
[----:B------:R-:W-:Y:S01]  /*1b7d0*/  LOP3.LUT R19, R2, 0x3fc, RZ, 0xc0, !PT ;  /* 0x000003fc02137812 */ /* 0x000fe200078ec0ff */
[----:B------:R1:W-:Y:S01]  /*1b7e0*/  LDS R31, [R3+UR8] ;  /* 0x00000008031f7984 */ /* 0x0003e20008000800 */
[----:B------:R-:W-:Y:S02]  /*1b7f0*/  LOP3.LUT R24, R24, 0x3fc, RZ, 0xc0, !PT ;  /* 0x000003fc18187812 */ /* 0x000fe400078ec0ff */
[----:B------:R-:W-:Y:S01]  /*1b800*/  LOP3.LUT R4, R4, 0x3fc, RZ, 0xc0, !PT ;  /* 0x000003fc04047812 */ /* 0x000fe200078ec0ff */
[----:B------:R-:W2:Y:S01]  /*1b810*/  LDG.E R2, desc[UR36][R46.64+0x84] ;  /* 0x000084242e027981 */ /* 0x000ea2000c1e1900 */
[----:B------:R-:W-:-:S02]  /*1b820*/  LOP3.LUT R26, R26, 0x3fc, RZ, 0xc0, !PT ;  /* 0x000003fc1a1a7812 */ /* 0x000fc400078ec0ff */
[----:B------:R-:W-:Y:S01]  /*1b830*/  LOP3.LUT R27, R27, 0x3fc, RZ, 0xc0, !PT ;  /* 0x000003fc1b1b7812 */ /* 0x000fe200078ec0ff */
[----:B------:R-:W-:Y:S01]  /*1b840*/  LDS R29, [R29+UR5] ;  /* 0x000000051d1d7984 */ /* 0x000fe20008000800 */
[----:B------:R-:W-:Y:S02]  /*1b850*/  LOP3.LUT R18, R18, 0x3fc, RZ, 0xc0, !PT ;  /* 0x000003fc12127812 */ /* 0x000fe400078ec0ff */
[----:B------:R-:W-:Y:S01]  /*1b860*/  LOP3.LUT R21, R21, 0x3fc, RZ, 0xc0, !PT ;  /* 0x000003fc15157812 */ /* 0x000fe200078ec0ff */
[----:B------:R4:W-:Y:S01]  /*1b870*/  LDS R32, [R4+UR8] ;  /* 0x0000000804207984 */ /* 0x0009e20008000800 */
[----:B------:R-:W-:Y:S02]  /*1b880*/  LOP3.LUT R23, R23, 0x3fc, RZ, 0xc0, !PT ;  /* 0x000003fc17177812 */ /* 0x000fe400078ec0ff */
[----:B------:R-:W-:Y:S01]  /*1b890*/  LOP3.LUT R20, R20, 0x3fc, RZ, 0xc0, !PT ;  /* 0x000003fc14147812 */ /* 0x000fe200078ec0ff */
[----:B------:R-:W4:Y:S01]  /*1b8a0*/  LDS R28, [R28+UR7] ;  /* 0x000000071c1c7984 */ /* 0x000f220008000800 */
[----:B------:R-:W-:-:S03]  /*1b8b0*/  LOP3.LUT R25, R25, 0x3fc, RZ, 0xc0, !PT ;  /* 0x000003fc19197812 */ /* 0x000fc600078ec0ff */
[----:B0-----:R-:W2:Y:S01]  /*1b8c0*/  LDG.E R0, desc[UR36][R46.64+0x88] ;  /* 0x000088242e007981 */ /* 0x001ea2000c1e1900 */
[----:B------:R-:W-:-:S03]  /*1b8d0*/  LOP3.LUT R22, R22, 0x3fc, RZ, 0xc0, !PT ;  /* 0x000003fc16167812 */ /* 0x000fc600078ec0ff */
[----:B-1----:R-:W2:Y:S04]  /*1b8e0*/  LDG.E R3, desc[UR36][R46.64+0x8c] ;  /* 0x00008c242e037981 */ /* 0x002ea8000c1e1900 */
[----:B------:R-:W-:Y:S04]  /*1b8f0*/  LDS R17, [R17+UR5] ;  /* 0x0000000511117984 */ /* 0x000fe80008000800 */
[----:B------:R-:W-:Y:S04]  /*1b900*/  LDS R19, [R19+UR8] ;  /* 0x0000000813137984 */ /* 0x000fe80008000800 */
[----:B------:R-:W0:Y:S04]  /*1b910*/  LDS R24, [R24+UR7] ;  /* 0x0000000718187984 */ /* 0x000e280008000800 */
[----:B------:R-:W-:Y:S04]  /*1b920*/  LDS R34, [R27+UR7] ;  /* 0x000000071b227984 */ /* 0x000fe80008000800 */
[----:B------:R-:W1:Y:S04]  /*1b930*/  LDS R26, [R26+UR5] ;  /* 0x000000051a1a7984 */ /* 0x000e680008000800 */
[----:B----4-:R-:W4:Y:S04]  /*1b940*/  LDG.E R4, desc[UR36][R46.64+0x80] ;  /* 0x000080242e047981 */ /* 0x010f28000c1e1900 */
[----:B------:R-:W-:Y:S04]  /*1b950*/  LDS R18, [R18+UR7] ;  /* 0x0000000712127984 */ /* 0x000fe80008000800 */
[----:B------:R-:W1:Y:S04]  /*1b960*/  LDS R21, [R21+UR8] ;  /* 0x0000000815157984 */ /* 0x000e680008000800 */
[----:B------:R-:W1:Y:S04]  /*1b970*/  LDS R36, [R23+UR9] ;  /* 0x0000000917247984 */ /* 0x000e680008000800 */
[----:B------:R-:W1:Y:S04]  /*1b980*/  LDS R25, [R25+UR9] ;  /* 0x0000000919197984 */ /* 0x000e680008000800 */
[----:B------:R-:W1:Y:S04]  /*1b990*/  LDS R20, [R20+UR9] ;  /* 0x0000000914147984 */ /* 0x000e680008000800 */
[----:B------:R-:W1:Y:S01]  /*1b9a0*/  LDS R33, [R22+UR9] ;  /* 0x0000000916217984 */ /* 0x000e620008000800 */
[----:B------:R-:W-:-:S02]  /*1b9b0*/  LOP3.LUT R28, R32, R28, R29, 0x96, !PT ;  /* 0x0000001c201c7212 */ /* 0x000fc400078e961d */
[----:B0-----:R-:W-:Y:S02]  /*1b9c0*/  LOP3.LUT R17, R31, R24, R17, 0x96, !PT ;  /* 0x000000181f117212 */ /* 0x001fe400078e9611 */
[----:B-1----:R-:W-:Y:S02]  /*1b9d0*/  LOP3.LUT R19, R19, R34, R26, 0x96, !PT ;  /* 0x0000002213137212 */ /* 0x002fe400078e961a */
        /* <DEDUP_REMOVED lines=8> */
[----:B------:R-:W-:Y:S01]  /*1ba60*/  SHF.L.U32 R30, R11, 0x2, RZ ;  /* 0x000000020b1e7819 */ /* 0x000fe200000006ff */
[----:B------:R-:W-:Y:S01]  /*1ba70*/  IMAD.SHL.U32 R24, R12, 0x4, RZ ;  /* 0x000000040c187824 */ /* 0x000fe200078e00ff */
[----:B------:R-:W-:-:S02]  /*1ba80*/  SHF.R.U32.HI R11, RZ, 0x6, R19 ;  /* 0x00000006ff0b7819 */ /* 0x000fc40000011613 */
[--C-:B------:R-:W-:Y:S02]  /*1ba90*/  SHF.R.U32.HI R18, RZ, 0xe, R12.reuse ;  /* 0x0000000eff127819 */ /* 0x100fe4000001160c */
[--C-:B------:R-:W-:Y:S02]  /*1baa0*/  SHF.R.U32.HI R17, RZ, 0x16, R12.reuse ;  /* 0x00000016ff117819 */ /* 0x100fe4000001160c */
[----:B------:R-:W-:Y:S02]  /*1bab0*/  SHF.R.U32.HI R20, RZ, 0x6, R12 ;  /* 0x00000006ff147819 */ /* 0x000fe4000001160c */
[--C-:B------:R-:W-:Y:S02]  /*1bac0*/  SHF.R.U32.HI R9, RZ, 0x16, R10.reuse ;  /* 0x00000016ff097819 */ /* 0x100fe4000001160a */
[----:B------:R-:W-:Y:S02]  /*1bad0*/  SHF.R.U32.HI R12, RZ, 0x6, R10 ;  /* 0x00000006ff0c7819 */ /* 0x000fe4000001160a */
[----:B------:R-:W-:-:S02]  /*1bae0*/  LOP3.LUT R11, R11, 0x3fc, RZ, 0xc0, !PT ;  /* 0x000003fc0b0b7812 */ /* 0x000fc400078ec0ff */
[----:B------:R-:W-:Y:S02]  /*1baf0*/  LOP3.LUT R9, R9, 0x3fc, RZ, 0xc0, !PT ;  /* 0x000003fc09097812 */ /* 0x000fe400078ec0ff */
[----:B------:R-:W-:Y:S01]  /*1bb00*/  LOP3.LUT R12, R12, 0x3fc, RZ, 0xc0, !PT ;  /* 0x000003fc0c0c7812 */ /* 0x000fe200078ec0ff */
[----:B------:R-:W-:Y:S01]  /*1bb10*/  IMAD.SHL.U32 R25, R10, 0x4, RZ ;  /* 0x000000040a197824 */ /* 0x000fe200078e00ff */
[----:B------:R-:W-:Y:S01]  /*1bb20*/  SHF.R.U32.HI R27, RZ, 0xe, R10 ;  /* 0x0000000eff1b7819 */ /* 0x000fe2000001160a */
[----:B------:R-:W-:Y:S01]  /*1bb30*/  IMAD.SHL.U32 R23, R19, 0x4, RZ ;  /* 0x0000000413177824 */ /* 0x000fe200078e00ff */
[--C-:B------:R-:W-:Y:S01]  /*1bb40*/  SHF.R.U32.HI R28, RZ, 0xe, R19.reuse ;  /* 0x0000000eff1c7819 */ /* 0x100fe20000011613 */
[----:B------:R0:W-:Y:S01]  /*1bb50*/  LDS R31, [R11+UR8] ;  /* 0x000000080b1f7984 */ /* 0x0001e20008000800 */
[----:B------:R-:W-:Y:S02]  /*1bb60*/  SHF.R.U32.HI R26, RZ, 0x16, R19 ;  /* 0x00000016ff1a7819 */ /* 0x000fe40000011613 */
[----:B------:R-:W-:Y:S01]  /*1bb70*/  LOP3.LUT R19, R20, 0x3fc, RZ, 0xc0, !PT ;  /* 0x000003fc14137812 */ /* 0x000fe200078ec0ff */
[----:B------:R-:W4:Y:S01]  /*1bb80*/  LDG.E R10, desc[UR36][R46.64+0x94] ;  /* 0x000094242e0a7981 */ /* 0x000f22000c1e1900 */
[----:B------:R-:W-:-:S03]  /*1bb90*/  LOP3.LUT R20, R30, 0x3fc, RZ, 0xc0, !PT ;  /* 0x000003fc1e147812 */ /* 0x000fc600078ec0ff */
[----:B0-----:R-:W4:Y:S04]  /*1bba0*/  LDG.E R11, desc[UR36][R46.64+0x9c] ;  /* 0x00009c242e0b7981 */ /* 0x001f28000c1e1900 */
[----:B------:R0:W-:Y:S04]  /*1bbb0*/  LDS R30, [R9+UR5] ;  /* 0x00000005091e7984 */ /* 0x0001e80008000800 */
[----:B------:R1:W-:Y:S04]  /*1bbc0*/  LDS R32, [R12+UR8] ;  /* 0x000000080c207984 */ /* 0x0003e80008000800 */
[----:B0-----:R-:W4:Y:S04]  /*1bbd0*/  LDG.E R9, desc[UR36][R46.64+0x98] ;  /* 0x000098242e097981 */ /* 0x001f28000c1e1900 */
[----:B-1----:R-:W4:Y:S01]  /*1bbe0*/  LDG.E R12, desc[UR36][R46.64+0x90] ;  /* 0x000090242e0c7981 */ /* 0x002f22000c1e1900 */
        /* <DEDUP_REMOVED lines=11> */
[----:B------:R-:W-:Y:S04]  /*1bca0*/  LDS R29, [R29+UR5] ;  /* 0x000000051d1d7984 */ /* 0x000fe80008000800 */
[----:B------:R-:W1:Y:S04]  /*1bcb0*/  LDS R28, [R28+UR7] ;  /* 0x000000071c1c7984 */ /* 0x000e680008000800 */
[----:B------:R-:W-:Y:S04]  /*1bcc0*/  LDS R34, [R27+UR7] ;  /* 0x000000071b227984 */ /* 0x000fe80008000800 */
[----:B------:R-:W5:Y:S04]  /*1bcd0*/  LDS R26, [R26+UR5] ;  /* 0x000000051a1a7984 */ /* 0x000f680008000800 */
[----:B------:R-:W3:Y:S04]  /*1bce0*/  LDS R25, [R25+UR9] ;  /* 0x0000000919197984 */ /* 0x000ee80008000800 */
[----:B------:R-:W3:Y:S04]  /*1bcf0*/  LDS R33, [R24+UR9] ;  /* 0x0000000918217984 */ /* 0x000ee80008000800 */
[----:B------:R-:W3:Y:S01]  /*1bd00*/  LDS R20, [R20+UR9] ;  /* 0x0000000914147984 */ /* 0x000ee20008000800 */
[----:B------:R-:W-:-:S02]  /*1bd10*/  LOP3.LUT R18, R18, 0x3fc, RZ, 0xc0, !PT ;  /* 0x000003fc12127812 */ /* 0x000fc400078ec0ff */
[----:B------:R-:W-:Y:S02]  /*1bd20*/  LOP3.LUT R21, R21, 0x3fc, RZ, 0xc0, !PT ;  /* 0x000003fc15157812 */ /* 0x000fe400078ec0ff */
[----:B------:R-:W-:Y:S02]  /*1bd30*/  LOP3.LUT R23, R23, 0x3fc, RZ, 0xc0, !PT ;  /* 0x000003fc17177812 */ /* 0x000fe400078ec0ff */
[----:B------:R-:W-:Y:S04]  /*1bd40*/  LDS R18, [R18+UR7] ;  /* 0x0000000712127984 */ /* 0x000fe80008000800 */
[----:B------:R-:W3:Y:S01]  /*1bd50*/  LDS R21, [R21+UR8] ;  /* 0x0000000815157984 */ /* 0x000ee20008000800 */
[----:B0-----:R-:W-:-:S03]  /*1bd60*/  LOP3.LUT R17, R31, R22, R17, 0x96, !PT ;  /* 0x000000161f117212 */ /* 0x001fc600078e9611 */
[----:B------:R-:W0:Y:S01]  /*1bd70*/  LDS R36, [R23+UR9] ;  /* 0x0000000917247984 */ /* 0x000e220008000800 */
[----:B-1----:R-:W-:Y:S02]  /*1bd80*/  LOP3.LUT R28, R32, R28, R29, 0x96, !PT ;  /* 0x0000001c201c7212 */ /* 0x002fe400078e961d */
[----:B-----5:R-:W-:Y:S02]  /*1bd90*/  LOP3.LUT R19, R19, R34, R26, 0x96, !PT ;  /* 0x0000002213137212 */ /* 0x020fe400078e961a */
[----:B---3--:R-:W-:Y:S02]  /*1bda0*/  LOP3.LUT R17, R16, R17, R25, 0x96, !PT ;  /* 0x0000001110117212 */ /* 0x008fe400078e9619 */
[----:B------:R-:W3:Y:S01]  /*1bdb0*/  LDG.E R16, desc[UR36][R46.64+0xa4] ;  /* 0x0000a4242e107981 */ /* 0x000ee2000c1e1900 */
[----:B------:R-:W-:-:S03]  /*1bdc0*/  LOP3.LUT R28, R14, R28, R33, 0x96, !PT ;  /* 0x0000001c0e1c7212 */ /* 0x000fc600078e9621 */
[----:B------:R-:W5:Y:S01]  /*1bdd0*/  LDG.E R14, desc[UR36][R46.64+0xa0] ;  /* 0x0000a0242e0e7981 */ /* 0x000f62000c1e1900 */
[----:B------:R-:W-:-:S03]  /*1bde0*/  LOP3.LUT R29, R13, R19, R20, 0x96, !PT ;  /* 0x000000130d1d7212 */ /* 0x000fc600078e9614 */
[----:B------:R-:W3:Y:S04]  /*1bdf0*/  LDG.E R13, desc[UR36][R46.64+0xa8] ;  /* 0x0000a8242e0d7981 */ /* 0x000ee8000c1e1900 */
[----:B------:R-:W5:Y:S01]  /*1be00*/  LDG.E R46, desc[UR36][R46.64+0xac] ;  /* 0x0000ac242e2e7981 */ /* 0x000f62000c1e1900 */
[----:B------:R-:W-:Y:S02]  /*1be10*/  LOP3.LUT R18, R21, R18, R30, 0x96, !PT ;  /* 0x0000001215127212 */ /* 0x000fe400078e961e */
[--C-:B------:R-:W-:Y:S02]  /*1be20*/  SHF.R.U32.HI R30, RZ, 0xe, R17.reuse ;  /* 0x0000000eff1e7819 */ /* 0x100fe40000011611 */
[----:B0-----:R-:W-:Y:S01]  /*1be30*/  LOP3.LUT R15, R15, R18, R36, 0x96, !PT ;  /* 0x000000120f0f7212 */ /* 0x001fe200078e9624 */
[----:B------:R-:W-:Y:S01]  /*1be40*/  IMAD.SHL.U32 R18, R28, 0x4, RZ ;  /* 0x000000041c127824 */ /* 0x000fe200078e00ff */
[----:B------:R-:W-:-:S02]  /*1be50*/  SHF.R.U32.HI R31, RZ, 0x16, R17 ;  /* 0x00000016ff1f7819 */ /* 0x000fc40000011611 */
[----:B------:R-:W-:Y:S02]  /*1be60*/  SHF.L.U32 R32, R17, 0x2, RZ ;  /* 0x0000000211207819 */ /* 0x000fe400000006ff */
[----:B------:R-:W-:Y:S02]  /*1be70*/  SHF.R.U32.HI R33, RZ, 0x6, R17 ;  /* 0x00000006ff217819 */ /* 0x000fe40000011611 */
[--C-:B------:R-:W-:Y:S02]  /*1be80*/  SHF.R.U32.HI R27, RZ, 0x6, R28.reuse ;  /* 0x00000006ff1b7819 */ /* 0x100fe4000001161c */
[--C-:B------:R-:W-:Y:S02]  /*1be90*/  SHF.R.U32.HI R25, RZ, 0xe, R28.reuse ;  /* 0x0000000eff197819 */ /* 0x100fe4000001161c */
[----:B------:R-:W-:Y:S02]  /*1bea0*/  SHF.R.U32.HI R17, RZ, 0x16, R28 ;  /* 0x00000016ff117819 */ /* 0x000fe4000001161c */
[----:B------:R-:W-:-:S02]  /*1beb0*/  SHF.R.U32.HI R22, RZ, 0xe, R15 ;  /* 0x0000000eff167819 */ /* 0x000fc4000001160f */
[--C-:B------:R-:W-:Y:S02]  /*1bec0*/  SHF.R.U32.HI R23, RZ, 0x6, R29.reuse ;  /* 0x00000006ff177819 */ /* 0x100fe4000001161d */
[--C-:B------:R-:W-:Y:S02]  /*1bed0*/  SHF.R.U32.HI R24, RZ, 0xe, R29.reuse ;  /* 0x0000000eff187819 */ /* 0x100fe4000001161d */
[----:B------:R-:W-:Y:S02]  /*1bee0*/  SHF.R.U32.HI R28, RZ, 0x16, R29 ;  /* 0x00000016ff1c7819 */ /* 0x000fe4000001161d */
[--C-:B------:R-:W-:Y:S01]  /*1bef0*/  SHF.R.U32.HI R21, RZ, 0x6, R15.reuse ;  /* 0x00000006ff157819 */ /* 0x100fe2000001160f */
[----:B------:R-:W-:Y:S01]  /*1bf00*/  IMAD.SHL.U32 R20, R15, 0x4, RZ ;  /* 0x000000040f147824 */ /* 0x000fe200078e00ff */
[----:B------:R-:W-:Y:S02]  /*1bf10*/  SHF.R.U32.HI R19, RZ, 0x16, R15 ;  /* 0x00000016ff137819 */ /* 0x000fe4000001160f */
[----:B------:R-:W-:-:S02]  /*1bf20*/  SHF.L.U32 R26, R29, 0x2, RZ ;  /* 0x000000021d1a7819 */ /* 0x000fc400000006ff */
        /* <DEDUP_REMOVED lines=22> */
[----:B------:R-:W1:Y:S04]  /*1c090*/  LDS R24, [R24+UR7] ;  /* 0x0000000718187984 */ /* 0x000e680008000800 */
[----:B------:R-:W-:Y:S04]  /*1c0a0*/  LDS R22, [R22+UR7] ;  /* 0x0000000716167984 */ /* 0x000fe80008000800 */
[----:B------:R-:W2:Y:S04]  /*1c0b0*/  LDS R28, [R28+UR5] ;  /* 0x000000051c1c7984 */ /* 0x000ea80008000800 */
[----:B------:R-:W-:Y:S04]  /*1c0c0*/  LDS R30, [R30+UR7] ;  /* 0x000000071e1e7984 */ /* 0x000fe80008000800 */
[----:B------:R-:W-:Y:S04]  /*1c0d0*/  LDS R27, [R27+UR8] ;  /* 0x000000081b1b7984 */ /* 0x000fe80008000800 */
[----:B------:R-:W2:Y:S04]  /*1c0e0*/  LDS R19, [R19+UR5] ;  /* 0x0000000513137984 */ /* 0x000ea80008000800 */
[----:B------:R-:W2:Y:S04]  /*1c0f0*/  LDS R20, [R20+UR9] ;  /* 0x0000000914147984 */ /* 0x000ea80008000800 */
[----:B------:R-:W2:Y:S04]  /*1c100*/  LDS R15, [R15+UR9] ;  /* 0x000000090f0f7984 */ /* 0x000ea80008000800 */
[----:B------:R-:W2:Y:S04]  /*1c110*/  LDS R25, [R18+UR9] ;  /* 0x0000000912197984 */ /* 0x000ea80008000800 */
[----:B------:R-:W2:Y:S01]  /*1c120*/  LDS R26, [R26+UR9] ;  /* 0x000000091a1a7984 */ /* 0x000ea20008000800 */
[----:B0-----:R-:W-:-:S02]  /*1c130*/  LOP3.LUT R31, R23, R32, R31, 0x96, !PT ;  /* 0x00000020171f7212 */ /* 0x001fc400078e961f */
[----:B-1----:R-:W-:Y:S02]  /*1c140*/  LOP3.LUT R17, R34, R24, R17, 0x96, !PT ;  /* 0x0000001822117212 */ /* 0x002fe400078e9611 */
[----:B--2---:R-:W-:Y:S02]  /*1c150*/  LOP3.LUT R29, R29, R22, R28, 0x96, !PT ;  /* 0x000000161d1d7212 */ /* 0x004fe400078e961c */
[----:B------:R-:W-:Y:S02]  /*1c160*/  LOP3.LUT R19, R27, R30, R19, 0x96, !PT ;  /* 0x0000001e1b137212 */ /* 0x000fe400078e9613 */
[----:B------:R-:W-:Y:S02]  /*1c170*/  LOP3.LUT R5, R5, R31, R20, 0x96, !PT ;  /* 0x0000001f05057212 */ /* 0x000fe400078e9614 */
[----:B------:R-:W-:Y:S02]  /*1c180*/  LOP3.LUT R8, R8, R17, R15, 0x96, !PT ;  /* 0x0000001108087212 */ /* 0x000fe400078e960f */
[----:B------:R-:W-:Y:S01]  /*1c190*/  LOP3.LUT R6, R6, R29, R25, 0x96, !PT ;  /* 0x0000001d06067212 */ /* 0x000fe200078e9619 */
[----:B------:R-:W-:Y:S01]  /*1c1a0*/  IMAD.SHL.U32 R15, R5, 0x4, RZ ;  /* 0x00000004050f7824 */ /* 0x000fe200078e00ff */
[----:B------:R-:W-:-:S02]  /*1c1b0*/  SHF.R.U32.HI R25, RZ, 0x16, R5 ;  /* 0x00000016ff197819 */ /* 0x000fc40000011605 */
[----:B------:R-:W-:Y:S01]  /*1c1c0*/  LOP3.LUT R7, R7, R19, R26, 0x96, !PT ;  /* 0x0000001307077212 */ /* 0x000fe200078e961a */
[----:B------:R-:W-:Y:S01]  /*1c1d0*/  IMAD.SHL.U32 R30, R8, 0x4, RZ ;  /* 0x00000004081e7824 */ /* 0x000fe200078e00ff */
[----:B------:R-:W-:Y:S02]  /*1c1e0*/  SHF.R.U32.HI R27, RZ, 0x6, R6 ;  /* 0x00000006ff1b7819 */ /* 0x000fe40000011606 */
[--C-:B------:R-:W-:Y:S02]  /*1c1f0*/  SHF.R.U32.HI R19, RZ, 0xe, R8.reuse ;  /* 0x0000000eff137819 */ /* 0x100fe40000011608 */
[--C-:B------:R-:W-:Y:S02]  /*1c200*/  SHF.R.U32.HI R18, RZ, 0x6, R8.reuse ;  /* 0x00000006ff127819 */ /* 0x100fe40000011608 */
[----:B------:R-:W-:Y:S02]  /*1c210*/  SHF.R.U32.HI R20, RZ, 0x16, R8 ;  /* 0x00000016ff147819 */ /* 0x000fe40000011608 */
[----:B------:R-:W-:-:S02]  /*1c220*/  SHF.R.U32.HI R29, RZ, 0x6, R5 ;  /* 0x00000006ff1d7819 */ /* 0x000fc40000011605 */
[----:B------:R-:W-:Y:S02]  /*1c230*/  SHF.L.U32 R28, R7, 0x2, RZ ;  /* 0x00000002071c7819 */ /* 0x000fe400000006ff */
[--C-:B------:R-:W-:Y:S02]  /*1c240*/  SHF.R.U32.HI R26, RZ, 0x6, R7.reuse ;  /* 0x00000006ff1a7819 */ /* 0x100fe40000011607 */
[----:B------:R-:W-:Y:S02]  /*1c250*/  SHF.R.U32.HI R22, RZ, 0xe, R7 ;  /* 0x0000000eff167819 */ /* 0x000fe40000011607 */
[----:B------:R-:W-:Y:S01]  /*1c260*/  SHF.R.U32.HI R8, RZ, 0x16, R6 ;  /* 0x00000016ff087819 */ /* 0x000fe20000011606 */
[----:B------:R-:W-:Y:S01]  /*1c270*/  IMAD.SHL.U32 R21, R6, 0x4, RZ ;  /* 0x0000000406157824 */ /* 0x000fe200078e00ff */
[----:B------:R-:W-:Y:S02]  /*1c280*/  SHF.R.U32.HI R24, RZ, 0xe, R5 ;  /* 0x0000000eff187819 */ /* 0x000fe40000011605 */
        /* <DEDUP_REMOVED lines=27> */
[----:B------:R-:W2:Y:S04]  /*1c440*/  LDS R30, [R30+UR5] ;  /* 0x000000051e1e7984 */ /* 0x000ea80008000800 */
[----:B------:R-:W-:Y:S04]  /*1c450*/  LDS R24, [R24+UR7] ;  /* 0x0000000718187984 */ /* 0x000fe80008000800 */
[----:B------:R-:W-:Y:S04]  /*1c460*/  LDS R23, [R18+UR8] ;  /* 0x0000000812177984 */ /* 0x000fe80008000800 */
[----:B------:R-:W4:Y:S04]  /*1c470*/  LDS R17, [R17+UR5] ;  /* 0x0000000511117984 */ /* 0x000f280008000800 */
[----:B------:R-:W4:Y:S04]  /*1c480*/  LDS R7, [R7+UR9] ;  /* 0x0000000907077984 */ /* 0x000f280008000800 */
[----:B------:R-:W4:Y:S04]  /*1c490*/  LDS R6, [R6+UR9] ;  /* 0x0000000906067984 */ /* 0x000f280008000800 */
[----:B------:R-:W4:Y:S01]  /*1c4a0*/  LDS R21, [R21+UR9] ;  /* 0x0000000915157984 */ /* 0x000f220008000800 */
[----:B0-----:R-:W-:-:S02]  /*1c4b0*/  LOP3.LUT R8, R27, R8, R25, 0x96, !PT ;  /* 0x000000081b087212 */ /* 0x001fc400078e9619 */
[----:B-1----:R-:W-:-:S04]  /*1c4c0*/  LOP3.LUT R20, R26, R29, R20, 0x96, !PT ;  /* 0x0000001d1a147212 */ /* 0x002fc800078e9614 */
[----:B------:R-:W-:Y:S02]  /*1c4d0*/  LOP3.LUT R0, R0, R20, R5, 0x96, !PT ;  /* 0x0000001400007212 */ /* 0x000fe400078e9605 */
[----:B--2---:R-:W-:Y:S02]  /*1c4e0*/  LOP3.LUT R15, R15, R22, R30, 0x96, !PT ;  /* 0x000000160f0f7212 */ /* 0x004fe400078e961e */
[----:B------:R-:W-:Y:S02]  /*1c4f0*/  SHF.L.U32 R27, R0, 0x2, RZ ;  /* 0x00000002001b7819 */ /* 0x000fe400000006ff */
[----:B----4-:R-:W-:Y:S02]  /*1c500*/  LOP3.LUT R17, R23, R24, R17, 0x96, !PT ;  /* 0x0000001817117212 */ /* 0x010fe400078e9611 */
[----:B------:R-:W-:Y:S02]  /*1c510*/  LOP3.LUT R2, R2, R8, R7, 0x96, !PT ;  /* 0x0000000802027212 */ /* 0x000fe400078e9607 */
[----:B------:R-:W-:-:S03]  /*1c520*/  LOP3.LUT R3, R3, R15, R6, 0x96, !PT ;  /* 0x0000000f03037212 */ /* 0x000fc600078e9606 */
[----:B------:R-:W-:Y:S01]  /*1c530*/  IMAD.SHL.U32 R18, R2, 0x4, RZ ;  /* 0x0000000402127824 */ /* 0x000fe200078e00ff */
[----:B------:R-:W-:Y:S02]  /*1c540*/  LOP3.LUT R4, R4, R17, R21, 0x96, !PT ;  /* 0x0000001104047212 */ /* 0x000fe400078e9615 */
[----:B------:R-:W-:Y:S02]  /*1c550*/  SHF.R.U32.HI R8, RZ, 0x16, R2 ;  /* 0x00000016ff087819 */ /* 0x000fe40000011602 */
[----:B------:R-:W-:Y:S02]  /*1c560*/  SHF.R.U32.HI R6, RZ, 0xe, R0 ;  /* 0x0000000eff067819 */ /* 0x000fe40000011600 */
[----:B------:R-:W-:Y:S02]  /*1c570*/  SHF.R.U32.HI R19, RZ, 0x6, R3 ;  /* 0x00000006ff137819 */ /* 0x000fe40000011603 */
[--C-:B------:R-:W-:Y:S02]  /*1c580*/  SHF.R.U32.HI R7, RZ, 0xe, R2.reuse ;  /* 0x0000000eff077819 */ /* 0x100fe40000011602 */
[----:B------:R-:W-:-:S02]  /*1c590*/  SHF.R.U32.HI R26, RZ, 0x6, R2 ;  /* 0x00000006ff1a7819 */ /* 0x000fc40000011602 */
[----:B------:R-:W-:Y:S02]  /*1c5a0*/  SHF.R.U32.HI R25, RZ, 0xe, R4 ;  /* 0x0000000eff197819 */ /* 0x000fe40000011604 */
[--C-:B------:R-:W-:Y:S01]  /*1c5b0*/  SHF.R.U32.HI R24, RZ, 0x16, R3.reuse ;  /* 0x00000016ff187819 */ /* 0x100fe20000011603 */
[----:B------:R-:W-:Y:S01]  /*1c5c0*/  IMAD.SHL.U32 R20, R4, 0x4, RZ ;  /* 0x0000000404147824 */ /* 0x000fe200078e00ff */
[--C-:B------:R-:W-:Y:S02]  /*1c5d0*/  SHF.R.U32.HI R2, RZ, 0x6, R0.reuse ;  /* 0x00000006ff027819 */ /* 0x100fe40000011600 */
[----:B------:R-:W-:Y:S02]  /*1c5e0*/  SHF.R.U32.HI R21, RZ, 0x16, R0 ;  /* 0x00000016ff157819 */ /* 0x000fe40000011600 */
[----:B------:R-:W-:Y:S02]  /*1c5f0*/  SHF.R.U32.HI R23, RZ, 0x6, R4 ;  /* 0x00000006ff177819 */ /* 0x000fe40000011604 */
[----:B------:R-:W-:-:S02]  /*1c600*/  SHF.R.U32.HI R22, RZ, 0xe, R3 ;  /* 0x0000000eff167819 */ /* 0x000fc40000011603 */
[----:B------:R-:W-:Y:S02]  /*1c610*/  LOP3.LUT R0, R18, 0x3fc, RZ, 0xc0, !PT ;  /* 0x000003fc12007812 */ /* 0x000fe400078ec0ff */
[----:B------:R-:W-:Y:S02]  /*1c620*/  SHF.R.U32.HI R5, RZ, 0x16, R4 ;  /* 0x00000016ff057819 */ /* 0x000fe40000011604 */
        /* <DEDUP_REMOVED lines=22> */
[----:B------:R-:W1:Y:S04]  /*1c790*/  LDS R24, [R24+UR5] ;  /* 0x0000000518187984 */ /* 0x000e680008000800 */
[----:B------:R-:W-:Y:S04]  /*1c7a0*/  LDS R4, [R4+UR7] ;  /* 0x0000000704047984 */ /* 0x000fe80008000800 */
[----:B------:R-:W-:Y:S04]  /*1c7b0*/  LDS R8, [R8+UR8] ;  /* 0x0000000808087984 */ /* 0x000fe80008000800 */
[----:B------:R-:W-:Y:S04]  /*1c7c0*/  LDS R21, [R21+UR5] ;  /* 0x0000000515157984 */ /* 0x000fe80008000800 */
[----:B------:R-:W2:Y:S04]  /*1c7d0*/  LDS R7, [R6+UR5] ;  /* 0x0000000506077984 */ /* 0x000ea80008000800 */
[----:B------:R-:W-:Y:S04]  /*1c7e0*/  LDS R23, [R23+UR8] ;  /* 0x0000000817177984 */ /* 0x000fe80008000800 */
[----:B------:R-:W4:Y:S04]  /*1c7f0*/  LDS R22, [R22+UR7] ;  /* 0x0000000716167984 */ /* 0x000f280008000800 */
[----:B------:R-:W3:Y:S04]  /*1c800*/  LDS R3, [R3+UR9] ;  /* 0x0000000903037984 */ /* 0x000ee80008000800 */
        /* <DEDUP_REMOVED lines=8> */
[----:B------:R-:W-:Y:S02]  /*1c890*/  LOP3.LUT R9, R9, R21, R0, 0x96, !PT ;  /* 0x0000001509097212 */ /* 0x000fe400078e9600 */
[----:B-----5:R-:W-:-:S02]  /*1c8a0*/  LOP3.LUT R17, R11, R5, R2, 0x96, !PT ;  /* 0x000000050b117212 */ /* 0x020fc400078e9602 */
[--C-:B------:R-:W-:Y:S02]  /*1c8b0*/  SHF.R.U32.HI R6, RZ, 0x10, R10.reuse ;  /* 0x00000010ff067819 */ /* 0x100fe4000001160a */
[----:B------:R-:W-:Y:S02]  /*1c8c0*/  LOP3.LUT R12, R12, R4, R15, 0x96, !PT ;  /* 0x000000040c0c7212 */ /* 0x000fe400078e960f */
[----:B------:R-:W-:Y:S02]  /*1c8d0*/  SHF.R.U32.HI R5, RZ, 0x8, R10 ;  /* 0x00000008ff057819 */ /* 0x000fe4000001160a */
[----:B------:R-:W-:Y:S02]  /*1c8e0*/  SHF.R.U32.HI R22, RZ, 0x10, R17 ;  /* 0x00000010ff167819 */ /* 0x000fe40000011611 */
[C---:B------:R-:W-:Y:S02]  /*1c8f0*/  LOP3.LUT R0, R10.reuse, 0xff, RZ, 0xc0, !PT ;  /* 0x000000ff0a007812 */ /* 0x040fe400078ec0ff */
[----:B------:R-:W-:-:S02]  /*1c900*/  LEA.HI R18, R10, UR4, RZ, 0x8 ;  /* 0x000000040a127c11 */ /* 0x000fc4000f8f40ff */
[--C-:B------:R-:W-:Y:S02]  /*1c910*/  SHF.R.U32.HI R11, RZ, 0x10, R9.reuse ;  /* 0x00000010ff0b7819 */ /* 0x100fe40000011609 */
[--C-:B------:R-:W-:Y:S01]  /*1c920*/  SHF.R.U32.HI R8, RZ, 0x10, R12.reuse ;  /* 0x00000010ff087819 */ /* 0x100fe2000001160c */
[----:B------:R-:W-:Y:S01]  /*1c930*/  LDS.U8 R0, [R0+UR4] ;  /* 0x0000000400007984 */ /* 0x000fe20008000000 */
[----:B------:R-:W-:Y:S02]  /*1c940*/  SHF.R.U32.HI R7, RZ, 0x8, R12 ;  /* 0x00000008ff077819 */ /* 0x000fe4000001160c */
[----:B------:R-:W-:Y:S02]  /*1c950*/  LOP3.LUT R4, R12, 0xff, RZ, 0xc0, !PT ;  /* 0x000000ff0c047812 */ /* 0x000fe400078ec0ff */
[----:B------:R-:W-:Y:S02]  /*1c960*/  LOP3.LUT R19, R9, 0xff, RZ, 0xc0, !PT ;  /* 0x000000ff09137812 */ /* 0x000fe400078ec0ff */
[----:B------:R-:W-:-:S02]  /*1c970*/  SHF.R.U32.HI R10, RZ, 0x8, R9 ;  /* 0x00000008ff0a7819 */ /* 0x000fc40000011609 */
[----:B------:R-:W-:Y:S01]  /*1c980*/  LEA.HI R20, R9, UR4, RZ, 0x8 ;  /* 0x0000000409147c11 */ /* 0x000fe2000f8f40ff */
[----:B------:R-:W-:Y:S01]  /*1c990*/  LDS.U8 R4, [R4+UR4] ;  /* 0x0000000404047984 */ /* 0x000fe20008000000 */
[----:B------:R-:W-:Y:S02]  /*1c9a0*/  LEA.HI R12, R12, UR4, RZ, 0x8 ;  /* 0x000000040c0c7c11 */ /* 0x000fe4000f8f40ff */
[----:B------:R-:W-:Y:S02]  /*1c9b0*/  LOP3.LUT R15, R6, 0xff, RZ, 0xc0, !PT ;  /* 0x000000ff060f7812 */ /* 0x000fe400078ec0ff */
        /* <DEDUP_REMOVED lines=8> */
[C---:B------:R-:W-:Y:S02]  /*1ca40*/  LOP3.LUT R3, R17.reuse, 0xff, RZ, 0xc0, !PT ;  /* 0x000000ff11037812 */ /* 0x040fe400078ec0ff */
[----:B------:R-:W-:Y:S01]  /*1ca50*/  LEA.HI R2, R17, UR4, RZ, 0x8 ;  /* 0x0000000411027c11 */ /* 0x000fe2000f8f40ff */
[----:B------:R-:W-:Y:S01]  /*1ca60*/  LDS.U8 R5, [R18] ;  /* 0x0000000012057984 */ /* 0x000fe20000000000 */
[----:B------:R-:W-:Y:S02]  /*1ca70*/  LOP3.LUT R8, R8, 0xff, RZ, 0xc0, !PT ;  /* 0x000000ff08087812 */ /* 0x000fe400078ec0ff */
[----:B------:R-:W-:Y:S01]  /*1ca80*/  LOP3.LUT R7, R7, 0xff, RZ, 0xc0, !PT ;  /* 0x000000ff07077812 */ /* 0x000fe200078ec0ff */
[----:B------:R-:W-:Y:S01]  /*1ca90*/  LDS.U8 R17, [R20] ;  /* 0x0000000014117984 */ /* 0x000fe20000000000 */
[----:B------:R-:W-:-:S03]  /*1caa0*/  LOP3.LUT R21, R21, 0xff, RZ, 0xc0, !PT ;  /* 0x000000ff15157812 */ /* 0x000fc600078ec0ff */
[----:B------:R-:W1:Y:S04]  /*1cab0*/  LDS.U8 R22, [R22+UR4] ;  /* 0x0000000416167984 */ /* 0x000e680008000000 */
[----:B------:R-:W2:Y:S04]  /*1cac0*/  LDS.U8 R9, [R9+UR4] ;  /* 0x0000000409097984 */ /* 0x000ea80008000000 */
[----:B------:R-:W3:Y:S04]  /*1cad0*/  LDS.U8 R18, [R11+UR4] ;  /* 0x000000040b127984 */ /* 0x000ee80008000000 */
[----:B------:R-:W4:Y:S04]  /*1cae0*/  LDS.U8 R10, [R10+UR4] ;  /* 0x000000040a0a7984 */ /* 0x000f280008000000 */
[----:B------:R-:W5:Y:S04]  /*1caf0*/  LDS.U8 R7, [R7+UR4] ;  /* 0x0000000407077984 */ /* 0x000f680008000000 */
[----:B------:R-:W5:Y:S04]  /*1cb00*/  LDS.U8 R21, [R21+UR4] ;  /* 0x0000000415157984 */ /* 0x000f680008000000 */
[----:B------:R-:W5:Y:S04]  /*1cb10*/  LDS.U8 R8, [R8+UR4] ;  /* 0x0000000408087984 */ /* 0x000f680008000000 */
[----:B------:R-:W5:Y:S04]  /*1cb20*/  LDS.U8 R3, [R3+UR4] ;  /* 0x0000000403037984 */ /* 0x000f680008000000 */
[----:B------:R-:W5:Y:S01]  /*1cb30*/  LDS.U8 R2, [R2] ;  /* 0x0000000002027984 */ /* 0x000f620000000000 */
[----:B0-----:R-:W-:Y:S01]  /*1cb40*/  IMAD R15, R12, 0x100, R15 ;  /* 0x000001000c0f7824 */ /* 0x001fe200078e020f */
[----:B-1----:R-:W-:-:S02]  /*1cb50*/  LEA R22, R17, R22, 0x8 ;  /* 0x0000001611167211 */ /* 0x002fc400078e40ff */
[----:B--2---:R-:W-:Y:S01]  /*1cb60*/  LEA R9, R9, R6, 0x8 ;  /* 0x0000000609097211 */ /* 0x004fe200078e40ff */
[----:B---3--:R-:W-:Y:S01]  /*1cb70*/  IMAD R18, R5, 0x100, R18 ;  /* 0x0000010005127824 */ /* 0x008fe200078e0212 */
[----:B----4-:R-:W-:Y:S01]  /*1cb80*/  LEA R10, R15, R10, 0x8 ;  /* 0x0000000a0f0a7211 */ /* 0x010fe200078e40ff */
[----:B-----5:R-:W-:Y:S02]  /*1cb90*/  IMAD R7, R22, 0x100, R7 ;  /* 0x0000010016077824 */ /* 0x020fe400078e0207 */
[----:B------:R-:W-:Y:S02]  /*1cba0*/  IMAD R21, R18, 0x100, R21 ;  /* 0x0000010012157824 */ /* 0x000fe400078e0215 */
[----:B------:R-:W-:-:S03]  /*1cbb0*/  IMAD R9, R8, 0x10000, R9 ;  /* 0x0001000008097824 */ /* 0x000fc600078e0209 */
[----:B------:R-:W-:Y:S01]  /*1cbc0*/  LEA R4, R21, R4, 0x8 ;  /* 0x0000000415047211 */ /* 0x000fe200078e40ff */
[----:B------:R-:W-:Y:S02]  /*1cbd0*/  IMAD.U32 R0, R7, 0x100, R0 ;  /* 0x0000010007007824 */ /* 0x000fe400078e0000 */
[----:B------:R-:W-:Y:S02]  /*1cbe0*/  IMAD.U32 R3, R10, 0x100, R3 ;  /* 0x000001000a037824 */ /* 0x000fe400078e0003 */
[----:B------:R-:W-:Y:S01]  /*1cbf0*/  IMAD R2, R2, 0x1000000, R9 ;  /* 0x0100000002027824 */ /* 0x000fe200078e0209 */
[----:B------:R-:W-:Y:S02]  /*1cc00*/  LOP3.LUT R13, R42, R13, R0, 0x96, !PT ;  /* 0x0000000d2a0d7212 */ /* 0x000fe400078e9600 */
[----:B------:R-:W-:Y:S02]  /*1cc10*/  LOP3.LUT R43, R43, R16, R4, 0x96, !PT ;  /* 0x000000102b2b7212 */ /* 0x000fe400078e9604 */
[----:B------:R-:W-:-:S02]  /*1cc20*/  LOP3.LUT R3, R45, R14, R3, 0x96, !PT ;  /* 0x0000000e2d037212 */ /* 0x000fc400078e9603 */
[----:B------:R-:W-:Y:S01]  /*1cc30*/  LOP3.LUT R41, R41, R46, R2, 0x96, !PT ;  /* 0x0000002e29297212 */ /* 0x000fe200078e9602 */
[----:B------:R-:W-:Y:S04]  /*1cc40*/  STG.E desc[UR36][R48.64+0x8], R13 ;  /* 0x0000080d30007986 */ /* 0x000fe8000c101924 */
[----:B------:R-:W-:Y:S04]  /*1cc50*/  STG.E desc[UR36][R48.64+0x4], R43 ;  /* 0x0000042b30007986 */ /* 0x000fe8000c101924 */
[----:B------:R-:W-:Y:S04]  /*1cc60*/  STG.E desc[UR36][R48.64], R3 ;  /* 0x0000000330007986 */ /* 0x000fe8000c101924 */
[----:B------:R-:W-:Y:S01]  /*1cc70*/  STG.E desc[UR36][R48.64+0xc], R41 ;  /* 0x00000c2930007986 */ /* 0x000fe2000c101924 */
[----:B------:R-:W-:Y:S05]  /*1cc80*/  EXIT ;  /* 0x000000000000794d */ /* 0x000fea0003800000 */
.L_x_84:
[----:B------:R-:W1:Y:S02]  /*1cc90*/  LDCU UR4, c[0x0][0x398] ;  /* 0x00007300ff0477ac */ /* 0x000e640008000800 */
[----:B-1----:R-:W-:-:S09]  /*1cca0*/  ULOP3.LUT UP0, URZ, UR4, 0xf, URZ, 0xc0, !UPT ;  /* 0x0000000f04ff7892 */ /* 0x002fd2000f80c0ff */
[----:B------:R-:W-:Y:S05]  /*1ccb0*/  BRA.U UP0, `(.L_x_89) ;  /* 0x000000e500307547 */ /* 0x000fea000b800000 */
[----:B------:R-:W-:Y:S02]  /*1ccc0*/  HFMA2 R19, -RZ, RZ, 27312, -127.875 ;  /* 0x76abd7feff137431 */ /* 0x000fe400000001ff */
[----:B------:R-:W-:Y:S01]  /*1ccd0*/  IMAD.MOV.U32 R20, RZ, RZ, 0x7dc982ca ;  /* 0x7dc982caff147424 */ /* 0x000fe200078e00ff */
[----:B------:R-:W-:Y:S01]  /*1cce0*/  MOV R22, 0xafa2d4ad ;  /* 0xafa2d4ad00167802 */ /* 0x000fe20000000f00 */
[----:B------:R-:W-:Y:S02]  /*1ccf0*/  IMAD.MOV.U32 R21, RZ, RZ, -0xfb8a606 ;  /* 0xf04759faff157424 */ /* 0x000fe400078e00ff */
[----:B------:R-:W-:Y:S02]  /*1cd00*/  HFMA2 R5, -RZ, RZ, -0.0084991455078125, 6252 ;  /* 0xa05a6e1bff057431 */ /* 0x000fe400000001ff */
[----:B------:R-:W-:Y:S01]  /*1cd10*/  IMAD.MOV.U32 R23, RZ, RZ, -0x3f8d5b64 ;  /* 0xc072a49cff177424 */ /* 0x000fe200078e00ff */
[----:B------:R-:W-:Y:S01]  /*1cd20*/  MOV R16, 0x7b777c63 ;  /* 0x7b777c6300107802 */ /* 0x000fe20000000f00 */
[----:B------:R-:W-:-:S02]  /*1cd30*/  IMAD.MOV.U32 R17, RZ, RZ, -0x3a90940e ;  /* 0xc56f6bf2ff117424 */ /* 0x000fc400078e00ff */
[----:B------:R-:W-:Y:S02]  /*1cd40*/  HFMA2 R11, -RZ, RZ, -29.375, 17.15625 ;  /* 0xcf584c4aff0b7431 */ /* 0x000fe400000001ff */
[----:B------:R-:W-:Y:S01]  /*1cd50*/  IMAD.MOV.U32 R18, RZ, RZ, 0x2b670130 ;  /* 0x2b670130ff127424 */ /* 0x000fe200078e00ff */
[----:B------:R-:W-:Y:S01]  /*1cd60*/  MOV R8, 0xed00d153 ;  /* 0xed00d15300087802 */ /* 0x000fe20000000f00 */
[----:B------:R-:W-:Y:S01]  /*1cd70*/  IMAD.MOV.U32 R4, RZ, RZ, 0x1a2c8309 ;  /* 0x1a2c8309ff047424 */ /* 0x000fe200078e00ff */
[----:B------:R1:W-:Y:S01]  /*1cd80*/  STL.128 [R24+0x10], R20 ;  /* 0x0000101418007387 */ /* 0x0003e20000100c00 */
[----:B------:R-:W-:Y:S01]  /*1cd90*/  IMAD.MOV.U32 R6, RZ, RZ, -0x4c29c4ae ;  /* 0xb3d63b52ff067424 */ /* 0x000fe200078e00ff */
[----:B------:R-:W-:Y:S01]  /*1cda0*/  MOV R14, 0x7f02f945 ;  /* 0x7f02f945000e7802 */ /* 0x000fe20000000f00 */
[----:B------:R-:W-:Y:S01]  /*1cdb0*/  IMAD.MOV.U32 R7, RZ, RZ, -0x7bd01cd7 ;  /* 0x842fe329ff077424 */ /* 0x000fe200078e00ff */
[----:B------:R2:W-:Y:S01]  /*1cdc0*/  STL.128 [R24], R16 ;  /* 0x0000001018007387 */ /* 0x0005e20000100c00 */
[----:B------:R-:W-:-:S02]  /*1cdd0*/  IMAD.MOV.U32 R9, RZ, RZ, 0x5bb1fc20 ;  /* 0x5bb1fc20ff097424 */ /* 0x000fc400078e00ff */
[----:B------:R-:W-:Y:S02]  /*1cde0*/  HFMA2 R37, -RZ, RZ, -0.0011119842529296875, -173.125 ;  /* 0x948ed969ff257431 */ /* 0x000fe400000001ff */
[----:B------:R-:W-:Y:S01]  /*1cdf0*/  IMAD.MOV.U32 R10, RZ, RZ, 0x39becb6a ;  /* 0x39becb6aff0a7424 */ /* 0x000fe200078e00ff */
[----:B------:R3:W-:Y:S01]  /*1ce00*/  STL.128 [R24+0x40], R4 ;  /* 0x0000400418007387 */ /* 0x0007e20000100c00 */
[----:B------:R-:W-:Y:S02]  /*1ce10*/  IMAD.MOV.U32 R12, RZ, RZ, -0x4551030 ;  /* 0xfbaaefd0ff0c7424 */ /* 0x000fe400078e00ff */
[----:B------:R-:W-:Y:S02]  /*1ce20*/  HFMA2 R34, -RZ, RZ, -832, 0.000735759735107421875 ;  /* 0xe2801207ff227431 */ /* 0x000fe400000001ff */
[----:B------:R-:W-:Y:S01]  /*1ce30*/  IMAD.MOV.U32 R13, RZ, RZ, -0x7accb2bd ;  /* 0x85334d43ff0d7424 */ /* 0x000fe200078e00ff */
[----:B------:R4:W-:Y:S01]  /*1ce40*/  STL.128 [R24+0x50], R8 ;  /* 0x0000500818007387 */ /* 0x0009e20000100c00 */
[----:B------:R-:W-:Y:S01]  /*1ce50*/  IMAD.MOV.U32 R15, RZ, RZ, -0x5760c3b0 ;  /* 0xa89f3c50ff0f7424 */ /* 0x000fe200078e00ff */
[----:B------:R-:W-:Y:S01]  /*1ce60*/  MOV R28, 0x2693fdb7 ;  /* 0x2693fdb7001c7802 */ /* 0x000fe20000000f00 */
[----:B------:R-:W-:-:S02]  /*1ce70*/  IMAD.MOV.U32 R35, RZ, RZ, 0x75b227eb ;  /* 0x75b227ebff237424 */ /* 0x000fc400078e00ff */
[----:B-1----:R-:W-:Y:S01]  /*1ce80*/  HFMA2 R23, -RZ, RZ, 14536, 345 ;  /* 0x73195d64ff177431 */ /* 0x002fe200000001ff */
[----:B------:R-:W-:Y:S01]  /*1ce90*/  MOV R20, 0xec130ccd ;  /* 0xec130ccd00147802 */ /* 0x000fe20000000f00 */
[----:B------:R-:W-:Y:S01]  /*1cea0*/  IMAD.MOV.U32 R21, RZ, RZ, 0x1744975f ;  /* 0x1744975fff157424 */ /* 0x000fe200078e00ff */
[----:B------:R1:W-:Y:S01]  /*1ceb0*/  STL.128 [R24+0x60], R12 ;  /* 0x0000600c18007387 */ /* 0x0003e20000100c00 */
[----:B--2---:R-:W-:Y:S02]  /*1cec0*/  HFMA2 R17, -RZ, RZ, -21376, -0.00543975830078125 ;  /* 0xf5389d92ff117431 */ /* 0x004fe400000001ff */
[----:B------:R-:W-:Y:S01]  /*1ced0*/  IMAD.MOV.U32 R22, RZ, RZ, 0x3d7ea7c4 ;  /* 0x3d7ea7c4ff167424 */ /* 0x000fe200078e00ff */
[----:B------:R-:W-:Y:S01]  /*1cee0*/  MOV R31, 0x1531d871 ;  /* 0x1531d871001f7802 */ /* 0x000fe20000000f00 */
[----:B------:R-:W-:Y:S01]  /*1cef0*/  IMAD.MOV.U32 R16, RZ, RZ, -0x70bf5caf ;  /* 0x8f40a351ff107424 */ /* 0x000fe200078e00ff */
[----:B---3--:R-:W-:Y:S01]  /*1cf00*/  MOV R6, 0x14b8ee46 ;  /* 0x14b8ee4600067802 */ /* 0x008fe20000000f00 */
[----:B------:R-:W-:Y:S01]  /*1cf10*/  IMAD.MOV.U32 R4, RZ, RZ, -0x23b07ea0 ;  /* 0xdc4f8160ff047424 */ /* 0x000fe200078e00ff */
[----:B------:R2:W-:Y:S01]  /*1cf20*/  STL.128 [R24+0x80], R20 ;  /* 0x0000801418007387 */ /* 0x0005e20000100c00 */
[----:B------:R-:W-:-:S02]  /*1cf30*/  IMAD.MOV.U32 R5, RZ, RZ, -0x776fd5de ;  /* 0x88902a22ff057424 */ /* 0x000fc400078e00ff */
[----:B----4-:R-:W-:Y:S02]  /*1cf40*/  HFMA2 R9, -RZ, RZ, 265, 9.5903873443603515625e-05 ;  /* 0x5c240649ff097431 */ /* 0x010fe400000001ff */
[----:B------:R-:W-:Y:S01]  /*1cf50*/  IMAD.MOV.U32 R7, RZ, RZ, -0x24f4a122 ;  /* 0xdb0b5edeff077424 */ /* 0x000fe200078e00ff */
[----:B------:R-:W0:Y:S01]  /*1cf60*/  LDCU.64 UR4, c[0x0][0x388] ;  /* 0x00007100ff0477ac */ /* 0x000e220008000a00 */
[----:B------:R-:W-:Y:S02]  /*1cf70*/  IMAD.MOV.U32 R18, RZ, RZ, 0x21dab6bc ;  /* 0x21dab6bcff127424 */ /* 0x000fe400078e00ff */
[----:B------:R-:W-:Y:S02]  /*1cf80*/  HFMA2 R42, -RZ, RZ, -0.0022945404052734375, 0.059326171875 ;  /* 0x98b32b98ff2a7431 */ /* 0x000fe400000001ff */
[----:B------:R-:W-:Y:S01]  /*1cf90*/  IMAD.MOV.U32 R19, RZ, RZ, -0x2d0c00f0 ;  /* 0xd2f3ff10ff137424 */ /* 0x000fe200078e00ff */
[----:B------:R3:W-:Y:S01]  /*1cfa0*/  STL.128 [R24+0x90], R4 ;  /* 0x0000900418007387 */ /* 0x0007e20000100c00 */
[----:B------:R-:W-:-:S02]  /*1cfb0*/  IMAD.MOV.U32 R8, RZ, RZ, 0xa3a32e0 ;  /* 0x0a3a32e0ff087424 */ /* 0x000fc400078e00ff */
[----:B-1----:R-:W-:Y:S02]  /*1cfc0*/  HFMA2 R15, -RZ, RZ, 0.0001428127288818359375, 52384 ;  /* 0x08ae7a65ff0f7431 */ /* 0x002fe400000001ff */
[----:B------:R-:W-:Y:S01]  /*1cfd0*/  IMAD.MOV.U32 R10, RZ, RZ, 0x62acd3c2 ;  /* 0x62acd3c2ff0a7424 */ /* 0x000fe200078e00ff */
[----:B------:R1:W-:Y:S01]  /*1cfe0*/  STL.128 [R24+0x70], R16 ;  /* 0x0000701018007387 */ /* 0x0003e20000100c00 */
[----:B------:R-:W-:Y:S01]  /*1cff0*/  IMAD.MOV.U32 R11, RZ, RZ, 0x79e49591 ;  /* 0x79e49591ff0b7424 */ /* 0x000fe200078e00ff */
[----:B------:R-:W-:Y:S01]  /*1d000*/  MOV R12, 0x6d37c8e7 ;  /* 0x6d37c8e7000c7802 */ /* 0x000fe20000000f00 */
[----:B------:R-:W-:Y:S02]  /*1d010*/  IMAD.MOV.U32 R13, RZ, RZ, -0x56b12a73 ;  /* 0xa94ed58dff0d7424 */ /* 0x000fe400078e00ff */
[----:B--2---:R-:W-:Y:S02]  /*1d020*/  HFMA2 R21, -RZ, RZ, 0.000424861907958984375, 5.0067901611328125e-05 ;  /* 0x0ef60348ff157431 */ /* 0x004fe400000001ff */
[----:B------:R-:W-:Y:S01]  /*1d030*/  IMAD.MOV.U32 R14, RZ, RZ, -0x150ba994 ;  /* 0xeaf4566cff0e7424 */ /* 0x000fe200078e00ff */
[----:B------:R2:W-:Y:S01]  /*1d040*/  STL.128 [R24+0xa0], R8 ;  /* 0x0000a00818007387 */ /* 0x0005e20000100c00 */
[----:B------:R-:W-:Y:S01]  /*1d050*/  IMAD.MOV.U32 R20, RZ, RZ, 0x66b53e70 ;  /* 0x66b53e70ff147424 */ /* 0x000fe200078e00ff */
[----:B------:R-:W-:Y:S01]  /*1d060*/  MOV R40, 0xe138d9e1 ;  /* 0xe138d9e100287802 */ /* 0x000fe20000000f00 */
[----:B------:R-:W-:Y:S01]  /*1d070*/  IMAD.MOV.U32 R22, RZ, RZ, -0x46a8ca9f ;  /* 0xb9573561ff167424 */ /* 0x000fe200078e00ff */
[----:B------:R4:W-:Y:S01]  /*1d080*/  STL.128 [R24+0xb0], R12 ;  /* 0x0000b00c18007387 */ /* 0x0009e20000100c00 */
[----:B------:R-:W-:-:S02]  /*1d090*/  IMAD.MOV.U32 R23, RZ, RZ, -0x61e23e7a ;  /* 0x9e1dc186ff177424 */ /* 0x000fc400078e00ff */
[----:B---3--:R-:W-:Y:S01]  /*1d0a0*/  HFMA2 R7, -RZ, RZ, 0.00164318084716796875, 75 ;  /* 0x16bb54b0ff077431 */ /* 0x008fe200000001ff */
[----:B------:R-:W-:Y:S01]  /*1d0b0*/  MOV R4, 0xd89a18c ;  /* 0x0d89a18c00047802 */ /* 0x000fe20000000f00 */
[----:B------:R-:W-:Y:S01]  /*1d0c0*/  IMAD.MOV.U32 R5, RZ, RZ, 0x6842e6bf ;  /* 0x6842e6bfff057424 */ /* 0x000fe200078e00ff */
[C---:B0-----:R-:W-:Y:S01]  /*1d0d0*/  LEA R44, P0, R46.reuse, UR4, 0x4 ;  /* 0x000000042e2c7c11 */ /* 0x041fe2000f8020ff */
[----:B-1----:R-:W-:Y:S01]  /*1d0e0*/  IMAD.MOV.U32 R16, RZ, RZ, 0x2e2578ba ;  /* 0x2e2578baff107424 */ /* 0x002fe200078e00ff */
[----:B------:R-:W-:Y:S01]  /*1d0f0*/  MOV R18, 0x1f74dde8 ;  /* 0x1f74dde800127802 */ /* 0x000fe20000000f00 */
[----:B------:R-:W-:Y:S01]  /*1d100*/  IMAD.MOV.U32 R17, RZ, RZ, -0x394b59e4 ;  /* 0xc6b4a61cff117424 */ /* 0x000fe200078e00ff */
[----:B------:R0:W-:Y:S01]  /*1d110*/  STL.128 [R24+0xd0], R20 ;  /* 0x0000d01418007387 */ /* 0x0001e20000100c00 */
[----:B------:R-:W-:Y:S01]  /*1d120*/  IMAD.MOV.U32 R19, RZ, RZ, -0x757442b5 ;  /* 0x8a8bbd4bff137424 */ /* 0x000fe200078e00ff */
[----:B------:R-:W-:Y:S01]  /*1d130*/  LEA.HI.X R45, R46, UR5, R47, 0x4, P0 ;  /* 0x000000052e2d7c11 */ /* 0x000fe200080f242f */
[----:B------:R-:W-:-:S02]  /*1d140*/  IMAD.MOV.U32 R6, RZ, RZ, 0xf2d9941 ;  /* 0x0f2d9941ff067424 */ /* 0x000fc400078e00ff */
[----:B--2---:R-:W-:Y:S02]  /*1d150*/  HFMA2 R9, -RZ, RZ, -102.6875, 3962 ;  /* 0xd66b6bbdff097431 */ /* 0x004fe400000001ff */
[----:B------:R-:W-:Y:S01]  /*1d160*/  IMAD.MOV.U32 R36, RZ, RZ, 0x1198f8e1 ;  /* 0x1198f8e1ff247424 */ /* 0x000fe200078e00ff */
[----:B------:R1:W-:Y:S01]  /*1d170*/  STL.128 [R24+0xc0], R16 ;  /* 0x0000c01018007387 */ /* 0x0003e20000100c00 */
[----:B------:R-:W-:Y:S02]  /*1d180*/  IMAD.MOV.U32 R38, RZ, RZ, -0x1678e165 ;  /* 0xe9871e9bff267424 */ /* 0x000fe400078e00ff */
[----:B----4-:R-:W-:Y:S02]  /*1d190*/  HFMA2 R15, -RZ, RZ, 98.6875, 0.058502197265625 ;  /* 0x562b2b7dff0f7431 */ /* 0x010fe400000001ff */
[----:B------:R-:W-:Y:S01]  /*1d1a0*/  IMAD.MOV.U32 R39, RZ, RZ, -0x20d7aa32 ;  /* 0xdf2855ceff277424 */ /* 0x000fe200078e00ff */
[----:B------:R2:W-:Y:S01]  /*1d1b0*/  STL.128 [R24+0xf0], R4 ;  /* 0x0000f00418007387 */ /* 0x0005e20000100c00 */
[----:B------:R-:W-:Y:S01]  /*1d1c0*/  IMAD.MOV.U32 R29, RZ, RZ, -0x3308c0ca ;  /* 0xccf73f36ff1d7424 */ /* 0x000fe200078e00ff */
[----:B------:R-:W-:Y:S01]  /*1d1d0*/  MOV R12, 0x60303050 ;  /* 0x60303050000c7802 */ /* 0x000fe20000000f00 */
[----:B------:R-:W-:Y:S01]  /*1d1e0*/  IMAD.MOV.U32 R30, RZ, RZ, -0xe1a5acc ;  /* 0xf1e5a534ff1e7424 */ /* 0x000fe200078e00ff */
[----:B------:R3:W-:Y:S01]  /*1d1f0*/  STL.128 [R24+0xe0], R36 ;  /* 0x0000e02418007387 */ /* 0x0007e20000100c00 */
[----:B------:R-:W-:-:S02]  /*1d200*/  IMAD.MOV.U32 R32, RZ, RZ, -0x3cdc38fc ;  /* 0xc323c704ff207424 */ /* 0x000fc400078e00ff */
[----:B0-----:R-:W-:Y:S02]  /*1d210*/  HFMA2 R23, -RZ, RZ, 16.59375, 0.025054931640625 ;  /* 0x4c26266aff177431 */ /* 0x001fe400000001ff */
[----:B------:R-:W-:Y:S01]  /*1d220*/  IMAD.MOV.U32 R33, RZ, RZ, -0x65fa69e8 ;  /* 0x9a059618ff217424 */ /* 0x000fe200078e00ff */
[----:B------:R-:W-:Y:S01]  /*1d230*/  STL.128 [R24+0x20], R28 ;  /* 0x0000201c18007387 */ /* 0x000fe20000100c00 */
[----:B------:R-:W-:Y:S01]  /*1d240*/  IMAD.MOV.U32 R8, RZ, RZ, -0xd0df3 ;  /* 0xfff2f20dff087424 */ /* 0x000fe200078e00ff */
[----:B------:R-:W-:Y:S01]  /*1d250*/  MOV R20, 0x75b7b7c2 ;  /* 0x75b7b7c200147802 */ /* 0x000fe20000000f00 */
[----:B------:R-:W-:Y:S01]  /*1d260*/  IMAD.MOV.U32 R10, RZ, RZ, -0x2190904f ;  /* 0xde6f6fb1ff0a7424 */ /* 0x000fe200078e00ff */
[----:B-1----:R-:W-:Y:S01]  /*1d270*/  MOV R18, 0x4dababe6 ;  /* 0x4dababe600127802 */ /* 0x002fe20000000f00 */
[----:B------:R-:W-:Y:S01]  /*1d280*/  IMAD.MOV.U32 R11, RZ, RZ, -0x6e3a3aac ;  /* 0x91c5c554ff0b7424 */ /* 0x000fe200078e00ff */
[----:B------:R-:W-:Y:S01]  /*1d290*/  STL.128 [R24+0x30], R32 ;  /* 0x0000302018007387 */ /* 0x000fe20000100c00 */
[----:B------:R-:W-:Y:S01]  /*1d2a0*/  IMAD.MOV.U32 R16, RZ, RZ, -0x180101e7 ;  /* 0xe7fefe19ff107424 */ /* 0x000fe200078e00ff */
[----:B--2---:R-:W-:Y:S01]  /*1d2b0*/  MOV R6, 0xee777799 ;  /* 0xee77779900067802 */ /* 0x004fe20000000f00 */
[----:B------:R-:W-:Y:S01]  /*1d2c0*/  IMAD.MOV.U32 R4, RZ, RZ, -0x399c9c5b ;  /* 0xc66363a5ff047424 */ /* 0x000fe200078e00ff */
[----:B------:R0:W-:Y:S01]  /*1d2d0*/  STL.128 [R1+0x610], R8 ;  /* 0x0006100801007387 */ /* 0x0001e20000100c00 */
[----:B------:R-:W-:-:S02]  /*1d2e0*/  IMAD.MOV.U32 R5, RZ, RZ, -0x783837c ;  /* 0xf87c7c84ff057424 */ /* 0x000fc400078e00ff */
[----:B---3--:R-:W-:Y:S02]  /*1d2f0*/  HFMA2 R38, -RZ, RZ, -0.0003988742828369140625, 0.00011527538299560546875 ;  /* 0x8e89078eff267431 */ /* 0x008fe400000001ff */
[----:B------:R-:W-:Y:S01]  /*1d300*/  IMAD.MOV.U32 R7, RZ, RZ, -0x9848473 ;  /* 0xf67b7b8dff077424 */ /* 0x000fe200078e00ff */
[----:B------:R-:W-:Y:S01]  /*1d310*/  MOV R36, 0x69bbd269 ;  /* 0x69bbd26900247802 */ /* 0x000fe20000000f00 */
[----:B------:R-:W-:Y:S02]  /*1d320*/  IMAD.MOV.U32 R17, RZ, RZ, -0x4a28289e ;  /* 0xb5d7d762ff117424 */ /* 0x000fe400078e00ff */
[----:B------:R-:W-:Y:S01]  /*1d330*/  IMAD.MOV.U32 R19, RZ, RZ, -0x13898966 ;  /* 0xec76769aff137424 */ /* 0x000fe200078e00ff */
[----:B------:R1:W-:Y:S01]  /*1d340*/  STL.128 [R1+0x600], R4 ;  /* 0x0006000401007387 */ /* 0x0003e20000100c00 */
[----:B------:R-:W-:Y:S02]  /*1d350*/  IMAD.MOV.U32 R13, RZ, RZ, 0x2010103 ;  /* 0x02010103ff0d7424 */ /* 0x000fe400078e00ff */
[----:B------:R-:W-:Y:S01]  /*1d360*/  IMAD.MOV.U32 R14, RZ, RZ, -0x31989857 ;  /* 0xce6767a9ff0e7424 */ /* 0x000fe200078e00ff */
[----:B------:R2:W-:Y:S01]  /*1d370*/  STL.128 [R1+0x630], R16 ;  /* 0x0006301001007387 */ /* 0x0005e20000100c00 */
[----:B------:R-:W-:-:S02]  /*1d380*/  IMAD.MOV.U32 R21, RZ, RZ, -0x1e0202e4 ;  /* 0xe1fdfd1cff157424 */ /* 0x000fc400078e00ff */
[----:B------:R-:W-:Y:S02]  /*1d390*/  IMAD.MOV.U32 R22, RZ, RZ, 0x3d9393ae ;  /* 0x3d9393aeff167424 */ /* 0x000fe400078e00ff */
[----:B0-----:R-:W-:Y:S01]  /*1d3a0*/  HFMA2 R11, -RZ, RZ, -65024, -8280 ;  /* 0xfbf0f00bff0b7431 */ /* 0x001fe200000001ff */
[----:B------:R-:W-:Y:S01]  /*1d3b0*/  MOV R8, 0xeffafa15 ;  /* 0xeffafa1500087802 */ /* 0x000fe20000000f00 */
[----:B------:R-:W-:Y:S01]  /*1d3c0*/  IMAD.MOV.U32 R9, RZ, RZ, -0x4da6a615 ;  /* 0xb25959ebff097424 */ /* 0x000fe200078e00ff */
[----:B------:R0:W-:Y:S01]  /*1d3d0*/  STL.128 [R1+0x620], R12 ;  /* 0x0006200c01007387 */ /* 0x0001e20000100c00 */
[----:B------:R-:W-:Y:S02]  /*1d3e0*/  IMAD.MOV.U32 R10, RZ, RZ, -0x71b8b837 ;  /* 0x8e4747c9ff0a7424 */ /* 0x000fe400078e00ff */
[----:B------:R-:W-:Y:S01]  /*1d3f0*/  IMAD.MOV.U32 R41, RZ, RZ, -0x7ec1408 ;  /* 0xf813ebf8ff297424 */ /* 0x000fe200078e00ff */
[----:B------:R3:W-:Y:S01]  /*1d400*/  STL.128 [R1+0x680], R20 ;  /* 0x0006801401007387 */ /* 0x0007e20000100c00 */
[----:B-1----:R-:W-:-:S02]  /*1d410*/  HFMA2 R5, -RZ, RZ, 0.00733184814453125, -3.9875507354736328125e-05 ;  /* 0x1f82829dff057431 */ /* 0x002fc400000001ff */
[----:B------:R-:W-:Y:S02]  /*1d420*/  IMAD.MOV.U32 R4, RZ, RZ, -0x703535bb ;  /* 0x8fcaca45ff047424 */ /* 0x000fe400078e00ff */
[----:B------:R-:W-:Y:S02]  /*1d430*/  IMAD.MOV.U32 R6, RZ, RZ, -0x763636c0 ;  /* 0x89c9c940ff067424 */ /* 0x000fe400078e00ff */
[----:B--2---:R-:W-:Y:S02]  /*1d440*/  HFMA2 R17, -RZ, RZ, 61.125, -0.0193939208984375 ;  /* 0x53a4a4f7ff117431 */ /* 0x004fe400000001ff */
[----:B------:R-:W-:Y:S01]  /*1d450*/  IMAD.MOV.U32 R7, RZ, RZ, -0x5828279 ;  /* 0xfa7d7d87ff077424 */ /* 0x000fe200078e00ff */
[----:B------:R1:W-:Y:S01]  /*1d460*/  STL.128 [R1+0x650], R8 ;  /* 0x0006500801007387 */ /* 0x0003e20000100c00 */
[----:B------:R-:W-:Y:S02]  /*1d470*/  IMAD.MOV.U32 R16, RZ, RZ, 0x239c9cbf ;  /* 0x239c9cbfff107424 */ /* 0x000fe400078e00ff */
[----:B------:R-:W-:Y:S01]  /*1d480*/  IMAD.MOV.U32 R18, RZ, RZ, -0x1b8d8d6a ;  /* 0xe4727296ff127424 */ /* 0x000fe200078e00ff */
[----:B------:R2:W-:Y:S01]  /*1d490*/  STL.128 [R1+0x640], R4 ;  /* 0x0006400401007387 */ /* 0x0005e20000100c00 */
[----:B0-----:R-:W-:Y:S01]  /*1d4a0*/  IMAD.MOV.U32 R12, RZ, RZ, 0x41adadec ;  /* 0x41adadecff0c7424 */ /* 0x001fe200078e00ff */
[----:B------:R-:W-:Y:S01]  /*1d4b0*/  MOV R14, 0x5fa2a2fd ;  /* 0x5fa2a2fd000e7802 */ /* 0x000fe20000000f00 */
[----:B------:R-:W-:-:S02]  /*1d4c0*/  IMAD.MOV.U32 R13, RZ, RZ, -0x4c2b2b99 ;  /* 0xb3d4d467ff0d7424 */ /* 0x000fc400078e00ff */
[----:B------:R-:W-:Y:S02]  /*1d4d0*/  IMAD.MOV.U32 R15, RZ, RZ, 0x45afafea ;  /* 0x45afafeaff0f7424 */ /* 0x000fe400078e00ff */
[----:B---3--:R-:W-:Y:S02]  /*1d4e0*/  HFMA2 R21, -RZ, RZ, 0.47412109375, -0.00161838531494140625 ;  /* 0x379696a1ff157431 */ /* 0x008fe400000001ff */
[----:B------:R-:W-:Y:S02]  /*1d4f0*/  IMAD.MOV.U32 R19, RZ, RZ, -0x643f3fa5 ;  /* 0x9bc0c05bff137424 */ /* 0x000fe400078e00ff */
[----:B------:R-:W-:Y:S01]  /*1d500*/  IMAD.MOV.U32 R20, RZ, RZ, 0x30181828 ;  /* 0x30181828ff147424 */ /* 0x000fe200078e00ff */
[----:B------:R0:W-:Y:S01]  /*1d510*/  STL.128 [R1+0x660], R12 ;  /* 0x0006600c01007387 */ /* 0x0001e20000100c00 */
[----:B------:R-:W-:Y:S02]  /*1d520*/  IMAD.MOV.U32 R22, RZ, RZ, 0xa05050f ;  /* 0x0a05050fff167424 */ /* 0x000fe400078e00ff */
[----:B-1----:R-:W-:-:S02]  /*1d530*/  HFMA2 R9, -RZ, RZ, 45.15625, -0.02325439453125 ;  /* 0x51a5a5f4ff097431 */ /* 0x002fc400000001ff */
[----:B------:R-:W-:Y:S01]  /*1d540*/  IMAD.MOV.U32 R23, RZ, RZ, 0x2f9a9ab5 ;  /* 0x2f9a9ab5ff177424 */ /* 0x000fe200078e00ff */
[----:B------:R1:W-:Y:S01]  /*1d550*/  STL.128 [R1+0x670], R16 ;  /* 0x0006701001007387 */ /* 0x0003e20000100c00 */
[----:B------:R-:W-:Y:S01]  /*1d560*/  IMAD.MOV.U32 R8, RZ, RZ, 0x6834345c ;  /* 0x6834345cff087424 */ /* 0x000fe200078e00ff */
[----:B--2---:R-:W-:Y:S01]  /*1d570*/  MOV R6, 0xf5f7f702 ;  /* 0xf5f7f70200067802 */ /* 0x004fe20000000f00 */
[----:B------:R-:W-:Y:S01]  /*1d580*/  IMAD.MOV.U32 R4, RZ, RZ, 0x6c36365a ;  /* 0x6c36365aff047424 */ /* 0x000fe200078e00ff */
[----:B------:R2:W-:Y:S01]  /*1d590*/  STL.128 [R1+0x6d0], R20 ;  /* 0x0006d01401007387 */ /* 0x0005e20000100c00 */
[----:B------:R-:W-:Y:S02]  /*1d5a0*/  IMAD.MOV.U32 R5, RZ, RZ, 0x7e3f3f41 ;  /* 0x7e3f3f41ff057424 */ /* 0x000fe400078e00ff */
[----:B------:R-:W-:Y:S02]  /*1d5b0*/  IMAD.MOV.U32 R7, RZ, RZ, -0x7c3333b1 ;  /* 0x83cccc4fff077424 */ /* 0x000fe400078e00ff */
[----:B------:R-:W-:-:S02]  /*1d5c0*/  IMAD.MOV.U32 R10, RZ, RZ, -0x2e1a1acc ;  /* 0xd1e5e534ff0a7424 */ /* 0x000fc400078e00ff */
[----:B------:R-:W-:Y:S02]  /*1d5d0*/  IMAD.MOV.U32 R11, RZ, RZ, -0x60e0ef8 ;  /* 0xf9f1f108ff0b7424 */ /* 0x000fe400078e00ff */
[----:B0-----:R-:W-:Y:S01]  /*1d5e0*/  HFMA2 R15, -RZ, RZ, 0.047515869140625, 0.00128078460693359375 ;  /* 0x2a15153fff0f7431 */ /* 0x001fe200000001ff */
        /* <DEDUP_REMOVED lines=11> */
[----:B------:R2:W-:Y:S01]  /*1d6a0*/  STL.128 [R1+0x6c0], R16 ;  /* 0x0006c01001007387 */ /* 0x0005e20000100c00 */
[----:B------:R-:W-:Y:S02]  /*1d6b0*/  IMAD.MOV.U32 R21, RZ, RZ, 0x763b3b4d ;  /* 0x763b3b4dff157424 */ /* 0x000fe400078e00ff */
[----:B------:R-:W-:Y:S01]  /*1d6c0*/  IMAD.MOV.U32 R23, RZ, RZ, 0x7db3b3ce ;  /* 0x7db3b3ceff177424 */ /* 0x000fe200078e00ff */
[----:B------:R3:W-:Y:S01]  /*1d6d0*/  STL.128 [R1+0x6b0], R12 ;  /* 0x0006b00c01007387 */ /* 0x0007e20000100c00 */
[----:B------:R-:W-:Y:S02]  /*1d6e0*/  IMAD.MOV.U32 R43, RZ, RZ, 0x11332211 ;  /* 0x11332211ff2b7424 */ /* 0x000fe400078e00ff */
[----:B0-----:R-:W-:Y:S01]  /*1d6f0*/  HFMA2 R7, -RZ, RZ, -504.5, -798.5 ;  /* 0xdfe2e23dff077431 */ /* 0x001fe200000001ff */
[----:B------:R-:W-:Y:S01]  /*1d700*/  MOV R4, 0xe070709 ;  /* 0x0e07070900047802 */ /* 0x000fe20000000f00 */
[----:B------:R0:W-:Y:S01]  /*1d710*/  STL.128 [R1+0x720], R20 ;  /* 0x0007201401007387 */ /* 0x0001e20000100c00 */
[----:B------:R-:W-:Y:S01]  /*1d720*/  IMAD.MOV.U32 R5, RZ, RZ, 0x24121236 ;  /* 0x24121236ff057424 */ /* 0x000fe200078e00ff */
[----:B-1----:R-:W-:Y:S01]  /*1d730*/  MOV R10, 0x7fb2b2cd ;  /* 0x7fb2b2cd000a7802 */ /* 0x002fe20000000f00 */
[----:B------:R-:W-:-:S02]  /*1d740*/  IMAD.MOV.U32 R8, RZ, RZ, -0x321414da ;  /* 0xcdebeb26ff087424 */ /* 0x000fc400078e00ff */
[----:B------:R-:W-:Y:S02]  /*1d750*/  IMAD.MOV.U32 R9, RZ, RZ, 0x4e272769 ;  /* 0x4e272769ff097424 */ /* 0x000fe400078e00ff */
[----:B------:R-:W-:Y:S02]  /*1d760*/  IMAD.MOV.U32 R11, RZ, RZ, -0x158a8a61 ;  /* 0xea75759fff0b7424 */ /* 0x000fe400078e00ff */
[----:B--2---:R-:W-:Y:S02]  /*1d770*/  HFMA2 R19, -RZ, RZ, 244, -0.00972747802734375 ;  /* 0x5ba0a0fbff137431 */ /* 0x004fe400000001ff */
[----:B------:R-:W-:Y:S01]  /*1d780*/  IMAD.MOV.U32 R6, RZ, RZ, 0x1b80809b ;  /* 0x1b80809bff067424 */ /* 0x000fe200078e00ff */
[----:B------:R-:W-:Y:S01]  /*1d790*/  MOV R16, 0x361b1b2d ;  /* 0x361b1b2d00107802 */ /* 0x000fe20000000f00 */
[----:B------:R-:W-:Y:S02]  /*1d7a0*/  IMAD.MOV.U32 R17, RZ, RZ, -0x2391914e ;  /* 0xdc6e6eb2ff117424 */ /* 0x000fe400078e00ff */
[----:B---3--:R-:W-:-:S02]  /*1d7b0*/  HFMA2 R13, -RZ, RZ, 0.005382537841796875, -5.519390106201171875e-05 ;  /* 0x1d83839eff0d7431 */ /* 0x008fc400000001ff */
[----:B------:R-:W-:Y:S01]  /*1d7c0*/  IMAD.MOV.U32 R18, RZ, RZ, -0x4ba5a512 ;  /* 0xb45a5aeeff127424 */ /* 0x000fe200078e00ff */
[----:B------:R1:W-:Y:S01]  /*1d7d0*/  STL.128 [R1+0x6f0], R8 ;  /* 0x0006f00801007387 */ /* 0x0003e20000100c00 */
[----:B------:R-:W-:Y:S02]  /*1d7e0*/  IMAD.MOV.U32 R12, RZ, RZ, 0x1209091b ;  /* 0x1209091bff0c7424 */ /* 0x000fe400078e00ff */
[----:B0-----:R-:W-:Y:S02]  /*1d7f0*/  HFMA2 R23, -RZ, RZ, -8.8632106781005859375e-05, -29.15625 ;  /* 0x85cfcf4aff177431 */ /* 0x001fe400000001ff */
[----:B------:R-:W-:Y:S01]  /*1d800*/  IMAD.MOV.U32 R14, RZ, RZ, 0x582c2c74 ;  /* 0x582c2c74ff0e7424 */ /* 0x000fe200078e00ff */
[----:B------:R-:W-:Y:S01]  /*1d810*/  MOV R20, 0x944a4ade ;  /* 0x944a4ade00147802 */ /* 0x000fe20000000f00 */
[----:B------:R-:W-:Y:S01]  /*1d820*/  IMAD.MOV.U32 R15, RZ, RZ, 0x341a1a2e ;  /* 0x341a1a2eff0f7424 */ /* 0x000fe200078e00ff */
[----:B------:R0:W-:Y:S01]  /*1d830*/  STL.128 [R1+0x6e0], R4 ;  /* 0x0006e00401007387 */ /* 0x0001e20000100c00 */
[----:B------:R-:W-:-:S02]  /*1d840*/  IMAD.MOV.U32 R21, RZ, RZ, -0x67b3b32c ;  /* 0x984c4cd4ff157424 */ /* 0x000fc400078e00ff */
[----:B------:R-:W-:Y:S01]  /*1d850*/  IMAD.MOV.U32 R22, RZ, RZ, -0x4fa7a718 ;  /* 0xb05858e8ff167424 */ /* 0x000fe200078e00ff */
[----:B------:R2:W-:Y:S01]  /*1d860*/  STL.128 [R1+0x710], R16 ;  /* 0x0007101001007387 */ /* 0x0005e20000100c00 */
[----:B------:R-:W-:Y:S02]  /*1d870*/  IMAD.MOV.U32 R37, RZ, RZ, -0x268f5627 ;  /* 0xd970a9d9ff257424 */ /* 0x000fe400078e00ff */
[----:B------:R-:W-:Y:S01]  /*1d880*/  IMAD.MOV.U32 R39, RZ, RZ, -0x6b58cc6c ;  /* 0x94a73394ff277424 */ /* 0x000fe200078e00ff */
[----:B------:R3:W-:Y:S01]  /*1d890*/  STL.128 [R1+0x700], R12 ;  /* 0x0007000c01007387 */ /* 0x0007e20000100c00 */
[----:B-1----:R-:W-:Y:S01]  /*1d8a0*/  HFMA2 R10, -RZ, RZ, 0, 0 ;  /* 0x00000000ff0a7431 */ /* 0x002fe200000001ff */
[----:B------:R-:W-:Y:S01]  /*1d8b0*/  MOV R8, 0xa65353f5 ;  /* 0xa65353f500087802 */ /* 0x000fe20000000f00 */
[----:B------:R-:W-:Y:S01]  /*1d8c0*/  IMAD.MOV.U32 R9, RZ, RZ, -0x462e2e98 ;  /* 0xb9d1d168ff097424 */ /* 0x000fe200078e00ff */
[----:B------:R1:W-:Y:S01]  /*1d8d0*/  STL.128 [R1+0x770], R20 ;  /* 0x0007701401007387 */ /* 0x0003e20000100c00 */
[----:B------:R-:W-:-:S02]  /*1d8e0*/  IMAD.MOV.U32 R11, RZ, RZ, -0x3e1212d4 ;  /* 0xc1eded2cff0b7424 */ /* 0x000fc400078e00ff */
[----:B0-----:R-:W-:Y:S02]  /*1d8f0*/  HFMA2 R5, -RZ, RZ, -376.75, -927 ;  /* 0xdde3e33eff057431 */ /* 0x001fe400000001ff */
[----:B------:R-:W-:Y:S02]  /*1d900*/  IMAD.MOV.U32 R4, RZ, RZ, 0x5229297b ;  /* 0x5229297bff047424 */ /* 0x000fe400078e00ff */
[----:B------:R-:W-:Y:S02]  /*1d910*/  IMAD.MOV.U32 R6, RZ, RZ, 0x5e2f2f71 ;  /* 0x5e2f2f71ff067424 */ /* 0x000fe400078e00ff */
[----:B--2---:R-:W-:Y:S02]  /*1d920*/  HFMA2 R17, -RZ, RZ, -0.0003535747528076171875, -14.546875 ;  /* 0x8dcbcb46ff117431 */ /* 0x004fe400000001ff */
        /* <DEDUP_REMOVED lines=8> */
[----:B-1----:R-:W-:Y:S01]  /*1d9b0*/  MOV R21, 0x5da3a3fe ;  /* 0x5da3a3fe00157802 */ /* 0x002fe20000000f00 */
[----:B------:R-:W-:Y:S02]  /*1d9c0*/  IMAD.MOV.U32 R18, RZ, RZ, 0x67bebed9 ;  /* 0x67bebed9ff127424 */ /* 0x000fe400078e00ff */
[----:B------:R-:W-:Y:S01]  /*1d9d0*/  IMAD.MOV.U32 R19, RZ, RZ, 0x7239394b ;  /* 0x7239394bff137424 */ /* 0x000fe200078e00ff */
[----:B------:R1:W-:Y:S01]  /*1d9e0*/  STL.128 [R1+0x750], R12 ;  /* 0x0007500c01007387 */ /* 0x0003e20000100c00 */
[----:B------:R-:W-:Y:S02]  /*1d9f0*/  IMAD.MOV.U32 R20, RZ, RZ, -0x5daeae0d ;  /* 0xa25151f3ff147424 */ /* 0x000fe400078e00ff */
[----:B------:R-:W-:Y:S02]  /*1da00*/  IMAD.MOV.U32 R22, RZ, RZ, -0x7fbfbf40 ;  /* 0x804040c0ff167424 */ /* 0x000fe400078e00ff */
[----:B0-----:R-:W-:-:S02]  /*1da10*/  HFMA2 R9, -RZ, RZ, -0.0030765533447265625, 23.359375 ;  /* 0x9a4d4dd7ff097431 */ /* 0x001fc400000001ff */
[----:B------:R-:W-:Y:S01]  /*1da20*/  IMAD.MOV.U32 R23, RZ, RZ, 0x58f8f8a ;  /* 0x058f8f8aff177424 */ /* 0x000fe200078e00ff */
[----:B------:R0:W-:Y:S01]  /*1da30*/  STL.128 [R1+0x760], R16 ;  /* 0x0007601001007387 */ /* 0x0001e20000100c00 */
[----:B------:R-:W-:Y:S01]  /*1da40*/  IMAD.MOV.U32 R8, RZ, RZ, -0x79bcbc3b ;  /* 0x864343c5ff087424 */ /* 0x000fe200078e00ff */
[----:B--2---:R-:W-:Y:S01]  /*1da50*/  MOV R6, 0x4faaaae5 ;  /* 0x4faaaae500067802 */ /* 0x004fe20000000f00 */
[----:B------:R-:W-:Y:S01]  /*1da60*/  IMAD.MOV.U32 R4, RZ, RZ, -0x442f2f95 ;  /* 0xbbd0d06bff047424 */ /* 0x000fe200078e00ff */
[----:B------:R2:W-:Y:S01]  /*1da70*/  STL.128 [R1+0x7c0], R20 ;  /* 0x0007c01401007387 */ /* 0x0005e20000100c00 */
[----:B------:R-:W-:Y:S02]  /*1da80*/  IMAD.MOV.U32 R5, RZ, RZ, -0x3a1010d6 ;  /* 0xc5efef2aff057424 */ /* 0x000fe400078e00ff */
[----:B------:R-:W-:Y:S02]  /*1da90*/  IMAD.MOV.U32 R7, RZ, RZ, -0x120404ea ;  /* 0xedfbfb16ff077424 */ /* 0x000fe400078e00ff */
[----:B------:R-:W-:Y:S01]  /*1daa0*/  IMAD.MOV.U32 R10, RZ, RZ, 0x66333355 ;  /* 0x66333355ff0a7424 */ /* 0x000fe200078e00ff */
[----:B-1----:R-:W-:Y:S01]  /*1dab0*/  MOV R12, 0x8a4545cf ;  /* 0x8a4545cf000c7802 */ /* 0x002fe20000000f00 */
[----:B------:R-:W-:Y:S01]  /*1dac0*/  IMAD.MOV.U32 R11, RZ, RZ, 0x11858594 ;  /* 0x11858594ff0b7424 */ /* 0x000fe200078e00ff */
[----:B------:R-:W-:Y:S01]  /*1dad0*/  MOV R15, 0xfe7f7f81 ;  /* 0xfe7f7f81000f7802 */ /* 0x000fe20000000f00 */
[----:B------:R-:W-:Y:S01]  /*1dae0*/  IMAD.MOV.U32 R13, RZ, RZ, -0x160606f0 ;  /* 0xe9f9f910ff0d7424 */ /* 0x000fe200078e00ff */
[----:B------:R1:W-:Y:S01]  /*1daf0*/  STL.128 [R1+0x780], R4 ;  /* 0x0007800401007387 */ /* 0x0003e20000100c00 */
[----:B------:R-:W-:-:S02]  /*1db00*/  IMAD.MOV.U32 R14, RZ, RZ, 0x4020206 ;  /* 0x04020206ff0e7424 */ /* 0x000fc400078e00ff */
[----:B0-----:R-:W-:Y:S02]  /*1db10*/  HFMA2 R18, -RZ, RZ, 0.0219573974609375, -0.00754547119140625 ;  /* 0x259f9fbaff127431 */ /* 0x001fe400000001ff */
[----:B------:R-:W-:Y:S01]  /*1db20*/  IMAD.MOV.U32 R16, RZ, RZ, -0x5fafaf10 ;  /* 0xa05050f0ff107424 */ /* 0x000fe200078e00ff */
[----:B------:R0:W-:Y:S01]  /*1db30*/  STL.128 [R1+0x790], R8 ;  /* 0x0007900801007387 */ /* 0x0001e20000100c00 */
[----:B------:R-:W-:Y:S02]  /*1db40*/  IMAD.MOV.U32 R17, RZ, RZ, 0x783c3c44 ;  /* 0x783c3c44ff117424 */ /* 0x000fe400078e00ff */
[----:B--2---:R-:W-:Y:S02]  /*1db50*/  HFMA2 R22, -RZ, RZ, -0.000130176544189453125, 4.796875 ;  /* 0x884444ccff167431 */ /* 0x004fe400000001ff */
[----:B------:R-:W-:Y:S01]  /*1db60*/  IMAD.MOV.U32 R19, RZ, RZ, 0x4ba8a8e3 ;  /* 0x4ba8a8e3ff137424 */ /* 0x000fe200078e00ff */
[----:B------:R2:W-:Y:S01]  /*1db70*/  STL.128 [R1+0x7a0], R12 ;  /* 0x0007a00c01007387 */ /* 0x0005e20000100c00 */
[----:B------:R-:W-:-:S02]  /*1db80*/  IMAD.MOV.U32 R20, RZ, RZ, -0x41a0a01f ;  /* 0xbe5f5fe1ff147424 */ /* 0x000fc400078e00ff */
[----:B------:R-:W-:Y:S01]  /*1db90*/  IMAD.MOV.U32 R21, RZ, RZ, 0x359797a2 ;  /* 0x359797a2ff157424 */ /* 0x000fe200078e00ff */
[----:B------:R3:W-:Y:S01]  /*1dba0*/  STL.128 [R1+0x7b0], R16 ;  /* 0x0007b01001007387 */ /* 0x0007e20000100c00 */
[----:B------:R-:W-:Y:S02]  /*1dbb0*/  IMAD.MOV.U32 R23, RZ, RZ, 0x2e171739 ;  /* 0x2e171739ff177424 */ /* 0x000fe400078e00ff */
[----:B-1----:R-:W-:Y:S02]  /*1dbc0*/  HFMA2 R4, -RZ, RZ, 1.892578125, -0.000814914703369140625 ;  /* 0x3f9292adff047431 */ /* 0x002fe400000001ff */
[----:B------:R-:W-:Y:S01]  /*1dbd0*/  IMAD.MOV.U32 R5, RZ, RZ, 0x219d9dbc ;  /* 0x219d9dbcff057424 */ /* 0x000fe200078e00ff */
[----:B------:R1:W-:Y:S01]  /*1dbe0*/  STL.128 [R1+0x810], R20 ;  /* 0x0008101401007387 */ /* 0x0003e20000100c00 */
[----:B------:R-:W-:Y:S02]  /*1dbf0*/  IMAD.MOV.U32 R6, RZ, RZ, 0x70383848 ;  /* 0x70383848ff067424 */ /* 0x000fe400078e00ff */
[----:B0-----:R-:W-:Y:S01]  /*1dc00*/  HFMA2 R10, -RZ, RZ, -0.1226806640625, -206.625 ;  /* 0xafdada75ff0a7431 */ /* 0x001fe200000001ff */
[----:B------:R-:W-:Y:S01]  /*1dc10*/  MOV R7, 0xf1f5f504 ;  /* 0xf1f5f50400077802 */ /* 0x000fe20000000f00 */
[----:B------:R-:W-:-:S02]  /*1dc20*/  IMAD.MOV.U32 R8, RZ, RZ, 0x63bcbcdf ;  /* 0x63bcbcdfff087424 */ /* 0x000fc400078e00ff */
[----:B--2---:R-:W-:Y:S01]  /*1dc30*/  IMAD.MOV.U32 R12, RZ, RZ, 0x20101030 ;  /* 0x20101030ff0c7424 */ /* 0x004fe200078e00ff */
[----:B------:R-:W-:Y:S01]  /*1dc40*/  MOV R13, 0xe5ffff1a ;  /* 0xe5ffff1a000d7802 */ /* 0x000fe20000000f00 */
[----:B------:R-:W-:Y:S01]  /*1dc50*/  IMAD.MOV.U32 R14, RZ, RZ, -0x20c0cf2 ;  /* 0xfdf3f30eff0e7424 */ /* 0x000fe200078e00ff */
[----:B------:R0:W-:Y:S01]  /*1dc60*/  STL.128 [R1+0x7d0], R4 ;  /* 0x0007d00401007387 */ /* 0x0001e20000100c00 */
[----:B------:R-:W-:Y:S02]  /*1dc70*/  IMAD.MOV.U32 R15, RZ, RZ, -0x402d2d93 ;  /* 0xbfd2d26dff0f7424 */ /* 0x000fe400078e00ff */
[----:B---3--:R-:W-:Y:S02]  /*1dc80*/  HFMA2 R16, -RZ, RZ, -2.7477741241455078125e-05, -21.1875 ;  /* 0x81cdcd4cff107431 */ /* 0x008fe400000001ff */
[----:B------:R-:W-:Y:S01]  /*1dc90*/  IMAD.MOV.U32 R9, RZ, RZ, 0x77b6b6c1 ;  /* 0x77b6b6c1ff097424 */ /* 0x000fe200078e00ff */
[----:B------:R-:W-:Y:S01]  /*1dca0*/  MOV R19, 0xc3ecec2f ;  /* 0xc3ecec2f00137802 */ /* 0x000fe20000000f00 */
[----:B------:R-:W-:Y:S01]  /*1dcb0*/  IMAD.MOV.U32 R11, RZ, RZ, 0x42212163 ;  /* 0x42212163ff0b7424 */ /* 0x000fe200078e00ff */
[----:B------:R2:W-:Y:S01]  /*1dcc0*/  STL.128 [R1+0x7f0], R12 ;  /* 0x0007f00c01007387 */ /* 0x0005e20000100c00 */
[----:B-1----:R-:W-:-:S02]  /*1dcd0*/  HFMA2 R20, -RZ, RZ, -0.000260829925537109375, 6.7890625 ;  /* 0x8c4646caff147431 */ /* 0x002fc400000001ff */
[----:B------:R-:W-:Y:S01]  /*1dce0*/  IMAD.MOV.U32 R17, RZ, RZ, 0x180c0c14 ;  /* 0x180c0c14ff117424 */ /* 0x000fe200078e00ff */
[----:B------:R-:W-:Y:S01]  /*1dcf0*/  MOV R23, 0x2814143c ;  /* 0x2814143c00177802 */ /* 0x000fe20000000f00 */
        /* <DEDUP_REMOVED lines=9> */
[----:B------:R-:W-:-:S02]  /*1dd90*/  IMAD.MOV.U32 R7, RZ, RZ, 0x7a3d3d47 ;  /* 0x7a3d3d47ff077424 */ /* 0x000fc400078e00ff */
[----:B--2---:R-:W-:Y:S02]  /*1dda0*/  HFMA2 R14, -RZ, RZ, -0.006160736083984375, 31.265625 ;  /* 0x9e4f4fd1ff0e7431 */ /* 0x004fe400000001ff */
[----:B------:R-:W-:Y:S02]  /*1ddb0*/  IMAD.MOV.U32 R12, RZ, RZ, -0x3f9f9f60 ;  /* 0xc06060a0ff0c7424 */ /* 0x000fe400078e00ff */
[----:B------:R-:W-:Y:S01]  /*1ddc0*/  IMAD.MOV.U32 R13, RZ, RZ, 0x19818198 ;  /* 0x19818198ff0d7424 */ /* 0x000fe200078e00ff */
[----:B------:R2:W-:Y:S01]  /*1ddd0*/  STL.128 [R1+0x820], R4 ;  /* 0x0008200401007387 */ /* 0x0005e20000100c00 */
[----:B-1----:R-:W-:Y:S02]  /*1dde0*/  HFMA2 R8, -RZ, RZ, -8.78125, 1196 ;  /* 0xc86464acff087431 */ /* 0x002fe400000001ff */
        /* <DEDUP_REMOVED lines=11> */
[----:B------:R-:W-:Y:S02]  /*1dea0*/  IMAD.MOV.U32 R20, RZ, RZ, 0x399191a8 ;  /* 0x399191a8ff147424 */ /* 0x000fe400078e00ff */
[----:B------:R-:W-:Y:S02]  /*1deb0*/  IMAD.MOV.U32 R22, RZ, RZ, -0x2c1b1bc9 ;  /* 0xd3e4e437ff167424 */ /* 0x000fe400078e00ff */
[----:B--2---:R-:W-:Y:S02]  /*1dec0*/  HFMA2 R6, -RZ, RZ, 0.00147533416748046875, 0.00021708011627197265625 ;  /* 0x160b0b1dff067431 */ /* 0x004fe400000001ff */
[----:B------:R-:W-:Y:S01]  /*1ded0*/  IMAD.MOV.U32 R23, RZ, RZ, -0xd868675 ;  /* 0xf279798bff177424 */ /* 0x000fe200078e00ff */
[----:B------:R2:W-:Y:S01]  /*1dee0*/  STL.128 [R1+0x850], R16 ;  /* 0x0008501001007387 */ /* 0x0005e20000100c00 */
[----:B------:R-:W-:Y:S02]  /*1def0*/  IMAD.MOV.U32 R4, RZ, RZ, -0x58212187 ;  /* 0xa7dede79ff047424 */ /* 0x000fe400078e00ff */
[----:B------:R-:W-:-:S02]  /*1df00*/  IMAD.MOV.U32 R5, RZ, RZ, -0x43a1a11e ;  /* 0xbc5e5ee2ff057424 */ /* 0x000fc400078e00ff */
[----:B-1----:R-:W-:Y:S01]  /*1df10*/  HFMA2 R12, -RZ, RZ, -0.000767230987548828125, 11.7109375 ;  /* 0x924949dbff0c7431 */ /* 0x002fe200000001ff */
[----:B------:R1:W-:Y:S01]  /*1df20*/  STL.128 [R1+0x8b0], R20 ;  /* 0x0008b01401007387 */ /* 0x0003e20000100c00 */
[----:B------:R-:W-:Y:S01]  /*1df30*/  IMAD.MOV.U32 R7, RZ, RZ, -0x5224248a ;  /* 0xaddbdb76ff077424 */ /* 0x000fe200078e00ff */
[----:B------:R-:W-:Y:S01]  /*1df40*/  MOV R15, 0xb85c5ce4 ;  /* 0xb85c5ce4000f7802 */ /* 0x000fe20000000f00 */
[----:B0-----:R-:W-:Y:S01]  /*1df50*/  IMAD.MOV.U32 R8, RZ, RZ, -0x241f1fc5 ;  /* 0xdbe0e03bff087424 */ /* 0x001fe200078e00ff */
[----:B------:R-:W-:Y:S01]  /*1df60*/  MOV R9, 0x64323256 ;  /* 0x6432325600097802 */ /* 0x000fe20000000f00 */
[----:B------:R-:W-:Y:S01]  /*1df70*/  IMAD.MOV.U32 R10, RZ, RZ, 0x743a3a4e ;  /* 0x743a3a4eff0a7424 */ /* 0x000fe200078e00ff */
[----:B------:R0:W-:Y:S01]  /*1df80*/  STL.128 [R1+0x870], R4 ;  /* 0x0008700401007387 */ /* 0x0001e20000100c00 */
[----:B------:R-:W-:Y:S02]  /*1df90*/  IMAD.MOV.U32 R11, RZ, RZ, 0x140a0a1e ;  /* 0x140a0a1eff0b7424 */ /* 0x000fe400078e00ff */
[----:B------:R-:W-:-:S02]  /*1dfa0*/  IMAD.MOV.U32 R13, RZ, RZ, 0xc06060a ;  /* 0x0c06060aff0d7424 */ /* 0x000fc400078e00ff */
[----:B------:R-:W-:Y:S02]  /*1dfb0*/  IMAD.MOV.U32 R14, RZ, RZ, 0x4824246c ;  /* 0x4824246cff0e7424 */ /* 0x000fe400078e00ff */
[----:B--2---:R-:W-:Y:S02]  /*1dfc0*/  HFMA2 R18, -RZ, RZ, 3.8359375, -0.07708740234375 ;  /* 0x43acacefff127431 */ /* 0x004fe400000001ff */
[----:B------:R-:W-:Y:S01]  /*1dfd0*/  IMAD.MOV.U32 R16, RZ, RZ, -0x603d3da3 ;  /* 0x9fc2c25dff107424 */ /* 0x000fe200078e00ff */
[----:B------:R2:W-:Y:S01]  /*1dfe0*/  STL.128 [R1+0x880], R8 ;  /* 0x0008800801007387 */ /* 0x0005e20000100c00 */
[----:B------:R-:W-:Y:S02]  /*1dff0*/  IMAD.MOV.U32 R17, RZ, RZ, -0x422c2c92 ;  /* 0xbdd3d36eff117424 */ /* 0x000fe400078e00ff */
[----:B-1----:R-:W-:Y:S02]  /*1e000*/  HFMA2 R22, -RZ, RZ, 12.2890625, 0.0212249755859375 ;  /* 0x4a25256fff167431 */ /* 0x002fe400000001ff */
[----:B------:R-:W-:Y:S01]  /*1e010*/  IMAD.MOV.U32 R19, RZ, RZ, -0x3b9d9d5a ;  /* 0xc46262a6ff137424 */ /* 0x000fe200078e00ff */
[----:B------:R1:W-:Y:S01]  /*1e020*/  STL.128 [R1+0x890], R12 ;  /* 0x0008900c01007387 */ /* 0x0003e20000100c00 */
[----:B------:R-:W-:-:S02]  /*1e030*/  IMAD.MOV.U32 R20, RZ, RZ, 0x6fbabad5 ;  /* 0x6fbabad5ff147424 */ /* 0x000fc400078e00ff */
[----:B------:R-:W-:Y:S02]  /*1e040*/  IMAD.MOV.U32 R21, RZ, RZ, -0xf878778 ;  /* 0xf0787888ff157424 */ /* 0x000fe400078e00ff */
[----:B0-----:R-:W-:Y:S02]  /*1e050*/  HFMA2 R4, -RZ, RZ, -94.4375, -1842 ;  /* 0xd5e7e732ff047431 */ /* 0x001fe400000001ff */
[----:B------:R-:W-:Y:S01]  /*1e060*/  IMAD.MOV.U32 R23, RZ, RZ, 0x5c2e2e72 ;  /* 0x5c2e2e72ff177424 */ /* 0x000fe200078e00ff */
[----:B------:R0:W-:Y:S01]  /*1e070*/  STL.128 [R1+0x8a0], R16 ;  /* 0x0008a01001007387 */ /* 0x0001e20000100c00 */
[----:B------:R-:W-:Y:S01]  /*1e080*/  IMAD.MOV.U32 R5, RZ, RZ, -0x743737bd ;  /* 0x8bc8c843ff057424 */ /* 0x000fe200078e00ff */
[----:B------:R-:W-:Y:S01]  /*1e090*/  MOV R7, 0xda6d6db7 ;  /* 0xda6d6db700077802 */ /* 0x000fe20000000f00 */
[----:B------:R-:W-:Y:S01]  /*1e0a0*/  IMAD.MOV.U32 R6, RZ, RZ, 0x6e373759 ;  /* 0x6e373759ff067424 */ /* 0x000fe200078e00ff */
[----:B------:R3:W-:Y:S01]  /*1e0b0*/  STL.128 [R1+0x900], R20 ;  /* 0x0009001401007387 */ /* 0x0007e20000100c00 */
[----:B--2---:R-:W-:-:S02]  /*1e0c0*/  HFMA2 R10, -RZ, RZ, -0.00420379638671875, 27.28125 ;  /* 0x9c4e4ed2ff0a7431 */ /* 0x004fc400000001ff */
[----:B------:R-:W-:Y:S01]  /*1e0d0*/  IMAD.MOV.U32 R8, RZ, RZ, 0x18d8d8c ;  /* 0x018d8d8cff087424 */ /* 0x000fe200078e00ff */
[----:B------:R2:W-:Y:S01]  /*1e0e0*/  STL.128 [R1+0x8c0], R4 ;  /* 0x0008c00401007387 */ /* 0x0005e20000100c00 */
[----:B------:R-:W-:Y:S01]  /*1e0f0*/  IMAD.MOV.U32 R9, RZ, RZ, -0x4e2a2a9c ;  /* 0xb1d5d564ff097424 */ /* 0x000fe200078e00ff */
[----:B-1----:R-:W-:Y:S01]  /*1e100*/  MOV R13, 0xac5656fa ;  /* 0xac5656fa000d7802 */ /* 0x002fe20000000f00 */
[----:B------:R-:W-:Y:S02]  /*1e110*/  IMAD.MOV.U32 R12, RZ, RZ, -0x2793934c ;  /* 0xd86c6cb4ff0c7424 */ /* 0x000fe400078e00ff */
[----:B------:R-:W-:Y:S02]  /*1e120*/  IMAD.MOV.U32 R14, RZ, RZ, -0xc0b0bf9 ;  /* 0xf3f4f407ff0e7424 */ /* 0x000fe400078e00ff */
[----:B------:R-:W-:Y:S02]  /*1e130*/  IMAD.MOV.U32 R15, RZ, RZ, -0x301515db ;  /* 0xcfeaea25ff0f7424 */ /* 0x000fe400078e00ff */
[----:B0-----:R-:W-:-:S02]  /*1e140*/  HFMA2 R16, -RZ, RZ, -12.7890625, 1455 ;  /* 0xca6565afff107431 */ /* 0x001fc400000001ff */
[----:B------:R-:W-:Y:S01]  /*1e150*/  IMAD.MOV.U32 R11, RZ, RZ, 0x49a9a9e0 ;  /* 0x49a9a9e0ff0b7424 */ /* 0x000fe200078e00ff */
[----:B------:R-:W-:Y:S01]  /*1e160*/  MOV R19, 0x10080818 ;  /* 0x1008081800137802 */ /* 0x000fe20000000f00 */
[----:B------:R-:W-:Y:S02]  /*1e170*/  IMAD.MOV.U32 R17, RZ, RZ, -0xb858572 ;  /* 0xf47a7a8eff117424 */ /* 0x000fe400078e00ff */
[----:B---3--:R-:W-:Y:S02]  /*1e180*/  HFMA2 R20, -RZ, RZ, -0.000522613525390625, 9.6875 ;  /* 0x904848d8ff147431 */ /* 0x008fe400000001ff */
[----:B------:R-:W-:Y:S01]  /*1e190*/  IMAD.MOV.U32 R18, RZ, RZ, 0x47aeaee9 ;  /* 0x47aeaee9ff127424 */ /* 0x000fe200078e00ff */
[----:B------:R-:W-:Y:S01]  /*1e1a0*/  MOV R23, 0x1c0e0e12 ;  /* 0x1c0e0e1200177802 */ /* 0x000fe20000000f00 */
[----:B------:R-:W-:Y:S01]  /*1e1b0*/  IMAD.MOV.U32 R21, RZ, RZ, 0x6030305 ;  /* 0x06030305ff157424 */ /* 0x000fe200078e00ff */
[----:B------:R0:W-:Y:S01]  /*1e1c0*/  STL.128 [R1+0x8e0], R12 ;  /* 0x0008e00c01007387 */ /* 0x0001e20000100c00 */
[----:B------:R-:W-:Y:S01]  /*1e1d0*/  IMAD.MOV.U32 R22, RZ, RZ, -0x80909ff ;  /* 0xf7f6f601ff167424 */ /* 0x000fe200078e00ff */
[----:B--2---:R-:W-:Y:S01]  /*1e1e0*/  MOV R5, 0x57a6a6f1 ;  /* 0x57a6a6f100057802 */ /* 0x004fe20000000f00 */
[----:B------:R-:W-:Y:S01]  /*1e1f0*/  IMAD.MOV.U32 R4, RZ, RZ, 0x381c1c24 ;  /* 0x381c1c24ff047424 */ /* 0x000fe200078e00ff */
[----:B------:R1:W-:Y:S01]  /*1e200*/  STL.128 [R1+0x8d0], R8 ;  /* 0x0008d00801007387 */ /* 0x0003e20000100c00 */
[----:B------:R-:W-:-:S02]  /*1e210*/  IMAD.MOV.U32 R6, RZ, RZ, 0x73b4b4c7 ;  /* 0x73b4b4c7ff067424 */ /* 0x000fc400078e00ff */
[----:B------:R-:W-:Y:S01]  /*1e220*/  IMAD.MOV.U32 R7, RZ, RZ, -0x683939af ;  /* 0x97c6c651ff077424 */ /* 0x000fe200078e00ff */
[----:B------:R2:W-:Y:S04]  /*1e230*/  STL.128 [R1+0x8f0], R16 ;  /* 0x0008f01001007387 */ /* 0x0005e80000100c00 */
[----:B------:R3:W-:Y:S01]  /*1e240*/  STL.128 [R1+0x950], R20 ;  /* 0x0009501401007387 */ /* 0x0007e20000100c00 */
[----:B0-----:R-:W-:Y:S02]  /*1e250*/  HFMA2 R14, -RZ, RZ, 0.0003383159637451171875, -0.0002295970916748046875 ;  /* 0x0d8b8b86ff0e7431 */ /* 0x001fe400000001ff */
[----:B------:R-:W-:Y:S01]  /*1e260*/  IMAD.MOV.U32 R12, RZ, RZ, -0x69b4b423 ;  /* 0x964b4bddff0c7424 */ /* 0x000fe200078e00ff */
[----:B------:R0:W-:Y:S01]  /*1e270*/  STL.128 [R1+0x910], R4 ;  /* 0x0009100401007387 */ /* 0x0001e20000100c00 */
[----:B------:R-:W-:-:S02]  /*1e280*/  IMAD.MOV.U32 R13, RZ, RZ, 0x61bdbddc ;  /* 0x61bdbddcff0d7424 */ /* 0x000fc400078e00ff */
[----:B-1----:R-:W-:Y:S02]  /*1e290*/  HFMA2 R8, -RZ, RZ, -15.8125, -2118 ;  /* 0xcbe8e823ff087431 */ /* 0x002fe400000001ff */
        /* <DEDUP_REMOVED lines=10> */
[----:B------:R-:W-:-:S02]  /*1e340*/  IMAD.MOV.U32 R19, RZ, RZ, -0x33999956 ;  /* 0xcc6666aaff137424 */ /* 0x000fc400078e00ff */
[----:B------:R-:W-:Y:S02]  /*1e350*/  IMAD.MOV.U32 R20, RZ, RZ, 0x2d9b9bb6 ;  /* 0x2d9b9bb6ff147424 */ /* 0x000fe400078e00ff */
[----:B0-----:R-:W-:Y:S02]  /*1e360*/  HFMA2 R6, -RZ, RZ, -0.09906005859375, 127.5625 ;  /* 0xae5757f9ff067431 */ /* 0x001fe400000001ff */
[----:B------:R-:W-:Y:S01]  /*1e370*/  IMAD.MOV.U32 R22, RZ, RZ, 0x15878792 ;  /* 0x15878792ff167424 */ /* 0x000fe200078e00ff */
[----:B------:R0:W-:Y:S01]  /*1e380*/  STL.128 [R1+0x940], R16 ;  /* 0x0009401001007387 */ /* 0x0001e20000100c00 */
[----:B------:R-:W-:Y:S02]  /*1e390*/  IMAD.MOV.U32 R23, RZ, RZ, -0x361616e0 ;  /* 0xc9e9e920ff177424 */ /* 0x000fe400078e00ff */
[----:B------:R-:W-:Y:S02]  /*1e3a0*/  IMAD.MOV.U32 R4, RZ, RZ, -0x3d9e9e5d ;  /* 0xc26161a3ff047424 */ /* 0x000fe400078e00ff */
[----:B------:R-:W-:-:S02]  /*1e3b0*/  IMAD.MOV.U32 R5, RZ, RZ, 0x6a35355f ;  /* 0x6a35355fff057424 */ /* 0x000fc400078e00ff */
[----:B-1----:R-:W-:Y:S01]  /*1e3c0*/  HFMA2 R12, -RZ, RZ, -188.125, -668 ;  /* 0xd9e1e138ff0c7431 */ /* 0x002fe200000001ff */
[----:B------:R1:W-:Y:S01]  /*1e3d0*/  STL.128 [R1+0x9a0], R20 ;  /* 0x0009a01401007387 */ /* 0x0003e20000100c00 */
[----:B------:R-:W-:Y:S01]  /*1e3e0*/  IMAD.MOV.U32 R7, RZ, RZ, 0x69b9b9d0 ;  /* 0x69b9b9d0ff077424 */ /* 0x000fe200078e00ff */
[----:B------:R-:W-:Y:S01]  /*1e3f0*/  MOV R15, 0x22111133 ;  /* 0x22111133000f7802 */ /* 0x000fe20000000f00 */
[----:B--2---:R-:W-:Y:S01]  /*1e400*/  IMAD.MOV.U32 R8, RZ, RZ, 0x17868691 ;  /* 0x17868691ff087424 */ /* 0x004fe200078e00ff */
[----:B------:R-:W-:Y:S01]  /*1e410*/  MOV R9, 0x99c1c158 ;  /* 0x99c1c15800097802 */ /* 0x000fe20000000f00 */
[----:B------:R-:W-:Y:S01]  /*1e420*/  IMAD.MOV.U32 R10, RZ, RZ, 0x3a1d1d27 ;  /* 0x3a1d1d27ff0a7424 */ /* 0x000fe200078e00ff */
[----:B------:R2:W-:Y:S01]  /*1e430*/  STL.128 [R1+0x960], R4 ;  /* 0x0009600401007387 */ /* 0x0005e20000100c00 */
[----:B------:R-:W-:Y:S02]  /*1e440*/  IMAD.MOV.U32 R11, RZ, RZ, 0x279e9eb9 ;  /* 0x279e9eb9ff0b7424 */ /* 0x000fe400078e00ff */
[----:B------:R-:W-:-:S02]  /*1e450*/  IMAD.MOV.U32 R13, RZ, RZ, -0x140707ed ;  /* 0xebf8f813ff0d7424 */ /* 0x000fc400078e00ff */
[----:B0-----:R-:W-:Y:S02]  /*1e460*/  HFMA2 R18, -RZ, RZ, 0.00011527538299560546875, -0.0003988742828369140625 ;  /* 0x078e8e89ff127431 */ /* 0x001fe400000001ff */
[----:B------:R-:W-:Y:S01]  /*1e470*/  IMAD.MOV.U32 R14, RZ, RZ, 0x2b9898b3 ;  /* 0x2b9898b3ff0e7424 */ /* 0x000fe200078e00ff */
[----:B------:R0:W-:Y:S01]  /*1e480*/  STL.128 [R1+0x970], R8 ;  /* 0x0009700801007387 */ /* 0x0001e20000100c00 */
[----:B------:R-:W-:Y:S02]  /*1e490*/  IMAD.MOV.U32 R16, RZ, RZ, -0x2d969645 ;  /* 0xd26969bbff107424 */ /* 0x000fe400078e00ff */
[----:B------:R-:W-:Y:S02]  /*1e4a0*/  IMAD.MOV.U32 R17, RZ, RZ, -0x56262690 ;  /* 0xa9d9d970ff117424 */ /* 0x000fe400078e00ff */
[----:B-1----:R-:W-:Y:S02]  /*1e4b0*/  HFMA2 R22, -RZ, RZ, 5868, -0.9794921875 ;  /* 0x6dbbbbd6ff167431 */ /* 0x002fe400000001ff */
[----:B------:R-:W-:Y:S01]  /*1e4c0*/  IMAD.MOV.U32 R19, RZ, RZ, 0x339494a7 ;  /* 0x339494a7ff137424 */ /* 0x000fe200078e00ff */
[----:B------:R1:W-:Y:S01]  /*1e4d0*/  STL.128 [R1+0x980], R12 ;  /* 0x0009800c01007387 */ /* 0x0003e20000100c00 */
[----:B------:R-:W-:-:S02]  /*1e4e0*/  IMAD.MOV.U32 R20, RZ, RZ, 0x7bb0b0cb ;  /* 0x7bb0b0cbff147424 */ /* 0x000fc400078e00ff */
[----:B------:R-:W-:Y:S02]  /*1e4f0*/  IMAD.MOV.U32 R21, RZ, RZ, -0x57abab04 ;  /* 0xa85454fcff157424 */ /* 0x000fe400078e00ff */
[----:B--2---:R-:W-:Y:S02]  /*1e500*/  HFMA2 R4, -RZ, RZ, -0.00011909008026123046875, -25.140625 ;  /* 0x87cece49ff047431 */ /* 0x004fe400000001ff */
[----:B------:R-:W-:Y:S01]  /*1e510*/  IMAD.MOV.U32 R23, RZ, RZ, 0x2c16163a ;  /* 0x2c16163aff177424 */ /* 0x000fe200078e00ff */
[----:B------:R2:W-:Y:S01]  /*1e520*/  STL.128 [R1+0x990], R16 ;  /* 0x0009901001007387 */ /* 0x0005e20000100c00 */
[----:B------:R-:W-:Y:S01]  /*1e530*/  IMAD.MOV.U32 R5, RZ, RZ, -0x55aaaa01 ;  /* 0xaa5555ffff057424 */ /* 0x000fe200078e00ff */
[----:B------:R-:W-:Y:S01]  /*1e540*/  MOV R7, 0xa5dfdf7a ;  /* 0xa5dfdf7a00077802 */ /* 0x000fe20000000f00 */
[----:B------:R-:W-:Y:S02]  /*1e550*/  IMAD.MOV.U32 R6, RZ, RZ, 0x50282878 ;  /* 0x50282878ff067424 */ /* 0x000fe400078e00ff */
[----:B0-----:R-:W-:Y:S01]  /*1e560*/  HFMA2 R10, -RZ, RZ, 0.00016891956329345703125, -0.0001678466796875 ;  /* 0x09898980ff0a7431 */ /* 0x001fe200000001ff */
[----:B------:R0:W-:Y:S01]  /*1e570*/  STL.128 [R1+0x9f0], R20 ;  /* 0x0009f01401007387 */ /* 0x0001e20000100c00 */
[----:B------:R-:W-:-:S02]  /*1e580*/  IMAD.MOV.U32 R8, RZ, RZ, 0x38c8c8f ;  /* 0x038c8c8fff087424 */ /* 0x000fc400078e00ff */
[----:B------:R-:W-:Y:S01]  /*1e590*/  IMAD.MOV.U32 R9, RZ, RZ, 0x59a1a1f8 ;  /* 0x59a1a1f8ff097424 */ /* 0x000fe200078e00ff */
[----:B------:R3:W-:Y:S01]  /*1e5a0*/  STL.128 [R1+0x9b0], R4 ;  /* 0x0009b00401007387 */ /* 0x0007e20000100c00 */
[----:B-1----:R-:W-:Y:S01]  /*1e5b0*/  IMAD.MOV.U32 R12, RZ, RZ, 0x65bfbfda ;  /* 0x65bfbfdaff0c7424 */ /* 0x002fe200078e00ff */
[----:B------:R-:W-:Y:S01]  /*1e5c0*/  MOV R13, 0xd7e6e631 ;  /* 0xd7e6e631000d7802 */ /* 0x000fe20000000f00 */
[----:B------:R-:W-:Y:S02]  /*1e5d0*/  IMAD.MOV.U32 R14, RZ, RZ, -0x7bbdbd3a ;  /* 0x844242c6ff0e7424 */ /* 0x000fe400078e00ff */
[----:B------:R-:W-:Y:S02]  /*1e5e0*/  IMAD.MOV.U32 R15, RZ, RZ, -0x2f979748 ;  /* 0xd06868b8ff0f7424 */ /* 0x000fe400078e00ff */
[----:B------:R-:W-:Y:S02]  /*1e5f0*/  IMAD.MOV.U32 R11, RZ, RZ, 0x1a0d0d17 ;  /* 0x1a0d0d17ff0b7424 */ /* 0x000fe400078e00ff */
[----:B--2---:R-:W-:-:S02]  /*1e600*/  HFMA2 R16, -RZ, RZ, -3.4391880035400390625e-05, 2.880859375 ;  /* 0x824141c3ff107431 */ /* 0x004fc400000001ff */
[----:B------:R-:W-:Y:S01]  /*1e610*/  IMAD.MOV.U32 R17, RZ, RZ, 0x299999b0 ;  /* 0x299999b0ff117424 */ /* 0x000fe200078e00ff */
[----:B------:R-:W-:Y:S01]  /*1e620*/  MOV R19, 0x1e0f0f11 ;  /* 0x1e0f0f1100137802 */ /* 0x000fe20000000f00 */
[----:B------:R-:W-:Y:S02]  /*1e630*/  IMAD.MOV.U32 R18, RZ, RZ, 0x5a2d2d77 ;  /* 0x5a2d2d77ff127424 */ /* 0x000fe400078e00ff */
[----:B0-----:R-:W-:Y:S02]  /*1e640*/  HFMA2 R20, -RZ, RZ, 5.55859375, -13.578125 ;  /* 0x458fcacaff147431 */ /* 0x001fe400000001ff */
[----:B------:R-:W-:Y:S01]  /*1e650*/  IMAD.MOV.U32 R21, RZ, RZ, -0x62e07d7e ;  /* 0x9d1f8282ff157424 */ /* 0x000fe200078e00ff */
[----:B------:R-:W-:Y:S01]  /*1e660*/  MOV R23, 0x87fa7d7d ;  /* 0x87fa7d7d00177802 */ /* 0x000fe20000000f00 */
[----:B------:R-:W-:Y:S01]  /*1e670*/  IMAD.MOV.U32 R22, RZ, RZ, 0x4089c9c9 ;  /* 0x4089c9c9ff167424 */ /* 0x000fe200078e00ff */
[----:B------:R0:W-:Y:S01]  /*1e680*/  STL.128 [R1+0x9d0], R12 ;  /* 0x0009d00c01007387 */ /* 0x0001e20000100c00 */
[----:B---3--:R-:W-:Y:S01]  /*1e690*/  IMAD.MOV.U32 R4, RZ, RZ, -0x5a399c9d ;  /* 0xa5c66363ff047424 */ /* 0x008fe200078e00ff */
[----:B------:R-:W-:Y:S01]  /*1e6a0*/  MOV R5, 0x84f87c7c ;  /* 0x84f87c7c00057802 */ /* 0x000fe20000000f00 */
[----:B------:R-:W-:Y:S01]  /*1e6b0*/  IMAD.MOV.U32 R6, RZ, RZ, -0x66118889 ;  /* 0x99ee7777ff067424 */ /* 0x000fe200078e00ff */
[----:B------:R1:W-:Y:S01]  /*1e6c0*/  STL.128 [R1+0x9c0], R8 ;  /* 0x0009c00801007387 */ /* 0x0003e20000100c00 */
[----:B------:R-:W-:-:S03]  /*1e6d0*/  IMAD.MOV.U32 R7, RZ, RZ, -0x72098485 ;  /* 0x8df67b7bff077424 */ /* 0x000fc600078e00ff */
[----:B------:R2:W-:Y:S04]  /*1e6e0*/  STL.128 [R1+0x9e0], R16 ;  /* 0x0009e01001007387 */ /* 0x0005e80000100c00 */
[----:B------:R3:W-:Y:S01]  /*1e6f0*/  STL.128 [R1+0xe40], R20 ;  /* 0x000e401401007387 */ /* 0x0007e20000100c00 */
[----:B0-----:R-:W-:Y:S02]  /*1e700*/  HFMA2 R14, -RZ, RZ, -0.04534912109375, 1895 ;  /* 0xa9ce6767ff0e7431 */ /* 0x001fe400000001ff */
[----:B------:R-:W-:Y:S01]  /*1e710*/  IMAD.MOV.U32 R12, RZ, RZ, 0x50603030 ;  /* 0x50603030ff0c7424 */ /* 0x000fe200078e00ff */
[----:B------:R0:W-:Y:S01]  /*1e720*/  STL.128 [R1+0xe00], R4 ;  /* 0x000e000401007387 */ /* 0x0001e20000100c00 */
[----:B------:R-:W-:Y:S02]  /*1e730*/  IMAD.MOV.U32 R13, RZ, RZ, 0x3020101 ;  /* 0x03020101ff0d7424 */ /* 0x000fe400078e00ff */
[----:B-1----:R-:W-:-:S02]  /*1e740*/  HFMA2 R8, -RZ, RZ, 0.0003659725189208984375, -14224 ;  /* 0x0dfff2f2ff087431 */ /* 0x002fc400000001ff */
[----:B------:R-:W-:Y:S01]  /*1e750*/  IMAD.MOV.U32 R15, RZ, RZ, 0x7d562b2b ;  /* 0x7d562b2bff0f7424 */ /* 0x000fe200078e00ff */
[----:B------:R-:W-:Y:S01]  /*1e760*/  MOV R11, 0x5491c5c5 ;  /* 0x5491c5c5000b7802 */ /* 0x000fe20000000f00 */
        /* <DEDUP_REMOVED lines=8> */
[----:B------:R-:W-:-:S02]  /*1e7f0*/  IMAD.MOV.U32 R19, RZ, RZ, -0x6513898a ;  /* 0x9aec7676ff137424 */ /* 0x000fc400078e00ff */
[----:B------:R-:W-:Y:S02]  /*1e800*/  IMAD.MOV.U32 R20, RZ, RZ, 0x5a6c3636 ;  /* 0x5a6c3636ff147424 */ /* 0x000fe400078e00ff */
[----:B0-----:R-:W-:Y:S02]  /*1e810*/  HFMA2 R6, -RZ, RZ, -11.109375, 7.27734375 ;  /* 0xc98e4747ff067431 */ /* 0x001fe400000001ff */
[----:B------:R-:W-:Y:S01]  /*1e820*/  IMAD.MOV.U32 R22, RZ, RZ, 0x2f5f7f7 ;  /* 0x02f5f7f7ff167424 */ /* 0x000fe200078e00ff */
[----:B------:R0:W-:Y:S01]  /*1e830*/  STL.128 [R1+0xe30], R16 ;  /* 0x000e301001007387 */ /* 0x0001e20000100c00 */
[----:B------:R-:W-:Y:S02]  /*1e840*/  IMAD.MOV.U32 R23, RZ, RZ, 0x4f83cccc ;  /* 0x4f83ccccff177424 */ /* 0x000fe400078e00ff */
[----:B------:R-:W-:Y:S02]  /*1e850*/  IMAD.MOV.U32 R4, RZ, RZ, 0x15effafa ;  /* 0x15effafaff047424 */ /* 0x000fe400078e00ff */
[----:B------:R-:W-:-:S02]  /*1e860*/  IMAD.MOV.U32 R5, RZ, RZ, -0x144da6a7 ;  /* 0xebb25959ff057424 */ /* 0x000fc400078e00ff */
[----:B-1----:R-:W-:Y:S01]  /*1e870*/  HFMA2 R12, -RZ, RZ, -1.7841796875, -0.0045013427734375 ;  /* 0xbf239c9cff0c7431 */ /* 0x002fe200000001ff */
[----:B------:R1:W-:Y:S01]  /*1e880*/  STL.128 [R1+0xe90], R20 ;  /* 0x000e901401007387 */ /* 0x0003e20000100c00 */
[----:B------:R-:W-:Y:S01]  /*1e890*/  IMAD.MOV.U32 R7, RZ, RZ, 0xbfbf0f0 ;  /* 0x0bfbf0f0ff077424 */ /* 0x000fe200078e00ff */
[----:B------:R-:W-:Y:S01]  /*1e8a0*/  MOV R15, 0x5b9bc0c0 ;  /* 0x5b9bc0c0000f7802 */ /* 0x000fe20000000f00 */
[----:B--2---:R-:W-:Y:S01]  /*1e8b0*/  IMAD.MOV.U32 R8, RZ, RZ, -0x13be5253 ;  /* 0xec41adadff087424 */ /* 0x004fe200078e00ff */
[----:B------:R-:W-:Y:S01]  /*1e8c0*/  MOV R9, 0x67b3d4d4 ;  /* 0x67b3d4d400097802 */ /* 0x000fe20000000f00 */
[----:B------:R-:W-:Y:S01]  /*1e8d0*/  IMAD.MOV.U32 R10, RZ, RZ, -0x2a05d5e ;  /* 0xfd5fa2a2ff0a7424 */ /* 0x000fe200078e00ff */
[----:B------:R2:W-:Y:S01]  /*1e8e0*/  STL.128 [R1+0xe50], R4 ;  /* 0x000e500401007387 */ /* 0x0005e20000100c00 */
[----:B------:R-:W-:Y:S02]  /*1e8f0*/  IMAD.MOV.U32 R11, RZ, RZ, -0x15ba5051 ;  /* 0xea45afafff0b7424 */ /* 0x000fe400078e00ff */
[----:B------:R-:W-:-:S02]  /*1e900*/  IMAD.MOV.U32 R13, RZ, RZ, -0x8ac5b5c ;  /* 0xf753a4a4ff0d7424 */ /* 0x000fc400078e00ff */
[----:B0-----:R-:W-:Y:S02]  /*1e910*/  HFMA2 R18, -RZ, RZ, -0.09747314453125, -0.000924587249755859375 ;  /* 0xae3d9393ff127431 */ /* 0x001fe400000001ff */
[----:B------:R-:W-:Y:S01]  /*1e920*/  IMAD.MOV.U32 R14, RZ, RZ, -0x691b8d8e ;  /* 0x96e47272ff0e7424 */ /* 0x000fe200078e00ff */
[----:B------:R0:W-:Y:S01]  /*1e930*/  STL.128 [R1+0xe60], R8 ;  /* 0x000e600801007387 */ /* 0x0001e20000100c00 */
[----:B------:R-:W-:Y:S02]  /*1e940*/  IMAD.MOV.U32 R16, RZ, RZ, -0x3d8a4849 ;  /* 0xc275b7b7ff107424 */ /* 0x000fe400078e00ff */
[----:B------:R-:W-:Y:S02]  /*1e950*/  IMAD.MOV.U32 R17, RZ, RZ, 0x1ce1fdfd ;  /* 0x1ce1fdfdff117424 */ /* 0x000fe400078e00ff */
[----:B-1----:R-:W-:Y:S02]  /*1e960*/  HFMA2 R22, -RZ, RZ, -0.0034694671630859375, -7.62939453125e-06 ;  /* 0x9b1b8080ff167431 */ /* 0x002fe400000001ff */
[----:B------:R-:W-:Y:S01]  /*1e970*/  IMAD.MOV.U32 R19, RZ, RZ, 0x6a4c2626 ;  /* 0x6a4c2626ff137424 */ /* 0x000fe200078e00ff */
[----:B------:R1:W-:Y:S01]  /*1e980*/  STL.128 [R1+0xe70], R12 ;  /* 0x000e700c01007387 */ /* 0x0003e20000100c00 */
[----:B------:R-:W-:-:S02]  /*1e990*/  IMAD.MOV.U32 R20, RZ, RZ, 0x90e0707 ;  /* 0x090e0707ff147424 */ /* 0x000fc400078e00ff */
[----:B------:R-:W-:Y:S02]  /*1e9a0*/  IMAD.MOV.U32 R21, RZ, RZ, 0x36241212 ;  /* 0x36241212ff157424 */ /* 0x000fe400078e00ff */
[----:B--2---:R-:W-:Y:S02]  /*1e9b0*/  HFMA2 R4, -RZ, RZ, 282, 0.2626953125 ;  /* 0x5c683434ff047431 */ /* 0x004fe400000001ff */
[----:B------:R-:W-:Y:S01]  /*1e9c0*/  IMAD.MOV.U32 R23, RZ, RZ, 0x3ddfe2e2 ;  /* 0x3ddfe2e2ff177424 */ /* 0x000fe200078e00ff */
[----:B------:R2:W-:Y:S01]  /*1e9d0*/  STL.128 [R1+0xe80], R16 ;  /* 0x000e801001007387 */ /* 0x0005e20000100c00 */
[----:B------:R-:W-:Y:S01]  /*1e9e0*/  IMAD.MOV.U32 R5, RZ, RZ, -0xbae5a5b ;  /* 0xf451a5a5ff057424 */ /* 0x000fe200078e00ff */
[----:B------:R-:W-:Y:S01]  /*1e9f0*/  MOV R7, 0x8f9f1f1 ;  /* 0x08f9f1f100077802 */ /* 0x000fe20000000f00 */
[----:B------:R-:W-:Y:S02]  /*1ea00*/  IMAD.MOV.U32 R6, RZ, RZ, 0x34d1e5e5 ;  /* 0x34d1e5e5ff067424 */ /* 0x000fe400078e00ff */
[----:B0-----:R-:W-:Y:S01]  /*1ea10*/  HFMA2 R10, -RZ, RZ, 59.0625, 0.1622314453125 ;  /* 0x53623131ff0a7431 */ /* 0x001fe200000001ff */
[----:B------:R0:W-:Y:S01]  /*1ea20*/  STL.128 [R1+0xee0], R20 ;  /* 0x000ee01401007387 */ /* 0x0001e20000100c00 */
[----:B------:R-:W-:-:S02]  /*1ea30*/  IMAD.MOV.U32 R8, RZ, RZ, -0x6c1d8e8f ;  /* 0x93e27171ff087424 */ /* 0x000fc400078e00ff */
[----:B------:R-:W-:Y:S01]  /*1ea40*/  IMAD.MOV.U32 R9, RZ, RZ, 0x73abd8d8 ;  /* 0x73abd8d8ff097424 */ /* 0x000fe200078e00ff */
[----:B------:R3:W-:Y:S01]  /*1ea50*/  STL.128 [R1+0xea0], R4 ;  /* 0x000ea00401007387 */ /* 0x0007e20000100c00 */
[----:B-1----:R-:W-:Y:S01]  /*1ea60*/  IMAD.MOV.U32 R12, RZ, RZ, 0xc080404 ;  /* 0x0c080404ff0c7424 */ /* 0x002fe200078e00ff */
[----:B------:R-:W-:Y:S01]  /*1ea70*/  MOV R13, 0x5295c7c7 ;  /* 0x5295c7c7000d7802 */ /* 0x000fe20000000f00 */
[----:B------:R-:W-:Y:S02]  /*1ea80*/  IMAD.MOV.U32 R14, RZ, RZ, 0x65462323 ;  /* 0x65462323ff0e7424 */ /* 0x000fe400078e00ff */
[----:B------:R-:W-:Y:S02]  /*1ea90*/  IMAD.MOV.U32 R15, RZ, RZ, 0x5e9dc3c3 ;  /* 0x5e9dc3c3ff0f7424 */ /* 0x000fe400078e00ff */
[----:B------:R-:W-:Y:S02]  /*1eaa0*/  IMAD.MOV.U32 R11, RZ, RZ, 0x3f2a1515 ;  /* 0x3f2a1515ff0b7424 */ /* 0x000fe400078e00ff */
[----:B--2---:R-:W-:-:S02]  /*1eab0*/  HFMA2 R16, -RZ, RZ, 0.03271484375, 0.0019989013671875 ;  /* 0x28301818ff107431 */ /* 0x004fc400000001ff */
[----:B------:R-:W-:Y:S01]  /*1eac0*/  IMAD.MOV.U32 R17, RZ, RZ, -0x5ec8696a ;  /* 0xa1379696ff117424 */ /* 0x000fe200078e00ff */
[----:B------:R-:W-:Y:S01]  /*1ead0*/  MOV R19, 0xb52f9a9a ;  /* 0xb52f9a9a00137802 */ /* 0x000fe20000000f00 */
[----:B------:R-:W-:Y:S02]  /*1eae0*/  IMAD.MOV.U32 R18, RZ, RZ, 0xf0a0505 ;  /* 0x0f0a0505ff127424 */ /* 0x000fe400078e00ff */
[----:B0-----:R-:W-:Y:S02]  /*1eaf0*/  HFMA2 R20, -RZ, RZ, 59968, 0.040313720703125 ;  /* 0x7b522929ff147431 */ /* 0x001fe400000001ff */
[----:B------:R-:W-:Y:S01]  /*1eb00*/  IMAD.MOV.U32 R21, RZ, RZ, 0x3edde3e3 ;  /* 0x3edde3e3ff157424 */ /* 0x000fe200078e00ff */
[----:B------:R-:W-:Y:S01]  /*1eb10*/  MOV R23, 0x97138484 ;  /* 0x9713848400177802 */ /* 0x000fe20000000f00 */
[----:B------:R-:W-:Y:S01]  /*1eb20*/  IMAD.MOV.U32 R22, RZ, RZ, 0x715e2f2f ;  /* 0x715e2f2fff167424 */ /* 0x000fe200078e00ff */
[----:B------:R0:W-:Y:S01]  /*1eb30*/  STL.128 [R1+0xec0], R12 ;  /* 0x000ec00c01007387 */ /* 0x0001e20000100c00 */
[----:B---3--:R-:W-:Y:S01]  /*1eb40*/  IMAD.MOV.U32 R4, RZ, RZ, 0x26cdebeb ;  /* 0x26cdebebff047424 */ /* 0x008fe200078e00ff */
[----:B------:R-:W-:Y:S01]  /*1eb50*/  MOV R5, 0x694e2727 ;  /* 0x694e272700057802 */ /* 0x000fe20000000f00 */
[----:B------:R-:W-:Y:S01]  /*1eb60*/  IMAD.MOV.U32 R6, RZ, RZ, -0x32804d4e ;  /* 0xcd7fb2b2ff067424 */ /* 0x000fe200078e00ff */
[----:B------:R1:W-:Y:S01]  /*1eb70*/  STL.128 [R1+0xeb0], R8 ;  /* 0x000eb00801007387 */ /* 0x0003e20000100c00 */
[----:B------:R-:W-:-:S03]  /*1eb80*/  IMAD.MOV.U32 R7, RZ, RZ, -0x60158a8b ;  /* 0x9fea7575ff077424 */ /* 0x000fc600078e00ff */
[----:B------:R2:W-:Y:S04]  /*1eb90*/  STL.128 [R1+0xed0], R16 ;  /* 0x000ed01001007387 */ /* 0x0005e80000100c00 */
[----:B------:R3:W-:Y:S01]  /*1eba0*/  STL.128 [R1+0xf30], R20 ;  /* 0x000f301401007387 */ /* 0x0007e20000100c00 */
[----:B0-----:R-:W-:Y:S02]  /*1ebb0*/  HFMA2 R14, -RZ, RZ, -6864, 203.25 ;  /* 0xeeb45a5aff0e7431 */ /* 0x001fe400000001ff */
[----:B------:R-:W-:Y:S01]  /*1ebc0*/  IMAD.MOV.U32 R12, RZ, RZ, 0x2d361b1b ;  /* 0x2d361b1bff0c7424 */ /* 0x000fe200078e00ff */
[----:B------:R0:W-:Y:S01]  /*1ebd0*/  STL.128 [R1+0xef0], R4 ;  /* 0x000ef00401007387 */ /* 0x0001e20000100c00 */
[----:B------:R-:W-:Y:S02]  /*1ebe0*/  IMAD.MOV.U32 R13, RZ, RZ, -0x4d239192 ;  /* 0xb2dc6e6eff0d7424 */ /* 0x000fe400078e00ff */
[----:B-1----:R-:W-:-:S02]  /*1ebf0*/  HFMA2 R8, -RZ, RZ, 0.003452301025390625, 0.00015366077423095703125 ;  /* 0x1b120909ff087431 */ /* 0x002fc400000001ff */
[----:B------:R-:W-:Y:S01]  /*1ec00*/  IMAD.MOV.U32 R15, RZ, RZ, -0x4a45f60 ;  /* 0xfb5ba0a0ff0f7424 */ /* 0x000fe200078e00ff */
[----:B------:R-:W-:Y:S01]  /*1ec10*/  MOV R11, 0x2e341a1a ;  /* 0x2e341a1a000b7802 */ /* 0x000fe20000000f00 */
        /* <DEDUP_REMOVED lines=8> */
[----:B------:R-:W-:-:S02]  /*1eca0*/  IMAD.MOV.U32 R19, RZ, RZ, -0x31824c4d ;  /* 0xce7db3b3ff137424 */ /* 0x000fc400078e00ff */
[----:B------:R-:W-:Y:S02]  /*1ecb0*/  IMAD.MOV.U32 R20, RZ, RZ, 0x6bbbd0d0 ;  /* 0x6bbbd0d0ff147424 */ /* 0x000fe400078e00ff */
[----:B0-----:R-:W-:Y:S02]  /*1ecc0*/  HFMA2 R7, -RZ, RZ, 0.07427978515625, -6068 ;  /* 0x2cc1ededff077431 */ /* 0x001fe400000001ff */
[----:B------:R-:W-:Y:S01]  /*1ecd0*/  IMAD.MOV.U32 R22, RZ, RZ, -0x1ab05556 ;  /* 0xe54faaaaff167424 */ /* 0x000fe200078e00ff */
[----:B------:R0:W-:Y:S01]  /*1ece0*/  STL.128 [R1+0xf20], R16 ;  /* 0x000f201001007387 */ /* 0x0001e20000100c00 */
[----:B------:R-:W-:Y:S02]  /*1ecf0*/  IMAD.MOV.U32 R23, RZ, RZ, 0x16edfbfb ;  /* 0x16edfbfbff177424 */ /* 0x000fe400078e00ff */
[----:B------:R-:W-:Y:S02]  /*1ed00*/  IMAD.MOV.U32 R4, RZ, RZ, -0xa59acad ;  /* 0xf5a65353ff047424 */ /* 0x000fe400078e00ff */
[----:B------:R-:W-:-:S02]  /*1ed10*/  IMAD.MOV.U32 R5, RZ, RZ, 0x68b9d1d1 ;  /* 0x68b9d1d1ff057424 */ /* 0x000fc400078e00ff */
[----:B-1----:R-:W-:Y:S01]  /*1ed20*/  HFMA2 R12, -RZ, RZ, -1.70703125, 3284 ;  /* 0xbed46a6aff0c7431 */ /* 0x002fe200000001ff */
[----:B------:R1:W-:Y:S01]  /*1ed30*/  STL.128 [R1+0xf80], R20 ;  /* 0x000f801401007387 */ /* 0x0003e20000100c00 */
[----:B------:R-:W-:Y:S01]  /*1ed40*/  IMAD.MOV.U32 R6, RZ, RZ, RZ ;  /* 0x000000ffff067224 */ /* 0x000fe200078e00ff */
[----:B------:R-:W-:Y:S01]  /*1ed50*/  MOV R15, 0x4b723939 ;  /* 0x4b723939000f7802 */ /* 0x000fe20000000f00 */
[----:B--2---:R-:W-:Y:S01]  /*1ed60*/  IMAD.MOV.U32 R8, RZ, RZ, 0x60402020 ;  /* 0x60402020ff087424 */ /* 0x004fe200078e00ff */
[----:B------:R-:W-:Y:S01]  /*1ed70*/  MOV R9, 0x1fe3fcfc ;  /* 0x1fe3fcfc00097802 */ /* 0x000fe20000000f00 */
[----:B------:R-:W-:Y:S01]  /*1ed80*/  IMAD.MOV.U32 R10, RZ, RZ, -0x37864e4f ;  /* 0xc879b1b1ff0a7424 */ /* 0x000fe200078e00ff */
[----:B------:R2:W-:Y:S01]  /*1ed90*/  STL.128 [R1+0xf40], R4 ;  /* 0x000f400401007387 */ /* 0x0005e20000100c00 */
[----:B------:R-:W-:Y:S02]  /*1eda0*/  IMAD.MOV.U32 R11, RZ, RZ, -0x1249a4a5 ;  /* 0xedb65b5bff0b7424 */ /* 0x000fe400078e00ff */
[----:B------:R-:W-:-:S02]  /*1edb0*/  IMAD.MOV.U32 R13, RZ, RZ, 0x468dcbcb ;  /* 0x468dcbcbff0d7424 */ /* 0x000fc400078e00ff */
[----:B0-----:R-:W-:Y:S02]  /*1edc0*/  HFMA2 R18, -RZ, RZ, -2400, 139 ;  /* 0xe8b05858ff127431 */ /* 0x001fe400000001ff */
[----:B------:R-:W-:Y:S01]  /*1edd0*/  IMAD.MOV.U32 R14, RZ, RZ, -0x26984142 ;  /* 0xd967bebeff0e7424 */ /* 0x000fe200078e00ff */
[----:B------:R0:W-:Y:S01]  /*1ede0*/  STL.128 [R1+0xf50], R8 ;  /* 0x000f500801007387 */ /* 0x0001e20000100c00 */
[----:B------:R-:W-:Y:S02]  /*1edf0*/  IMAD.MOV.U32 R16, RZ, RZ, -0x216bb5b6 ;  /* 0xde944a4aff107424 */ /* 0x000fe400078e00ff */
[----:B------:R-:W-:Y:S02]  /*1ee00*/  IMAD.MOV.U32 R17, RZ, RZ, -0x2b67b3b4 ;  /* 0xd4984c4cff117424 */ /* 0x000fe400078e00ff */
[----:B-1----:R-:W-:Y:S02]  /*1ee10*/  HFMA2 R22, -RZ, RZ, 8.875, 0.52734375 ;  /* 0x48703838ff167431 */ /* 0x002fe400000001ff */
[----:B------:R-:W-:Y:S01]  /*1ee20*/  IMAD.MOV.U32 R19, RZ, RZ, 0x4a85cfcf ;  /* 0x4a85cfcfff137424 */ /* 0x000fe200078e00ff */
[----:B------:R1:W-:Y:S01]  /*1ee30*/  STL.128 [R1+0xf60], R12 ;  /* 0x000f600c01007387 */ /* 0x0003e20000100c00 */
[----:B------:R-:W-:-:S02]  /*1ee40*/  IMAD.MOV.U32 R20, RZ, RZ, -0x52c06d6e ;  /* 0xad3f9292ff147424 */ /* 0x000fc400078e00ff */
[----:B------:R-:W-:Y:S02]  /*1ee50*/  IMAD.MOV.U32 R21, RZ, RZ, -0x43de6263 ;  /* 0xbc219d9dff157424 */ /* 0x000fe400078e00ff */
[----:B--2---:R-:W-:Y:S02]  /*1ee60*/  HFMA2 R4, -RZ, RZ, -5.5234375, 3.630859375 ;  /* 0xc5864343ff047431 */ /* 0x004fe400000001ff */
[----:B------:R-:W-:Y:S01]  /*1ee70*/  IMAD.MOV.U32 R23, RZ, RZ, 0x4f1f5f5 ;  /* 0x04f1f5f5ff177424 */ /* 0x000fe200078e00ff */
[----:B------:R2:W-:Y:S01]  /*1ee80*/  STL.128 [R1+0xf70], R16 ;  /* 0x000f701001007387 */ /* 0x0005e20000100c00 */
[----:B------:R-:W-:Y:S01]  /*1ee90*/  IMAD.MOV.U32 R5, RZ, RZ, -0x2865b2b3 ;  /* 0xd79a4d4dff057424 */ /* 0x000fe200078e00ff */
[----:B------:R-:W-:Y:S01]  /*1eea0*/  MOV R7, 0x94118585 ;  /* 0x9411858500077802 */ /* 0x000fe20000000f00 */
[----:B------:R-:W-:Y:S02]  /*1eeb0*/  IMAD.MOV.U32 R6, RZ, RZ, 0x55663333 ;  /* 0x55663333ff067424 */ /* 0x000fe400078e00ff */
[----:B0-----:R-:W-:Y:S01]  /*1eec0*/  HFMA2 R10, -RZ, RZ, 9.17911529541015625e-05, 3.063678741455078125e-05 ;  /* 0x06040202ff0a7431 */ /* 0x001fe200000001ff */
[----:B------:R0:W-:Y:S01]  /*1eed0*/  STL.128 [R1+0xfd0], R20 ;  /* 0x000fd01401007387 */ /* 0x0001e20000100c00 */
[----:B------:R-:W-:-:S02]  /*1eee0*/  IMAD.MOV.U32 R8, RZ, RZ, -0x3075babb ;  /* 0xcf8a4545ff087424 */ /* 0x000fc400078e00ff */
[----:B------:R-:W-:Y:S01]  /*1eef0*/  IMAD.MOV.U32 R9, RZ, RZ, 0x10e9f9f9 ;  /* 0x10e9f9f9ff097424 */ /* 0x000fe200078e00ff */
[----:B------:R3:W-:Y:S01]  /*1ef00*/  STL.128 [R1+0xf90], R4 ;  /* 0x000f900401007387 */ /* 0x0007e20000100c00 */
[----:B-1----:R-:W-:Y:S01]  /*1ef10*/  IMAD.MOV.U32 R12, RZ, RZ, -0xf5fafb0 ;  /* 0xf0a05050ff0c7424 */ /* 0x002fe200078e00ff */
[----:B------:R-:W-:Y:S01]  /*1ef20*/  MOV R13, 0x44783c3c ;  /* 0x44783c3c000d7802 */ /* 0x000fe20000000f00 */
[----:B------:R-:W-:Y:S02]  /*1ef30*/  IMAD.MOV.U32 R14, RZ, RZ, -0x45da6061 ;  /* 0xba259f9fff0e7424 */ /* 0x000fe400078e00ff */
[----:B------:R-:W-:Y:S02]  /*1ef40*/  IMAD.MOV.U32 R15, RZ, RZ, -0x1cb45758 ;  /* 0xe34ba8a8ff0f7424 */ /* 0x000fe400078e00ff */
[----:B------:R-:W-:Y:S02]  /*1ef50*/  IMAD.MOV.U32 R11, RZ, RZ, -0x7e018081 ;  /* 0x81fe7f7fff0b7424 */ /* 0x000fe400078e00ff */
[----:B--2---:R-:W-:-:S02]  /*1ef60*/  HFMA2 R16, -RZ, RZ, -15632, 42.53125 ;  /* 0xf3a25151ff107431 */ /* 0x004fc400000001ff */
[----:B------:R-:W-:Y:S01]  /*1ef70*/  IMAD.MOV.U32 R17, RZ, RZ, -0x1a25c5d ;  /* 0xfe5da3a3ff117424 */ /* 0x000fe200078e00ff */
[----:B------:R-:W-:Y:S01]  /*1ef80*/  MOV R19, 0x8a058f8f ;  /* 0x8a058f8f00137802 */ /* 0x000fe20000000f00 */
[----:B------:R-:W-:Y:S02]  /*1ef90*/  IMAD.MOV.U32 R18, RZ, RZ, -0x3f7fbfc0 ;  /* 0xc0804040ff127424 */ /* 0x000fe400078e00ff */
[----:B0-----:R-:W-:Y:S02]  /*1efa0*/  HFMA2 R20, -RZ, RZ, 121.1875, -4.765625 ;  /* 0x5793c4c4ff147431 */ /* 0x001fe400000001ff */
[----:B------:R-:W-:Y:S01]  /*1efb0*/  IMAD.MOV.U32 R21, RZ, RZ, -0xdaa5859 ;  /* 0xf255a7a7ff157424 */ /* 0x000fe200078e00ff */
[----:B------:R-:W-:Y:S01]  /*1efc0*/  MOV R23, 0x477a3d3d ;  /* 0x477a3d3d00177802 */ /* 0x000fe20000000f00 */
[----:B------:R-:W-:Y:S01]  /*1efd0*/  IMAD.MOV.U32 R22, RZ, RZ, -0x7d038182 ;  /* 0x82fc7e7eff167424 */ /* 0x000fe200078e00ff */
[----:B------:R0:W-:Y:S01]  /*1efe0*/  STL.128 [R1+0xfb0], R12 ;  /* 0x000fb00c01007387 */ /* 0x0001e20000100c00 */
[----:B---3--:R-:W-:Y:S01]  /*1eff0*/  IMAD.MOV.U32 R4, RZ, RZ, -0x209c4344 ;  /* 0xdf63bcbcff047424 */ /* 0x008fe200078e00ff */
[----:B------:R-:W-:Y:S01]  /*1f000*/  MOV R5, 0xc177b6b6 ;  /* 0xc177b6b600057802 */ /* 0x000fe20000000f00 */
[----:B------:R-:W-:Y:S01]  /*1f010*/  IMAD.MOV.U32 R6, RZ, RZ, 0x75afdada ;  /* 0x75afdadaff067424 */ /* 0x000fe200078e00ff */
[----:B------:R1:W-:Y:S01]  /*1f020*/  STL.128 [R1+0xfa0], R8 ;  /* 0x000fa00801007387 */ /* 0x0003e20000100c00 */
[----:B------:R-:W-:-:S03]  /*1f030*/  IMAD.MOV.U32 R7, RZ, RZ, 0x63422121 ;  /* 0x63422121ff077424 */ /* 0x000fc600078e00ff */
[----:B------:R2:W-:Y:S04]  /*1f040*/  STL.128 [R1+0xfc0], R16 ;  /* 0x000fc01001007387 */ /* 0x0005e80000100c00 */
[----:B------:R3:W-:Y:S01]  /*1f050*/  STL.128 [R1+0x1020], R20 ;  /* 0x0010201401007387 */ /* 0x0007e20000100c00 */
[----:B0-----:R-:W-:Y:S02]  /*1f060*/  HFMA2 R14, -RZ, RZ, 0.32177734375, 0.000863552093505859375 ;  /* 0x35261313ff0e7431 */ /* 0x001fe400000001ff */
[----:B------:R-:W-:Y:S01]  /*1f070*/  IMAD.MOV.U32 R12, RZ, RZ, 0x4c81cdcd ;  /* 0x4c81cdcdff0c7424 */ /* 0x000fe200078e00ff */
[----:B------:R0:W-:Y:S01]  /*1f080*/  STL.128 [R1+0xfe0], R4 ;  /* 0x000fe00401007387 */ /* 0x0001e20000100c00 */
[----:B------:R-:W-:Y:S02]  /*1f090*/  IMAD.MOV.U32 R13, RZ, RZ, 0x14180c0c ;  /* 0x14180c0cff0d7424 */ /* 0x000fe400078e00ff */
[----:B-1----:R-:W-:-:S02]  /*1f0a0*/  HFMA2 R8, -RZ, RZ, 0.12890625, 0.00049591064453125 ;  /* 0x30201010ff087431 */ /* 0x002fc400000001ff */
        /* <DEDUP_REMOVED lines=12> */
[----:B0-----:R-:W-:Y:S02]  /*1f170*/  HFMA2 R6, -RZ, RZ, 0.05621337890625, 0.0024890899658203125 ;  /* 0x2b321919ff067431 */ /* 0x001fe400000001ff */
[----:B------:R-:W-:Y:S01]  /*1f180*/  IMAD.MOV.U32 R22, RZ, RZ, 0x1d160b0b ;  /* 0x1d160b0bff167424 */ /* 0x000fe200078e00ff */
[----:B------:R0:W-:Y:S01]  /*1f190*/  STL.128 [R1+0x1010], R16 ;  /* 0x0010101001007387 */ /* 0x0001e20000100c00 */
[----:B------:R-:W-:Y:S02]  /*1f1a0*/  IMAD.MOV.U32 R23, RZ, RZ, 0x76addbdb ;  /* 0x76addbdbff177424 */ /* 0x000fe400078e00ff */
[----:B------:R-:W-:Y:S02]  /*1f1b0*/  IMAD.MOV.U32 R4, RZ, RZ, -0x53379b9c ;  /* 0xacc86464ff047424 */ /* 0x000fe400078e00ff */
[----:B------:R-:W-:-:S02]  /*1f1c0*/  IMAD.MOV.U32 R5, RZ, RZ, -0x1845a2a3 ;  /* 0xe7ba5d5dff057424 */ /* 0x000fc400078e00ff */
[----:B-1----:R-:W-:Y:S01]  /*1f1d0*/  HFMA2 R12, -RZ, RZ, 1604, 0.0119781494140625 ;  /* 0x66442222ff0c7431 */ /* 0x002fe200000001ff */
[----:B------:R1:W-:Y:S01]  /*1f1e0*/  STL.128 [R1+0x1070], R20 ;  /* 0x0010701401007387 */ /* 0x0003e20000100c00 */
[----:B------:R-:W-:Y:S01]  /*1f1f0*/  IMAD.MOV.U32 R7, RZ, RZ, -0x6a198c8d ;  /* 0x95e67373ff077424 */ /* 0x000fe200078e00ff */
[----:B------:R-:W-:Y:S01]  /*1f200*/  MOV R15, 0x830b8888 ;  /* 0x830b8888000f7802 */ /* 0x000fe20000000f00 */
[----:B--2---:R-:W-:Y:S01]  /*1f210*/  IMAD.MOV.U32 R8, RZ, RZ, -0x5f3f9fa0 ;  /* 0xa0c06060ff087424 */ /* 0x004fe200078e00ff */
[----:B------:R-:W-:Y:S01]  /*1f220*/  MOV R9, 0x98198181 ;  /* 0x9819818100097802 */ /* 0x000fe20000000f00 */
[----:B------:R-:W-:Y:S01]  /*1f230*/  IMAD.MOV.U32 R10, RZ, RZ, -0x2e61b0b1 ;  /* 0xd19e4f4fff0a7424 */ /* 0x000fe200078e00ff */
[----:B------:R2:W-:Y:S01]  /*1f240*/  STL.128 [R1+0x1030], R4 ;  /* 0x0010300401007387 */ /* 0x0005e20000100c00 */
[----:B------:R-:W-:Y:S02]  /*1f250*/  IMAD.MOV.U32 R11, RZ, RZ, 0x7fa3dcdc ;  /* 0x7fa3dcdcff0b7424 */ /* 0x000fe400078e00ff */
[----:B------:R-:W-:-:S02]  /*1f260*/  IMAD.MOV.U32 R13, RZ, RZ, 0x7e542a2a ;  /* 0x7e542a2aff0d7424 */ /* 0x000fc400078e00ff */
[----:B0-----:R-:W-:Y:S02]  /*1f270*/  HFMA2 R18, -RZ, RZ, -59.34375, -0.58984375 ;  /* 0xd36bb8b8ff127431 */ /* 0x001fe400000001ff */
[----:B------:R-:W-:Y:S01]  /*1f280*/  IMAD.MOV.U32 R14, RZ, RZ, -0x54c46f70 ;  /* 0xab3b9090ff0e7424 */ /* 0x000fe200078e00ff */
[----:B------:R0:W-:Y:S01]  /*1f290*/  STL.128 [R1+0x1040], R8 ;  /* 0x0010400801007387 */ /* 0x0001e20000100c00 */
[----:B------:R-:W-:Y:S02]  /*1f2a0*/  IMAD.MOV.U32 R16, RZ, RZ, -0x3573b9ba ;  /* 0xca8c4646ff107424 */ /* 0x000fe400078e00ff */
[----:B------:R-:W-:Y:S02]  /*1f2b0*/  IMAD.MOV.U32 R17, RZ, RZ, 0x29c7eeee ;  /* 0x29c7eeeeff117424 */ /* 0x000fe400078e00ff */
[----:B-1----:R-:W-:Y:S02]  /*1f2c0*/  HFMA2 R22, -RZ, RZ, 173.75, 0.450927734375 ;  /* 0x596e3737ff167431 */ /* 0x002fe400000001ff */
[----:B------:R-:W-:Y:S01]  /*1f2d0*/  IMAD.MOV.U32 R19, RZ, RZ, 0x3c281414 ;  /* 0x3c281414ff137424 */ /* 0x000fe200078e00ff */
[----:B------:R1:W-:Y:S01]  /*1f2e0*/  STL.128 [R1+0x1050], R12 ;  /* 0x0010500c01007387 */ /* 0x0003e20000100c00 */
[----:B------:R-:W-:-:S02]  /*1f2f0*/  IMAD.MOV.U32 R20, RZ, RZ, 0x32d5e7e7 ;  /* 0x32d5e7e7ff147424 */ /* 0x000fc400078e00ff */
[----:B------:R-:W-:Y:S02]  /*1f300*/  IMAD.MOV.U32 R21, RZ, RZ, 0x438bc8c8 ;  /* 0x438bc8c8ff157424 */ /* 0x000fe400078e00ff */
[----:B--2---:R-:W-:Y:S02]  /*1f310*/  HFMA2 R4, -RZ, RZ, 0.98193359375, -624 ;  /* 0x3bdbe0e0ff047431 */ /* 0x004fe400000001ff */
[----:B------:R-:W-:Y:S01]  /*1f320*/  IMAD.MOV.U32 R23, RZ, RZ, -0x48259293 ;  /* 0xb7da6d6dff177424 */ /* 0x000fe200078e00ff */
[----:B------:R2:W-:Y:S01]  /*1f330*/  STL.128 [R1+0x1060], R16 ;  /* 0x0010601001007387 */ /* 0x0005e20000100c00 */
[----:B------:R-:W-:Y:S01]  /*1f340*/  IMAD.MOV.U32 R5, RZ, RZ, 0x56643232 ;  /* 0x56643232ff057424 */ /* 0x000fe200078e00ff */
[----:B------:R-:W-:Y:S01]  /*1f350*/  MOV R7, 0x1e140a0a ;  /* 0x1e140a0a00077802 */ /* 0x000fe20000000f00 */
[----:B------:R-:W-:Y:S02]  /*1f360*/  IMAD.MOV.U32 R6, RZ, RZ, 0x4e743a3a ;  /* 0x4e743a3aff067424 */ /* 0x000fe400078e00ff */
[----:B0-----:R-:W-:Y:S01]  /*1f370*/  HFMA2 R10, -RZ, RZ, 4384, 0.01617431640625 ;  /* 0x6c482424ff0a7431 */ /* 0x001fe200000001ff */
[----:B------:R0:W-:Y:S01]  /*1f380*/  STL.128 [R1+0x10c0], R20 ;  /* 0x0010c01401007387 */ /* 0x0001e20000100c00 */
[----:B------:R-:W-:-:S02]  /*1f390*/  IMAD.MOV.U32 R8, RZ, RZ, -0x246db6b7 ;  /* 0xdb924949ff087424 */ /* 0x000fc400078e00ff */
[----:B------:R-:W-:Y:S01]  /*1f3a0*/  IMAD.MOV.U32 R9, RZ, RZ, 0xa0c0606 ;  /* 0x0a0c0606ff097424 */ /* 0x000fe200078e00ff */
[----:B------:R3:W-:Y:S01]  /*1f3b0*/  STL.128 [R1+0x1080], R4 ;  /* 0x0010800401007387 */ /* 0x0007e20000100c00 */
[----:B-1----:R-:W-:Y:S01]  /*1f3c0*/  IMAD.MOV.U32 R12, RZ, RZ, 0x5d9fc2c2 ;  /* 0x5d9fc2c2ff0c7424 */ /* 0x002fe200078e00ff */
[----:B------:R-:W-:Y:S01]  /*1f3d0*/  MOV R13, 0x6ebdd3d3 ;  /* 0x6ebdd3d3000d7802 */ /* 0x000fe20000000f00 */
[----:B------:R-:W-:Y:S02]  /*1f3e0*/  IMAD.MOV.U32 R14, RZ, RZ, -0x10bc5354 ;  /* 0xef43acacff0e7424 */ /* 0x000fe400078e00ff */
[----:B------:R-:W-:Y:S02]  /*1f3f0*/  IMAD.MOV.U32 R15, RZ, RZ, -0x593b9d9e ;  /* 0xa6c46262ff0f7424 */ /* 0x000fe400078e00ff */
[----:B------:R-:W-:Y:S02]  /*1f400*/  IMAD.MOV.U32 R11, RZ, RZ, -0x1b47a3a4 ;  /* 0xe4b85c5cff0b7424 */ /* 0x000fe400078e00ff */
[----:B--2---:R-:W-:-:S02]  /*1f410*/  HFMA2 R16, -RZ, RZ, -0.032989501953125, -0.000679492950439453125 ;  /* 0xa8399191ff107431 */ /* 0x004fc400000001ff */
[----:B------:R-:W-:Y:S01]  /*1f420*/  IMAD.MOV.U32 R17, RZ, RZ, -0x5bce6a6b ;  /* 0xa4319595ff117424 */ /* 0x000fe200078e00ff */
[----:B------:R-:W-:Y:S01]  /*1f430*/  MOV R19, 0x8bf27979 ;  /* 0x8bf2797900137802 */ /* 0x000fe20000000f00 */
[----:B------:R-:W-:Y:S02]  /*1f440*/  IMAD.MOV.U32 R18, RZ, RZ, 0x37d3e4e4 ;  /* 0x37d3e4e4ff127424 */ /* 0x000fe400078e00ff */
[----:B0-----:R-:W-:Y:S02]  /*1f450*/  HFMA2 R20, -RZ, RZ, 0.0164794921875, 0.0040130615234375 ;  /* 0x24381c1cff147431 */ /* 0x001fe400000001ff */
[----:B------:R-:W-:Y:S01]  /*1f460*/  IMAD.MOV.U32 R21, RZ, RZ, -0xea8595a ;  /* 0xf157a6a6ff157424 */ /* 0x000fe200078e00ff */
[----:B------:R-:W-:Y:S01]  /*1f470*/  MOV R23, 0x5197c6c6 ;  /* 0x5197c6c600177802 */ /* 0x000fe20000000f00 */
[----:B------:R-:W-:Y:S01]  /*1f480*/  IMAD.MOV.U32 R22, RZ, RZ, -0x388c4b4c ;  /* 0xc773b4b4ff167424 */ /* 0x000fe200078e00ff */
        /* <DEDUP_REMOVED lines=8> */
[----:B0-----:R-:W-:Y:S02]  /*1f510*/  HFMA2 R14, -RZ, RZ, -2702, -0.1043701171875 ;  /* 0xe947aeaeff0e7431 */ /* 0x001fe400000001ff */
[----:B------:R-:W-:Y:S01]  /*1f520*/  IMAD.MOV.U32 R12, RZ, RZ, -0x50359a9b ;  /* 0xafca6565ff0c7424 */ /* 0x000fe200078e00ff */
[----:B------:R0:W-:Y:S01]  /*1f530*/  STL.128 [R1+0x10d0], R4 ;  /* 0x0010d00401007387 */ /* 0x0001e20000100c00 */
[----:B------:R-:W-:Y:S02]  /*1f540*/  IMAD.MOV.U32 R13, RZ, RZ, -0x710b8586 ;  /* 0x8ef47a7aff0d7424 */ /* 0x000fe400078e00ff */
[----:B-1----:R-:W-:-:S02]  /*1f550*/  HFMA2 R8, -RZ, RZ, -0.302734375, 4528 ;  /* 0xb4d86c6cff087431 */ /* 0x002fc400000001ff */
        /* <DEDUP_REMOVED lines=10> */
[----:B------:R-:W-:-:S02]  /*1f600*/  IMAD.MOV.U32 R19, RZ, RZ, 0x725c2e2e ;  /* 0x725c2e2eff137424 */ /* 0x000fc400078e00ff */
[----:B------:R-:W-:Y:S02]  /*1f610*/  IMAD.MOV.U32 R20, RZ, RZ, -0x5c3d9e9f ;  /* 0xa3c26161ff147424 */ /* 0x000fe400078e00ff */
[----:B0-----:R-:W-:Y:S02]  /*1f620*/  HFMA2 R6, -RZ, RZ, -0.004791259765625, 18240 ;  /* 0x9ce87474ff067431 */ /* 0x001fe400000001ff */
[----:B------:R-:W-:Y:S01]  /*1f630*/  IMAD.MOV.U32 R22, RZ, RZ, -0x651a8a9 ;  /* 0xf9ae5757ff167424 */ /* 0x000fe200078e00ff */
[----:B------:R0:W-:Y:S01]  /*1f640*/  STL.128 [R1+0x1100], R16 ;  /* 0x0011001001007387 */ /* 0x0001e20000100c00 */
[----:B------:R-:W-:Y:S02]  /*1f650*/  IMAD.MOV.U32 R23, RZ, RZ, -0x2f964647 ;  /* 0xd069b9b9ff177424 */ /* 0x000fe400078e00ff */
[----:B------:R-:W-:Y:S02]  /*1f660*/  IMAD.MOV.U32 R4, RZ, RZ, 0x23cbe8e8 ;  /* 0x23cbe8e8ff047424 */ /* 0x000fe400078e00ff */
[----:B------:R-:W-:-:S02]  /*1f670*/  IMAD.MOV.U32 R5, RZ, RZ, 0x7ca1dddd ;  /* 0x7ca1ddddff057424 */ /* 0x000fc400078e00ff */
[----:B-1----:R-:W-:Y:S01]  /*1f680*/  HFMA2 R12, -RZ, RZ, -0.0005950927734375, 9088 ;  /* 0x90e07070ff0c7431 */ /* 0x002fe200000001ff */
        /* <DEDUP_REMOVED lines=8> */
[----:B------:R-:W-:-:S02]  /*1f710*/  IMAD.MOV.U32 R13, RZ, RZ, 0x427c3e3e ;  /* 0x427c3e3eff0d7424 */ /* 0x000fc400078e00ff */
[----:B0-----:R-:W-:Y:S02]  /*1f720*/  HFMA2 R18, -RZ, RZ, 2.9981136322021484375e-05, -28512 ;  /* 0x01f7f6f6ff127431 */ /* 0x001fe400000001ff */
[----:B------:R-:W-:Y:S01]  /*1f730*/  IMAD.MOV.U32 R14, RZ, RZ, -0x3b8e4a4b ;  /* 0xc471b5b5ff0e7424 */ /* 0x000fe200078e00ff */
[----:B------:R0:W-:Y:S01]  /*1f740*/  STL.128 [R1+0x1130], R8 ;  /* 0x0011300801007387 */ /* 0x0001e20000100c00 */
[----:B------:R-:W-:Y:S02]  /*1f750*/  IMAD.MOV.U32 R16, RZ, RZ, -0x276fb7b8 ;  /* 0xd8904848ff107424 */ /* 0x000fe400078e00ff */
[----:B------:R-:W-:Y:S02]  /*1f760*/  IMAD.MOV.U32 R17, RZ, RZ, 0x5060303 ;  /* 0x05060303ff117424 */ /* 0x000fe400078e00ff */
[----:B-1----:R-:W-:Y:S02]  /*1f770*/  HFMA2 R22, -RZ, RZ, 35328, 0.032470703125 ;  /* 0x78502828ff167431 */ /* 0x002fe400000001ff */
[----:B------:R-:W-:Y:S01]  /*1f780*/  IMAD.MOV.U32 R19, RZ, RZ, 0x121c0e0e ;  /* 0x121c0e0eff137424 */ /* 0x000fe200078e00ff */
[----:B------:R1:W-:Y:S01]  /*1f790*/  STL.128 [R1+0x1140], R12 ;  /* 0x0011400c01007387 */ /* 0x0003e20000100c00 */
[----:B------:R-:W-:-:S02]  /*1f7a0*/  IMAD.MOV.U32 R20, RZ, RZ, 0x4987cece ;  /* 0x4987ceceff147424 */ /* 0x000fc400078e00ff */
[----:B------:R-:W-:Y:S02]  /*1f7b0*/  IMAD.MOV.U32 R21, RZ, RZ, -0x55aaab ;  /* 0xffaa5555ff157424 */ /* 0x000fe400078e00ff */
[----:B--2---:R-:W-:Y:S02]  /*1f7c0*/  HFMA2 R4, -RZ, RZ, -0.000621318817138671875, -9.953975677490234375e-05 ;  /* 0x91178686ff047431 */ /* 0x004fe400000001ff */
[----:B------:R-:W-:Y:S01]  /*1f7d0*/  IMAD.MOV.U32 R23, RZ, RZ, 0x7aa5dfdf ;  /* 0x7aa5dfdfff177424 */ /* 0x000fe200078e00ff */
[----:B------:R2:W-:Y:S01]  /*1f7e0*/  STL.128 [R1+0x1150], R16 ;  /* 0x0011501001007387 */ /* 0x0005e20000100c00 */
[----:B------:R-:W-:Y:S01]  /*1f7f0*/  IMAD.MOV.U32 R5, RZ, RZ, 0x5899c1c1 ;  /* 0x5899c1c1ff057424 */ /* 0x000fe200078e00ff */
[----:B------:R-:W-:Y:S01]  /*1f800*/  MOV R7, 0xb9279e9e ;  /* 0xb9279e9e00077802 */ /* 0x000fe20000000f00 */
[----:B------:R-:W-:Y:S02]  /*1f810*/  IMAD.MOV.U32 R6, RZ, RZ, 0x273a1d1d ;  /* 0x273a1d1dff067424 */ /* 0x000fe400078e00ff */
[----:B0-----:R-:W-:Y:S01]  /*1f820*/  HFMA2 R10, -RZ, RZ, -0.2239990234375, -0.0022430419921875 ;  /* 0xb32b9898ff0a7431 */ /* 0x001fe200000001ff */
[----:B------:R0:W-:Y:S01]  /*1f830*/  STL.128 [R1+0x11b0], R20 ;  /* 0x0011b01401007387 */ /* 0x0001e20000100c00 */
[----:B------:R-:W-:-:S02]  /*1f840*/  IMAD.MOV.U32 R8, RZ, RZ, 0x38d9e1e1 ;  /* 0x38d9e1e1ff087424 */ /* 0x000fc400078e00ff */
[----:B------:R-:W-:Y:S01]  /*1f850*/  IMAD.MOV.U32 R9, RZ, RZ, 0x13ebf8f8 ;  /* 0x13ebf8f8ff097424 */ /* 0x000fe200078e00ff */
[----:B------:R3:W-:Y:S01]  /*1f860*/  STL.128 [R1+0x1170], R4 ;  /* 0x0011700401007387 */ /* 0x0007e20000100c00 */
[----:B-1----:R-:W-:Y:S01]  /*1f870*/  IMAD.MOV.U32 R12, RZ, RZ, -0x442d9697 ;  /* 0xbbd26969ff0c7424 */ /* 0x002fe200078e00ff */
[----:B------:R-:W-:Y:S01]  /*1f880*/  MOV R13, 0x70a9d9d9 ;  /* 0x70a9d9d9000d7802 */ /* 0x000fe20000000f00 */
[----:B------:R-:W-:Y:S02]  /*1f890*/  IMAD.MOV.U32 R14, RZ, RZ, -0x76f87172 ;  /* 0x89078e8eff0e7424 */ /* 0x000fe400078e00ff */
[----:B------:R-:W-:Y:S02]  /*1f8a0*/  IMAD.MOV.U32 R15, RZ, RZ, -0x58cc6b6c ;  /* 0xa7339494ff0f7424 */ /* 0x000fe400078e00ff */
[----:B------:R-:W-:Y:S02]  /*1f8b0*/  IMAD.MOV.U32 R11, RZ, RZ, 0x33221111 ;  /* 0x33221111ff0b7424 */ /* 0x000fe400078e00ff */
[----:B--2---:R-:W-:-:S02]  /*1f8c0*/  HFMA2 R16, -RZ, RZ, -0.385986328125, -0.0037136077880859375 ;  /* 0xb62d9b9bff107431 */ /* 0x004fc400000001ff */
[----:B------:R-:W-:Y:S01]  /*1f8d0*/  IMAD.MOV.U32 R17, RZ, RZ, 0x223c1e1e ;  /* 0x223c1e1eff117424 */ /* 0x000fe200078e00ff */
[----:B------:R-:W-:Y:S01]  /*1f8e0*/  MOV R19, 0x20c9e9e9 ;  /* 0x20c9e9e900137802 */ /* 0x000fe20000000f00 */
[----:B------:R-:W-:Y:S02]  /*1f8f0*/  IMAD.MOV.U32 R18, RZ, RZ, -0x6dea7879 ;  /* 0x92158787ff127424 */ /* 0x000fe400078e00ff */
[----:B0-----:R-:W-:Y:S02]  /*1f900*/  HFMA2 R20, -RZ, RZ, 978.5, -6.38671875 ;  /* 0x63a5c663ff147431 */ /* 0x001fe400000001ff */
[----:B------:R-:W-:Y:S01]  /*1f910*/  IMAD.MOV.U32 R21, RZ, RZ, 0x7c84f87c ;  /* 0x7c84f87cff157424 */ /* 0x000fe200078e00ff */
[----:B------:R-:W-:Y:S01]  /*1f920*/  MOV R23, 0x7b8df67b ;  /* 0x7b8df67b00177802 */ /* 0x000fe20000000f00 */
[----:B------:R-:W-:Y:S01]  /*1f930*/  IMAD.MOV.U32 R22, RZ, RZ, 0x7799ee77 ;  /* 0x7799ee77ff167424 */ /* 0x000fe200078e00ff */
[----:B------:R0:W-:Y:S01]  /*1f940*/  STL.128 [R1+0x1190], R12 ;  /* 0x0011900c01007387 */ /* 0x0001e20000100c00 */
[----:B---3--:R-:W-:Y:S01]  /*1f950*/  IMAD.MOV.U32 R4, RZ, RZ, -0x70fc7374 ;  /* 0x8f038c8cff047424 */ /* 0x008fe200078e00ff */
[----:B------:R-:W-:Y:S01]  /*1f960*/  MOV R5, 0xf859a1a1 ;  /* 0xf859a1a100057802 */ /* 0x000fe20000000f00 */
[----:B------:R-:W-:Y:S01]  /*1f970*/  IMAD.MOV.U32 R6, RZ, RZ, -0x7ff67677 ;  /* 0x80098989ff067424 */ /* 0x000fe200078e00ff */
[----:B------:R1:W-:Y:S01]  /*1f980*/  STL.128 [R1+0x1180], R8 ;  /* 0x0011800801007387 */ /* 0x0003e20000100c00 */
[----:B------:R-:W-:-:S03]  /*1f990*/  IMAD.MOV.U32 R7, RZ, RZ, 0x171a0d0d ;  /* 0x171a0d0dff077424 */ /* 0x000fc600078e00ff */
[----:B------:R2:W-:Y:S04]  /*1f9a0*/  STL.128 [R1+0x11a0], R16 ;  /* 0x0011a01001007387 */ /* 0x0005e80000100c00 */
[----:B------:R3:W-:Y:S01]  /*1f9b0*/  STL.128 [R1+0x1600], R20 ;  /* 0x0016001401007387 */ /* 0x0007e20000100c00 */
[----:B0-----:R-:W-:Y:S02]  /*1f9c0*/  HFMA2 R14, -RZ, RZ, 30112, 0.08087158203125 ;  /* 0x775a2d2dff0e7431 */ /* 0x001fe400000001ff */
[----:B------:R-:W-:Y:S01]  /*1f9d0*/  IMAD.MOV.U32 R12, RZ, RZ, -0x3c7dbebf ;  /* 0xc3824141ff0c7424 */ /* 0x000fe200078e00ff */
[----:B------:R0:W-:Y:S01]  /*1f9e0*/  STL.128 [R1+0x11c0], R4 ;  /* 0x0011c00401007387 */ /* 0x0001e20000100c00 */
[----:B------:R-:W-:Y:S02]  /*1f9f0*/  IMAD.MOV.U32 R13, RZ, RZ, -0x4fd66667 ;  /* 0xb0299999ff0d7424 */ /* 0x000fe400078e00ff */
[----:B-1----:R-:W-:-:S02]  /*1fa00*/  HFMA2 R8, -RZ, RZ, -204.625, -1.9365234375 ;  /* 0xda65bfbfff087431 */ /* 0x002fc400000001ff */
[----:B------:R-:W-:Y:S01]  /*1fa10*/  IMAD.MOV.U32 R15, RZ, RZ, 0x111e0f0f ;  /* 0x111e0f0fff0f7424 */ /* 0x000fe200078e00ff */
[----:B------:R-:W-:Y:S01]  /*1fa20*/  MOV R11, 0xb8d06868 ;  /* 0xb8d06868000b7802 */ /* 0x000fe20000000f00 */
[----:B------:R-:W-:Y:S01]  /*1fa30*/  IMAD.MOV.U32 R9, RZ, RZ, 0x31d7e6e6 ;  /* 0x31d7e6e6ff097424 */ /* 0x000fe200078e00ff */
[----:B--2---:R-:W-:Y:S01]  /*1fa40*/  MOV R17, 0xfca85454 ;  /* 0xfca8545400117802 */ /* 0x004fe20000000f00 */
[----:B------:R-:W-:Y:S01]  /*1fa50*/  IMAD.MOV.U32 R10, RZ, RZ, -0x397bbdbe ;  /* 0xc6844242ff0a7424 */ /* 0x000fe200078e00ff */
[----:B------:R1:W-:Y:S01]  /*1fa60*/  STL.128 [R1+0x11e0], R12 ;  /* 0x0011e00c01007387 */ /* 0x0003e20000100c00 */
[----:B------:R-:W-:Y:S02]  /*1fa70*/  IMAD.MOV.U32 R16, RZ, RZ, -0x34844f50 ;  /* 0xcb7bb0b0ff107424 */ /* 0x000fe400078e00ff */
[----:B---3--:R-:W-:Y:S02]  /*1fa80*/  HFMA2 R21, -RZ, RZ, 189.375, -0.1983642578125 ;  /* 0x59ebb259ff157431 */ /* 0x008fe400000001ff */
[----:B------:R-:W-:Y:S01]  /*1fa90*/  IMAD.MOV.U32 R18, RZ, RZ, -0x29924445 ;  /* 0xd66dbbbbff127424 */ /* 0x000fe200078e00ff */
[----:B------:R2:W-:Y:S01]  /*1faa0*/  STL.128 [R1+0x11d0], R8 ;  /* 0x0011d00801007387 */ /* 0x0005e20000100c00 */
[----:B------:R-:W-:-:S02]  /*1fab0*/  IMAD.MOV.U32 R19, RZ, RZ, 0x3a2c1616 ;  /* 0x3a2c1616ff137424 */ /* 0x000fc400078e00ff */
[----:B------:R-:W-:Y:S02]  /*1fac0*/  IMAD.MOV.U32 R20, RZ, RZ, -0x5ea1006 ;  /* 0xfa15effaff147424 */ /* 0x000fe400078e00ff */
[----:B0-----:R-:W-:Y:S02]  /*1fad0*/  HFMA2 R6, -RZ, RZ, 7876, -411.75 ;  /* 0x6fb1de6fff067431 */ /* 0x001fe400000001ff */
[----:B------:R-:W-:Y:S01]  /*1fae0*/  IMAD.MOV.U32 R22, RZ, RZ, 0x47c98e47 ;  /* 0x47c98e47ff167424 */ /* 0x000fe200078e00ff */
[----:B------:R0:W-:Y:S01]  /*1faf0*/  STL.128 [R1+0x11f0], R16 ;  /* 0x0011f01001007387 */ /* 0x0001e20000100c00 */
[----:B------:R-:W-:Y:S02]  /*1fb00*/  IMAD.MOV.U32 R23, RZ, RZ, -0xff40410 ;  /* 0xf00bfbf0ff177424 */ /* 0x000fe400078e00ff */
[----:B------:R-:W-:Y:S02]  /*1fb10*/  IMAD.MOV.U32 R4, RZ, RZ, -0xdf2000e ;  /* 0xf20dfff2ff047424 */ /* 0x000fe400078e00ff */
[----:B------:R-:W-:-:S02]  /*1fb20*/  IMAD.MOV.U32 R5, RZ, RZ, 0x6bbdd66b ;  /* 0x6bbdd66bff057424 */ /* 0x000fc400078e00ff */
[----:B-1----:R-:W-:Y:S02]  /*1fb30*/  HFMA2 R15, -RZ, RZ, 27040, -4568 ;  /* 0x769aec76ff0f7431 */ /* 0x002fe400000001ff */
[----:B------:R-:W-:Y:S01]  /*1fb40*/  IMAD.MOV.U32 R7, RZ, RZ, -0x3aab6e3b ;  /* 0xc55491c5ff077424 */ /* 0x000fe200078e00ff */
[----:B------:R-:W-:Y:S01]  /*1fb50*/  MOV R12, 0xfe19e7fe ;  /* 0xfe19e7fe000c7802 */ /* 0x000fe20000000f00 */
        /* <DEDUP_REMOVED lines=9> */
[----:B------:R-:W-:-:S02]  /*1fbf0*/  IMAD.MOV.U32 R16, RZ, RZ, -0x35ba7036 ;  /* 0xca458fcaff107424 */ /* 0x000fc400078e00ff */
[----:B------:R-:W-:Y:S01]  /*1fc00*/  IMAD.MOV.U32 R17, RZ, RZ, -0x7d62e07e ;  /* 0x829d1f82ff117424 */ /* 0x000fe200078e00ff */
[----:B------:R2:W-:Y:S01]  /*1fc10*/  STL.128 [R1+0x1620], R8 ;  /* 0x0016200801007387 */ /* 0x0005e20000100c00 */
[----:B------:R-:W-:-:S03]  /*1fc20*/  IMAD.MOV.U32 R19, RZ, RZ, 0x7d87fa7d ;  /* 0x7d87fa7dff137424 */ /* 0x000fc600078e00ff */
[----:B------:R3:W-:Y:S01]  /*1fc30*/  STL.128 [R1+0x1630], R12 ;  /* 0x0016300c01007387 */ /* 0x0007e20000100c00 */
[----:B-1----:R-:W-:Y:S02]  /*1fc40*/  HFMA2 R22, -RZ, RZ, -1332, -47.15625 ;  /* 0xe534d1e5ff167431 */ /* 0x002fe400000001ff */
[----:B------:R-:W-:Y:S01]  /*1fc50*/  IMAD.MOV.U32 R20, RZ, RZ, 0x345c6834 ;  /* 0x345c6834ff147424 */ /* 0x000fe200078e00ff */
[----:B------:R1:W-:Y:S01]  /*1fc60*/  STL.128 [R1+0x1640], R16 ;  /* 0x0016401001007387 */ /* 0x0003e20000100c00 */
[----:B------:R-:W-:Y:S02]  /*1fc70*/  IMAD.MOV.U32 R21, RZ, RZ, -0x5a0bae5b ;  /* 0xa5f451a5ff157424 */ /* 0x000fe400078e00ff */
[----:B------:R-:W-:Y:S02]  /*1fc80*/  IMAD.MOV.U32 R23, RZ, RZ, -0xef7060f ;  /* 0xf108f9f1ff177424 */ /* 0x000fe400078e00ff */
[----:B0-----:R-:W-:Y:S01]  /*1fc90*/  HFMA2 R7, -RZ, RZ, -0.1236572265625, 5.68359375 ;  /* 0xafea45afff077431 */ /* 0x001fe200000001ff */
[----:B------:R-:W-:Y:S01]  /*1fca0*/  MOV R4, 0xadec41ad ;  /* 0xadec41ad00047802 */ /* 0x000fe20000000f00 */
[----:B------:R-:W-:-:S02]  /*1fcb0*/  IMAD.MOV.U32 R5, RZ, RZ, -0x2b984c2c ;  /* 0xd467b3d4ff057424 */ /* 0x000fc400078e00ff */
[----:B--2---:R-:W-:Y:S01]  /*1fcc0*/  IMAD.MOV.U32 R8, RZ, RZ, -0x6340dc64 ;  /* 0x9cbf239cff087424 */ /* 0x004fe200078e00ff */
[----:B------:R-:W-:Y:S01]  /*1fcd0*/  MOV R10, 0x7296e472 ;  /* 0x7296e472000a7802 */ /* 0x000fe20000000f00 */
[----:B------:R-:W-:Y:S01]  /*1fce0*/  IMAD.MOV.U32 R9, RZ, RZ, -0x5b08ac5c ;  /* 0xa4f753a4ff097424 */ /* 0x000fe200078e00ff */
[----:B------:R0:W-:Y:S01]  /*1fcf0*/  STL.128 [R1+0x16a0], R20 ;  /* 0x0016a01401007387 */ /* 0x0001e20000100c00 */
[----:B------:R-:W-:Y:S01]  /*1fd00*/  IMAD.MOV.U32 R11, RZ, RZ, -0x3fa46440 ;  /* 0xc05b9bc0ff0b7424 */ /* 0x000fe200078e00ff */
[----:B---3--:R-:W-:Y:S01]  /*1fd10*/  MOV R13, 0xfd1ce1fd ;  /* 0xfd1ce1fd000d7802 */ /* 0x008fe20000000f00 */
[----:B------:R-:W-:Y:S02]  /*1fd20*/  IMAD.MOV.U32 R12, RZ, RZ, -0x483d8a49 ;  /* 0xb7c275b7ff0c7424 */ /* 0x000fe400078e00ff */
[----:B------:R-:W-:Y:S02]  /*1fd30*/  IMAD.MOV.U32 R14, RZ, RZ, -0x6c51c26d ;  /* 0x93ae3d93ff0e7424 */ /* 0x000fe400078e00ff */
[----:B-1----:R-:W-:-:S02]  /*1fd40*/  HFMA2 R16, -RZ, RZ, 0.39697265625, 4312 ;  /* 0x365a6c36ff107431 */ /* 0x002fc400000001ff */
[----:B------:R-:W-:Y:S01]  /*1fd50*/  IMAD.MOV.U32 R15, RZ, RZ, 0x266a4c26 ;  /* 0x266a4c26ff0f7424 */ /* 0x000fe200078e00ff */
[----:B------:R-:W-:Y:S01]  /*1fd60*/  MOV R19, 0xcc4f83cc ;  /* 0xcc4f83cc00137802 */ /* 0x000fe20000000f00 */
[----:B------:R-:W-:Y:S01]  /*1fd70*/  IMAD.MOV.U32 R6, RZ, RZ, -0x5d02a05e ;  /* 0xa2fd5fa2ff067424 */ /* 0x000fe200078e00ff */
[----:B------:R1:W-:Y:S01]  /*1fd80*/  STL.128 [R1+0x1670], R8 ;  /* 0x0016700801007387 */ /* 0x0003e20000100c00 */
[----:B------:R-:W-:Y:S02]  /*1fd90*/  IMAD.MOV.U32 R17, RZ, RZ, 0x3f417e3f ;  /* 0x3f417e3fff117424 */ /* 0x000fe400078e00ff */
[----:B------:R-:W-:Y:S01]  /*1fda0*/  IMAD.MOV.U32 R18, RZ, RZ, -0x8fd0a09 ;  /* 0xf702f5f7ff127424 */ /* 0x000fe200078e00ff */
[----:B------:R2:W-:Y:S01]  /*1fdb0*/  STL.128 [R1+0x1680], R12 ;  /* 0x0016800c01007387 */ /* 0x0005e20000100c00 */
[----:B0-----:R-:W-:Y:S02]  /*1fdc0*/  HFMA2 R20, -RZ, RZ, -3660, -23.671875 ;  /* 0xeb26cdebff147431 */ /* 0x001fe400000001ff */
[----:B------:R-:W-:Y:S01]  /*1fdd0*/  IMAD.MOV.U32 R21, RZ, RZ, 0x27694e27 ;  /* 0x27694e27ff157424 */ /* 0x000fe200078e00ff */
[----:B------:R-:W-:Y:S01]  /*1fde0*/  MOV R23, 0x759fea75 ;  /* 0x759fea7500177802 */ /* 0x000fe20000000f00 */
[----:B------:R-:W-:Y:S01]  /*1fdf0*/  IMAD.MOV.U32 R22, RZ, RZ, -0x4d32804e ;  /* 0xb2cd7fb2ff167424 */ /* 0x000fe200078e00ff */
[----:B------:R0:W-:Y:S04]  /*1fe00*/  STL.128 [R1+0x1660], R4 ;  /* 0x0016600401007387 */ /* 0x0001e80000100c00 */
[----:B------:R3:W-:Y:S01]  /*1fe10*/  STL.128 [R1+0x1690], R16 ;  /* 0x0016901001007387 */ /* 0x0007e20000100c00 */
[----:B-1----:R-:W-:-:S02]  /*1fe20*/  HFMA2 R8, -RZ, RZ, 6.17504119873046875e-05, 0.000122547149658203125 ;  /* 0x040c0804ff087431 */ /* 0x002fc400000001ff */
[----:B------:R-:W-:Y:S01]  /*1fe30*/  IMAD.MOV.U32 R9, RZ, RZ, -0x38ad6a39 ;  /* 0xc75295c7ff097424 */ /* 0x000fe200078e00ff */
[----:B------:R-:W-:Y:S01]  /*1fe40*/  MOV R11, 0xc35e9dc3 ;  /* 0xc35e9dc3000b7802 */ /* 0x000fe20000000f00 */
[----:B------:R-:W-:Y:S02]  /*1fe50*/  IMAD.MOV.U32 R10, RZ, RZ, 0x23654623 ;  /* 0x23654623ff0a7424 */ /* 0x000fe400078e00ff */
[----:B--2---:R-:W-:Y:S02]  /*1fe60*/  HFMA2 R14, -RZ, RZ, 7.7188014984130859375e-05, 0.00018370151519775390625 ;  /* 0x050f0a05ff0e7431 */ /* 0x004fe400000001ff */
        /* <DEDUP_REMOVED lines=8> */
[----:B---3--:R-:W-:Y:S01]  /*1fef0*/  MOV R17, 0x12362412 ;  /* 0x1236241200117802 */ /* 0x008fe20000000f00 */
[----:B------:R-:W-:Y:S01]  /*1ff00*/  IMAD.MOV.U32 R7, RZ, RZ, 0x153f2a15 ;  /* 0x153f2a15ff077424 */ /* 0x000fe200078e00ff */
[----:B------:R2:W-:Y:S01]  /*1ff10*/  STL.128 [R1+0x16d0], R12 ;  /* 0x0016d00c01007387 */ /* 0x0005e20000100c00 */
[----:B------:R-:W-:-:S02]  /*1ff20*/  IMAD.MOV.U32 R16, RZ, RZ, 0x7090e07 ;  /* 0x07090e07ff107424 */ /* 0x000fc400078e00ff */
[----:B------:R-:W-:Y:S01]  /*1ff30*/  IMAD.MOV.U32 R18, RZ, RZ, -0x7f64e480 ;  /* 0x809b1b80ff127424 */ /* 0x000fe200078e00ff */
[----:B------:R3:W-:Y:S01]  /*1ff40*/  STL.128 [R1+0x16b0], R4 ;  /* 0x0016b00401007387 */ /* 0x0007e20000100c00 */
[----:B------:R-:W-:Y:S01]  /*1ff50*/  IMAD.MOV.U32 R19, RZ, RZ, -0x1dc2201e ;  /* 0xe23ddfe2ff137424 */ /* 0x000fe200078e00ff */
[----:B-1----:R-:W-:Y:S01]  /*1ff60*/  MOV R21, 0xd168b9d1 ;  /* 0xd168b9d100157802 */ /* 0x002fe20000000f00 */
[----:B------:R-:W-:Y:S02]  /*1ff70*/  IMAD.MOV.U32 R20, RZ, RZ, 0x53f5a653 ;  /* 0x53f5a653ff147424 */ /* 0x000fe400078e00ff */
[----:B------:R-:W-:Y:S01]  /*1ff80*/  IMAD.MOV.U32 R23, RZ, RZ, -0x12d33e13 ;  /* 0xed2cc1edff177424 */ /* 0x000fe200078e00ff */
[----:B------:R1:W-:Y:S01]  /*1ff90*/  STL.128 [R1+0x16e0], R16 ;  /* 0x0016e01001007387 */ /* 0x0003e20000100c00 */
[----:B------:R-:W-:Y:S01]  /*1ffa0*/  IMAD.MOV.U32 R22, RZ, RZ, RZ ;  /* 0x000000ffff167224 */ /* 0x000fe200078e00ff */
[----:B0-----:R-:W-:Y:S01]  /*1ffb0*/  MOV R9, 0x6eb2dc6e ;  /* 0x6eb2dc6e00097802 */ /* 0x001fe20000000f00 */
[----:B------:R-:W-:-:S02]  /*1ffc0*/  IMAD.MOV.U32 R8, RZ, RZ, 0x1b2d361b ;  /* 0x1b2d361bff087424 */ /* 0x000fc400078e00ff */
[----:B------:R-:W-:Y:S02]  /*1ffd0*/  IMAD.MOV.U32 R10, RZ, RZ, 0x5aeeb45a ;  /* 0x5aeeb45aff0a7424 */ /* 0x000fe400078e00ff */
[----:B--2---:R-:W-:Y:S02]  /*1ffe0*/  HFMA2 R12, -RZ, RZ, 55.6875, -0.016876220703125 ;  /* 0x52f6a452ff0c7431 */ /* 0x004fe400000001ff */
[----:B------:R-:W-:Y:S01]  /*1fff0*/  IMAD.MOV.U32 R11, RZ, RZ, -0x5f04a460 ;  /* 0xa0fb5ba0ff0b7424 */ /* 0x000fe200078e00ff */
[----:B------:R-:W-:Y:S01]  /*20000*/  MOV R15, 0xb3ce7db3 ;  /* 0xb3ce7db3000f7802 */ /* 0x000fe20000000f00 */
[----:B------:R-:W-:Y:S02]  /*20010*/  IMAD.MOV.U32 R13, RZ, RZ, 0x3b4d763b ;  /* 0x3b4d763bff0d7424 */ /* 0x000fe400078e00ff */
[----:B---3--:R-:W-:Y:S02]  /*20020*/  HFMA2 R6, -RZ, RZ, 0.069580078125, 133.5 ;  /* 0x2c74582cff067431 */ /* 0x008fe400000001ff */
[----:B------:R-:W-:Y:S01]  /*20030*/  IMAD.MOV.U32 R4, RZ, RZ, 0x91b1209 ;  /* 0x091b1209ff047424 */ /* 0x000fe200078e00ff */
[----:B------:R0:W-:Y:S01]  /*20040*/  STL.128 [R1+0x1740], R20 ;  /* 0x0017401401007387 */ /* 0x0001e20000100c00 */
[----:B------:R-:W-:-:S02]  /*20050*/  IMAD.MOV.U32 R5, RZ, RZ, -0x7c61e27d ;  /* 0x839e1d83ff057424 */ /* 0x000fc400078e00ff */
[----:B------:R-:W-:Y:S02]  /*20060*/  IMAD.MOV.U32 R7, RZ, RZ, 0x1a2e341a ;  /* 0x1a2e341aff077424 */ /* 0x000fe400078e00ff */
[----:B-1----:R-:W-:Y:S02]  /*20070*/  HFMA2 R18, -RZ, RZ, 0.11627197265625, 395.75 ;  /* 0x2f715e2fff127431 */ /* 0x002fe400000001ff */
[----:B------:R-:W-:Y:S01]  /*20080*/  IMAD.MOV.U32 R14, RZ, RZ, -0x299e482a ;  /* 0xd661b7d6ff0e7424 */ /* 0x000fe200078e00ff */
[----:B------:R1:W-:Y:S01]  /*20090*/  STL.128 [R1+0x1710], R8 ;  /* 0x0017100801007387 */ /* 0x0003e20000100c00 */
[----:B------:R-:W-:Y:S02]  /*200a0*/  IMAD.MOV.U32 R16, RZ, RZ, 0x297b5229 ;  /* 0x297b5229ff107424 */ /* 0x000fe400078e00ff */
[----:B------:R-:W-:Y:S01]  /*200b0*/  IMAD.MOV.U32 R17, RZ, RZ, -0x1cc1221d ;  /* 0xe33edde3ff117424 */ /* 0x000fe200078e00ff */
[----:B------:R2:W-:Y:S01]  /*200c0*/  STL.128 [R1+0x1700], R4 ;  /* 0x0017000401007387 */ /* 0x0005e20000100c00 */
[----:B------:R-:W-:-:S03]  /*200d0*/  IMAD.MOV.U32 R19, RZ, RZ, -0x7b68ec7c ;  /* 0x84971384ff137424 */ /* 0x000fc600078e00ff */
[----:B------:R3:W-:Y:S01]  /*200e0*/  STL.128 [R1+0x1720], R12 ;  /* 0x0017200c01007387 */ /* 0x0007e20000100c00 */
[----:B0-----:R-:W-:Y:S02]  /*200f0*/  HFMA2 R22, -RZ, RZ, 0.2291259765625, 1587 ;  /* 0x33556633ff167431 */ /* 0x001fe400000001ff */
[----:B------:R-:W-:Y:S01]  /*20100*/  IMAD.MOV.U32 R20, RZ, RZ, 0x43c58643 ;  /* 0x43c58643ff147424 */ /* 0x000fe200078e00ff */
[----:B------:R0:W-:Y:S01]  /*20110*/  STL.128 [R1+0x1730], R16 ;  /* 0x0017301001007387 */ /* 0x0001e20000100c00 */
[----:B------:R-:W-:Y:S02]  /*20120*/  IMAD.MOV.U32 R21, RZ, RZ, 0x4dd79a4d ;  /* 0x4dd79a4dff157424 */ /* 0x000fe400078e00ff */
[----:B------:R-:W-:Y:S02]  /*20130*/  IMAD.MOV.U32 R23, RZ, RZ, -0x7a6bee7b ;  /* 0x85941185ff177424 */ /* 0x000fe400078e00ff */
[----:B-1----:R-:W-:Y:S02]  /*20140*/  HFMA2 R10, -RZ, RZ, -1.7119140625, 1982 ;  /* 0xbed967beff0a7431 */ /* 0x002fe400000001ff */
[----:B------:R-:W-:-:S02]  /*20150*/  IMAD.MOV.U32 R8, RZ, RZ, 0x6abed46a ;  /* 0x6abed46aff087424 */ /* 0x000fc400078e00ff */
[----:B------:R-:W-:Y:S02]  /*20160*/  IMAD.MOV.U32 R9, RZ, RZ, -0x34b97235 ;  /* 0xcb468dcbff097424 */ /* 0x000fe400078e00ff */
[----:B--2---:R-:W-:Y:S02]  /*20170*/  HFMA2 R4, -RZ, RZ, 0.008544921875, 2.0625 ;  /* 0x20604020ff047431 */ /* 0x004fe400000001ff */
[----:B------:R-:W-:Y:S01]  /*20180*/  IMAD.MOV.U32 R11, RZ, RZ, 0x394b7239 ;  /* 0x394b7239ff0b7424 */ /* 0x000fe200078e00ff */
[----:B------:R-:W-:Y:S01]  /*20190*/  MOV R7, 0x5bedb65b ;  /* 0x5bedb65b00077802 */ /* 0x000fe20000000f00 */
[----:B------:R-:W-:Y:S01]  /*201a0*/  IMAD.MOV.U32 R5, RZ, RZ, -0x3e01c04 ;  /* 0xfc1fe3fcff057424 */ /* 0x000fe200078e00ff */
[----:B---3--:R-:W-:Y:S01]  /*201b0*/  MOV R13, 0x4cd4984c ;  /* 0x4cd4984c000d7802 */ /* 0x008fe20000000f00 */
[----:B------:R-:W-:Y:S01]  /*201c0*/  IMAD.MOV.U32 R12, RZ, RZ, 0x4ade944a ;  /* 0x4ade944aff0c7424 */ /* 0x000fe200078e00ff */
[----:B------:R1:W-:Y:S01]  /*201d0*/  STL.128 [R1+0x1790], R20 ;  /* 0x0017901401007387 */ /* 0x0003e20000100c00 */
[----:B------:R-:W-:-:S02]  /*201e0*/  IMAD.MOV.U32 R14, RZ, RZ, 0x58e8b058 ;  /* 0x58e8b058ff0e7424 */ /* 0x000fc400078e00ff */
[----:B0-----:R-:W-:Y:S02]  /*201f0*/  HFMA2 R16, -RZ, RZ, -35.34375, -0.9765625 ;  /* 0xd06bbbd0ff107431 */ /* 0x001fe400000001ff */
[----:B------:R-:W-:Y:S01]  /*20200*/  IMAD.MOV.U32 R15, RZ, RZ, -0x30b57a31 ;  /* 0xcf4a85cfff0f7424 */ /* 0x000fe200078e00ff */
[----:B------:R-:W-:Y:S01]  /*20210*/  MOV R19, 0xfb16edfb ;  /* 0xfb16edfb00137802 */ /* 0x000fe20000000f00 */
[----:B------:R-:W-:Y:S01]  /*20220*/  IMAD.MOV.U32 R6, RZ, RZ, -0x4e37864f ;  /* 0xb1c879b1ff067424 */ /* 0x000fe200078e00ff */
[----:B------:R0:W-:Y:S01]  /*20230*/  STL.128 [R1+0x1760], R8 ;  /* 0x0017600801007387 */ /* 0x0001e20000100c00 */
[----:B------:R-:W-:Y:S02]  /*20240*/  IMAD.MOV.U32 R17, RZ, RZ, -0x10d53a11 ;  /* 0xef2ac5efff117424 */ /* 0x000fe400078e00ff */
[----:B------:R-:W-:Y:S01]  /*20250*/  IMAD.MOV.U32 R18, RZ, RZ, -0x551ab056 ;  /* 0xaae54faaff127424 */ /* 0x000fe200078e00ff */
[----:B------:R2:W-:Y:S04]  /*20260*/  STL.128 [R1+0x1770], R12 ;  /* 0x0017700c01007387 */ /* 0x0005e80000100c00 */
[----:B------:R3:W-:Y:S01]  /*20270*/  STL.128 [R1+0x1750], R4 ;  /* 0x0017500401007387 */ /* 0x0007e20000100c00 */
[----:B-1----:R-:W-:-:S02]  /*20280*/  HFMA2 R20, -RZ, RZ, -1.2177734375, 990 ;  /* 0xbcdf63bcff147431 */ /* 0x002fc400000001ff */
[----:B------:R-:W-:Y:S01]  /*20290*/  IMAD.MOV.U32 R21, RZ, RZ, -0x493e884a ;  /* 0xb6c177b6ff157424 */ /* 0x000fe200078e00ff */
[----:B------:R-:W-:Y:S01]  /*202a0*/  MOV R23, 0x21634221 ;  /* 0x2163422100177802 */ /* 0x000fe20000000f00 */
[----:B------:R-:W-:Y:S01]  /*202b0*/  IMAD.MOV.U32 R22, RZ, RZ, -0x258a5026 ;  /* 0xda75afdaff167424 */ /* 0x000fe200078e00ff */
[----:B------:R1:W-:Y:S01]  /*202c0*/  STL.128 [R1+0x1780], R16 ;  /* 0x0017801001007387 */ /* 0x0003e20000100c00 */
[----:B0-----:R-:W-:Y:S02]  /*202d0*/  HFMA2 R8, -RZ, RZ, 39.5, -0.0084228515625 ;  /* 0x50f0a050ff087431 */ /* 0x001fe400000001ff */
[----:B------:R-:W-:Y:S01]  /*202e0*/  IMAD.MOV.U32 R9, RZ, RZ, 0x3c44783c ;  /* 0x3c44783cff097424 */ /* 0x000fe200078e00ff */
[----:B------:R-:W-:Y:S01]  /*202f0*/  MOV R11, 0xa8e34ba8 ;  /* 0xa8e34ba8000b7802 */ /* 0x000fe20000000f00 */
[----:B------:R-:W-:Y:S02]  /*20300*/  IMAD.MOV.U32 R10, RZ, RZ, -0x6045da61 ;  /* 0x9fba259fff0a7424 */ /* 0x000fe400078e00ff */
[----:B--2---:R-:W-:-:S02]  /*20310*/  HFMA2 R14, -RZ, RZ, 2.375, -3.814697265625e-06 ;  /* 0x40c08040ff0e7431 */ /* 0x004fc400000001ff */
        /* <DEDUP_REMOVED lines=8> */
[----:B-1----:R-:W-:Y:S01]  /*203a0*/  MOV R17, 0x9dbc219d ;  /* 0x9dbc219d00117802 */ /* 0x002fe20000000f00 */
[----:B------:R-:W-:-:S02]  /*203b0*/  IMAD.MOV.U32 R15, RZ, RZ, -0x7075fa71 ;  /* 0x8f8a058fff0f7424 */ /* 0x000fc400078e00ff */
[----:B------:R-:W-:Y:S01]  /*203c0*/  IMAD.MOV.U32 R16, RZ, RZ, -0x6d52c06e ;  /* 0x92ad3f92ff107424 */ /* 0x000fe200078e00ff */
[----:B------:R1:W-:Y:S01]  /*203d0*/  STL.128 [R1+0x17a0], R4 ;  /* 0x0017a00401007387 */ /* 0x0003e20000100c00 */
[----:B------:R-:W-:Y:S02]  /*203e0*/  IMAD.MOV.U32 R18, RZ, RZ, 0x38487038 ;  /* 0x38487038ff127424 */ /* 0x000fe400078e00ff */
[----:B------:R-:W-:Y:S02]  /*203f0*/  IMAD.MOV.U32 R19, RZ, RZ, -0xafb0e0b ;  /* 0xf504f1f5ff137424 */ /* 0x000fe400078e00ff */
[----:B0-----:R-:W-:Y:S01]  /*20400*/  HFMA2 R21, -RZ, RZ, 377.75, -0.79541015625 ;  /* 0x5de7ba5dff157431 */ /* 0x001fe200000001ff */
[----:B------:R0:W-:Y:S01]  /*20410*/  STL.128 [R1+0x17c0], R12 ;  /* 0x0017c00c01007387 */ /* 0x0001e20000100c00 */
[----:B------:R-:W-:Y:S02]  /*20420*/  IMAD.MOV.U32 R20, RZ, RZ, 0x64acc864 ;  /* 0x64acc864ff147424 */ /* 0x000fe400078e00ff */
[----:B--2---:R-:W-:Y:S01]  /*20430*/  HFMA2 R9, -RZ, RZ, 0.00024890899658203125, 0.00197601318359375 ;  /* 0x0c14180cff097431 */ /* 0x004fe200000001ff */
[----:B------:R2:W-:Y:S01]  /*20440*/  STL.128 [R1+0x17d0], R16 ;  /* 0x0017d01001007387 */ /* 0x0005e20000100c00 */
[----:B------:R-:W-:-:S02]  /*20450*/  IMAD.MOV.U32 R22, RZ, RZ, 0x192b3219 ;  /* 0x192b3219ff167424 */ /* 0x000fc400078e00ff */
[----:B------:R-:W-:Y:S02]  /*20460*/  IMAD.MOV.U32 R23, RZ, RZ, 0x7395e673 ;  /* 0x7395e673ff177424 */ /* 0x000fe400078e00ff */
[----:B------:R-:W-:Y:S02]  /*20470*/  IMAD.MOV.U32 R8, RZ, RZ, -0x32b37e33 ;  /* 0xcd4c81cdff087424 */ /* 0x000fe400078e00ff */
[----:B-1----:R-:W-:Y:S01]  /*20480*/  IMAD.MOV.U32 R4, RZ, RZ, 0x10302010 ;  /* 0x10302010ff047424 */ /* 0x002fe200078e00ff */
[----:B------:R-:W-:Y:S01]  /*20490*/  MOV R6, 0xf30efdf3 ;  /* 0xf30efdf300067802 */ /* 0x000fe20000000f00 */
[----:B------:R-:W-:Y:S01]  /*204a0*/  IMAD.MOV.U32 R5, RZ, RZ, -0xe51a01 ;  /* 0xff1ae5ffff057424 */ /* 0x000fe200078e00ff */
[----:B------:R1:W-:Y:S01]  /*204b0*/  STL.128 [R1+0x1830], R20 ;  /* 0x0018301401007387 */ /* 0x0003e20000100c00 */
[----:B------:R-:W-:Y:S02]  /*204c0*/  IMAD.MOV.U32 R7, RZ, RZ, -0x2d92402e ;  /* 0xd26dbfd2ff077424 */ /* 0x000fe400078e00ff */
[----:B0-----:R-:W-:-:S02]  /*204d0*/  HFMA2 R15, -RZ, RZ, 0.00176334381103515625, 0.09515380859375 ;  /* 0x17392e17ff0f7431 */ /* 0x001fc400000001ff */
[----:B------:R-:W-:Y:S01]  /*204e0*/  IMAD.MOV.U32 R10, RZ, RZ, 0x13352613 ;  /* 0x13352613ff0a7424 */ /* 0x000fe200078e00ff */
        /* <DEDUP_REMOVED lines=8> */
[----:B------:R-:W-:-:S02]  /*20570*/  IMAD.MOV.U32 R13, RZ, RZ, -0x685dca69 ;  /* 0x97a23597ff0d7424 */ /* 0x000fc400078e00ff */
[----:B------:R-:W-:Y:S01]  /*20580*/  IMAD.MOV.U32 R14, RZ, RZ, 0x44cc8844 ;  /* 0x44cc8844ff0e7424 */ /* 0x000fe200078e00ff */
[----:B------:R3:W-:Y:S01]  /*20590*/  STL.128 [R1+0x1820], R16 ;  /* 0x0018201001007387 */ /* 0x0007e20000100c00 */
[----:B-1----:R-:W-:Y:S01]  /*205a0*/  IMAD.MOV.U32 R20, RZ, RZ, -0x1fc42420 ;  /* 0xe03bdbe0ff147424 */ /* 0x002fe200078e00ff */
[----:B------:R-:W-:Y:S01]  /*205b0*/  MOV R22, 0x3a4e743a ;  /* 0x3a4e743a00167802 */ /* 0x000fe20000000f00 */
[----:B------:R-:W-:Y:S01]  /*205c0*/  IMAD.MOV.U32 R21, RZ, RZ, 0x32566432 ;  /* 0x32566432ff157424 */ /* 0x000fe200078e00ff */
[----:B------:R1:W-:Y:S01]  /*205d0*/  STL.128 [R1+0x1810], R12 ;  /* 0x0018100c01007387 */ /* 0x0003e20000100c00 */
[----:B------:R-:W-:Y:S02]  /*205e0*/  IMAD.MOV.U32 R23, RZ, RZ, 0xa1e140a ;  /* 0x0a1e140aff177424 */ /* 0x000fe400078e00ff */
[----:B0-----:R-:W-:Y:S01]  /*205f0*/  HFMA2 R7, -RZ, RZ, -287.75, -0.015350341796875 ;  /* 0xdc7fa3dcff077431 */ /* 0x001fe200000001ff */
[----:B------:R-:W-:Y:S01]  /*20600*/  MOV R4, 0x60a0c060 ;  /* 0x60a0c06000047802 */ /* 0x000fe20000000f00 */
[----:B------:R-:W-:Y:S01]  /*20610*/  IMAD.MOV.U32 R5, RZ, RZ, -0x7e67e67f ;  /* 0x81981981ff057424 */ /* 0x000fe200078e00ff */
[----:B------:R0:W-:Y:S01]  /*20620*/  STL.128 [R1+0x1880], R20 ;  /* 0x0018801401007387 */ /* 0x0001e20000100c00 */
[----:B------:R-:W-:Y:S01]  /*20630*/  IMAD.MOV.U32 R6, RZ, RZ, 0x4fd19e4f ;  /* 0x4fd19e4fff067424 */ /* 0x000fe200078e00ff */
[----:B--2---:R-:W-:Y:S01]  /*20640*/  MOV R10, 0x90ab3b90 ;  /* 0x90ab3b90000a7802 */ /* 0x004fe20000000f00 */
[----:B------:R-:W-:-:S02]  /*20650*/  IMAD.MOV.U32 R8, RZ, RZ, 0x22664422 ;  /* 0x22664422ff087424 */ /* 0x000fc400078e00ff */
[----:B---3--:R-:W-:Y:S02]  /*20660*/  HFMA2 R19, -RZ, RZ, -238.75, -0.09149169921875 ;  /* 0xdb76addbff137431 */ /* 0x008fe400000001ff */
[----:B------:R-:W-:Y:S01]  /*20670*/  IMAD.MOV.U32 R9, RZ, RZ, 0x2a7e542a ;  /* 0x2a7e542aff097424 */ /* 0x000fe200078e00ff */
[----:B------:R-:W-:Y:S01]  /*20680*/  MOV R16, 0xde79a7de ;  /* 0xde79a7de00107802 */ /* 0x000fe20000000f00 */
[----:B------:R-:W-:Y:S02]  /*20690*/  IMAD.MOV.U32 R11, RZ, RZ, -0x777cf478 ;  /* 0x88830b88ff0b7424 */ /* 0x000fe400078e00ff */
[----:B-1----:R-:W-:Y:S02]  /*206a0*/  HFMA2 R13, -RZ, RZ, -6308, -7.9296875 ;  /* 0xee29c7eeff0d7431 */ /* 0x002fe400000001ff */
[----:B------:R-:W-:Y:S01]  /*206b0*/  IMAD.MOV.U32 R17, RZ, RZ, 0x5ee2bc5e ;  /* 0x5ee2bc5eff117424 */ /* 0x000fe200078e00ff */
[----:B------:R1:W-:Y:S01]  /*206c0*/  STL.128 [R1+0x1840], R4 ;  /* 0x0018400401007387 */ /* 0x0003e20000100c00 */
[----:B------:R-:W-:-:S02]  /*206d0*/  IMAD.MOV.U32 R18, RZ, RZ, 0xb1d160b ;  /* 0x0b1d160bff127424 */ /* 0x000fc400078e00ff */
[----:B------:R-:W-:Y:S01]  /*206e0*/  IMAD.MOV.U32 R12, RZ, RZ, 0x46ca8c46 ;  /* 0x46ca8c46ff0c7424 */ /* 0x000fe200078e00ff */
[----:B------:R2:W-:Y:S01]  /*206f0*/  STL.128 [R1+0x1850], R8 ;  /* 0x0018500801007387 */ /* 0x0005e20000100c00 */
[----:B------:R-:W-:Y:S02]  /*20700*/  IMAD.MOV.U32 R14, RZ, RZ, -0x472c9448 ;  /* 0xb8d36bb8ff0e7424 */ /* 0x000fe400078e00ff */
[----:B0-----:R-:W-:Y:S02]  /*20710*/  HFMA2 R23, -RZ, RZ, -0.0458984375, 11.3203125 ;  /* 0xa9e049a9ff177431 */ /* 0x001fe400000001ff */
[----:B------:R-:W-:Y:S01]  /*20720*/  IMAD.MOV.U32 R15, RZ, RZ, 0x143c2814 ;  /* 0x143c2814ff0f7424 */ /* 0x000fe200078e00ff */
[----:B------:R0:W-:Y:S01]  /*20730*/  STL.128 [R1+0x1870], R16 ;  /* 0x0018701001007387 */ /* 0x0001e20000100c00 */
[----:B------:R-:W-:Y:S01]  /*20740*/  MOV R20, 0x8d8c018d ;  /* 0x8d8c018d00147802 */ /* 0x000fe20000000f00 */
[----:B------:R-:W-:Y:S02]  /*20750*/  IMAD.MOV.U32 R21, RZ, RZ, -0x2a9b4e2b ;  /* 0xd564b1d5ff157424 */ /* 0x000fe400078e00ff */
[----:B------:R-:W-:Y:S01]  /*20760*/  IMAD.MOV.U32 R22, RZ, RZ, 0x4ed29c4e ;  /* 0x4ed29c4eff167424 */ /* 0x000fe200078e00ff */
[----:B------:R3:W-:Y:S01]  /*20770*/  STL.128 [R1+0x1860], R12 ;  /* 0x0018600c01007387 */ /* 0x0007e20000100c00 */
[----:B-1----:R-:W-:-:S02]  /*20780*/  HFMA2 R5, -RZ, RZ, 9.214878082275390625e-05, 0.000245571136474609375 ;  /* 0x060a0c06ff057431 */ /* 0x002fc400000001ff */
[----:B------:R-:W-:Y:S01]  /*20790*/  IMAD.MOV.U32 R4, RZ, RZ, 0x49db9249 ;  /* 0x49db9249ff047424 */ /* 0x000fe200078e00ff */
[----:B------:R1:W-:Y:S01]  /*207a0*/  STL.128 [R1+0x18d0], R20 ;  /* 0x0018d01401007387 */ /* 0x0003e20000100c00 */
[----:B------:R-:W-:Y:S02]  /*207b0*/  IMAD.MOV.U32 R6, RZ, RZ, 0x246c4824 ;  /* 0x246c4824ff067424 */ /* 0x000fe400078e00ff */
[----:B--2---:R-:W-:Y:S02]  /*207c0*/  HFMA2 R11, -RZ, RZ, 851, -4.3828125 ;  /* 0x62a6c462ff0b7431 */ /* 0x004fe400000001ff */
[----:B------:R-:W-:Y:S01]  /*207d0*/  IMAD.MOV.U32 R7, RZ, RZ, 0x5ce4b85c ;  /* 0x5ce4b85cff077424 */ /* 0x000fe200078e00ff */
[----:B------:R-:W-:Y:S01]  /*207e0*/  MOV R8, 0xc25d9fc2 ;  /* 0xc25d9fc200087802 */ /* 0x000fe20000000f00 */
[----:B------:R-:W-:Y:S02]  /*207f0*/  IMAD.MOV.U32 R9, RZ, RZ, -0x2c91422d ;  /* 0xd36ebdd3ff097424 */ /* 0x000fe400078e00ff */
[----:B0-----:R-:W-:-:S02]  /*20800*/  HFMA2 R17, -RZ, RZ, -8.5234375, -0.00023746490478515625 ;  /* 0xc8438bc8ff117431 */ /* 0x001fc400000001ff */
[----:B------:R-:W-:Y:S01]  /*20810*/  IMAD.MOV.U32 R10, RZ, RZ, -0x5310bc54 ;  /* 0xacef43acff0a7424 */ /* 0x000fe200078e00ff */
[----:B------:R0:W-:Y:S01]  /*20820*/  STL.128 [R1+0x1890], R4 ;  /* 0x0018900401007387 */ /* 0x0001e20000100c00 */
[----:B------:R-:W-:Y:S02]  /*20830*/  IMAD.MOV.U32 R16, RZ, RZ, -0x18cd2a19 ;  /* 0xe732d5e7ff107424 */ /* 0x000fe400078e00ff */
[----:B---3--:R-:W-:Y:S01]  /*20840*/  IMAD.MOV.U32 R12, RZ, RZ, -0x6e57c66f ;  /* 0x91a83991ff0c7424 */ /* 0x008fe200078e00ff */
[----:B------:R-:W-:Y:S01]  /*20850*/  MOV R14, 0xe437d3e4 ;  /* 0xe437d3e4000e7802 */ /* 0x000fe20000000f00 */
[----:B------:R-:W-:Y:S01]  /*20860*/  IMAD.MOV.U32 R13, RZ, RZ, -0x6a5bce6b ;  /* 0x95a43195ff0d7424 */ /* 0x000fe200078e00ff */
[----:B------:R2:W-:Y:S01]  /*20870*/  STL.128 [R1+0x18a0], R8 ;  /* 0x0018a00801007387 */ /* 0x0005e20000100c00 */
[----:B------:R-:W-:Y:S02]  /*20880*/  IMAD.MOV.U32 R15, RZ, RZ, 0x798bf279 ;  /* 0x798bf279ff0f7424 */ /* 0x000fe400078e00ff */
[----:B-1----:R-:W-:-:S02]  /*20890*/  HFMA2 R21, -RZ, RZ, -351, -0.01145172119140625 ;  /* 0xdd7ca1ddff157431 */ /* 0x002fc400000001ff */
[----:B------:R-:W-:Y:S02]  /*208a0*/  IMAD.MOV.U32 R18, RZ, RZ, 0x37596e37 ;  /* 0x37596e37ff127424 */ /* 0x000fe400078e00ff */
[----:B------:R-:W-:Y:S01]  /*208b0*/  IMAD.MOV.U32 R19, RZ, RZ, 0x6db7da6d ;  /* 0x6db7da6dff137424 */ /* 0x000fe200078e00ff */
[----:B------:R1:W-:Y:S01]  /*208c0*/  STL.128 [R1+0x18b0], R12 ;  /* 0x0018b00c01007387 */ /* 0x0003e20000100c00 */
[----:B------:R-:W-:Y:S02]  /*208d0*/  IMAD.MOV.U32 R20, RZ, RZ, -0x17dc3418 ;  /* 0xe823cbe8ff147424 */ /* 0x000fe400078e00ff */
[----:B------:R-:W-:Y:S01]  /*208e0*/  IMAD.MOV.U32 R22, RZ, RZ, 0x749ce874 ;  /* 0x749ce874ff167424 */ /* 0x000fe200078e00ff */
[----:B------:R3:W-:Y:S01]  /*208f0*/  STL.128 [R1+0x18c0], R16 ;  /* 0x0018c01001007387 */ /* 0x0007e20000100c00 */
[----:B0-----:R-:W-:Y:S01]  /*20900*/  IMAD.MOV.U32 R4, RZ, RZ, 0x6cb4d86c ;  /* 0x6cb4d86cff047424 */ /* 0x001fe200078e00ff */
[----:B------:R-:W-:Y:S01]  /*20910*/  MOV R6, 0xf407f3f4 ;  /* 0xf407f3f400067802 */ /* 0x000fe20000000f00 */
[----:B------:R-:W-:-:S02]  /*20920*/  IMAD.MOV.U32 R5, RZ, RZ, 0x56faac56 ;  /* 0x56faac56ff057424 */ /* 0x000fc400078e00ff */
[----:B------:R-:W-:Y:S02]  /*20930*/  IMAD.MOV.U32 R7, RZ, RZ, -0x15da3016 ;  /* 0xea25cfeaff077424 */ /* 0x000fe400078e00ff */
[----:B--2---:R-:W-:Y:S02]  /*20940*/  HFMA2 R9, -RZ, RZ, 53696, -18336 ;  /* 0x7a8ef47aff097431 */ /* 0x004fe400000001ff */
[----:B------:R-:W-:Y:S02]  /*20950*/  IMAD.MOV.U32 R23, RZ, RZ, 0x1f213e1f ;  /* 0x1f213e1fff177424 */ /* 0x000fe400078e00ff */
[----:B------:R-:W-:Y:S01]  /*20960*/  IMAD.MOV.U32 R8, RZ, RZ, 0x65afca65 ;  /* 0x65afca65ff087424 */ /* 0x000fe200078e00ff */
[----:B------:R0:W-:Y:S01]  /*20970*/  STL.128 [R1+0x18e0], R4 ;  /* 0x0018e00401007387 */ /* 0x0001e20000100c00 */
[----:B------:R-:W-:Y:S02]  /*20980*/  IMAD.MOV.U32 R10, RZ, RZ, -0x5116b852 ;  /* 0xaee947aeff0a7424 */ /* 0x000fe400078e00ff */
[----:B-1----:R-:W-:-:S02]  /*20990*/  HFMA2 R15, -RZ, RZ, 0.1007080078125, 267.5 ;  /* 0x2e725c2eff0f7431 */ /* 0x002fc400000001ff */
[----:B------:R-:W-:Y:S01]  /*209a0*/  IMAD.MOV.U32 R11, RZ, RZ, 0x8181008 ;  /* 0x08181008ff0b7424 */ /* 0x000fe200078e00ff */
[----:B------:R-:W-:Y:S01]  /*209b0*/  MOV R12, 0xbad56fba ;  /* 0xbad56fba000c7802 */ /* 0x000fe20000000f00 */
        /* <DEDUP_REMOVED lines=8> */
[----:B------:R3:W-:Y:S01]  /*20a40*/  STL.128 [R1+0x1910], R16 ;  /* 0x0019101001007387 */ /* 0x0007e20000100c00 */
[----:B0-----:R-:W-:Y:S01]  /*20a50*/  HFMA2 R7, -RZ, RZ, -0.00019896030426025390625, 0.000460147857666015625 ;  /* 0x8a850f8aff077431 */ /* 0x001fe200000001ff */
[----:B------:R-:W-:Y:S01]  /*20a60*/  MOV R4, 0x4bdd964b ;  /* 0x4bdd964b00047802 */ /* 0x000fe20000000f00 */
[----:B------:R-:W-:Y:S01]  /*20a70*/  IMAD.MOV.U32 R5, RZ, RZ, -0x42239e43 ;  /* 0xbddc61bdff057424 */ /* 0x000fe200078e00ff */
[----:B------:R0:W-:Y:S01]  /*20a80*/  STL.128 [R1+0x1900], R12 ;  /* 0x0019000c01007387 */ /* 0x0001e20000100c00 */
[----:B------:R-:W-:Y:S02]  /*20a90*/  IMAD.MOV.U32 R6, RZ, RZ, -0x7479f275 ;  /* 0x8b860d8bff067424 */ /* 0x000fe400078e00ff */
[----:B-1----:R-:W-:Y:S01]  /*20aa0*/  HFMA2 R22, -RZ, RZ, 0.005031585693359375, 0.76416015625 ;  /* 0x1d273a1dff167431 */ /* 0x002fe200000001ff */
[----:B------:R-:W-:Y:S01]  /*20ab0*/  MOV R20, 0x86911786 ;  /* 0x8691178600147802 */ /* 0x000fe20000000f00 */
[----:B------:R-:W-:Y:S01]  /*20ac0*/  IMAD.MOV.U32 R21, RZ, RZ, -0x3ea7663f ;  /* 0xc15899c1ff157424 */ /* 0x000fe200078e00ff */
[----:B------:R1:W-:Y:S01]  /*20ad0*/  STL.128 [R1+0x1930], R4 ;  /* 0x0019300401007387 */ /* 0x0003e20000100c00 */
[----:B--2---:R-:W-:Y:S01]  /*20ae0*/  IMAD.MOV.U32 R8, RZ, RZ, 0x7090e070 ;  /* 0x7090e070ff087424 */ /* 0x004fe200078e00ff */
[----:B------:R-:W-:Y:S01]  /*20af0*/  MOV R10, 0xb5c471b5 ;  /* 0xb5c471b5000a7802 */ /* 0x000fe20000000f00 */
[----:B------:R-:W-:-:S02]  /*20b00*/  IMAD.MOV.U32 R9, RZ, RZ, 0x3e427c3e ;  /* 0x3e427c3eff097424 */ /* 0x000fc400078e00ff */
[----:B---3--:R-:W-:Y:S02]  /*20b10*/  HFMA2 R18, -RZ, RZ, 127.5625, -0.09906005859375 ;  /* 0x57f9ae57ff127431 */ /* 0x008fe400000001ff */
[----:B------:R-:W-:Y:S01]  /*20b20*/  IMAD.MOV.U32 R11, RZ, RZ, 0x66aacc66 ;  /* 0x66aacc66ff0b7424 */ /* 0x000fe200078e00ff */
[----:B------:R-:W-:Y:S01]  /*20b30*/  MOV R16, 0x61a3c261 ;  /* 0x61a3c26100107802 */ /* 0x000fe20000000f00 */
[----:B------:R-:W-:Y:S02]  /*20b40*/  IMAD.MOV.U32 R17, RZ, RZ, 0x355f6a35 ;  /* 0x355f6a35ff117424 */ /* 0x000fe400078e00ff */
[----:B0-----:R-:W-:Y:S02]  /*20b50*/  HFMA2 R13, -RZ, RZ, 4.6074390411376953125e-05, 9.1731548309326171875e-05 ;  /* 0x03050603ff0d7431 */ /* 0x001fe400000001ff */
[----:B------:R-:W-:Y:S01]  /*20b60*/  IMAD.MOV.U32 R19, RZ, RZ, -0x462f9647 ;  /* 0xb9d069b9ff137424 */ /* 0x000fe200078e00ff */
[----:B------:R0:W-:Y:S01]  /*20b70*/  STL.128 [R1+0x1940], R8 ;  /* 0x0019400801007387 */ /* 0x0001e20000100c00 */
[----:B------:R-:W-:-:S02]  /*20b80*/  IMAD.MOV.U32 R23, RZ, RZ, -0x6146d862 ;  /* 0x9eb9279eff177424 */ /* 0x000fc400078e00ff */
[----:B------:R-:W-:Y:S01]  /*20b90*/  IMAD.MOV.U32 R12, RZ, RZ, 0x48d89048 ;  /* 0x48d89048ff0c7424 */ /* 0x000fe200078e00ff */
[----:B------:R2:W-:Y:S01]  /*20ba0*/  STL.128 [R1+0x1960], R16 ;  /* 0x0019601001007387 */ /* 0x0005e20000100c00 */
[----:B------:R-:W-:Y:S02]  /*20bb0*/  IMAD.MOV.U32 R14, RZ, RZ, -0x9fe080a ;  /* 0xf601f7f6ff0e7424 */ /* 0x000fe400078e00ff */
[----:B------:R-:W-:Y:S01]  /*20bc0*/  IMAD.MOV.U32 R15, RZ, RZ, 0xe121c0e ;  /* 0x0e121c0eff0f7424 */ /* 0x000fe200078e00ff */
[----:B------:R3:W-:Y:S01]  /*20bd0*/  STL.128 [R1+0x1970], R20 ;  /* 0x0019701401007387 */ /* 0x0007e20000100c00 */
[----:B-1----:R-:W-:Y:S01]  /*20be0*/  HFMA2 R6, -RZ, RZ, -0.00011551380157470703125, 0.00134944915771484375 ;  /* 0x87921587ff067431 */ /* 0x002fe200000001ff */
[----:B------:R-:W-:Y:S01]  /*20bf0*/  MOV R4, 0x9bb62d9b ;  /* 0x9bb62d9b00047802 */ /* 0x000fe20000000f00 */
[----:B------:R-:W-:Y:S01]  /*20c00*/  IMAD.MOV.U32 R5, RZ, RZ, 0x1e223c1e ;  /* 0x1e223c1eff057424 */ /* 0x000fe200078e00ff */
[----:B------:R1:W-:Y:S01]  /*20c10*/  STL.128 [R1+0x1950], R12 ;  /* 0x0019500c01007387 */ /* 0x0003e20000100c00 */
[----:B------:R-:W-:-:S02]  /*20c20*/  IMAD.MOV.U32 R7, RZ, RZ, -0x16df3617 ;  /* 0xe920c9e9ff077424 */ /* 0x000fc400078e00ff */
[----:B0-----:R-:W-:Y:S01]  /*20c30*/  HFMA2 R10, -RZ, RZ, 0.034912109375, 33.25 ;  /* 0x28785028ff0a7431 */ /* 0x001fe200000001ff */
[----:B------:R-:W-:Y:S01]  /*20c40*/  MOV R8, 0xce4987ce ;  /* 0xce4987ce00087802 */ /* 0x000fe20000000f00 */
[----:B------:R-:W-:Y:S01]  /*20c50*/  IMAD.MOV.U32 R9, RZ, RZ, 0x55ffaa55 ;  /* 0x55ffaa55ff097424 */ /* 0x000fe200078e00ff */
[----:B------:R-:W5:Y:S01]  /*20c60*/  LDG.E R48, desc[UR36][R44.64] ;  /* 0x000000242c307981 */ /* 0x000f62000c1e1900 */
[----:B--2---:R-:W-:Y:S02]  /*20c70*/  HFMA2 R18, -RZ, RZ, 3.38671875, -6.496906280517578125e-05 ;  /* 0x42c68442ff127431 */ /* 0x004fe400000001ff */
[----:B------:R-:W-:Y:S01]  /*20c80*/  IMAD.MOV.U32 R11, RZ, RZ, -0x20855a21 ;  /* 0xdf7aa5dfff0b7424 */ /* 0x000fe200078e00ff */
[----:B------:R-:W-:Y:S01]  /*20c90*/  MOV R16, 0xbfda65bf ;  /* 0xbfda65bf00107802 */ /* 0x000fe20000000f00 */
[----:B------:R-:W-:Y:S02]  /*20ca0*/  IMAD.MOV.U32 R17, RZ, RZ, -0x19ce281a ;  /* 0xe631d7e6ff117424 */ /* 0x000fe400078e00ff */
[----:B---3--:R-:W-:-:S02]  /*20cb0*/  HFMA2 R22, -RZ, RZ, 0.08538818359375, 197.625 ;  /* 0x2d775a2dff167431 */ /* 0x008fc400000001ff */
[----:B------:R-:W-:Y:S01]  /*20cc0*/  IMAD.MOV.U32 R19, RZ, RZ, 0x68b8d068 ;  /* 0x68b8d068ff137424 */ /* 0x000fe200078e00ff */
[----:B------:R-:W-:Y:S01]  /*20cd0*/  MOV R20, 0x41c38241 ;  /* 0x41c3824100147802 */ /* 0x000fe20000000f00 */
[----:B------:R-:W-:Y:S02]  /*20ce0*/  IMAD.MOV.U32 R21, RZ, RZ, -0x664fd667 ;  /* 0x99b02999ff157424 */ /* 0x000fe400078e00ff */
[----:B-1----:R-:W-:Y:S02]  /*20cf0*/  HFMA2 R14, -RZ, RZ, -0.0001678466796875, 0.00016891956329345703125 ;  /* 0x89800989ff0e7431 */ /* 0x002fe400000001ff */
[----:B------:R-:W-:Y:S01]  /*20d00*/  IMAD.MOV.U32 R23, RZ, RZ, 0xf111e0f ;  /* 0x0f111e0fff177424 */ /* 0x000fe200078e00ff */
[----:B------:R-:W5:Y:S01]  /*20d10*/  LDG.E R35, desc[UR36][R44.64+0x4] ;  /* 0x000004242c237981 */ /* 0x000f62000c1e1900 */
[----:B------:R-:W-:Y:S01]  /*20d20*/  MOV R12, 0x8c8f038c ;  /* 0x8c8f038c000c7802 */ /* 0x000fe20000000f00 */
[----:B------:R-:W-:Y:S02]  /*20d30*/  IMAD.MOV.U32 R13, RZ, RZ, -0x5e07a65f ;  /* 0xa1f859a1ff0d7424 */ /* 0x000fe400078e00ff */
[----:B------:R-:W5:Y:S01]  /*20d40*/  LDG.E R28, desc[UR36][R44.64+0x8] ;  /* 0x000008242c1c7981 */ /* 0x000f62000c1e1900 */
[----:B------:R-:W-:-:S03]  /*20d50*/  IMAD.MOV.U32 R15, RZ, RZ, 0xd171a0d ;  /* 0x0d171a0dff0f7424 */ /* 0x000fc600078e00ff */
[----:B------:R0:W5:Y:S01]  /*20d60*/  LDG.E R45, desc[UR36][R44.64+0xc] ;  /* 0x00000c242c2d7981 */ /* 0x000162000c1e1900 */
[C---:B------:R-:W-:Y:S01]  /*20d70*/  IADD3 R3, PT, PT, R1.reuse, 0x610, RZ ;  /* 0x0000061001037810 */ /* 0x040fe20007ffe0ff */
[C---:B------:R-:W-:Y:S01]  /*20d80*/  VIADD R47, R1.reuse, 0x1a20 ;  /* 0x00001a20012f7836 */ /* 0x040fe20000000000 */
[C---:B------:R-:W-:Y:S01]  /*20d90*/  IADD3 R46, PT, PT, R1.reuse, 0x1e20, RZ ;  /* 0x00001e20012e7810 */ /* 0x040fe20007ffe0ff */
[----:B------:R-:W-:Y:S01]  /*20da0*/  STL.128 [R1+0x1980], R40 ;  /* 0x0019802801007387 */ /* 0x000fe20000100c00 */
[C---:B------:R-:W-:Y:S01]  /*20db0*/  IADD3 R49, PT, PT, R1.reuse, 0x1220, RZ ;  /* 0x0000122001317810 */ /* 0x040fe20007ffe0ff */
[----:B------:R-:W-:Y:S01]  /*20dc0*/  IMAD.MOV.U32 R50, RZ, RZ, RZ ;  /* 0x000000ffff327224 */ /* 0x000fe200078e00ff */
[----:B------:R-:W-:Y:S01]  /*20dd0*/  UMOV UR4, URZ ;  /* 0x000000ff00047c82 */ /* 0x000fe20008000000 */
[----:B------:R1:W-:Y:S01]  /*20de0*/  STL.128 [R1+0x19a0], R4 ;  /* 0x0019a00401007387 */ /* 0x0003e20000100c00 */
[----:B0-----:R-:W-:-:S03]  /*20df0*/  VIADD R44, R1, 0xe10 ;  /* 0x00000e10012c7836 */ /* 0x001fc60000000000 */
[----:B------:R0:W-:Y:S04]  /*20e00*/  STL.128 [R1+0x19b0], R8 ;  /* 0x0019b00801007387 */ /* 0x0001e80000100c00 */
[----:B------:R2:W-:Y:S04]  /*20e10*/  STL.128 [R1+0x19d0], R16 ;  /* 0x0019d01001007387 */ /* 0x0005e80000100c00 */
[----:B------:R3:W-:Y:S01]  /*20e20*/  STL.128 [R1+0x19e0], R20 ;  /* 0x0019e01401007387 */ /* 0x0007e20000100c00 */
[----:B-1----:R-:W-:-:S03]  /*20e30*/  HFMA2 R6, -RZ, RZ, -0.9794921875, 5868 ;  /* 0xbbd66dbbff067431 */ /* 0x002fc600000001ff */
[----:B------:R1:W-:Y:S01]  /*20e40*/  STL.128 [R1+0x19c0], R12 ;  /* 0x0019c00c01007387 */ /* 0x0003e20000100c00 */
[----:B------:R-:W-:Y:S01]  /*20e50*/  MOV R4, 0xb0cb7bb0 ;  /* 0xb0cb7bb000047802 */ /* 0x000fe20000000f00 */
[----:B------:R-:W-:Y:S02]  /*20e60*/  IMAD.MOV.U32 R5, RZ, RZ, 0x54fca854 ;  /* 0x54fca854ff057424 */ /* 0x000fe400078e00ff */
[----:B0-----:R-:W-:Y:S02]  /*20e70*/  HFMA2 R10, -RZ, RZ, 30576, -0.002895355224609375 ;  /* 0x777799eeff0a7431 */ /* 0x001fe400000001ff */
[----:B------:R-:W-:Y:S01]  /*20e80*/  IMAD.MOV.U32 R7, RZ, RZ, 0x163a2c16 ;  /* 0x163a2c16ff077424 */ /* 0x000fe200078e00ff */
[----:B------:R-:W-:Y:S01]  /*20e90*/  MOV R8, 0x6363a5c6 ;  /* 0x6363a5c600087802 */ /* 0x000fe20000000f00 */
[----:B------:R-:W-:Y:S02]  /*20ea0*/  IMAD.MOV.U32 R9, RZ, RZ, 0x7c7c84f8 ;  /* 0x7c7c84f8ff097424 */ /* 0x000fe400078e00ff */
[----:B--2---:R-:W-:-:S02]  /*20eb0*/  HFMA2 R18, -RZ, RZ, 1895, -0.04534912109375 ;  /* 0x6767a9ceff127431 */ /* 0x004fc400000001ff */
[----:B------:R-:W-:Y:S01]  /*20ec0*/  IMAD.MOV.U32 R11, RZ, RZ, 0x7b7b8df6 ;  /* 0x7b7b8df6ff0b7424 */ /* 0x000fe200078e00ff */
[----:B------:R-:W-:Y:S01]  /*20ed0*/  MOV R16, 0x30305060 ;  /* 0x3030506000107802 */ /* 0x000fe20000000f00 */
[----:B------:R-:W-:Y:S02]  /*20ee0*/  IMAD.MOV.U32 R17, RZ, RZ, 0x1010302 ;  /* 0x01010302ff117424 */ /* 0x000fe400078e00ff */
[----:B---3--:R-:W-:Y:S02]  /*20ef0*/  HFMA2 R22, -RZ, RZ, -0.059906005859375, -1613 ;  /* 0xababe64dff167431 */ /* 0x008fe400000001ff */
[----:B------:R-:W-:Y:S01]  /*20f00*/  IMAD.MOV.U32 R19, RZ, RZ, 0x2b2b7d56 ;  /* 0x2b2b7d56ff137424 */ /* 0x000fe200078e00ff */
[----:B------:R-:W-:Y:S01]  /*20f10*/  MOV R20, 0xfefe19e7 ;  /* 0xfefe19e700147802 */ /* 0x000fe20000000f00 */
[----:B------:R-:W-:Y:S01]  /*20f20*/  IMAD.MOV.U32 R21, RZ, RZ, -0x28289d4b ;  /* 0xd7d762b5ff157424 */ /* 0x000fe200078e00ff */
[----:B------:R0:W-:Y:S01]  /*20f30*/  STL.128 [R1+0x19f0], R4 ;  /* 0x0019f00401007387 */ /* 0x0001e20000100c00 */
[----:B-1----:R-:W-:-:S02]  /*20f40*/  HFMA2 R14, -RZ, RZ, 7612, -0.183349609375 ;  /* 0x6f6fb1deff0e7431 */ /* 0x002fc400000001ff */
[----:B------:R-:W-:Y:S01]  /*20f50*/  IMAD.MOV.U32 R23, RZ, RZ, 0x76769aec ;  /* 0x76769aecff177424 */ /* 0x000fe200078e00ff */
[----:B------:R-:W-:Y:S01]  /*20f60*/  MOV R12, 0xf2f20dff ;  /* 0xf2f20dff000c7802 */ /* 0x000fe20000000f00 */
[----:B------:R-:W-:Y:S01]  /*20f70*/  IMAD.MOV.U32 R13, RZ, RZ, 0x6b6bbdd6 ;  /* 0x6b6bbdd6ff0d7424 */ /* 0x000fe200078e00ff */
[----:B------:R1:W-:Y:S01]  /*20f80*/  STL.128 [R1+0x1e00], R8 ;  /* 0x001e000801007387 */ /* 0x0003e20000100c00 */
[----:B------:R-:W-:-:S03]  /*20f90*/  IMAD.MOV.U32 R15, RZ, RZ, -0x3a3aab6f ;  /* 0xc5c55491ff0f7424 */ /* 0x000fc600078e00ff */
[----:B------:R2:W-:Y:S04]  /*20fa0*/  STL.128 [R1+0x1e20], R16 ;  /* 0x001e201001007387 */ /* 0x0005e80000100c00 */
[----:B------:R3:W-:Y:S01]  /*20fb0*/  STL.128 [R1+0x1e30], R20 ;  /* 0x001e301401007387 */ /* 0x0007e20000100c00 */
[----:B0-----:R-:W-:-:S03]  /*20fc0*/  HFMA2 R6, -RZ, RZ, -11.5703125, 2.267578125 ;  /* 0xc9c94089ff067431 */ /* 0x001fc600000001ff */
[----:B------:R0:W-:Y:S01]  /*20fd0*/  STL.128 [R1+0x1e10], R12 ;  /* 0x001e100c01007387 */ /* 0x0001e20000100c00 */
[----:B------:R-:W-:Y:S01]  /*20fe0*/  MOV R4, 0xcaca458f ;  /* 0xcaca458f00047802 */ /* 0x000fe20000000f00 */
[----:B------:R-:W-:Y:S02]  /*20ff0*/  IMAD.MOV.U32 R5, RZ, RZ, -0x7d7d62e1 ;  /* 0x82829d1fff057424 */ /* 0x000fe400078e00ff */
[----:B-1----:R-:W-:Y:S02]  /*21000*/  HFMA2 R10, -RZ, RZ, 7.27734375, -11.109375 ;  /* 0x4747c98eff0a7431 */ /* 0x002fe400000001ff */
        /* <DEDUP_REMOVED lines=11> */
[----:B0-----:R-:W-:Y:S01]  /*210c0*/  MOV R12, 0xadadec41 ;  /* 0xadadec41000c7802 */ /* 0x001fe20000000f00 */
        /* <DEDUP_REMOVED lines=283> */
[----:B------:R0:W-:Y:S04]  /*22280*/  STL.128 [R1+0x21e0], R16 ;  /* 0x0021e01001007387 */ /* 0x0001e80000100c00 */
[----:B------:R0:W-:Y:S02]  /*22290*/  STL.128 [R1+0x21f0], R20 ;  /* 0x0021f01401007387 */ /* 0x0001e40000100c00 */
.L_x_90:
[----:B------:R-:W-:Y:S01]  /*222a0*/  IADD3 R51, PT, PT, R1, R50, RZ ;  /* 0x0000003201337210 */ /* 0x000fe20007ffe0ff */
        /* <DEDUP_REMOVED lines=45> */
[----:B------:R-:W1:Y:S01]  /*22580*/  LDCU.64 UR4, c[0x0][0x380] ;  /* 0x00007000ff0477ac */ /* 0x000e620008000a00 */
[----:B0-----:R-:W2:Y:S04]  /*22590*/  LDG.E R4, desc[UR36][R46.64] ;  /* 0x000000242e047981 */ /* 0x001ea8000c1e1900 */
[----:B------:R-:W3:Y:S04]  /*225a0*/  LDG.E R7, desc[UR36][R46.64+0x8] ;  /* 0x000008242e077981 */ /* 0x000ee8000c1e1900 */
[----:B------:R-:W4:Y:S04]  /*225b0*/  LDG.E R6, desc[UR36][R46.64+0x4] ;  /* 0x000004242e067981 */ /* 0x000f28000c1e1900 */
[----:B------:R-:W4:Y:S01]  /*225c0*/  LDG.E R8, desc[UR36][R46.64+0xc] ;  /* 0x00000c242e087981 */ /* 0x000f22000c1e1900 */
[----:B------:R-:W-:-:S03]  /*225d0*/  IADD3 R45, PT, PT, R27, R45, RZ ;  /* 0x0000002d1b2d7210 */ /* 0x000fc60007ffe0ff */
[----:B------:R-:W4:Y:S04]  /*225e0*/  LDG.E R9, desc[UR36][R46.64+0x10] ;  /* 0x000010242e097981 */ /* 0x000f28000c1e1900 */
[----:B------:R-:W4:Y:S04]  /*225f0*/  LDG.E R43, desc[UR36][R46.64+0xa4] ;  /* 0x0000a4242e2b7981 */ /* 0x000f28000c1e1900 */
[----:B------:R-:W4:Y:S04]  /*22600*/  LDG.E R42, desc[UR36][R46.64+0xa8] ;  /* 0x0000a8242e2a7981 */ /* 0x000f28000c1e1900 */
[----:B------:R-:W4:Y:S01]  /*22610*/  LDG.E R41, desc[UR36][R46.64+0xac] ;  /* 0x0000ac242e297981 */ /* 0x000f22000c1e1900 */
[----:B--2---:R-:W-:-:S03]  /*22620*/  LOP3.LUT R4, R4, R5, RZ, 0x3c, !PT ;  /* 0x0000000504047212 */ /* 0x004fc600078e3cff */
[----:B------:R-:W2:Y:S01]  /*22630*/  LDG.E R5, desc[UR36][R46.64+0x18] ;  /* 0x000018242e057981 */ /* 0x000ea2000c1e1900 */
[----:B---3--:R-:W-:Y:S02]  /*22640*/  LOP3.LUT R28, R7, R28, RZ, 0x3c, !PT ;  /* 0x0000001c071c7212 */ /* 0x008fe400078e3cff */
[----:B----4-:R-:W-:Y:S02]  /*22650*/  LOP3.LUT R6, R6, R35, RZ, 0x3c, !PT ;  /* 0x0000002306067212 */ /* 0x010fe400078e3cff */
[----:B------:R-:W-:Y:S01]  /*22660*/  LOP3.LUT R8, R8, R45, RZ, 0x3c, !PT ;  /* 0x0000002d08087212 */ /* 0x000fe200078e3cff */
[----:B------:R-:W-:Y:S01]  /*22670*/  IMAD.SHL.U32 R24, R4, 0x4, RZ ;  /* 0x0000000404187824 */ /* 0x000fe200078e00ff */
[--C-:B------:R-:W-:Y:S02]  /*22680*/  SHF.R.U32.HI R10, RZ, 0x18, R4.reuse ;  /* 0x00000018ff0a7819 */ /* 0x100fe40000011604 */
[--C-:B------:R-:W-:Y:S02]  /*22690*/  SHF.R.U32.HI R22, RZ, 0x6, R4.reuse ;  /* 0x00000006ff167819 */ /* 0x100fe40000011604 */
[----:B------:R-:W-:Y:S01]  /*226a0*/  SHF.R.U32.HI R20, RZ, 0xe, R4 ;  /* 0x0000000eff147819 */ /* 0x000fe20000011604 */
[----:B------:R-:W-:Y:S01]  /*226b0*/  IMAD.SHL.U32 R19, R28, 0x4, RZ ;  /* 0x000000041c137824 */ /* 0x000fe200078e00ff */
[----:B------:R-:W-:Y:S01]  /*226c0*/  SHF.R.U32.HI R14, RZ, 0x18, R28 ;  /* 0x00000018ff0e7819 */ /* 0x000fe2000001161c */
[----:B------:R-:W3:Y:S01]  /*226d0*/  LDG.E R7, desc[UR36][R46.64+0x14] ;  /* 0x000014242e077981 */ /* 0x000ee2000c1e1900 */
[----:B------:R-:W-:-:S02]  /*226e0*/  SHF.R.U32.HI R12, RZ, 0x18, R6 ;  /* 0x00000018ff0c7819 */ /* 0x000fc40000011606 */
[----:B------:R-:W-:Y:S01]  /*226f0*/  SHF.R.U32.HI R16, RZ, 0x18, R8 ;  /* 0x00000018ff107819 */ /* 0x000fe20000011608 */
[--C-:B------:R-:W-:Y:S01]  /*22700*/  IMAD R11, R10, 0x4, R25.reuse ;  /* 0x000000040a0b7824 */ /* 0x100fe200078e0219 */
[-C--:B------:R-:W-:Y:S01]  /*22710*/  LEA R15, R12, R25.reuse, 0x2 ;  /* 0x000000190c0f7211 */ /* 0x080fe200078e10ff */
[----:B------:R-:W-:Y:S01]  /*22720*/  IMAD R13, R14, 0x4, R25 ;  /* 0x000000040e0d7824 */ /* 0x000fe200078e0219 */
[----:B------:R-:W-:Y:S01]  /*22730*/  LEA R25, R16, R25, 0x2 ;  /* 0x0000001910197211 */ /* 0x000fe200078e10ff */
[----:B------:R-:W4:Y:S01]  /*22740*/  LDG.E R45, desc[UR36][R46.64+0xa0] ;  /* 0x0000a0242e2d7981 */ /* 0x000f22000c1e1900 */
[----:B------:R-:W-:Y:S02]  /*22750*/  SHF.R.U32.HI R10, RZ, 0x6, R28 ;  /* 0x00000006ff0a7819 */ /* 0x000fe4000001161c */
[----:B------:R-:W-:Y:S01]  /*22760*/  SHF.L.U32 R16, R8, 0x2, RZ ;  /* 0x0000000208107819 */ /* 0x000fe200000006ff */
[----:B------:R-:W2:Y:S01]  /*22770*/  LDL R11, [R11] ;  /* 0x000000000b0b7983 */ /* 0x000ea20000100800 */
[----:B------:R-:W-:-:S02]  /*22780*/  SHF.R.U32.HI R4, RZ, 0xe, R6 ;  /* 0x0000000eff047819 */ /* 0x000fc40000011606 */
[----:B------:R-:W-:Y:S01]  /*22790*/  SHF.L.U32 R12, R6, 0x2, RZ ;  /* 0x00000002060c7819 */ /* 0x000fe200000006ff */
[----:B------:R-:W3:Y:S01]  /*227a0*/  LDL R13, [R13] ;  /* 0x000000000d0d7983 */ /* 0x000ee20000100800 */
[----:B------:R-:W-:Y:S02]  /*227b0*/  SHF.R.U32.HI R18, RZ, 0xe, R28 ;  /* 0x0000000eff127819 */ /* 0x000fe4000001161c */
[----:B------:R-:W-:Y:S01]  /*227c0*/  SHF.R.U32.HI R17, RZ, 0xe, R8 ;  /* 0x0000000eff117819 */ /* 0x000fe20000011608 */
[----:B------:R-:W4:Y:S01]  /*227d0*/  LDL R15, [R15] ;  /* 0x000000000f0f7983 */ /* 0x000f220000100800 */
[----:B------:R-:W-:Y:S02]  /*227e0*/  SHF.R.U32.HI R6, RZ, 0x6, R6 ;  /* 0x00000006ff067819 */ /* 0x000fe40000011606 */
[----:B------:R-:W-:Y:S01]  /*227f0*/  SHF.R.U32.HI R14, RZ, 0x6, R8 ;  /* 0x00000006ff0e7819 */ /* 0x000fe20000011608 */
[----:B------:R-:W4:Y:S01]  /*22800*/  LDL R25, [R25] ;  /* 0x0000000019197983 */ /* 0x000f220000100800 */
        /* <DEDUP_REMOVED lines=10> */
[----:B------:R-:W-:Y:S01]  /*228b0*/  IMAD.IADD R22, R1, 0x1, R22 ;  /* 0x0000000101167824 */ /* 0x000fe200078e0216 */
[----:B------:R-:W-:Y:S01]  /*228c0*/  LOP3.LUT R12, R19, 0x3fc, RZ, 0xc0, !PT ;  /* 0x000003fc130c7812 */ /* 0x000fe200078ec0ff */
[C---:B------:R-:W-:Y:S01]  /*228d0*/  IMAD.IADD R35, R1.reuse, 0x1, R8 ;  /* 0x0000000101237824 */ /* 0x040fe200078e0208 */
[C---:B------:R-:W-:Y:S02]  /*228e0*/  IADD3 R28, PT, PT, R1.reuse, R28, RZ ;  /* 0x0000001c011c7210 */ /* 0x040fe40007ffe0ff */
[C---:B------:R-:W-:Y:S01]  /*228f0*/  IADD3 R23, PT, PT, R1.reuse, R18, RZ ;  /* 0x0000001201177210 */ /* 0x040fe20007ffe0ff */
[C---:B------:R-:W-:Y:S01]  /*22900*/  IMAD.IADD R20, R1.reuse, 0x1, R20 ;  /* 0x0000000101147824 */ /* 0x040fe200078e0214 */
[----:B------:R-:W-:-:S02]  /*22910*/  IADD3 R19, PT, PT, R1, R16, RZ ;  /* 0x0000001001137210 */ /* 0x000fc40007ffe0ff */
[----:B------:R-:W-:Y:S02]  /*22920*/  LOP3.LUT R24, R24, 0x3fc, RZ, 0xc0, !PT ;  /* 0x000003fc18187812 */ /* 0x000fe400078ec0ff */
[C---:B------:R-:W-:Y:S01]  /*22930*/  IADD3 R17, PT, PT, R1.reuse, R6, RZ ;  /* 0x0000000601117210 */ /* 0x040fe20007ffe0ff */
[C---:B------:R-:W-:Y:S01]  /*22940*/  IMAD.IADD R4, R1.reuse, 0x1, R4 ;  /* 0x0000000101047824 */ /* 0x040fe200078e0204 */
[C---:B------:R-:W-:Y:S01]  /*22950*/  IADD3 R18, PT, PT, R1.reuse, R14, RZ ;  /* 0x0000000e01127210 */ /* 0x040fe20007ffe0ff */
[C---:B------:R-:W-:Y:S01]  /*22960*/  IMAD.IADD R14, R1.reuse, 0x1, R10 ;  /* 0x00000001010e7824 */ /* 0x040fe200078e020a */
[C---:B------:R-:W-:Y:S01]  /*22970*/  IADD3 R24, PT, PT, R1.reuse, R24, RZ ;  /* 0x0000001801187210 */ /* 0x040fe20007ffe0ff */
[----:B------:R-:W-:Y:S01]  /*22980*/  IMAD.IADD R12, R1, 0x1, R12 ;  /* 0x00000001010c7824 */ /* 0x000fe200078e020c */
        /* <DEDUP_REMOVED lines=14> */
[----:B------:R-:W-:-:S05]  /*22a70*/  LEA.HI.X R49, R27, UR5, R26, 0x4, P0 ;  /* 0x000000051b317c11 */ /* 0x000fca00080f241a */
[----:B------:R-:W4:Y:S01]  /*22a80*/  LDG.E R40, desc[UR36][R48.64] ;  /* 0x0000002430287981 */ /* 0x000f22000c1e1900 */
[----:B--2---:R-:W-:Y:S02]  /*22a90*/  LOP3.LUT R10, R10, R28, R11, 0x96, !PT ;  /* 0x0000001c0a0a7212 */ /* 0x004fe400078e960b */
[----:B---3--:R-:W-:Y:S02]  /*22aa0*/  LOP3.LUT R13, R22, R19, R13, 0x96, !PT ;  /* 0x00000013160d7212 */ /* 0x008fe400078e960d */
[----:B----4-:R-:W-:Y:S02]  /*22ab0*/  LOP3.LUT R15, R18, R16, R15, 0x96, !PT ;  /* 0x00000010120f7212 */ /* 0x010fe400078e960f */
[----:B------:R-:W-:Y:S02]  /*22ac0*/  LOP3.LUT R8, R17, R8, R25, 0x96, !PT ;  /* 0x0000000811087212 */ /* 0x000fe400078e9619 */
[----:B------:R-:W-:Y:S02]  /*22ad0*/  LOP3.LUT R9, R9, R10, R14, 0x96, !PT ;  /* 0x0000000a09097212 */ /* 0x000fe400078e960e */
[----:B------:R-:W-:-:S04]  /*22ae0*/  LOP3.LUT R13, R5, R13, R4, 0x96, !PT ;  /* 0x0000000d050d7212 */ /* 0x000fc800078e9604 */
[----:B------:R-:W-:Y:S02]  /*22af0*/  LOP3.LUT R23, R13, 0xff, RZ, 0xc0, !PT ;  /* 0x000000ff0d177812 */ /* 0x000fe400078ec0ff */
[----:B------:R-:W-:Y:S02]  /*22b00*/  LOP3.LUT R7, R7, R15, R24, 0x96, !PT ;  /* 0x0000000f07077212 */ /* 0x000fe400078e9618 */
[----:B------:R-:W-:Y:S02]  /*22b10*/  LOP3.LUT R21, R6, R8, R21, 0x96, !PT ;  /* 0x0000000806157212 */ /* 0x000fe400078e9615 */
[----:B------:R-:W-:Y:S02]  /*22b20*/  LOP3.LUT R15, R9, 0xff, RZ, 0xc0, !PT ;  /* 0x000000ff090f7812 */ /* 0x000fe400078ec0ff */
[----:B------:R-:W-:Y:S02]  /*22b30*/  SHF.R.U32.HI R10, RZ, 0x10, R7 ;  /* 0x00000010ff0a7819 */ /* 0x000fe40000011607 */
[----:B------:R-:W-:-:S02]  /*22b40*/  SHF.R.U32.HI R14, RZ, 0x10, R21 ;  /* 0x00000010ff0e7819 */ /* 0x000fc40000011615 */
[----:B------:R-:W-:Y:S02]  /*22b50*/  SHF.R.U32.HI R6, RZ, 0x8, R7 ;  /* 0x00000008ff067819 */ /* 0x000fe40000011607 */
[C---:B------:R-:W-:Y:S02]  /*22b60*/  LOP3.LUT R19, R7.reuse, 0xff, RZ, 0xc0, !PT ;  /* 0x000000ff07137812 */ /* 0x040fe400078ec0ff */
[----:B------:R-:W-:Y:S02]  /*22b70*/  LEA.HI R20, R7, R2, RZ, 0x8 ;  /* 0x0000000207147211 */ /* 0x000fe400078f40ff */
[--C-:B------:R-:W-:Y:S02]  /*22b80*/  SHF.R.U32.HI R12, RZ, 0x10, R13.reuse ;  /* 0x00000010ff0c7819 */ /* 0x100fe4000001160d */
[----:B------:R-:W-:Y:S01]  /*22b90*/  SHF.R.U32.HI R7, RZ, 0x8, R13 ;  /* 0x00000008ff077819 */ /* 0x000fe2000001160d */
[----:B------:R-:W-:Y:S01]  /*22ba0*/  IMAD.IADD R26, R23, 0x1, R2 ;  /* 0x00000001171a7824 */ /* 0x000fe200078e0202 */
[----:B------:R-:W-:-:S02]  /*22bb0*/  SHF.R.U32.HI R11, RZ, 0x10, R9 ;  /* 0x00000010ff0b7819 */ /* 0x000fc40000011609 */
[----:B------:R-:W-:Y:S02]  /*22bc0*/  SHF.R.U32.HI R5, RZ, 0x8, R9 ;  /* 0x00000008ff057819 */ /* 0x000fe40000011609 */
[-C--:B------:R-:W-:Y:S01]  /*22bd0*/  LEA.HI R18, R9, R2.reuse, RZ, 0x8 ;  /* 0x0000000209127211 */ /* 0x080fe200078f40ff */
[----:B------:R-:W-:Y:S01]  /*22be0*/  IMAD.IADD R9, R15, 0x1, R2 ;  /* 0x000000010f097824 */ /* 0x000fe200078e0202 */
[----:B------:R-:W-:Y:S02]  /*22bf0*/  SHF.R.U32.HI R4, RZ, 0x8, R21 ;  /* 0x00000008ff047819 */ /* 0x000fe40000011615 */
[C---:B------:R-:W-:Y:S02]  /*22c00*/  LOP3.LUT R17, R21.reuse, 0xff, RZ, 0xc0, !PT ;  /* 0x000000ff15117812 */ /* 0x040fe400078ec0ff */
[----:B------:R-:W-:Y:S01]  /*22c10*/  LEA.HI R8, R21, R2, RZ, 0x8 ;  /* 0x0000000215087211 */ /* 0x000fe200078f40ff */
[----:B------:R-:W2:Y:S01]  /*22c20*/  LDL.U8 R9, [R9] ;  /* 0x0000000009097983 */ /* 0x000ea20000100000 */
[----:B------:R-:W-:-:S02]  /*22c30*/  LOP3.LUT R21, R10, 0xff, RZ, 0xc0, !PT ;  /* 0x000000ff0a157812 */ /* 0x000fc400078ec0ff */
[----:B------:R-:W-:Y:S02]  /*22c40*/  LOP3.LUT R35, R14, 0xff, RZ, 0xc0, !PT ;  /* 0x000000ff0e237812 */ /* 0x000fe400078ec0ff */
[----:B------:R-:W-:Y:S01]  /*22c50*/  LOP3.LUT R15, R6, 0xff, RZ, 0xc0, !PT ;  /* 0x000000ff060f7812 */ /* 0x000fe200078ec0ff */
[----:B------:R-:W3:Y:S01]  /*22c60*/  LDL.U8 R8, [R8] ;  /* 0x0000000008087983 */ /* 0x000ee20000100000 */
[-C--:B------:R-:W-:Y:S02]  /*22c70*/  IADD3 R10, PT, PT, R19, R2.reuse, RZ ;  /* 0x00000002130a7210 */ /* 0x080fe40007ffe0ff */
[----:B------:R-:W-:Y:S01]  /*22c80*/  LOP3.LUT R23, R12, 0xff, RZ, 0xc0, !PT ;  /* 0x000000ff0c177812 */ /* 0x000fe200078ec0ff */
[----:B------:R-:W4:Y:S01]  /*22c90*/  LDL.U8 R6, [R20] ;  /* 0x0000000014067983 */ /* 0x000f220000100000 */
[----:B------:R-:W-:Y:S02]  /*22ca0*/  LOP3.LUT R19, R7, 0xff, RZ, 0xc0, !PT ;  /* 0x000000ff07137812 */ /* 0x000fe400078ec0ff */
[----:B------:R-:W-:-:S02]  /*22cb0*/  LEA.HI R16, R13, R2, RZ, 0x8 ;  /* 0x000000020d107211 */ /* 0x000fc400078f40ff */
[----:B------:R-:W-:Y:S02]  /*22cc0*/  LOP3.LUT R11, R11, 0xff, RZ, 0xc0, !PT ;  /* 0x000000ff0b0b7812 */ /* 0x000fe400078ec0ff */
[-C--:B------:R-:W-:Y:S02]  /*22cd0*/  IADD3 R21, PT, PT, R21, R2.reuse, RZ ;  /* 0x0000000215157210 */ /* 0x080fe40007ffe0ff */
[-C--:B------:R-:W-:Y:S01]  /*22ce0*/  IADD3 R22, PT, PT, R35, R2.reuse, RZ ;  /* 0x0000000223167210 */ /* 0x080fe20007ffe0ff */
[--C-:B------:R-:W-:Y:S01]  /*22cf0*/  IMAD.IADD R23, R23, 0x1, R2.reuse ;  /* 0x0000000117177824 */ /* 0x100fe200078e0202 */
[----:B------:R-:W-:Y:S02]  /*22d00*/  LOP3.LUT R13, R5, 0xff, RZ, 0xc0, !PT ;  /* 0x000000ff050d7812 */ /* 0x000fe400078ec0ff */
[----:B------:R-:W-:Y:S01]  /*22d10*/  LOP3.LUT R25, R4, 0xff, RZ, 0xc0, !PT ;  /* 0x000000ff04197812 */ /* 0x000fe200078ec0ff */
[--C-:B------:R-:W-:Y:S01]  /*22d20*/  IMAD.IADD R4, R15, 0x1, R2.reuse ;  /* 0x000000010f047824 */ /* 0x100fe200078e0202 */
[----:B------:R0:W2:Y:S01]  /*22d30*/  LDL.U8 R5, [R18] ;  /* 0x0000000012057983 */ /* 0x0000a20000100000 */
[----:B------:R-:W-:Y:S01]  /*22d40*/  IMAD.IADD R14, R19, 0x1, R2 ;  /* 0x00000001130e7824 */ /* 0x000fe200078e0202 */
[----:B------:R-:W-:-:S02]  /*22d50*/  IADD3 R13, PT, PT, R13, R2, RZ ;  /* 0x000000020d0d7210 */ /* 0x000fc40007ffe0ff */
[----:B------:R1:W3:Y:S01]  /*22d60*/  LDL.U8 R7, [R16] ;  /* 0x0000000010077983 */ /* 0x0002e20000100000 */
[-C--:B------:R-:W-:Y:S01]  /*22d70*/  IADD3 R17, PT, PT, R17, R2.reuse, RZ ;  /* 0x0000000211117210 */ /* 0x080fe20007ffe0ff */
[----:B0-----:R-:W-:Y:S02]  /*22d80*/  IMAD.IADD R18, R11, 0x1, R2 ;  /* 0x000000010b127824 */ /* 0x001fe400078e0202 */
[----:B------:R-:W2:Y:S01]  /*22d90*/  LDL.U8 R24, [R21] ;  /* 0x0000000015187983 */ /* 0x000ea20000100000 */
[----:B-1----:R-:W-:-:S03]  /*22da0*/  IADD3 R16, PT, PT, R25, R2, RZ ;  /* 0x0000000219107210 */ /* 0x002fc60007ffe0ff */
[----:B------:R-:W3:Y:S04]  /*22db0*/  LDL.U8 R22, [R22] ;  /* 0x0000000016167983 */ /* 0x000ee80000100000 */
        /* <DEDUP_REMOVED lines=11> */
[----:B------:R-:W4:Y:S01]  /*22e70*/  LDG.E R4, desc[UR36][R48.64+0xc] ;  /* 0x00000c2430047981 */ /* 0x000f22000c1e1900 */
        /* <DEDUP_REMOVED lines=12> */
[----:B------:R-:W-:Y:S01]  /*22f40*/  IMAD.U32 R0, R0, 0x100, R17 ;  /* 0x0000010000007824 */ /* 0x000fe200078e0011 */
[----:B------:R-:W-:Y:S01]  /*22f50*/  LEA R8, R8, R11, 0x18 ;  /* 0x0000000b08087211 */ /* 0x000fe200078ec0ff */
[----:B------:R-:W-:-:S03]  /*22f60*/  IMAD.U32 R5, R5, 0x100, R10 ;  /* 0x0000010005057824 */ /* 0x000fc600078e000a */
[----:B------:R-:W-:Y:S02]  /*22f70*/  LOP3.LUT R45, R45, R0, RZ, 0x3c, !PT ;  /* 0x000000002d2d7212 */ /* 0x000fe400078e3cff */
[----:B------:R-:W-:Y:S02]  /*22f80*/  LOP3.LUT R43, R43, R6, RZ, 0x3c, !PT ;  /* 0x000000062b2b7212 */ /* 0x000fe400078e3cff */
[----:B------:R-:W-:Y:S02]  /*22f90*/  LOP3.LUT R42, R42, R5, RZ, 0x3c, !PT ;  /* 0x000000052a2a7212 */ /* 0x000fe400078e3cff */
[----:B------:R-:W-:Y:S02]  /*22fa0*/  LOP3.LUT R41, R41, R8, RZ, 0x3c, !PT ;  /* 0x0000000829297212 */ /* 0x000fe400078e3cff */
[----:B------:R-:W-:Y:S02]  /*22fb0*/  LOP3.LUT R40, R45, R40, RZ, 0x3c, !PT ;  /* 0x000000282d287212 */ /* 0x000fe400078e3cff */
[----:B------:R-:W-:-:S02]  /*22fc0*/  LOP3.LUT R37, R43, R12, RZ, 0x3c, !PT ;  /* 0x0000000c2b257212 */ /* 0x000fc400078e3cff */
[----:B------:R-:W-:Y:S02]  /*22fd0*/  LOP3.LUT R36, R42, R13, RZ, 0x3c, !PT ;  /* 0x0000000d2a247212 */ /* 0x000fe400078e3cff */
[----:B------:R-:W-:Y:S01]  /*22fe0*/  LOP3.LUT R0, R41, R4, RZ, 0x3c, !PT ;  /* 0x0000000429007212 */ /* 0x000fe200078e3cff */
[----:B------:R-:W-:Y:S06]  /*22ff0*/  @P0 BRA P1, `(.L_x_92) ;  /* 0x00000058008c0947 */ /* 0x000fec0000800000 */
[----:B------:R-:W-:Y:S02]  /*23000*/  HFMA2 R6, -RZ, RZ, 0.057830810546875, 1.811981201171875e-05 ;  /* 0x2b670130ff067431 */ /* 0x000fe400000001ff */
[----:B------:R-:W-:Y:S01]  /*23010*/  IMAD.MOV.U32 R5, RZ, RZ, -0x3a90940e ;  /* 0xc56f6bf2ff057424 */ /* 0x000fe200078e00ff */
[----:B------:R-:W-:Y:S01]  /*23020*/  MOV R4, 0x7b777c63 ;  /* 0x7b777c6300047802 */ /* 0x000fe20000000f00 */
[----:B------:R-:W-:Y:S02]  /*23030*/  IMAD.MOV.U32 R7, RZ, RZ, 0x76abd7fe ;  /* 0x76abd7feff077424 */ /* 0x000fe400078e00ff */
[----:B------:R-:W-:Y:S02]  /*23040*/  HFMA2 R9, -RZ, RZ, -8760, 191.25 ;  /* 0xf04759faff097431 */ /* 0x000fe400000001ff */
[----:B------:R-:W-:Y:S01]  /*23050*/  IMAD.MOV.U32 R8, RZ, RZ, 0x7dc982ca ;  /* 0x7dc982caff087424 */ /* 0x000fe200078e00ff */
[----:B------:R-:W-:Y:S01]  /*23060*/  MOV R11, 0xc072a49c ;  /* 0xc072a49c000b7802 */ /* 0x000fe20000000f00 */
[----:B------:R-:W-:Y:S01]  /*23070*/  IMAD.MOV.U32 R10, RZ, RZ, -0x505d2b53 ;  /* 0xafa2d4adff0a7424 */ /* 0x000fe200078e00ff */
[----:B------:R0:W-:Y:S01]  /*23080*/  STL.128 [R2], R4 ;  /* 0x0000000402007387 */ /* 0x0001e20000100c00 */
[----:B------:R-:W-:-:S02]  /*23090*/  HFMA2 R15, -RZ, RZ, -0.036102294921875, 1.078125 ;  /* 0xa89f3c50ff0f7431 */ /* 0x000fc400000001ff */
[----:B------:R-:W-:Y:S01]  /*230a0*/  IMAD.MOV.U32 R12, RZ, RZ, -0x4551030 ;  /* 0xfbaaefd0ff0c7424 */ /* 0x000fe200078e00ff */
[----:B------:R-:W-:Y:S01]  /*230b0*/  MOV R13, 0x85334d43 ;  /* 0x85334d43000d7802 */ /* 0x000fe20000000f00 */
[----:B------:R1:W-:Y:S01]  /*230c0*/  STL.128 [R2+0x10], R8 ;  /* 0x0000100802007387 */ /* 0x0003e20000100c00 */
[----:B------:R-:W-:Y:S01]  /*230d0*/  IMAD.MOV.U32 R14, RZ, RZ, 0x7f02f945 ;  /* 0x7f02f945ff0e7424 */ /* 0x000fe200078e00ff */
[----:B------:R-:W-:Y:S01]  /*230e0*/  MOV R17, 0xf5389d92 ;  /* 0xf5389d9200117802 */ /* 0x000fe20000000f00 */
[----:B------:R-:W-:Y:S01]  /*230f0*/  IMAD.MOV.U32 R16, RZ, RZ, -0x70bf5caf ;  /* 0x8f40a351ff107424 */ /* 0x000fe200078e00ff */
[----:B------:R-:W-:Y:S01]  /*23100*/  MOV R19, 0xd2f3ff10 ;  /* 0xd2f3ff1000137802 */ /* 0x000fe20000000f00 */
[----:B------:R-:W-:Y:S01]  /*23110*/  IMAD.MOV.U32 R18, RZ, RZ, 0x21dab6bc ;  /* 0x21dab6bcff127424 */ /* 0x000fe200078e00ff */
[----:B------:R2:W-:Y:S01]  /*23120*/  STL.128 [R2+0x60], R12 ;  /* 0x0000600c02007387 */ /* 0x0005e20000100c00 */
[----:B------:R-:W-:Y:S02]  /*23130*/  HFMA2 R35, -RZ, RZ, 23328, 0.0309295654296875 ;  /* 0x75b227ebff237431 */ /* 0x000fe400000001ff */
[----:B------:R-:W-:-:S02]  /*23140*/  IMAD.MOV.U32 R28, RZ, RZ, 0x2693fdb7 ;  /* 0x2693fdb7ff1c7424 */ /* 0x000fc400078e00ff */
[----:B------:R-:W-:Y:S01]  /*23150*/  HFMA2 R21, -RZ, RZ, 61.125, -0.0193939208984375 ;  /* 0x53a4a4f7ff157431 */ /* 0x000fe200000001ff */
[----:B------:R3:W-:Y:S01]  /*23160*/  STL.128 [R2+0x70], R16 ;  /* 0x0000701002007387 */ /* 0x0007e20000100c00 */
[----:B------:R-:W-:Y:S02]  /*23170*/  IMAD.MOV.U32 R20, RZ, RZ, 0x239c9cbf ;  /* 0x239c9cbfff147424 */ /* 0x000fe400078e00ff */
[----:B0-----:R-:W-:Y:S02]  /*23180*/  HFMA2 R5, -RZ, RZ, -0.0084991455078125, 6252 ;  /* 0xa05a6e1bff057431 */ /* 0x001fe400000001ff */
[----:B------:R-:W-:Y:S01]  /*23190*/  IMAD.MOV.U32 R4, RZ, RZ, 0x1a2c8309 ;  /* 0x1a2c8309ff047424 */ /* 0x000fe200078e00ff */
[----:B------:R-:W-:Y:S01]  /*231a0*/  MOV R7, 0x842fe329 ;  /* 0x842fe32900077802 */ /* 0x000fe20000000f00 */
[----:B------:R-:W-:Y:S02]  /*231b0*/  IMAD.MOV.U32 R6, RZ, RZ, -0x4c29c4ae ;  /* 0xb3d63b52ff067424 */ /* 0x000fe400078e00ff */
[----:B-1----:R-:W-:-:S02]  /*231c0*/  HFMA2 R11, -RZ, RZ, -29.375, 17.15625 ;  /* 0xcf584c4aff0b7431 */ /* 0x002fc400000001ff */
[----:B------:R-:W-:Y:S01]  /*231d0*/  IMAD.MOV.U32 R8, RZ, RZ, -0x12ff2ead ;  /* 0xed00d153ff087424 */ /* 0x000fe200078e00ff */
[----:B------:R-:W-:Y:S01]  /*231e0*/  MOV R9, 0x5bb1fc20 ;  /* 0x5bb1fc2000097802 */ /* 0x000fe20000000f00 */
[----:B------:R-:W-:Y:S01]  /*231f0*/  IMAD.MOV.U32 R10, RZ, RZ, 0x39becb6a ;  /* 0x39becb6aff0a7424 */ /* 0x000fe200078e00ff */
[----:B------:R0:W-:Y:S01]  /*23200*/  STL.128 [R2+0x40], R4 ;  /* 0x0000400402007387 */ /* 0x0001e20000100c00 */
[----:B------:R-:W-:Y:S02]  /*23210*/  IMAD.MOV.U32 R22, RZ, RZ, -0x1b8d8d6a ;  /* 0xe4727296ff167424 */ /* 0x000fe400078e00ff */
[----:B--2---:R-:W-:Y:S02]  /*23220*/  HFMA2 R13, -RZ, RZ, 265, 9.5903873443603515625e-05 ;  /* 0x5c240649ff0d7431 */ /* 0x004fe400000001ff */
[----:B------:R-:W-:Y:S01]  /*23230*/  IMAD.MOV.U32 R12, RZ, RZ, 0xa3a32e0 ;  /* 0x0a3a32e0ff0c7424 */ /* 0x000fe200078e00ff */
[----:B------:R1:W-:Y:S01]  /*23240*/  STL.128 [R2+0x50], R8 ;  /* 0x0000500802007387 */ /* 0x0003e20000100c00 */
[----:B------:R-:W-:Y:S01]  /*23250*/  IMAD.MOV.U32 R14, RZ, RZ, 0x62acd3c2 ;  /* 0x62acd3c2ff0e7424 */ /* 0x000fe200078e00ff */
[----:B------:R-:W-:Y:S01]  /*23260*/  MOV R15, 0x79e49591 ;  /* 0x79e49591000f7802 */ /* 0x000fe20000000f00 */
[----:B---3--:R-:W-:-:S02]  /*23270*/  HFMA2 R17, -RZ, RZ, -0.04144287109375, -88.8125 ;  /* 0xa94ed58dff117431 */ /* 0x008fc400000001ff */
[----:B------:R-:W-:Y:S01]  /*23280*/  IMAD.MOV.U32 R16, RZ, RZ, 0x6d37c8e7 ;  /* 0x6d37c8e7ff107424 */ /* 0x000fe200078e00ff */
[----:B------:R-:W-:Y:S01]  /*23290*/  MOV R19, 0x8ae7a65 ;  /* 0x08ae7a6500137802 */ /* 0x000fe20000000f00 */
[----:B------:R-:W-:Y:S01]  /*232a0*/  IMAD.MOV.U32 R18, RZ, RZ, -0x150ba994 ;  /* 0xeaf4566cff127424 */ /* 0x000fe200078e00ff */
[----:B------:R2:W-:Y:S01]  /*232b0*/  STL.128 [R2+0xa0], R12 ;  /* 0x0000a00c02007387 */ /* 0x0005e20000100c00 */
[----:B------:R-:W-:Y:S01]  /*232c0*/  MOV R23, 0x9bc0c05b ;  /* 0x9bc0c05b00177802 */ /* 0x000fe20000000f00 */
[----:B------:R-:W3:Y:S01]  /*232d0*/  S2UR UR5, SR_CgaCtaId ;  /* 0x00000000000579c3 */ /* 0x000ee20000008800 */
[----:B------:R-:W-:Y:S01]  /*232e0*/  UMOV UR4, 0x400 ;  /* 0x0000040000047882 */ /* 0x000fe20000000000 */
[----:B------:R4:W-:Y:S01]  /*232f0*/  STL.128 [R2+0xb0], R16 ;  /* 0x0000b01002007387 */ /* 0x0009e20000100c00 */
[----:B0-----:R-:W-:Y:S02]  /*23300*/  HFMA2 R5, -RZ, RZ, 0.001773834228515625, -0.00179958343505859375 ;  /* 0x1744975fff057431 */ /* 0x001fe400000001ff */
[----:B------:R-:W-:Y:S01]  /*23310*/  IMAD.MOV.U32 R4, RZ, RZ, -0x13ecf333 ;  /* 0xec130ccdff047424 */ /* 0x000fe200078e00ff */
[----:B------:R-:W-:Y:S01]  /*23320*/  MOV R7, 0x73195d64 ;  /* 0x73195d6400077802 */ /* 0x000fe20000000f00 */
[----:B------:R-:W-:-:S02]  /*23330*/  IMAD.MOV.U32 R6, RZ, RZ, 0x3d7ea7c4 ;  /* 0x3d7ea7c4ff067424 */ /* 0x000fc400078e00ff */
[----:B-1----:R-:W-:Y:S02]  /*23340*/  HFMA2 R9, -RZ, RZ, -0.0001392364501953125, 0.04791259765625 ;  /* 0x88902a22ff097431 */ /* 0x002fe400000001ff */
[----:B------:R-:W-:Y:S01]  /*23350*/  IMAD.MOV.U32 R8, RZ, RZ, -0x23b07ea0 ;  /* 0xdc4f8160ff087424 */ /* 0x000fe200078e00ff */
[----:B------:R-:W-:Y:S01]  /*23360*/  MOV R11, 0xdb0b5ede ;  /* 0xdb0b5ede000b7802 */ /* 0x000fe20000000f00 */
[----:B------:R-:W-:Y:S01]  /*23370*/  IMAD.MOV.U32 R10, RZ, RZ, 0x14b8ee46 ;  /* 0x14b8ee46ff0a7424 */ /* 0x000fe200078e00ff */
[----:B------:R0:W-:Y:S01]  /*23380*/  STL.128 [R2+0x80], R4 ;  /* 0x0000800402007387 */ /* 0x0001e20000100c00 */
[----:B------:R-:W-:Y:S01]  /*23390*/  UIADD3 UR9, UPT, UPT, UR4, 0x500, URZ ;  /* 0x0000050004097890 */ /* 0x000fe2000fffe0ff */
[----:B------:R-:W-:Y:S02]  /*233a0*/  VIADD R50, R1, 0x210 ;  /* 0x0000021001327836 */ /* 0x000fe40000000000 */
[----:B--2---:R-:W-:Y:S01]  /*233b0*/  HFMA2 R13, -RZ, RZ, -0.0011119842529296875, -173.125 ;  /* 0x948ed969ff0d7431 */ /* 0x004fe200000001ff */
[----:B------:R1:W-:Y:S01]  /*233c0*/  STL.128 [R2+0x90], R8 ;  /* 0x0000900802007387 */ /* 0x0003e20000100c00 */
[----:B------:R-:W-:Y:S01]  /*233d0*/  IMAD.MOV.U32 R12, RZ, RZ, 0x1198f8e1 ;  /* 0x1198f8e1ff0c7424 */ /* 0x000fe200078e00ff */
[----:B------:R-:W-:Y:S01]  /*233e0*/  MOV R15, 0xdf2855ce ;  /* 0xdf2855ce000f7802 */ /* 0x000fe20000000f00 */
[----:B------:R-:W-:-:S02]  /*233f0*/  IMAD.MOV.U32 R14, RZ, RZ, -0x1678e165 ;  /* 0xe9871e9bff0e7424 */ /* 0x000fc400078e00ff */
[----:B----4-:R-:W-:Y:S02]  /*23400*/  HFMA2 R17, -RZ, RZ, 2180, -1727 ;  /* 0x6842e6bfff117431 */ /* 0x010fe400000001ff */
[----:B------:R-:W-:Y:S01]  /*23410*/  IMAD.MOV.U32 R16, RZ, RZ, 0xd89a18c ;  /* 0x0d89a18cff107424 */ /* 0x000fe200078e00ff */
[----:B------:R-:W-:Y:S01]  /*23420*/  MOV R19, 0x16bb54b0 ;  /* 0x16bb54b000137802 */ /* 0x000fe20000000f00 */
[----:B------:R-:W-:Y:S01]  /*23430*/  IMAD.MOV.U32 R18, RZ, RZ, 0xf2d9941 ;  /* 0x0f2d9941ff127424 */ /* 0x000fe200078e00ff */
[----:B------:R2:W-:Y:S01]  /*23440*/  STL.128 [R2+0xe0], R12 ;  /* 0x0000e00c02007387 */ /* 0x0005e20000100c00 */
[----:B------:R-:W-:Y:S01]  /*23450*/  UIADD3 UR7, UPT, UPT, UR4, 0x100, URZ ;  /* 0x0000010004077890 */ /* 0x000fe2000fffe0ff */
[----:B------:R-:W-:Y:S01]  /*23460*/  IADD3 R51, PT, PT, R1, 0xa10, RZ ;  /* 0x00000a1001337810 */ /* 0x000fe20007ffe0ff */
[----:B------:R-:W-:Y:S01]  /*23470*/  UIADD3 UR8, UPT, UPT, UR4, 0xd00, URZ ;  /* 0x00000d0004087890 */ /* 0x000fe2000fffe0ff */
[----:B0-----:R-:W-:Y:S02]  /*23480*/  HFMA2 R5, -RZ, RZ, -6.703125, -0.02386474609375 ;  /* 0xc6b4a61cff057431 */ /* 0x001fe400000001ff */
[----:B------:R-:W-:Y:S01]  /*23490*/  IMAD.MOV.U32 R4, RZ, RZ, 0x2e2578ba ;  /* 0x2e2578baff047424 */ /* 0x000fe200078e00ff */
[----:B------:R-:W-:Y:S01]  /*234a0*/  MOV R7, 0x8a8bbd4b ;  /* 0x8a8bbd4b00077802 */ /* 0x000fe20000000f00 */
[----:B------:R-:W-:-:S02]  /*234b0*/  IMAD.MOV.U32 R6, RZ, RZ, 0x1f74dde8 ;  /* 0x1f74dde8ff067424 */ /* 0x000fc400078e00ff */
[----:B-1----:R-:W-:Y:S02]  /*234c0*/  HFMA2 R9, -RZ, RZ, 0.000424861907958984375, 5.0067901611328125e-05 ;  /* 0x0ef60348ff097431 */ /* 0x002fe400000001ff */
[----:B------:R-:W-:Y:S01]  /*234d0*/  IMAD.MOV.U32 R8, RZ, RZ, 0x66b53e70 ;  /* 0x66b53e70ff087424 */ /* 0x000fe200078e00ff */
[----:B------:R-:W-:Y:S01]  /*234e0*/  MOV R11, 0x9e1dc186 ;  /* 0x9e1dc186000b7802 */ /* 0x000fe20000000f00 */
[----:B------:R-:W-:Y:S01]  /*234f0*/  IMAD.MOV.U32 R10, RZ, RZ, -0x46a8ca9f ;  /* 0xb9573561ff0a7424 */ /* 0x000fe200078e00ff */
[----:B------:R0:W-:Y:S01]  /*23500*/  STL.128 [R2+0xc0], R4 ;  /* 0x0000c00402007387 */ /* 0x0001e20000100c00 */
[----:B------:R-:W-:Y:S02]  /*23510*/  UIADD3 UR10, UPT, UPT, UR4, 0x900, URZ ;  /* 0x00000900040a7890 */ /* 0x000fe4000fffe0ff */
[----:B---3--:R-:W-:Y:S01]  /*23520*/  ULEA UR9, UR5, UR9, 0x18 ;  /* 0x0000000905097291 */ /* 0x008fe2000f8ec0ff */
[----:B------:R1:W-:Y:S01]  /*23530*/  STL.128 [R2+0xd0], R8 ;  /* 0x0000d00802007387 */ /* 0x0003e20000100c00 */
[----:B--2---:R-:W-:-:S02]  /*23540*/  HFMA2 R15, -RZ, RZ, 98.6875, 0.058502197265625 ;  /* 0x562b2b7dff0f7431 */ /* 0x004fc400000001ff */
[----:B------:R-:W-:Y:S01]  /*23550*/  IMAD.MOV.U32 R12, RZ, RZ, 0x60303050 ;  /* 0x60303050ff0c7424 */ /* 0x000fe200078e00ff */
[----:B------:R-:W-:Y:S01]  /*23560*/  MOV R13, 0x2010103 ;  /* 0x02010103000d7802 */ /* 0x000fe20000000f00 */
[----:B------:R2:W-:Y:S01]  /*23570*/  STL.128 [R2+0xf0], R16 ;  /* 0x0000f01002007387 */ /* 0x0005e20000100c00 */
[----:B------:R-:W-:Y:S01]  /*23580*/  IMAD.MOV.U32 R14, RZ, RZ, -0x31989857 ;  /* 0xce6767a9ff0e7424 */ /* 0x000fe200078e00ff */
[----:B------:R-:W-:Y:S02]  /*23590*/  ULEA UR6, UR5, UR4, 0x18 ;  /* 0x0000000405067291 */ /* 0x000fe4000f8ec0ff */
[----:B------:R-:W-:Y:S01]  /*235a0*/  STL.128 [R2+0x20], R28 ;  /* 0x0000201c02007387 */ /* 0x000fe20000100c00 */
[----:B------:R-:W-:Y:S02]  /*235b0*/  ULEA UR7, UR5, UR7, 0x18 ;  /* 0x0000000705077291 */ /* 0x000fe4000f8ec0ff */
[----:B------:R-:W-:Y:S01]  /*235c0*/  ULEA UR8, UR5, UR8, 0x18 ;  /* 0x0000000805087291 */ /* 0x000fe2000f8ec0ff */
[----:B0-----:R-:W-:-:S02]  /*235d0*/  HFMA2 R7, -RZ, RZ, -26544, 61856 ;  /* 0xf67b7b8dff077431 */ /* 0x001fc400000001ff */
[----:B------:R-:W-:Y:S01]  /*235e0*/  IMAD.MOV.U32 R4, RZ, RZ, -0x399c9c5b ;  /* 0xc66363a5ff047424 */ /* 0x000fe200078e00ff */
[----:B------:R-:W-:Y:S01]  /*235f0*/  MOV R5, 0xf87c7c84 ;  /* 0xf87c7c8400057802 */ /* 0x000fe20000000f00 */
[----:B------:R-:W-:Y:S02]  /*23600*/  IMAD.MOV.U32 R6, RZ, RZ, -0x11888867 ;  /* 0xee777799ff067424 */ /* 0x000fe400078e00ff */
[----:B-1----:R-:W-:Y:S02]  /*23610*/  HFMA2 R11, -RZ, RZ, -0.000704288482666015625, -5.328125 ;  /* 0x91c5c554ff0b7431 */ /* 0x002fe400000001ff */
[----:B------:R-:W-:Y:S01]  /*23620*/  IMAD.MOV.U32 R8, RZ, RZ, -0xd0df3 ;  /* 0xfff2f20dff087424 */ /* 0x000fe200078e00ff */
[----:B------:R-:W-:Y:S01]  /*23630*/  MOV R9, 0xd66b6bbd ;  /* 0xd66b6bbd00097802 */ /* 0x000fe20000000f00 */
[----:B------:R-:W-:Y:S01]  /*23640*/  IMAD.MOV.U32 R10, RZ, RZ, -0x2190904f ;  /* 0xde6f6fb1ff0a7424 */ /* 0x000fe200078e00ff */
[----:B------:R-:W-:Y:S01]  /*23650*/  STL.128 [R2+0x30], R32 ;  /* 0x0000302002007387 */ /* 0x000fe20000100c00 */
[----:B--2---:R-:W-:-:S02]  /*23660*/  HFMA2 R17, -RZ, RZ, -0.24462890625, -70.4375 ;  /* 0xb3d4d467ff117431 */ /* 0x004fc400000001ff */
[----:B------:R-:W-:Y:S01]  /*23670*/  IMAD.MOV.U32 R16, RZ, RZ, 0x41adadec ;  /* 0x41adadecff107424 */ /* 0x000fe200078e00ff */
[----:B------:R-:W-:Y:S01]  /*23680*/  MOV R19, 0x45afafea ;  /* 0x45afafea00137802 */ /* 0x000fe20000000f00 */
[----:B------:R0:W-:Y:S01]  /*23690*/  STL.128 [R1+0x200], R4 ;  /* 0x0002000401007387 */ /* 0x0001e20000100c00 */
[----:B------:R-:W-:Y:S01]  /*236a0*/  IMAD.MOV.U32 R18, RZ, RZ, 0x5fa2a2fd ;  /* 0x5fa2a2fdff127424 */ /* 0x000fe200078e00ff */
[----:B------:R-:W-:Y:S02]  /*236b0*/  ULEA UR10, UR5, UR10, 0x18 ;  /* 0x0000000a050a7291 */ /* 0x000fe4000f8ec0ff */
[----:B------:R1:W-:Y:S01]  /*236c0*/  STL.128 [R1+0x210], R8 ;  /* 0x0002100801007387 */ /* 0x0003e20000100c00 */
[----:B------:R-:W-:Y:S02]  /*236d0*/  UIADD3 UR4, UPT, UPT, UR6, 0x3, URZ ;  /* 0x0000000306047890 */ /* 0x000fe4000fffe0ff */
[----:B------:R-:W-:Y:S01]  /*236e0*/  UIADD3 UR5, UPT, UPT, UR7, 0x10, URZ ;  /* 0x0000001007057890 */ /* 0x000fe2000fffe0ff */
[----:B------:R2:W-:Y:S01]  /*236f0*/  STL.128 [R1+0x220], R12 ;  /* 0x0002200c01007387 */ /* 0x0005e20000100c00 */
[----:B------:R-:W-:-:S02]  /*23700*/  UIADD3 UR6, UPT, UPT, UR8, 0x10, URZ ;  /* 0x0000001008067890 */ /* 0x000fc4000fffe0ff */
[----:B------:R-:W-:Y:S01]  /*23710*/  UIADD3 UR7, UPT, UPT, UR9, 0x10, URZ ;  /* 0x0000001009077890 */ /* 0x000fe2000fffe0ff */
[----:B------:R3:W-:Y:S01]  /*23720*/  STL.128 [R1+0x270], R20 ;  /* 0x0002701401007387 */ /* 0x0007e20000100c00 */
[----:B------:R-:W-:Y:S01]  /*23730*/  UIADD3 UR8, UPT, UPT, UR10, 0x10, URZ ;  /* 0x000000100a087890 */ /* 0x000fe2000fffe0ff */
[----:B------:R-:W-:Y:S01]  /*23740*/  UMOV UR9, 0x7 ;  /* 0x0000000700097882 */ /* 0x000fe20000000000 */
[----:B0-----:R-:W-:Y:S02]  /*23750*/  HFMA2 R7, -RZ, RZ, -4568, 27040 ;  /* 0xec76769aff077431 */ /* 0x001fe400000001ff */
[----:B------:R-:W-:Y:S01]  /*23760*/  IMAD.MOV.U32 R4, RZ, RZ, -0x180101e7 ;  /* 0xe7fefe19ff047424 */ /* 0x000fe200078e00ff */
[----:B------:R-:W-:Y:S01]  /*23770*/  MOV R5, 0xb5d7d762 ;  /* 0xb5d7d76200057802 */ /* 0x000fe20000000f00 */
[----:B------:R-:W-:Y:S01]  /*23780*/  IMAD.MOV.U32 R6, RZ, RZ, 0x4dababe6 ;  /* 0x4dababe6ff067424 */ /* 0x000fe200078e00ff */
[----:B-1----:R-:W-:Y:S01]  /*23790*/  MOV R9, 0x1f82829d ;  /* 0x1f82829d00097802 */ /* 0x002fe20000000f00 */
[----:B------:R-:W-:Y:S01]  /*237a0*/  IMAD.MOV.U32 R8, RZ, RZ, -0x703535bb ;  /* 0x8fcaca45ff087424 */ /* 0x000fe200078e00ff */
[----:B------:R-:W-:Y:S01]  /*237b0*/  MOV R11, 0xfa7d7d87 ;  /* 0xfa7d7d87000b7802 */ /* 0x000fe20000000f00 */
[----:B------:R-:W-:-:S02]  /*237c0*/  IMAD.MOV.U32 R10, RZ, RZ, -0x763636c0 ;  /* 0x89c9c940ff0a7424 */ /* 0x000fc400078e00ff */
[----:B--2---:R-:W-:Y:S02]  /*237d0*/  HFMA2 R13, -RZ, RZ, -0.1983642578125, 189.375 ;  /* 0xb25959ebff0d7431 */ /* 0x004fe400000001ff */
[----:B------:R-:W-:Y:S01]  /*237e0*/  IMAD.MOV.U32 R12, RZ, RZ, -0x100505eb ;  /* 0xeffafa15ff0c7424 */ /* 0x000fe200078e00ff */
[----:B------:R-:W-:Y:S01]  /*237f0*/  MOV R15, 0xfbf0f00b ;  /* 0xfbf0f00b000f7802 */ /* 0x000fe20000000f00 */
[----:B------:R-:W-:Y:S01]  /*23800*/  IMAD.MOV.U32 R14, RZ, RZ, -0x71b8b837 ;  /* 0x8e4747c9ff0e7424 */ /* 0x000fe200078e00ff */
[----:B------:R0:W-:Y:S01]  /*23810*/  STL.128 [R1+0x230], R4 ;  /* 0x0002300401007387 */ /* 0x0001e20000100c00 */
[----:B---3--:R-:W-:Y:S02]  /*23820*/  HFMA2 R23, -RZ, RZ, -0.005626678466796875, -3.68359375 ;  /* 0x9dc3c35eff177431 */ /* 0x008fe400000001ff */
[----:B------:R-:W-:Y:S01]  /*23830*/  IMAD.MOV.U32 R20, RZ, RZ, 0x804040c ;  /* 0x0804040cff147424 */ /* 0x000fe200078e00ff */
[----:B------:R-:W-:Y:S01]  /*23840*/  MOV R21, 0x95c7c752 ;  /* 0x95c7c75200157802 */ /* 0x000fe20000000f00 */
[----:B------:R1:W-:Y:S01]  /*23850*/  STL.128 [R1+0x240], R8 ;  /* 0x0002400801007387 */ /* 0x0003e20000100c00 */
[----:B------:R-:W-:-:S03]  /*23860*/  IMAD.MOV.U32 R22, RZ, RZ, 0x46232365 ;  /* 0x46232365ff167424 */ /* 0x000fc600078e00ff */
[----:B------:R2:W-:Y:S04]  /*23870*/  STL.128 [R1+0x250], R12 ;  /* 0x0002500c01007387 */ /* 0x0005e80000100c00 */
[----:B------:R3:W-:Y:S01]  /*23880*/  STL.128 [R1+0x260], R16 ;  /* 0x0002601001007387 */ /* 0x0007e20000100c00 */
[----:B0-----:R-:W-:Y:S02]  /*23890*/  HFMA2 R7, -RZ, RZ, 16.59375, 0.025054931640625 ;  /* 0x4c26266aff077431 */ /* 0x001fe400000001ff */
[----:B------:R-:W-:Y:S01]  /*238a0*/  IMAD.MOV.U32 R4, RZ, RZ, 0x75b7b7c2 ;  /* 0x75b7b7c2ff047424 */ /* 0x000fe200078e00ff */
[----:B------:R-:W-:Y:S01]  /*238b0*/  MOV R5, 0xe1fdfd1c ;  /* 0xe1fdfd1c00057802 */ /* 0x000fe20000000f00 */
[----:B------:R-:W-:Y:S02]  /*238c0*/  IMAD.MOV.U32 R6, RZ, RZ, 0x3d9393ae ;  /* 0x3d9393aeff067424 */ /* 0x000fe400078e00ff */
[----:B-1----:R-:W-:-:S02]  /*238d0*/  HFMA2 R11, -RZ, RZ, -5.79357147216796875e-05, -17.234375 ;  /* 0x83cccc4fff0b7431 */ /* 0x002fc400000001ff */
[----:B------:R-:W-:Y:S01]  /*238e0*/  IMAD.MOV.U32 R8, RZ, RZ, 0x6c36365a ;  /* 0x6c36365aff087424 */ /* 0x000fe200078e00ff */
[----:B------:R-:W-:Y:S01]  /*238f0*/  MOV R9, 0x7e3f3f41 ;  /* 0x7e3f3f4100097802 */ /* 0x000fe20000000f00 */
[----:B------:R-:W-:Y:S02]  /*23900*/  IMAD.MOV.U32 R10, RZ, RZ, -0xa0808fe ;  /* 0xf5f7f702ff0a7424 */ /* 0x000fe400078e00ff */
[----:B--2---:R-:W-:Y:S02]  /*23910*/  HFMA2 R15, -RZ, RZ, -48672, -10304 ;  /* 0xf9f1f108ff0f7431 */ /* 0x004fe400000001ff */
[----:B------:R-:W-:Y:S01]  /*23920*/  IMAD.MOV.U32 R12, RZ, RZ, 0x6834345c ;  /* 0x6834345cff0c7424 */ /* 0x000fe200078e00ff */
[----:B------:R-:W-:Y:S01]  /*23930*/  MOV R13, 0x51a5a5f4 ;  /* 0x51a5a5f4000d7802 */ /* 0x000fe20000000f00 */
[----:B------:R-:W-:Y:S01]  /*23940*/  IMAD.MOV.U32 R14, RZ, RZ, -0x2e1a1acc ;  /* 0xd1e5e534ff0e7424 */ /* 0x000fe200078e00ff */
[----:B------:R0:W-:Y:S01]  /*23950*/  STL.128 [R1+0x280], R4 ;  /* 0x0002800401007387 */ /* 0x0001e20000100c00 */
[----:B---3--:R-:W-:-:S02]  /*23960*/  HFMA2 R19, -RZ, RZ, 0.047515869140625, 0.00128078460693359375 ;  /* 0x2a15153fff137431 */ /* 0x008fc400000001ff */
[----:B------:R-:W-:Y:S01]  /*23970*/  IMAD.MOV.U32 R16, RZ, RZ, -0x1d8e8e6d ;  /* 0xe2717193ff107424 */ /* 0x000fe200078e00ff */
[----:B------:R-:W-:Y:S01]  /*23980*/  MOV R17, 0xabd8d873 ;  /* 0xabd8d87300117802 */ /* 0x000fe20000000f00 */
[----:B------:R1:W-:Y:S01]  /*23990*/  STL.128 [R1+0x290], R8 ;  /* 0x0002900801007387 */ /* 0x0003e20000100c00 */
[----:B------:R-:W-:-:S03]  /*239a0*/  IMAD.MOV.U32 R18, RZ, RZ, 0x62313153 ;  /* 0x62313153ff127424 */ /* 0x000fc600078e00ff */
[----:B------:R2:W-:Y:S04]  /*239b0*/  STL.128 [R1+0x2a0], R12 ;  /* 0x0002a00c01007387 */ /* 0x0005e80000100c00 */
[----:B------:R3:W-:Y:S01]  /*239c0*/  STL.128 [R1+0x2c0], R20 ;  /* 0x0002c01401007387 */ /* 0x0007e20000100c00 */
[----:B0-----:R-:W-:Y:S02]  /*239d0*/  HFMA2 R7, -RZ, RZ, 0.1187744140625, -0.0032749176025390625 ;  /* 0x2f9a9ab5ff077431 */ /* 0x001fe400000001ff */
[----:B------:R-:W-:Y:S01]  /*239e0*/  IMAD.MOV.U32 R4, RZ, RZ, 0x30181828 ;  /* 0x30181828ff047424 */ /* 0x000fe200078e00ff */
[----:B------:R-:W-:Y:S01]  /*239f0*/  MOV R5, 0x379696a1 ;  /* 0x379696a100057802 */ /* 0x000fe20000000f00 */
[----:B------:R-:W-:Y:S02]  /*23a00*/  IMAD.MOV.U32 R6, RZ, RZ, 0xa05050f ;  /* 0x0a05050fff067424 */ /* 0x000fe400078e00ff */
[----:B-1----:R-:W-:-:S02]  /*23a10*/  HFMA2 R11, -RZ, RZ, -504.5, -798.5 ;  /* 0xdfe2e23dff0b7431 */ /* 0x002fc400000001ff */
[----:B------:R-:W-:Y:S01]  /*23a20*/  IMAD.MOV.U32 R8, RZ, RZ, 0xe070709 ;  /* 0x0e070709ff087424 */ /* 0x000fe200078e00ff */
[----:B------:R-:W-:Y:S01]  /*23a30*/  MOV R9, 0x24121236 ;  /* 0x2412123600097802 */ /* 0x000fe20000000f00 */
[----:B------:R-:W-:Y:S02]  /*23a40*/  IMAD.MOV.U32 R10, RZ, RZ, 0x1b80809b ;  /* 0x1b80809bff0a7424 */ /* 0x000fe400078e00ff */
[----:B--2---:R-:W-:Y:S02]  /*23a50*/  HFMA2 R15, -RZ, RZ, -3306, 23024 ;  /* 0xea75759fff0f7431 */ /* 0x004fe400000001ff */
[----:B------:R-:W-:Y:S01]  /*23a60*/  IMAD.MOV.U32 R12, RZ, RZ, -0x321414da ;  /* 0xcdebeb26ff0c7424 */ /* 0x000fe200078e00ff */
[----:B------:R-:W-:Y:S01]  /*23a70*/  MOV R13, 0x4e272769 ;  /* 0x4e272769000d7802 */ /* 0x000fe20000000f00 */
[----:B------:R-:W-:Y:S01]  /*23a80*/  IMAD.MOV.U32 R14, RZ, RZ, 0x7fb2b2cd ;  /* 0x7fb2b2cdff0e7424 */ /* 0x000fe200078e00ff */
[----:B------:R0:W-:Y:S01]  /*23a90*/  STL.128 [R1+0x2d0], R4 ;  /* 0x0002d00401007387 */ /* 0x0001e20000100c00 */
[----:B---3--:R-:W-:-:S02]  /*23aa0*/  HFMA2 R23, -RZ, RZ, 244, -0.00972747802734375 ;  /* 0x5ba0a0fbff177431 */ /* 0x008fc400000001ff */
[----:B------:R-:W-:Y:S01]  /*23ab0*/  IMAD.MOV.U32 R20, RZ, RZ, 0x361b1b2d ;  /* 0x361b1b2dff147424 */ /* 0x000fe200078e00ff */
[----:B------:R-:W-:Y:S01]  /*23ac0*/  MOV R21, 0xdc6e6eb2 ;  /* 0xdc6e6eb200157802 */ /* 0x000fe20000000f00 */
[----:B------:R1:W-:Y:S01]  /*23ad0*/  STL.128 [R1+0x2e0], R8 ;  /* 0x0002e00801007387 */ /* 0x0003e20000100c00 */
[----:B------:R-:W-:-:S03]  /*23ae0*/  IMAD.MOV.U32 R22, RZ, RZ, -0x4ba5a512 ;  /* 0xb45a5aeeff167424 */ /* 0x000fc600078e00ff */
[----:B------:R2:W-:Y:S04]  /*23af0*/  STL.128 [R1+0x2b0], R16 ;  /* 0x0002b01001007387 */ /* 0x0005e80000100c00 */
[----:B------:R3:W-:Y:S01]  /*23b00*/  STL.128 [R1+0x2f0], R12 ;  /* 0x0002f00c01007387 */ /* 0x0007e20000100c00 */
[----:B0-----:R-:W-:Y:S01]  /*23b10*/  IMAD.MOV.U32 R4, RZ, RZ, -0x5badad0a ;  /* 0xa45252f6ff047424 */ /* 0x001fe200078e00ff */
[----:B------:R-:W-:Y:S01]  /*23b20*/  MOV R5, 0x763b3b4d ;  /* 0x763b3b4d00057802 */ /* 0x000fe20000000f00 */
[----:B------:R-:W-:Y:S01]  /*23b30*/  IMAD.MOV.U32 R6, RZ, RZ, -0x4829299f ;  /* 0xb7d6d661ff067424 */ /* 0x000fe200078e00ff */
[----:B------:R-:W-:Y:S01]  /*23b40*/  MOV R7, 0x7db3b3ce ;  /* 0x7db3b3ce00077802 */ /* 0x000fe20000000f00 */
[----:B-1----:R-:W-:Y:S02]  /*23b50*/  HFMA2 R9, -RZ, RZ, -376.75, -927 ;  /* 0xdde3e33eff097431 */ /* 0x002fe400000001ff */
[----:B------:R-:W-:Y:S01]  /*23b60*/  IMAD.MOV.U32 R8, RZ, RZ, 0x5229297b ;  /* 0x5229297bff087424 */ /* 0x000fe200078e00ff */
[----:B------:R-:W-:Y:S01]  /*23b70*/  MOV R11, 0x13848497 ;  /* 0x13848497000b7802 */ /* 0x000fe20000000f00 */
[----:B------:R-:W-:-:S02]  /*23b80*/  IMAD.MOV.U32 R10, RZ, RZ, 0x5e2f2f71 ;  /* 0x5e2f2f71ff0a7424 */ /* 0x000fc400078e00ff */
[----:B--2---:R-:W-:Y:S01]  /*23b90*/  HFMA2 R19, -RZ, RZ, 0.25634765625, 0.003017425537109375 ;  /* 0x341a1a2eff137431 */ /* 0x004fe200000001ff */
[----:B------:R0:W-:Y:S01]  /*23ba0*/  STL.128 [R1+0x320], R4 ;  /* 0x0003200401007387 */ /* 0x0001e20000100c00 */
[----:B------:R-:W-:Y:S01]  /*23bb0*/  IMAD.MOV.U32 R16, RZ, RZ, 0x1209091b ;  /* 0x1209091bff107424 */ /* 0x000fe200078e00ff */
[----:B------:R-:W-:Y:S01]  /*23bc0*/  MOV R17, 0x1d83839e ;  /* 0x1d83839e00117802 */ /* 0x000fe20000000f00 */
[----:B---3--:R-:W-:Y:S02]  /*23bd0*/  HFMA2 R13, -RZ, RZ, -0.72705078125, -43.25 ;  /* 0xb9d1d168ff0d7431 */ /* 0x008fe400000001ff */
[----:B------:R-:W-:Y:S01]  /*23be0*/  IMAD.MOV.U32 R18, RZ, RZ, 0x582c2c74 ;  /* 0x582c2c74ff127424 */ /* 0x000fe200078e00ff */
[----:B------:R-:W-:Y:S01]  /*23bf0*/  MOV R14, RZ ;  /* 0x000000ff000e7202 */ /* 0x000fe20000000f00 */
[----:B------:R-:W-:Y:S01]  /*23c00*/  IMAD.MOV.U32 R12, RZ, RZ, -0x59acac0b ;  /* 0xa65353f5ff0c7424 */ /* 0x000fe200078e00ff */
[----:B------:R1:W-:Y:S01]  /*23c10*/  STL.128 [R1+0x310], R20 ;  /* 0x0003101401007387 */ /* 0x0003e20000100c00 */
[----:B------:R-:W-:-:S03]  /*23c20*/  IMAD.MOV.U32 R15, RZ, RZ, -0x3e1212d4 ;  /* 0xc1eded2cff0f7424 */ /* 0x000fc600078e00ff */
[----:B------:R2:W-:Y:S04]  /*23c30*/  STL.128 [R1+0x330], R8 ;  /* 0x0003300801007387 */ /* 0x0005e80000100c00 */
[----:B------:R3:W-:Y:S01]  /*23c40*/  STL.128 [R1+0x300], R16 ;  /* 0x0003001001007387 */ /* 0x0007e20000100c00 */
[----:B0-----:R-:W-:Y:S02]  /*23c50*/  HFMA2 R7, -RZ, RZ, -8.8632106781005859375e-05, -29.15625 ;  /* 0x85cfcf4aff077431 */ /* 0x001fe400000001ff */
[----:B------:R-:W-:Y:S01]  /*23c60*/  IMAD.MOV.U32 R4, RZ, RZ, -0x6bb5b522 ;  /* 0x944a4adeff047424 */ /* 0x000fe200078e00ff */
[----:B------:R-:W-:Y:S01]  /*23c70*/  MOV R5, 0x984c4cd4 ;  /* 0x984c4cd400057802 */ /* 0x000fe20000000f00 */
[----:B------:R-:W-:Y:S01]  /*23c80*/  IMAD.MOV.U32 R6, RZ, RZ, -0x4fa7a718 ;  /* 0xb05858e8ff067424 */ /* 0x000fe200078e00ff */
[----:B------:R0:W-:Y:S01]  /*23c90*/  STL.128 [R1+0x340], R12 ;  /* 0x0003400c01007387 */ /* 0x0001e20000100c00 */
[----:B-1----:R-:W-:-:S02]  /*23ca0*/  HFMA2 R23, -RZ, RZ, 12744, 0.66162109375 ;  /* 0x7239394bff177431 */ /* 0x002fc400000001ff */
[----:B------:R-:W-:Y:S01]  /*23cb0*/  IMAD.MOV.U32 R20, RZ, RZ, -0x2b959542 ;  /* 0xd46a6abeff147424 */ /* 0x000fe200078e00ff */
[----:B------:R-:W-:Y:S01]  /*23cc0*/  MOV R21, 0x8dcbcb46 ;  /* 0x8dcbcb4600157802 */ /* 0x000fe20000000f00 */
[----:B------:R-:W-:Y:S02]  /*23cd0*/  IMAD.MOV.U32 R22, RZ, RZ, 0x67bebed9 ;  /* 0x67bebed9ff167424 */ /* 0x000fe400078e00ff */
[----:B--2---:R-:W-:Y:S02]  /*23ce0*/  HFMA2 R11, -RZ, RZ, -6124, -58048 ;  /* 0xedfbfb16ff0b7431 */ /* 0x004fe400000001ff */
[----:B------:R-:W-:Y:S01]  /*23cf0*/  IMAD.MOV.U32 R8, RZ, RZ, -0x442f2f95 ;  /* 0xbbd0d06bff087424 */ /* 0x000fe200078e00ff */
[----:B------:R-:W-:Y:S01]  /*23d00*/  MOV R9, 0xc5efef2a ;  /* 0xc5efef2a00097802 */ /* 0x000fe20000000f00 */
[----:B------:R-:W-:Y:S02]  /*23d10*/  IMAD.MOV.U32 R10, RZ, RZ, 0x4faaaae5 ;  /* 0x4faaaae5ff0a7424 */ /* 0x000fe400078e00ff */
[----:B---3--:R-:W-:Y:S01]  /*23d20*/  HFMA2 R19, -RZ, RZ, -0.397216796875, 253.625 ;  /* 0xb65b5bedff137431 */ /* 0x008fe200000001ff */
[----:B------:R1:W-:Y:S01]  /*23d30*/  STL.128 [R1+0x370], R4 ;  /* 0x0003700401007387 */ /* 0x0003e20000100c00 */
[----:B------:R-:W-:Y:S01]  /*23d40*/  IMAD.MOV.U32 R16, RZ, RZ, 0x40202060 ;  /* 0x40202060ff107424 */ /* 0x000fe200078e00ff */
[----:B------:R-:W-:Y:S01]  /*23d50*/  MOV R17, 0xe3fcfc1f ;  /* 0xe3fcfc1f00117802 */ /* 0x000fe20000000f00 */
[----:B------:R-:W-:-:S02]  /*23d60*/  IMAD.MOV.U32 R18, RZ, RZ, 0x79b1b1c8 ;  /* 0x79b1b1c8ff127424 */ /* 0x000fc400078e00ff */
[----:B0-----:R-:W-:Y:S02]  /*23d70*/  HFMA2 R15, -RZ, RZ, 0.000673770904541015625, -8.51154327392578125e-05 ;  /* 0x11858594ff0f7431 */ /* 0x001fe400000001ff */
[----:B------:R-:W-:Y:S01]  /*23d80*/  IMAD.MOV.U32 R12, RZ, RZ, -0x79bcbc3b ;  /* 0x864343c5ff0c7424 */ /* 0x000fe200078e00ff */
[----:B------:R-:W-:Y:S01]  /*23d90*/  MOV R13, 0x9a4d4dd7 ;  /* 0x9a4d4dd7000d7802 */ /* 0x000fe20000000f00 */
[----:B------:R-:W-:Y:S01]  /*23da0*/  IMAD.MOV.U32 R14, RZ, RZ, 0x66333355 ;  /* 0x66333355ff0e7424 */ /* 0x000fe200078e00ff */
[----:B------:R0:W-:Y:S04]  /*23db0*/  STL.128 [R1+0x360], R20 ;  /* 0x0003601401007387 */ /* 0x0001e80000100c00 */
[----:B------:R2:W-:Y:S01]  /*23dc0*/  STL.128 [R1+0x380], R8 ;  /* 0x0003800801007387 */ /* 0x0005e20000100c00 */
[----:B-1----:R-:W-:-:S02]  /*23dd0*/  HFMA2 R5, -RZ, RZ, 360.75, -0.0156097412109375 ;  /* 0x5da3a3feff057431 */ /* 0x002fc400000001ff */
[----:B------:R-:W-:Y:S01]  /*23de0*/  IMAD.MOV.U32 R4, RZ, RZ, -0x5daeae0d ;  /* 0xa25151f3ff047424 */ /* 0x000fe200078e00ff */
[----:B------:R-:W-:Y:S01]  /*23df0*/  MOV R7, 0x58f8f8a ;  /* 0x058f8f8a00077802 */ /* 0x000fe20000000f00 */
[----:B------:R-:W-:Y:S01]  /*23e00*/  IMAD.MOV.U32 R6, RZ, RZ, -0x7fbfbf40 ;  /* 0x804040c0ff067424 */ /* 0x000fe200078e00ff */
[----:B------:R1:W-:Y:S01]  /*23e10*/  STL.128 [R1+0x350], R16 ;  /* 0x0003501001007387 */ /* 0x0003e20000100c00 */
[----:B0-----:R-:W-:Y:S02]  /*23e20*/  HFMA2 R21, -RZ, RZ, 34688, 1.06640625 ;  /* 0x783c3c44ff157431 */ /* 0x001fe400000001ff */
[----:B------:R-:W-:Y:S01]  /*23e30*/  IMAD.MOV.U32 R20, RZ, RZ, -0x5fafaf10 ;  /* 0xa05050f0ff147424 */ /* 0x000fe200078e00ff */
[----:B------:R-:W-:Y:S01]  /*23e40*/  MOV R23, 0x4ba8a8e3 ;  /* 0x4ba8a8e300177802 */ /* 0x000fe20000000f00 */
[----:B------:R-:W-:Y:S02]  /*23e50*/  IMAD.MOV.U32 R22, RZ, RZ, 0x259f9fba ;  /* 0x259f9fbaff167424 */ /* 0x000fe400078e00ff */
[----:B--2---:R-:W-:Y:S01]  /*23e60*/  HFMA2 R9, -RZ, RZ, 0.01096343994140625, -0.0055999755859375 ;  /* 0x219d9dbcff097431 */ /* 0x004fe200000001ff */
[----:B------:R0:W-:Y:S01]  /*23e70*/  STL.128 [R1+0x390], R12 ;  /* 0x0003900c01007387 */ /* 0x0001e20000100c00 */
[----:B------:R-:W-:Y:S01]  /*23e80*/  IMAD.MOV.U32 R8, RZ, RZ, 0x3f9292ad ;  /* 0x3f9292adff087424 */ /* 0x000fe200078e00ff */
[----:B------:R-:W-:Y:S01]  /*23e90*/  MOV R11, 0xf1f5f504 ;  /* 0xf1f5f504000b7802 */ /* 0x000fe20000000f00 */
[----:B------:R-:W-:Y:S01]  /*23ea0*/  IMAD.MOV.U32 R10, RZ, RZ, 0x70383848 ;  /* 0x70383848ff0a7424 */ /* 0x000fe200078e00ff */
[----:B------:R2:W-:Y:S01]  /*23eb0*/  STL.128 [R1+0x3c0], R4 ;  /* 0x0003c00401007387 */ /* 0x0005e20000100c00 */
[----:B-1----:R-:W-:Y:S01]  /*23ec0*/  IMAD.MOV.U32 R16, RZ, RZ, -0x75baba31 ;  /* 0x8a4545cfff107424 */ /* 0x002fe200078e00ff */
[----:B------:R-:W-:Y:S01]  /*23ed0*/  MOV R17, 0xe9f9f910 ;  /* 0xe9f9f91000117802 */ /* 0x000fe20000000f00 */
[----:B------:R-:W-:Y:S01]  /*23ee0*/  IMAD.MOV.U32 R18, RZ, RZ, 0x4020206 ;  /* 0x04020206ff127424 */ /* 0x000fe200078e00ff */
[----:B------:R-:W-:Y:S01]  /*23ef0*/  MOV R19, 0xfe7f7f81 ;  /* 0xfe7f7f8100137802 */ /* 0x000fe20000000f00 */
[----:B------:R1:W-:Y:S04]  /*23f00*/  STL.128 [R1+0x3b0], R20 ;  /* 0x0003b01401007387 */ /* 0x0003e80000100c00 */
[----:B------:R3:W-:Y:S01]  /*23f10*/  STL.128 [R1+0x3d0], R8 ;  /* 0x0003d00801007387 */ /* 0x0007e20000100c00 */
[----:B0-----:R-:W-:-:S02]  /*23f20*/  HFMA2 R13, -RZ, RZ, 31584, -0.422119140625 ;  /* 0x77b6b6c1ff0d7431 */ /* 0x001fc400000001ff */
[----:B------:R-:W-:Y:S01]  /*23f30*/  IMAD.MOV.U32 R12, RZ, RZ, 0x63bcbcdf ;  /* 0x63bcbcdfff0c7424 */ /* 0x000fe200078e00ff */
[----:B------:R-:W-:Y:S01]  /*23f40*/  MOV R15, 0x42212163 ;  /* 0x42212163000f7802 */ /* 0x000fe20000000f00 */
[----:B------:R-:W-:Y:S02]  /*23f50*/  IMAD.MOV.U32 R14, RZ, RZ, -0x5025258b ;  /* 0xafdada75ff0e7424 */ /* 0x000fe400078e00ff */
[----:B--2---:R-:W-:Y:S02]  /*23f60*/  HFMA2 R7, -RZ, RZ, 0.09515380859375, 0.00176334381103515625 ;  /* 0x2e171739ff077431 */ /* 0x004fe400000001ff */
[----:B------:R-:W-:Y:S01]  /*23f70*/  IMAD.MOV.U32 R4, RZ, RZ, -0x41a0a01f ;  /* 0xbe5f5fe1ff047424 */ /* 0x000fe200078e00ff */
[----:B------:R-:W-:Y:S01]  /*23f80*/  MOV R5, 0x359797a2 ;  /* 0x359797a200057802 */ /* 0x000fe20000000f00 */
[----:B------:R-:W-:Y:S01]  /*23f90*/  IMAD.MOV.U32 R6, RZ, RZ, -0x77bbbb34 ;  /* 0x884444ccff067424 */ /* 0x000fe200078e00ff */
[----:B------:R0:W-:Y:S01]  /*23fa0*/  STL.128 [R1+0x3a0], R16 ;  /* 0x0003a01001007387 */ /* 0x0001e20000100c00 */
[----:B-1----:R-:W-:-:S02]  /*23fb0*/  HFMA2 R23, -RZ, RZ, -3.9609375, -4284 ;  /* 0xc3ecec2fff177431 */ /* 0x002fc400000001ff */
[----:B------:R-:W-:Y:S01]  /*23fc0*/  IMAD.MOV.U32 R20, RZ, RZ, -0x7e3232b4 ;  /* 0x81cdcd4cff147424 */ /* 0x000fe200078e00ff */
[----:B------:R-:W-:Y:S01]  /*23fd0*/  MOV R21, 0x180c0c14 ;  /* 0x180c0c1400157802 */ /* 0x000fe20000000f00 */
[----:B------:R-:W-:Y:S02]  /*23fe0*/  IMAD.MOV.U32 R22, RZ, RZ, 0x26131335 ;  /* 0x26131335ff167424 */ /* 0x000fe400078e00ff */
[----:B---3--:R-:W-:Y:S01]  /*23ff0*/  HFMA2 R11, -RZ, RZ, 51104, 1.3193359375 ;  /* 0x7a3d3d47ff0b7431 */ /* 0x008fe200000001ff */
[----:B------:R1:W-:Y:S01]  /*24000*/  STL.128 [R1+0x3e0], R12 ;  /* 0x0003e00c01007387 */ /* 0x0003e20000100c00 */
[----:B------:R-:W-:Y:S01]  /*24010*/  IMAD.MOV.U32 R8, RZ, RZ, -0x6c3b3ba9 ;  /* 0x93c4c457ff087424 */ /* 0x000fe200078e00ff */
[----:B------:R-:W-:Y:S01]  /*24020*/  MOV R9, 0x55a7a7f2 ;  /* 0x55a7a7f200097802 */ /* 0x000fe20000000f00 */
[----:B------:R-:W-:Y:S01]  /*24030*/  IMAD.MOV.U32 R10, RZ, RZ, -0x381817e ;  /* 0xfc7e7e82ff0a7424 */ /* 0x000fe200078e00ff */
[----:B------:R2:W-:Y:S01]  /*24040*/  STL.128 [R1+0x410], R4 ;  /* 0x0004100401007387 */ /* 0x0005e20000100c00 */
[----:B0-----:R-:W-:-:S02]  /*24050*/  HFMA2 R19, -RZ, RZ, -1.955078125, -51.40625 ;  /* 0xbfd2d26dff137431 */ /* 0x001fc400000001ff */
[----:B------:R-:W-:Y:S01]  /*24060*/  IMAD.MOV.U32 R16, RZ, RZ, 0x20101030 ;  /* 0x20101030ff107424 */ /* 0x000fe200078e00ff */
[----:B------:R-:W-:Y:S01]  /*24070*/  MOV R17, 0xe5ffff1a ;  /* 0xe5ffff1a00117802 */ /* 0x000fe20000000f00 */
[----:B------:R-:W-:Y:S01]  /*24080*/  IMAD.MOV.U32 R18, RZ, RZ, -0x20c0cf2 ;  /* 0xfdf3f30eff127424 */ /* 0x000fe200078e00ff */
[----:B------:R0:W-:Y:S01]  /*24090*/  STL.128 [R1+0x400], R20 ;  /* 0x0004001401007387 */ /* 0x0001e20000100c00 */
[----:B-1----:R-:W-:Y:S02]  /*240a0*/  HFMA2 R15, -RZ, RZ, -1651, 15528 ;  /* 0xe6737395ff0f7431 */ /* 0x002fe400000001ff */
[----:B------:R-:W-:Y:S01]  /*240b0*/  IMAD.MOV.U32 R12, RZ, RZ, -0x379b9b54 ;  /* 0xc86464acff0c7424 */ /* 0x000fe200078e00ff */
[----:B------:R-:W-:Y:S01]  /*240c0*/  MOV R13, 0xba5d5de7 ;  /* 0xba5d5de7000d7802 */ /* 0x000fe20000000f00 */
[----:B------:R-:W-:Y:S02]  /*240d0*/  IMAD.MOV.U32 R14, RZ, RZ, 0x3219192b ;  /* 0x3219192bff0e7424 */ /* 0x000fe400078e00ff */
[----:B--2---:R-:W-:Y:S01]  /*240e0*/  HFMA2 R7, -RZ, RZ, 0.0318603515625, 0.001033782958984375 ;  /* 0x2814143cff077431 */ /* 0x004fe200000001ff */
[----:B------:R1:W-:Y:S01]  /*240f0*/  STL.128 [R1+0x420], R8 ;  /* 0x0004200801007387 */ /* 0x0003e20000100c00 */
[----:B------:R-:W-:Y:S01]  /*24100*/  IMAD.MOV.U32 R4, RZ, RZ, -0x73b9b936 ;  /* 0x8c4646caff047424 */ /* 0x000fe200078e00ff */
[----:B------:R-:W-:Y:S01]  /*24110*/  MOV R5, 0xc7eeee29 ;  /* 0xc7eeee2900057802 */ /* 0x000fe20000000f00 */
[----:B------:R-:W-:Y:S01]  /*24120*/  IMAD.MOV.U32 R6, RZ, RZ, 0x6bb8b8d3 ;  /* 0x6bb8b8d3ff067424 */ /* 0x000fe200078e00ff */
[----:B------:R2:W-:Y:S01]  /*24130*/  STL.128 [R1+0x3f0], R16 ;  /* 0x0003f01001007387 */ /* 0x0005e20000100c00 */
[----:B0-----:R-:W-:-:S02]  /*24140*/  HFMA2 R23, -RZ, RZ, 0.00022983551025390625, -0.00013768672943115234375 ;  /* 0x0b888883ff177431 */ /* 0x001fc400000001ff */
[----:B------:R-:W-:Y:S01]  /*24150*/  IMAD.MOV.U32 R20, RZ, RZ, 0x44222266 ;  /* 0x44222266ff147424 */ /* 0x000fe200078e00ff */
[----:B------:R-:W-:Y:S01]  /*24160*/  MOV R21, 0x542a2a7e ;  /* 0x542a2a7e00157802 */ /* 0x000fe20000000f00 */
[----:B------:R-:W-:Y:S01]  /*24170*/  IMAD.MOV.U32 R22, RZ, RZ, 0x3b9090ab ;  /* 0x3b9090abff167424 */ /* 0x000fe200078e00ff */
[----:B------:R0:W-:Y:S04]  /*24180*/  STL.128 [R1+0x430], R12 ;  /* 0x0004300c01007387 */ /* 0x0001e80000100c00 */
[----:B------:R3:W-:Y:S01]  /*24190*/  STL.128 [R1+0x460], R4 ;  /* 0x0004600401007387 */ /* 0x0007e20000100c00 */
[----:B-1----:R-:W-:Y:S02]  /*241a0*/  HFMA2 R11, -RZ, RZ, -0.09149169921875, -238.75 ;  /* 0xaddbdb76ff0b7431 */ /* 0x002fe400000001ff */
[----:B------:R-:W-:Y:S01]  /*241b0*/  IMAD.MOV.U32 R8, RZ, RZ, -0x58212187 ;  /* 0xa7dede79ff087424 */ /* 0x000fe200078e00ff */
[----:B------:R-:W-:Y:S01]  /*241c0*/  MOV R9, 0xbc5e5ee2 ;  /* 0xbc5e5ee200097802 */ /* 0x000fe20000000f00 */
[----:B------:R-:W-:-:S02]  /*241d0*/  IMAD.MOV.U32 R10, RZ, RZ, 0x160b0b1d ;  /* 0x160b0b1dff0a7424 */ /* 0x000fc400078e00ff */
[----:B--2---:R-:W-:Y:S02]  /*241e0*/  HFMA2 R19, -RZ, RZ, -0.015350341796875, -287.75 ;  /* 0xa3dcdc7fff137431 */ /* 0x004fe400000001ff */
[----:B------:R-:W-:Y:S01]  /*241f0*/  IMAD.MOV.U32 R16, RZ, RZ, -0x3f9f9f60 ;  /* 0xc06060a0ff107424 */ /* 0x000fe200078e00ff */
[----:B------:R-:W-:Y:S01]  /*24200*/  MOV R17, 0x19818198 ;  /* 0x1981819800117802 */ /* 0x000fe20000000f00 */
[----:B------:R-:W-:Y:S01]  /*24210*/  IMAD.MOV.U32 R18, RZ, RZ, -0x61b0b02f ;  /* 0x9e4f4fd1ff127424 */ /* 0x000fe200078e00ff */
[----:B------:R1:W-:Y:S01]  /*24220*/  STL.128 [R1+0x450], R20 ;  /* 0x0004501401007387 */ /* 0x0003e20000100c00 */
[----:B0-----:R-:W-:Y:S02]  /*24230*/  HFMA2 R15, -RZ, RZ, 0.0009860992431640625, 0.0001866817474365234375 ;  /* 0x140a0a1eff0f7431 */ /* 0x001fe400000001ff */
[----:B------:R-:W-:Y:S01]  /*24240*/  IMAD.MOV.U32 R12, RZ, RZ, -0x241f1fc5 ;  /* 0xdbe0e03bff0c7424 */ /* 0x000fe200078e00ff */
[----:B------:R-:W-:Y:S01]  /*24250*/  MOV R13, 0x64323256 ;  /* 0x64323256000d7802 */ /* 0x000fe20000000f00 */
[----:B------:R-:W-:-:S02]  /*24260*/  IMAD.MOV.U32 R14, RZ, RZ, 0x743a3a4e ;  /* 0x743a3a4eff0e7424 */ /* 0x000fc400078e00ff */
[----:B---3--:R-:W-:Y:S01]  /*24270*/  HFMA2 R7, -RZ, RZ, -13256, 45408 ;  /* 0xf279798bff077431 */ /* 0x008fe200000001ff */
[----:B------:R0:W-:Y:S01]  /*24280*/  STL.128 [R1+0x470], R8 ;  /* 0x0004700801007387 */ /* 0x0001e20000100c00 */
[----:B------:R-:W-:Y:S01]  /*24290*/  IMAD.MOV.U32 R4, RZ, RZ, 0x399191a8 ;  /* 0x399191a8ff047424 */ /* 0x000fe200078e00ff */
[----:B------:R-:W-:Y:S01]  /*242a0*/  MOV R5, 0x319595a4 ;  /* 0x319595a400057802 */ /* 0x000fe20000000f00 */
[----:B------:R-:W-:Y:S01]  /*242b0*/  IMAD.MOV.U32 R6, RZ, RZ, -0x2c1b1bc9 ;  /* 0xd3e4e437ff067424 */ /* 0x000fe200078e00ff */
[----:B------:R2:W-:Y:S01]  /*242c0*/  STL.128 [R1+0x440], R16 ;  /* 0x0004401001007387 */ /* 0x0005e20000100c00 */
[----:B-1----:R-:W-:Y:S02]  /*242d0*/  HFMA2 R23, -RZ, RZ, -4.3828125, 851 ;  /* 0xc46262a6ff177431 */ /* 0x002fe400000001ff */
[----:B------:R-:W-:Y:S01]  /*242e0*/  IMAD.MOV.U32 R20, RZ, RZ, -0x603d3da3 ;  /* 0x9fc2c25dff147424 */ /* 0x000fe200078e00ff */
[----:B------:R-:W-:Y:S01]  /*242f0*/  MOV R21, 0xbdd3d36e ;  /* 0xbdd3d36e00157802 */ /* 0x000fe20000000f00 */
[----:B------:R-:W-:Y:S01]  /*24300*/  IMAD.MOV.U32 R22, RZ, RZ, 0x43acacef ;  /* 0x43acacefff167424 */ /* 0x000fe200078e00ff */
[----:B------:R1:W-:Y:S01]  /*24310*/  STL.128 [R1+0x480], R12 ;  /* 0x0004800c01007387 */ /* 0x0003e20000100c00 */
[----:B0-----:R-:W-:-:S02]  /*24320*/  HFMA2 R11, -RZ, RZ, -205.625, 5852 ;  /* 0xda6d6db7ff0b7431 */ /* 0x001fc400000001ff */
[----:B------:R-:W-:Y:S01]  /*24330*/  IMAD.MOV.U32 R8, RZ, RZ, -0x2a1818ce ;  /* 0xd5e7e732ff087424 */ /* 0x000fe200078e00ff */
[----:B------:R-:W-:Y:S01]  /*24340*/  MOV R9, 0x8bc8c843 ;  /* 0x8bc8c84300097802 */ /* 0x000fe20000000f00 */
[----:B------:R-:W-:Y:S02]  /*24350*/  IMAD.MOV.U32 R10, RZ, RZ, 0x6e373759 ;  /* 0x6e373759ff0a7424 */ /* 0x000fe400078e00ff */
[----:B--2---:R-:W-:Y:S02]  /*24360*/  HFMA2 R19, -RZ, RZ, -0.544921875, 313 ;  /* 0xb85c5ce4ff137431 */ /* 0x004fe400000001ff */
[----:B------:R-:W-:Y:S01]  /*24370*/  IMAD.MOV.U32 R16, RZ, RZ, -0x6db6b625 ;  /* 0x924949dbff107424 */ /* 0x000fe200078e00ff */
[----:B------:R-:W-:Y:S01]  /*24380*/  MOV R17, 0xc06060a ;  /* 0x0c06060a00117802 */ /* 0x000fe20000000f00 */
[----:B------:R-:W-:Y:S01]  /*24390*/  IMAD.MOV.U32 R18, RZ, RZ, 0x4824246c ;  /* 0x4824246cff127424 */ /* 0x000fe200078e00ff */
[----:B------:R0:W-:Y:S01]  /*243a0*/  STL.128 [R1+0x4b0], R4 ;  /* 0x0004b00401007387 */ /* 0x0001e20000100c00 */
[----:B-1----:R-:W-:-:S02]  /*243b0*/  HFMA2 R15, -RZ, RZ, 11.3203125, -0.0458984375 ;  /* 0x49a9a9e0ff0f7431 */ /* 0x002fc400000001ff */
[----:B------:R-:W-:Y:S01]  /*243c0*/  IMAD.MOV.U32 R12, RZ, RZ, 0x18d8d8c ;  /* 0x018d8d8cff0c7424 */ /* 0x000fe200078e00ff */
[----:B------:R-:W-:Y:S01]  /*243d0*/  MOV R13, 0xb1d5d564 ;  /* 0xb1d5d564000d7802 */ /* 0x000fe20000000f00 */
[----:B------:R-:W-:Y:S01]  /*243e0*/  IMAD.MOV.U32 R14, RZ, RZ, -0x63b1b12e ;  /* 0x9c4e4ed2ff0e7424 */ /* 0x000fe200078e00ff */
[----:B------:R1:W-:Y:S04]  /*243f0*/  STL.128 [R1+0x4a0], R20 ;  /* 0x0004a01401007387 */ /* 0x0003e80000100c00 */
[----:B------:R2:W-:Y:S01]  /*24400*/  STL.128 [R1+0x4c0], R8 ;  /* 0x0004c00801007387 */ /* 0x0005e20000100c00 */
[----:B0-----:R-:W-:Y:S02]  /*24410*/  HFMA2 R7, -RZ, RZ, 267.5, 0.1007080078125 ;  /* 0x5c2e2e72ff077431 */ /* 0x001fe400000001ff */
[----:B------:R-:W-:Y:S01]  /*24420*/  IMAD.MOV.U32 R4, RZ, RZ, 0x6fbabad5 ;  /* 0x6fbabad5ff047424 */ /* 0x000fe200078e00ff */
[----:B------:R-:W-:Y:S01]  /*24430*/  MOV R5, 0xf0787888 ;  /* 0xf078788800057802 */ /* 0x000fe20000000f00 */
[----:B------:R-:W-:Y:S01]  /*24440*/  IMAD.MOV.U32 R6, RZ, RZ, 0x4a25256f ;  /* 0x4a25256fff067424 */ /* 0x000fe200078e00ff */
[----:B------:R0:W-:Y:S01]  /*24450*/  STL.128 [R1+0x490], R16 ;  /* 0x0004901001007387 */ /* 0x0001e20000100c00 */
[----:B-1----:R-:W-:-:S02]  /*24460*/  HFMA2 R23, -RZ, RZ, 0.000492095947265625, 0.00012493133544921875 ;  /* 0x10080818ff177431 */ /* 0x002fc400000001ff */
[----:B------:R-:W-:Y:S01]  /*24470*/  IMAD.MOV.U32 R20, RZ, RZ, -0x359a9a51 ;  /* 0xca6565afff147424 */ /* 0x000fe200078e00ff */
[----:B------:R-:W-:Y:S01]  /*24480*/  MOV R21, 0xf47a7a8e ;  /* 0xf47a7a8e00157802 */ /* 0x000fe20000000f00 */
[----:B------:R-:W-:Y:S02]  /*24490*/  IMAD.MOV.U32 R22, RZ, RZ, 0x47aeaee9 ;  /* 0x47aeaee9ff167424 */ /* 0x000fe400078e00ff */
[----:B--2---:R-:W-:Y:S01]  /*244a0*/  HFMA2 R11, -RZ, RZ, -0.0018978118896484375, -6.31640625 ;  /* 0x97c6c651ff0b7431 */ /* 0x004fe200000001ff */
[----:B------:R1:W-:Y:S01]  /*244b0*/  STL.128 [R1+0x4d0], R12 ;  /* 0x0004d00c01007387 */ /* 0x0003e20000100c00 */
[----:B------:R-:W-:Y:S01]  /*244c0*/  IMAD.MOV.U32 R8, RZ, RZ, 0x381c1c24 ;  /* 0x381c1c24ff087424 */ /* 0x000fe200078e00ff */
[----:B------:R-:W-:Y:S01]  /*244d0*/  MOV R9, 0x57a6a6f1 ;  /* 0x57a6a6f100097802 */ /* 0x000fe20000000f00 */
[----:B------:R-:W-:Y:S01]  /*244e0*/  IMAD.MOV.U32 R10, RZ, RZ, 0x73b4b4c7 ;  /* 0x73b4b4c7ff0a7424 */ /* 0x000fe200078e00ff */
[----:B------:R2:W-:Y:S01]  /*244f0*/  STL.128 [R1+0x500], R4 ;  /* 0x0005000401007387 */ /* 0x0005e20000100c00 */
[----:B0-----:R-:W-:-:S02]  /*24500*/  HFMA2 R19, -RZ, RZ, -31.65625, -3146 ;  /* 0xcfeaea25ff137431 */ /* 0x001fc400000001ff */
[----:B------:R-:W-:Y:S01]  /*24510*/  IMAD.MOV.U32 R16, RZ, RZ, -0x2793934c ;  /* 0xd86c6cb4ff107424 */ /* 0x000fe200078e00ff */
[----:B------:R-:W-:Y:S01]  /*24520*/  MOV R17, 0xac5656fa ;  /* 0xac5656fa00117802 */ /* 0x000fe20000000f00 */
[----:B------:R-:W-:Y:S01]  /*24530*/  IMAD.MOV.U32 R18, RZ, RZ, -0xc0b0bf9 ;  /* 0xf3f4f407ff127424 */ /* 0x000fe200078e00ff */
[----:B------:R0:W-:Y:S04]  /*24540*/  STL.128 [R1+0x4f0], R20 ;  /* 0x0004f01401007387 */ /* 0x0001e80000100c00 */
[----:B------:R3:W-:Y:S01]  /*24550*/  STL.128 [R1+0x510], R8 ;  /* 0x0005100801007387 */ /* 0x0007e20000100c00 */
[----:B-1----:R-:W-:Y:S02]  /*24560*/  HFMA2 R15, -RZ, RZ, 1.5302734375, 0.006961822509765625 ;  /* 0x3e1f1f21ff0f7431 */ /* 0x002fe400000001ff */
[----:B------:R-:W-:Y:S01]  /*24570*/  IMAD.MOV.U32 R12, RZ, RZ, -0x341717dd ;  /* 0xcbe8e823ff0c7424 */ /* 0x000fe200078e00ff */
[----:B------:R-:W-:Y:S01]  /*24580*/  MOV R13, 0xa1dddd7c ;  /* 0xa1dddd7c000d7802 */ /* 0x000fe20000000f00 */
[----:B------:R-:W-:-:S02]  /*24590*/  IMAD.MOV.U32 R14, RZ, RZ, -0x178b8b64 ;  /* 0xe874749cff0e7424 */ /* 0x000fc400078e00ff */
[----:B--2---:R-:W-:Y:S02]  /*245a0*/  HFMA2 R7, -RZ, RZ, 0.00395965576171875, 0.000370502471923828125 ;  /* 0x1c0e0e12ff077431 */ /* 0x004fe400000001ff */
[----:B------:R-:W-:Y:S01]  /*245b0*/  IMAD.MOV.U32 R4, RZ, RZ, -0x6fb7b728 ;  /* 0x904848d8ff047424 */ /* 0x000fe200078e00ff */
[----:B------:R-:W-:Y:S01]  /*245c0*/  MOV R5, 0x6030305 ;  /* 0x0603030500057802 */ /* 0x000fe20000000f00 */
[----:B------:R-:W-:Y:S01]  /*245d0*/  IMAD.MOV.U32 R6, RZ, RZ, -0x80909ff ;  /* 0xf7f6f601ff067424 */ /* 0x000fe200078e00ff */
[----:B------:R1:W-:Y:S01]  /*245e0*/  STL.128 [R1+0x4e0], R16 ;  /* 0x0004e01001007387 */ /* 0x0003e20000100c00 */
[----:B0-----:R-:W-:Y:S02]  /*245f0*/  HFMA2 R23, -RZ, RZ, -17.59375, 1706 ;  /* 0xcc6666aaff177431 */ /* 0x001fe400000001ff */
[----:B------:R-:W-:Y:S01]  /*24600*/  IMAD.MOV.U32 R20, RZ, RZ, -0x1f8f8f70 ;  /* 0xe0707090ff147424 */ /* 0x000fe200078e00ff */
[----:B------:R-:W-:Y:S01]  /*24610*/  MOV R21, 0x7c3e3e42 ;  /* 0x7c3e3e4200157802 */ /* 0x000fe20000000f00 */
[----:B------:R-:W-:-:S02]  /*24620*/  IMAD.MOV.U32 R22, RZ, RZ, 0x71b5b5c4 ;  /* 0x71b5b5c4ff167424 */ /* 0x000fc400078e00ff */
[----:B---3--:R-:W-:Y:S01]  /*24630*/  HFMA2 R11, -RZ, RZ, 2930, -0.7265625 ;  /* 0x69b9b9d0ff0b7431 */ /* 0x008fe200000001ff */
[----:B------:R0:W-:Y:S01]  /*24640*/  STL.128 [R1+0x520], R12 ;  /* 0x0005200c01007387 */ /* 0x0001e20000100c00 */
[----:B------:R-:W-:Y:S01]  /*24650*/  IMAD.MOV.U32 R8, RZ, RZ, -0x3d9e9e5d ;  /* 0xc26161a3ff087424 */ /* 0x000fe200078e00ff */
[----:B------:R-:W-:Y:S01]  /*24660*/  MOV R9, 0x6a35355f ;  /* 0x6a35355f00097802 */ /* 0x000fe20000000f00 */
[----:B------:R-:W-:Y:S01]  /*24670*/  IMAD.MOV.U32 R10, RZ, RZ, -0x51a8a807 ;  /* 0xae5757f9ff0a7424 */ /* 0x000fe200078e00ff */
[----:B------:R2:W-:Y:S01]  /*24680*/  STL.128 [R1+0x550], R4 ;  /* 0x0005500401007387 */ /* 0x0005e20000100c00 */
[----:B-1----:R-:W-:Y:S02]  /*24690*/  HFMA2 R19, -RZ, RZ, 0.000460147857666015625, -0.00019896030426025390625 ;  /* 0x0f8a8a85ff137431 */ /* 0x002fe400000001ff */
[----:B------:R-:W-:Y:S01]  /*246a0*/  IMAD.MOV.U32 R16, RZ, RZ, -0x69b4b423 ;  /* 0x964b4bddff107424 */ /* 0x000fe200078e00ff */
[----:B------:R-:W-:Y:S01]  /*246b0*/  MOV R17, 0x61bdbddc ;  /* 0x61bdbddc00117802 */ /* 0x000fe20000000f00 */
[----:B------:R-:W-:Y:S01]  /*246c0*/  IMAD.MOV.U32 R18, RZ, RZ, 0xd8b8b86 ;  /* 0x0d8b8b86ff127424 */ /* 0x000fe200078e00ff */
[----:B------:R1:W-:Y:S01]  /*246d0*/  STL.128 [R1+0x540], R20 ;  /* 0x0005401401007387 */ /* 0x0003e20000100c00 */
[----:B0-----:R-:W-:-:S02]  /*246e0*/  HFMA2 R15, -RZ, RZ, 0.029754638671875, -0.006565093994140625 ;  /* 0x279e9eb9ff0f7431 */ /* 0x001fc400000001ff */
[----:B------:R-:W-:Y:S01]  /*246f0*/  IMAD.MOV.U32 R12, RZ, RZ, 0x17868691 ;  /* 0x17868691ff0c7424 */ /* 0x000fe200078e00ff */
[----:B------:R-:W-:Y:S01]  /*24700*/  MOV R13, 0x99c1c158 ;  /* 0x99c1c158000d7802 */ /* 0x000fe20000000f00 */
[----:B------:R-:W-:Y:S02]  /*24710*/  IMAD.MOV.U32 R14, RZ, RZ, 0x3a1d1d27 ;  /* 0x3a1d1d27ff0e7424 */ /* 0x000fe400078e00ff */
[----:B--2---:R-:W-:Y:S01]  /*24720*/  HFMA2 R7, -RZ, RZ, -11.8203125, -2624 ;  /* 0xc9e9e920ff077431 */ /* 0x004fe200000001ff */
[----:B------:R0:W-:Y:S01]  /*24730*/  STL.128 [R1+0x560], R8 ;  /* 0x0005600801007387 */ /* 0x0001e20000100c00 */
[----:B------:R-:W-:Y:S01]  /*24740*/  IMAD.MOV.U32 R4, RZ, RZ, 0x2d9b9bb6 ;  /* 0x2d9b9bb6ff047424 */ /* 0x000fe200078e00ff */
[----:B------:R-:W-:Y:S01]  /*24750*/  MOV R5, 0x3c1e1e22 ;  /* 0x3c1e1e2200057802 */ /* 0x000fe20000000f00 */
[----:B------:R-:W-:Y:S01]  /*24760*/  IMAD.MOV.U32 R6, RZ, RZ, 0x15878792 ;  /* 0x15878792ff067424 */ /* 0x000fe200078e00ff */
[----:B------:R2:W-:Y:S01]  /*24770*/  STL.128 [R1+0x530], R16 ;  /* 0x0005301001007387 */ /* 0x0005e20000100c00 */
[----:B-1----:R-:W-:-:S02]  /*24780*/  HFMA2 R23, -RZ, RZ, 0.23681640625, -0.00113582611083984375 ;  /* 0x339494a7ff177431 */ /* 0x002fc400000001ff */
[----:B------:R-:W-:Y:S01]  /*24790*/  IMAD.MOV.U32 R20, RZ, RZ, -0x2d969645 ;  /* 0xd26969bbff147424 */ /* 0x000fe200078e00ff */
[----:B------:R-:W-:Y:S01]  /*247a0*/  MOV R21, 0xa9d9d970 ;  /* 0xa9d9d97000157802 */ /* 0x000fe20000000f00 */
[----:B------:R-:W-:Y:S01]  /*247b0*/  IMAD.MOV.U32 R22, RZ, RZ, 0x78e8e89 ;  /* 0x078e8e89ff167424 */ /* 0x000fe200078e00ff */
[----:B------:R1:W-:Y:S04]  /*247c0*/  STL.128 [R1+0x570], R12 ;  /* 0x0005700c01007387 */ /* 0x0003e80000100c00 */
[----:B------:R3:W-:Y:S01]  /*247d0*/  STL.128 [R1+0x5a0], R4 ;  /* 0x0005a00401007387 */ /* 0x0007e20000100c00 */
[----:B0-----:R-:W-:Y:S02]  /*247e0*/  HFMA2 R11, -RZ, RZ, -0.0229339599609375, -478.5 ;  /* 0xa5dfdf7aff0b7431 */ /* 0x001fe400000001ff */
[----:B------:R-:W-:Y:S01]  /*247f0*/  IMAD.MOV.U32 R8, RZ, RZ, -0x783131b7 ;  /* 0x87cece49ff087424 */ /* 0x000fe200078e00ff */
[----:B------:R-:W-:Y:S01]  /*24800*/  MOV R9, 0xaa5555ff ;  /* 0xaa5555ff00097802 */ /* 0x000fe20000000f00 */
[----:B------:R-:W-:-:S02]  /*24810*/  IMAD.MOV.U32 R10, RZ, RZ, 0x50282878 ;  /* 0x50282878ff0a7424 */ /* 0x000fc400078e00ff */
[----:B--2---:R-:W-:Y:S02]  /*24820*/  HFMA2 R19, -RZ, RZ, 0.01184844970703125, 0.000634670257568359375 ;  /* 0x22111133ff137431 */ /* 0x004fe400000001ff */
[----:B------:R-:W-:Y:S01]  /*24830*/  IMAD.MOV.U32 R16, RZ, RZ, -0x261e1ec8 ;  /* 0xd9e1e138ff107424 */ /* 0x000fe200078e00ff */
[----:B------:R-:W-:Y:S01]  /*24840*/  MOV R17, 0xebf8f813 ;  /* 0xebf8f81300117802 */ /* 0x000fe20000000f00 */
[----:B------:R-:W-:Y:S01]  /*24850*/  IMAD.MOV.U32 R18, RZ, RZ, 0x2b9898b3 ;  /* 0x2b9898b3ff127424 */ /* 0x000fe200078e00ff */
[----:B------:R0:W-:Y:S01]  /*24860*/  STL.128 [R1+0x590], R20 ;  /* 0x0005901401007387 */ /* 0x0001e20000100c00 */
[----:B-1----:R-:W-:Y:S02]  /*24870*/  HFMA2 R15, -RZ, RZ, 0.0029544830322265625, 0.0003106594085693359375 ;  /* 0x1a0d0d17ff0f7431 */ /* 0x002fe400000001ff */
[----:B------:R-:W-:Y:S01]  /*24880*/  IMAD.MOV.U32 R12, RZ, RZ, 0x38c8c8f ;  /* 0x038c8c8fff0c7424 */ /* 0x000fe200078e00ff */
[----:B------:R-:W-:Y:S01]  /*24890*/  MOV R13, 0x59a1a1f8 ;  /* 0x59a1a1f8000d7802 */ /* 0x000fe20000000f00 */
[----:B------:R-:W-:-:S02]  /*248a0*/  IMAD.MOV.U32 R14, RZ, RZ, 0x9898980 ;  /* 0x09898980ff0e7424 */ /* 0x000fc400078e00ff */
[----:B---3--:R-:W-:Y:S01]  /*248b0*/  HFMA2 R7, -RZ, RZ, 0.0638427734375, 0.0015201568603515625 ;  /* 0x2c16163aff077431 */ /* 0x008fe200000001ff */
[----:B------:R1:W-:Y:S01]  /*248c0*/  STL.128 [R1+0x5b0], R8 ;  /* 0x0005b00801007387 */ /* 0x0003e20000100c00 */
[----:B------:R-:W-:Y:S01]  /*248d0*/  IMAD.MOV.U32 R4, RZ, RZ, 0x7bb0b0cb ;  /* 0x7bb0b0cbff047424 */ /* 0x000fe200078e00ff */
[----:B------:R-:W-:Y:S01]  /*248e0*/  MOV R5, 0xa85454fc ;  /* 0xa85454fc00057802 */ /* 0x000fe20000000f00 */
[----:B------:R-:W-:Y:S01]  /*248f0*/  IMAD.MOV.U32 R6, RZ, RZ, 0x6dbbbbd6 ;  /* 0x6dbbbbd6ff067424 */ /* 0x000fe200078e00ff */
[----:B------:R2:W-:Y:S01]  /*24900*/  STL.128 [R1+0x580], R16 ;  /* 0x0005801001007387 */ /* 0x0005e20000100c00 */
[----:B0-----:R-:W-:Y:S02]  /*24910*/  HFMA2 R23, -RZ, RZ, 0.005916595458984375, 0.0004312992095947265625 ;  /* 0x1e0f0f11ff177431 */ /* 0x001fe400000001ff */
[----:B------:R-:W-:Y:S01]  /*24920*/  IMAD.MOV.U32 R20, RZ, RZ, -0x7dbebe3d ;  /* 0x824141c3ff147424 */ /* 0x000fe200078e00ff */
[----:B------:R-:W-:Y:S01]  /*24930*/  MOV R21, 0x299999b0 ;  /* 0x299999b000157802 */ /* 0x000fe20000000f00 */
[----:B------:R-:W-:Y:S01]  /*24940*/  IMAD.MOV.U32 R22, RZ, RZ, 0x5a2d2d77 ;  /* 0x5a2d2d77ff167424 */ /* 0x000fe200078e00ff */
[----:B------:R0:W-:Y:S01]  /*24950*/  STL.128 [R1+0x5c0], R12 ;  /* 0x0005c00c01007387 */ /* 0x0001e20000100c00 */
[----:B-1----:R-:W-:-:S02]  /*24960*/  HFMA2 R11, -RZ, RZ, -0.000363826751708984375, 61280 ;  /* 0x8df67b7bff0b7431 */ /* 0x002fc400000001ff */
[----:B------:R-:W-:Y:S01]  /*24970*/  IMAD.MOV.U32 R8, RZ, RZ, -0x5a399c9d ;  /* 0xa5c66363ff087424 */ /* 0x000fe200078e00ff */
[----:B------:R-:W-:Y:S01]  /*24980*/  MOV R9, 0x84f87c7c ;  /* 0x84f87c7c00097802 */ /* 0x000fe20000000f00 */
[----:B------:R-:W-:Y:S02]  /*24990*/  IMAD.MOV.U32 R10, RZ, RZ, -0x66118889 ;  /* 0x99ee7777ff0a7424 */ /* 0x000fe400078e00ff */
[----:B--2---:R-:W-:Y:S02]  /*249a0*/  HFMA2 R19, -RZ, RZ, -35.25, 2416 ;  /* 0xd06868b8ff137431 */ /* 0x004fe400000001ff */
[----:B------:R-:W-:Y:S01]  /*249b0*/  IMAD.MOV.U32 R16, RZ, RZ, 0x65bfbfda ;  /* 0x65bfbfdaff107424 */ /* 0x000fe200078e00ff */
[----:B------:R-:W-:Y:S01]  /*249c0*/  MOV R17, 0xd7e6e631 ;  /* 0xd7e6e63100117802 */ /* 0x000fe20000000f00 */
[----:B------:R-:W-:Y:S01]  /*249d0*/  IMAD.MOV.U32 R18, RZ, RZ, -0x7bbdbd3a ;  /* 0x844242c6ff127424 */ /* 0x000fe200078e00ff */
[----:B------:R1:W-:Y:S01]  /*249e0*/  STL.128 [R1+0x5f0], R4 ;  /* 0x0005f00401007387 */ /* 0x0003e20000100c00 */
[----:B0-----:R-:W-:-:S02]  /*249f0*/  HFMA2 R15, -RZ, RZ, 73.0625, -5.76953125 ;  /* 0x5491c5c5ff0f7431 */ /* 0x001fc400000001ff */
[----:B------:R-:W-:Y:S01]  /*24a00*/  IMAD.MOV.U32 R12, RZ, RZ, 0xdfff2f2 ;  /* 0x0dfff2f2ff0c7424 */ /* 0x000fe200078e00ff */
[----:B------:R-:W-:Y:S01]  /*24a10*/  MOV R13, 0xbdd66b6b ;  /* 0xbdd66b6b000d7802 */ /* 0x000fe20000000f00 */
[----:B------:R-:W-:Y:S01]  /*24a20*/  IMAD.MOV.U32 R14, RZ, RZ, -0x4e219091 ;  /* 0xb1de6f6fff0e7424 */ /* 0x000fe200078e00ff */
[----:B------:R0:W-:Y:S04]  /*24a30*/  STL.128 [R1+0x5e0], R20 ;  /* 0x0005e01401007387 */ /* 0x0001e80000100c00 */
[----:B------:R2:W-:Y:S01]  /*24a40*/  STL.128 [R1+0x600], R8 ;  /* 0x0006000801007387 */ /* 0x0005e20000100c00 */
[----:B-1----:R-:W-:Y:S02]  /*24a50*/  HFMA2 R5, -RZ, RZ, -0.005001068115234375, -3.826618194580078125e-05 ;  /* 0x9d1f8282ff057431 */ /* 0x002fe400000001ff */
[----:B------:R-:W-:Y:S01]  /*24a60*/  IMAD.MOV.U32 R4, RZ, RZ, 0x458fcaca ;  /* 0x458fcacaff047424 */ /* 0x000fe200078e00ff */
[----:B------:R-:W-:Y:S01]  /*24a70*/  MOV R7, 0x87fa7d7d ;  /* 0x87fa7d7d00077802 */ /* 0x000fe20000000f00 */
[----:B------:R-:W-:Y:S01]  /*24a80*/  IMAD.MOV.U32 R6, RZ, RZ, 0x4089c9c9 ;  /* 0x4089c9c9ff067424 */ /* 0x000fe200078e00ff */
[----:B------:R1:W-:Y:S01]  /*24a90*/  STL.128 [R1+0x5d0], R16 ;  /* 0x0005d01001007387 */ /* 0x0003e20000100c00 */
[----:B0-----:R-:W-:-:S02]  /*24aa0*/  HFMA2 R21, -RZ, RZ, 858.5, -125.4375 ;  /* 0x62b5d7d7ff157431 */ /* 0x001fc400000001ff */
[----:B------:R-:W-:Y:S01]  /*24ab0*/  IMAD.MOV.U32 R20, RZ, RZ, 0x19e7fefe ;  /* 0x19e7fefeff147424 */ /* 0x000fe200078e00ff */
[----:B------:R-:W-:Y:S01]  /*24ac0*/  MOV R23, 0x9aec7676 ;  /* 0x9aec767600177802 */ /* 0x000fe20000000f00 */
[----:B------:R-:W-:Y:S02]  /*24ad0*/  IMAD.MOV.U32 R22, RZ, RZ, -0x19b25455 ;  /* 0xe64dababff167424 */ /* 0x000fe400078e00ff */
[----:B--2---:R-:W-:Y:S01]  /*24ae0*/  HFMA2 R9, -RZ, RZ, -3940, 171.125 ;  /* 0xebb25959ff097431 */ /* 0x004fe200000001ff */
        /* <DEDUP_REMOVED lines=8> */
[----:B------:R-:W-:Y:S01]  /*24b70*/  MOV R19, 0x7d562b2b ;  /* 0x7d562b2b00137802 */ /* 0x000fe20000000f00 */
[----:B------:R1:W-:Y:S04]  /*24b80*/  STL.128 [R1+0x630], R20 ;  /* 0x0006301401007387 */ /* 0x0003e80000100c00 */
[----:B------:R3:W-:Y:S01]  /*24b90*/  STL.128 [R1+0x620], R16 ;  /* 0x0006201001007387 */ /* 0x0007e20000100c00 */
[----:B0-----:R-:W-:-:S02]  /*24ba0*/  HFMA2 R13, -RZ, RZ, 1971, -77.25 ;  /* 0x67b3d4d4ff0d7431 */ /* 0x001fc400000001ff */
[----:B------:R-:W-:Y:S01]  /*24bb0*/  IMAD.MOV.U32 R12, RZ, RZ, -0x13be5253 ;  /* 0xec41adadff0c7424 */ /* 0x000fe200078e00ff */
[----:B------:R-:W-:Y:S01]  /*24bc0*/  MOV R15, 0xea45afaf ;  /* 0xea45afaf000f7802 */ /* 0x000fe20000000f00 */
[----:B------:R-:W-:Y:S02]  /*24bd0*/  IMAD.MOV.U32 R14, RZ, RZ, -0x2a05d5e ;  /* 0xfd5fa2a2ff0e7424 */ /* 0x000fe400078e00ff */
[----:B--2---:R-:W-:Y:S01]  /*24be0*/  HFMA2 R7, -RZ, RZ, 30.046875, -19.1875 ;  /* 0x4f83ccccff077431 */ /* 0x004fe200000001ff */
[----:B------:R0:W-:Y:S01]  /*24bf0*/  STL.128 [R1+0x650], R8 ;  /* 0x0006500801007387 */ /* 0x0001e20000100c00 */
[----:B------:R-:W-:Y:S01]  /*24c00*/  IMAD.MOV.U32 R4, RZ, RZ, 0x5a6c3636 ;  /* 0x5a6c3636ff047424 */ /* 0x000fe200078e00ff */
[----:B------:R-:W-:Y:S01]  /*24c10*/  MOV R5, 0x417e3f3f ;  /* 0x417e3f3f00057802 */ /* 0x000fe20000000f00 */
[----:B------:R-:W-:Y:S01]  /*24c20*/  IMAD.MOV.U32 R6, RZ, RZ, 0x2f5f7f7 ;  /* 0x02f5f7f7ff067424 */ /* 0x000fe200078e00ff */
[----:B------:R2:W-:Y:S01]  /*24c30*/  STL.128 [R1+0x660], R12 ;  /* 0x0006600c01007387 */ /* 0x0005e20000100c00 */
[----:B-1----:R-:W-:-:S02]  /*24c40*/  HFMA2 R23, -RZ, RZ, 3224, 0.024017333984375 ;  /* 0x6a4c2626ff177431 */ /* 0x002fc400000001ff */
[----:B------:R-:W-:Y:S01]  /*24c50*/  IMAD.MOV.U32 R20, RZ, RZ, -0x3d8a4849 ;  /* 0xc275b7b7ff147424 */ /* 0x000fe200078e00ff */
[----:B------:R-:W-:Y:S01]  /*24c60*/  MOV R21, 0x1ce1fdfd ;  /* 0x1ce1fdfd00157802 */ /* 0x000fe20000000f00 */
[----:B------:R-:W-:Y:S02]  /*24c70*/  IMAD.MOV.U32 R22, RZ, RZ, -0x51c26c6d ;  /* 0xae3d9393ff167424 */ /* 0x000fe400078e00ff */
[----:B---3--:R-:W-:Y:S02]  /*24c80*/  HFMA2 R17, -RZ, RZ, -30000, -0.01812744140625 ;  /* 0xf753a4a4ff117431 */ /* 0x008fe400000001ff */
[----:B------:R-:W-:Y:S01]  /*24c90*/  IMAD.MOV.U32 R16, RZ, RZ, -0x40dc6364 ;  /* 0xbf239c9cff107424 */ /* 0x000fe200078e00ff */
[----:B------:R-:W-:Y:S01]  /*24ca0*/  MOV R19, 0x5b9bc0c0 ;  /* 0x5b9bc0c000137802 */ /* 0x000fe20000000f00 */
[----:B------:R-:W-:Y:S01]  /*24cb0*/  IMAD.MOV.U32 R18, RZ, RZ, -0x691b8d8e ;  /* 0x96e47272ff127424 */ /* 0x000fe200078e00ff */
[----:B------:R1:W-:Y:S01]  /*24cc0*/  STL.128 [R1+0x690], R4 ;  /* 0x0006900401007387 */ /* 0x0003e20000100c00 */
[----:B0-----:R-:W-:-:S02]  /*24cd0*/  HFMA2 R11, -RZ, RZ, 0.00015175342559814453125, -12168 ;  /* 0x08f9f1f1ff0b7431 */ /* 0x001fc400000001ff */
[----:B------:R-:W-:Y:S01]  /*24ce0*/  IMAD.MOV.U32 R8, RZ, RZ, 0x5c683434 ;  /* 0x5c683434ff087424 */ /* 0x000fe200078e00ff */
[----:B------:R-:W-:Y:S01]  /*24cf0*/  MOV R9, 0xf451a5a5 ;  /* 0xf451a5a500097802 */ /* 0x000fe20000000f00 */
[----:B------:R-:W-:Y:S02]  /*24d00*/  IMAD.MOV.U32 R10, RZ, RZ, 0x34d1e5e5 ;  /* 0x34d1e5e5ff0a7424 */ /* 0x000fe400078e00ff */
[----:B--2---:R-:W-:Y:S02]  /*24d10*/  HFMA2 R15, -RZ, RZ, 1.791015625, 0.00124073028564453125 ;  /* 0x3f2a1515ff0f7431 */ /* 0x004fe400000001ff */
[----:B------:R-:W-:Y:S01]  /*24d20*/  IMAD.MOV.U32 R12, RZ, RZ, -0x6c1d8e8f ;  /* 0x93e27171ff0c7424 */ /* 0x000fe200078e00ff */
[----:B------:R-:W-:Y:S01]  /*24d30*/  MOV R13, 0x73abd8d8 ;  /* 0x73abd8d8000d7802 */ /* 0x000fe20000000f00 */
[----:B------:R-:W-:Y:S01]  /*24d40*/  IMAD.MOV.U32 R14, RZ, RZ, 0x53623131 ;  /* 0x53623131ff0e7424 */ /* 0x000fe200078e00ff */
[----:B------:R0:W-:Y:S04]  /*24d50*/  STL.128 [R1+0x670], R16 ;  /* 0x0006701001007387 */ /* 0x0001e80000100c00 */
[----:B------:R2:W-:Y:S01]  /*24d60*/  STL.128 [R1+0x680], R20 ;  /* 0x0006801401007387 */ /* 0x0005e20000100c00 */
[----:B-1----:R-:W-:-:S02]  /*24d70*/  HFMA2 R7, -RZ, RZ, 1.4677734375, -881 ;  /* 0x3ddfe2e2ff077431 */ /* 0x002fc400000001ff */
[----:B------:R-:W-:Y:S01]  /*24d80*/  IMAD.MOV.U32 R4, RZ, RZ, 0x90e0707 ;  /* 0x090e0707ff047424 */ /* 0x000fe200078e00ff */
[----:B------:R1:W-:Y:S01]  /*24d90*/  STL.128 [R1+0x6a0], R8 ;  /* 0x0006a00801007387 */ /* 0x0003e20000100c00 */
[----:B------:R-:W-:Y:S01]  /*24da0*/  MOV R5, 0x36241212 ;  /* 0x3624121200057802 */ /* 0x000fe20000000f00 */
[----:B------:R-:W-:Y:S02]  /*24db0*/  IMAD.MOV.U32 R6, RZ, RZ, -0x64e47f80 ;  /* 0x9b1b8080ff067424 */ /* 0x000fe400078e00ff */
[----:B------:R3:W-:Y:S01]  /*24dc0*/  STL.128 [R1+0x6b0], R12 ;  /* 0x0006b00c01007387 */ /* 0x0007e20000100c00 */
[----:B0-----:R-:W-:Y:S02]  /*24dd0*/  HFMA2 R19, -RZ, RZ, 423.25, -3.880859375 ;  /* 0x5e9dc3c3ff137431 */ /* 0x001fe400000001ff */
[----:B------:R-:W-:Y:S01]  /*24de0*/  IMAD.MOV.U32 R16, RZ, RZ, 0xc080404 ;  /* 0x0c080404ff107424 */ /* 0x000fe200078e00ff */
[----:B------:R-:W-:Y:S01]  /*24df0*/  MOV R17, 0x5295c7c7 ;  /* 0x5295c7c700117802 */ /* 0x000fe20000000f00 */
[----:B------:R-:W-:-:S02]  /*24e00*/  IMAD.MOV.U32 R18, RZ, RZ, 0x65462323 ;  /* 0x65462323ff127424 */ /* 0x000fc400078e00ff */
[----:B--2---:R-:W-:Y:S02]  /*24e10*/  HFMA2 R23, -RZ, RZ, -0.323974609375, -0.003223419189453125 ;  /* 0xb52f9a9aff177431 */ /* 0x004fe400000001ff */
[----:B------:R-:W-:Y:S01]  /*24e20*/  IMAD.MOV.U32 R20, RZ, RZ, 0x28301818 ;  /* 0x28301818ff147424 */ /* 0x000fe200078e00ff */
[----:B------:R-:W-:Y:S01]  /*24e30*/  MOV R21, 0xa1379696 ;  /* 0xa137969600157802 */ /* 0x000fe20000000f00 */
[----:B------:R-:W-:Y:S02]  /*24e40*/  IMAD.MOV.U32 R22, RZ, RZ, 0xf0a0505 ;  /* 0x0f0a0505ff167424 */ /* 0x000fe400078e00ff */
[----:B-1----:R-:W-:Y:S02]  /*24e50*/  HFMA2 R11, -RZ, RZ, -0.00772857666015625, 22352 ;  /* 0x9fea7575ff0b7431 */ /* 0x002fe400000001ff */
[----:B------:R-:W-:Y:S01]  /*24e60*/  IMAD.MOV.U32 R8, RZ, RZ, 0x26cdebeb ;  /* 0x26cdebebff087424 */ /* 0x000fe200078e00ff */
[----:B------:R-:W-:Y:S01]  /*24e70*/  MOV R9, 0x694e2727 ;  /* 0x694e272700097802 */ /* 0x000fe20000000f00 */
[----:B------:R-:W-:-:S02]  /*24e80*/  IMAD.MOV.U32 R10, RZ, RZ, -0x32804d4e ;  /* 0xcd7fb2b2ff0a7424 */ /* 0x000fc400078e00ff */
[----:B---3--:R-:W-:Y:S01]  /*24e90*/  HFMA2 R15, -RZ, RZ, 0.096923828125, 0.002979278564453125 ;  /* 0x2e341a1aff0f7431 */ /* 0x008fe200000001ff */
[----:B------:R0:W-:Y:S01]  /*24ea0*/  STL.128 [R1+0x6e0], R4 ;  /* 0x0006e00401007387 */ /* 0x0001e20000100c00 */
[----:B------:R-:W-:Y:S01]  /*24eb0*/  IMAD.MOV.U32 R12, RZ, RZ, 0x1b120909 ;  /* 0x1b120909ff0c7424 */ /* 0x000fe200078e00ff */
[----:B------:R-:W-:Y:S01]  /*24ec0*/  MOV R13, 0x9e1d8383 ;  /* 0x9e1d8383000d7802 */ /* 0x000fe20000000f00 */
[----:B------:R-:W-:Y:S01]  /*24ed0*/  IMAD.MOV.U32 R14, RZ, RZ, 0x74582c2c ;  /* 0x74582c2cff0e7424 */ /* 0x000fe200078e00ff */
[----:B------:R1:W-:Y:S04]  /*24ee0*/  STL.128 [R1+0x6c0], R16 ;  /* 0x0006c01001007387 */ /* 0x0003e80000100c00 */
[----:B------:R2:W-:Y:S04]  /*24ef0*/  STL.128 [R1+0x6d0], R20 ;  /* 0x0006d01401007387 */ /* 0x0005e80000100c00 */
[----:B------:R3:W-:Y:S01]  /*24f00*/  STL.128 [R1+0x6f0], R8 ;  /* 0x0006f00801007387 */ /* 0x0007e20000100c00 */
[----:B0-----:R-:W-:-:S02]  /*24f10*/  HFMA2 R7, -RZ, RZ, -0.00172710418701171875, -6.89029693603515625e-05 ;  /* 0x97138484ff077431 */ /* 0x001fc400000001ff */
[----:B------:R-:W-:Y:S01]  /*24f20*/  IMAD.MOV.U32 R4, RZ, RZ, 0x7b522929 ;  /* 0x7b522929ff047424 */ /* 0x000fe200078e00ff */
[----:B------:R-:W-:Y:S01]  /*24f30*/  MOV R5, 0x3edde3e3 ;  /* 0x3edde3e300057802 */ /* 0x000fe20000000f00 */
[----:B------:R-:W-:Y:S02]  /*24f40*/  IMAD.MOV.U32 R6, RZ, RZ, 0x715e2f2f ;  /* 0x715e2f2fff067424 */ /* 0x000fe400078e00ff */
[----:B-1----:R-:W-:Y:S02]  /*24f50*/  HFMA2 R19, -RZ, RZ, -60256, -0.009033203125 ;  /* 0xfb5ba0a0ff137431 */ /* 0x002fe400000001ff */
[----:B------:R-:W-:Y:S01]  /*24f60*/  IMAD.MOV.U32 R16, RZ, RZ, 0x2d361b1b ;  /* 0x2d361b1bff107424 */ /* 0x000fe200078e00ff */
[----:B------:R-:W-:Y:S01]  /*24f70*/  MOV R17, 0xb2dc6e6e ;  /* 0xb2dc6e6e00117802 */ /* 0x000fe20000000f00 */
[----:B------:R-:W-:Y:S02]  /*24f80*/  IMAD.MOV.U32 R18, RZ, RZ, -0x114ba5a6 ;  /* 0xeeb45a5aff127424 */ /* 0x000fe400078e00ff */
[----:B--2---:R-:W-:-:S02]  /*24f90*/  HFMA2 R23, -RZ, RZ, -25.953125, -0.2406005859375 ;  /* 0xce7db3b3ff177431 */ /* 0x004fc400000001ff */
[----:B------:R-:W-:Y:S01]  /*24fa0*/  IMAD.MOV.U32 R20, RZ, RZ, -0x95badae ;  /* 0xf6a45252ff147424 */ /* 0x000fe200078e00ff */
[----:B------:R-:W-:Y:S01]  /*24fb0*/  MOV R21, 0x4d763b3b ;  /* 0x4d763b3b00157802 */ /* 0x000fe20000000f00 */
[----:B------:R-:W-:Y:S02]  /*24fc0*/  IMAD.MOV.U32 R22, RZ, RZ, 0x61b7d6d6 ;  /* 0x61b7d6d6ff167424 */ /* 0x000fe400078e00ff */
[----:B---3--:R-:W-:Y:S01]  /*24fd0*/  HFMA2 R10, -RZ, RZ, 0, 0 ;  /* 0x00000000ff0a7431 */ /* 0x008fe200000001ff */
[----:B------:R0:W-:Y:S01]  /*24fe0*/  STL.128 [R1+0x700], R12 ;  /* 0x0007000c01007387 */ /* 0x0001e20000100c00 */
[----:B------:R-:W-:Y:S01]  /*24ff0*/  IMAD.MOV.U32 R8, RZ, RZ, -0xa59acad ;  /* 0xf5a65353ff087424 */ /* 0x000fe200078e00ff */
[----:B------:R-:W-:Y:S01]  /*25000*/  MOV R9, 0x68b9d1d1 ;  /* 0x68b9d1d100097802 */ /* 0x000fe20000000f00 */
[----:B------:R-:W-:Y:S01]  /*25010*/  IMAD.MOV.U32 R11, RZ, RZ, 0x2cc1eded ;  /* 0x2cc1ededff0b7424 */ /* 0x000fe200078e00ff */
[----:B------:R1:W-:Y:S04]  /*25020*/  STL.128 [R1+0x730], R4 ;  /* 0x0007300401007387 */ /* 0x0003e80000100c00 */
[----:B------:R2:W-:Y:S04]  /*25030*/  STL.128 [R1+0x710], R16 ;  /* 0x0007101001007387 */ /* 0x0005e80000100c00 */
[----:B------:R3:W-:Y:S01]  /*25040*/  STL.128 [R1+0x720], R20 ;  /* 0x0007201401007387 */ /* 0x0007e20000100c00 */
[----:B0-----:R-:W-:-:S02]  /*25050*/  HFMA2 R15, -RZ, RZ, -5848, 235.375 ;  /* 0xedb65b5bff0f7431 */ /* 0x001fc400000001ff */
[----:B------:R-:W-:Y:S01]  /*25060*/  IMAD.MOV.U32 R12, RZ, RZ, 0x60402020 ;  /* 0x60402020ff0c7424 */ /* 0x000fe200078e00ff */
[----:B------:R-:W-:Y:S01]  /*25070*/  MOV R13, 0x1fe3fcfc ;  /* 0x1fe3fcfc000d7802 */ /* 0x000fe20000000f00 */
[----:B------:R-:W-:Y:S02]  /*25080*/  IMAD.MOV.U32 R14, RZ, RZ, -0x37864e4f ;  /* 0xc879b1b1ff0e7424 */ /* 0x000fe400078e00ff */
[----:B-1----:R-:W-:Y:S01]  /*25090*/  HFMA2 R7, -RZ, RZ, 0.00169086456298828125, -65376 ;  /* 0x16edfbfbff077431 */ /* 0x002fe200000001ff */
[----:B------:R0:W-:Y:S01]  /*250a0*/  STL.128 [R1+0x740], R8 ;  /* 0x0007400801007387 */ /* 0x0001e20000100c00 */
[----:B------:R-:W-:Y:S01]  /*250b0*/  IMAD.MOV.U32 R4, RZ, RZ, 0x6bbbd0d0 ;  /* 0x6bbbd0d0ff047424 */ /* 0x000fe200078e00ff */
[----:B------:R-:W-:Y:S01]  /*250c0*/  MOV R5, 0x2ac5efef ;  /* 0x2ac5efef00057802 */ /* 0x000fe20000000f00 */
[----:B--2---:R-:W-:Y:S02]  /*250d0*/  HFMA2 R19, -RZ, RZ, 14.890625, 0.65283203125 ;  /* 0x4b723939ff137431 */ /* 0x004fe400000001ff */
[----:B------:R-:W-:Y:S01]  /*250e0*/  IMAD.MOV.U32 R6, RZ, RZ, -0x1ab05556 ;  /* 0xe54faaaaff067424 */ /* 0x000fe200078e00ff */
[----:B------:R-:W-:Y:S01]  /*250f0*/  MOV R17, 0x468dcbcb ;  /* 0x468dcbcb00117802 */ /* 0x000fe20000000f00 */
[----:B------:R-:W-:-:S02]  /*25100*/  IMAD.MOV.U32 R16, RZ, RZ, -0x412b9596 ;  /* 0xbed46a6aff107424 */ /* 0x000fc400078e00ff */
[----:B---3--:R-:W-:Y:S02]  /*25110*/  HFMA2 R23, -RZ, RZ, 13.0390625, -31.234375 ;  /* 0x4a85cfcfff177431 */ /* 0x008fe400000001ff */
[----:B------:R-:W-:Y:S01]  /*25120*/  IMAD.MOV.U32 R18, RZ, RZ, -0x26984142 ;  /* 0xd967bebeff127424 */ /* 0x000fe200078e00ff */
[----:B------:R-:W-:Y:S01]  /*25130*/  MOV R21, 0xd4984c4c ;  /* 0xd4984c4c00157802 */ /* 0x000fe20000000f00 */
[----:B------:R-:W-:Y:S01]  /*25140*/  IMAD.MOV.U32 R20, RZ, RZ, -0x216bb5b6 ;  /* 0xde944a4aff147424 */ /* 0x000fe200078e00ff */
[----:B------:R1:W-:Y:S01]  /*25150*/  STL.128 [R1+0x750], R12 ;  /* 0x0007500c01007387 */ /* 0x0003e20000100c00 */
[----:B------:R-:W-:-:S03]  /*25160*/  IMAD.MOV.U32 R22, RZ, RZ, -0x174fa7a8 ;  /* 0xe8b05858ff167424 */ /* 0x000fc600078e00ff */
[----:B------:R2:W-:Y:S01]  /*25170*/  STL.128 [R1+0x780], R4 ;  /* 0x0007800401007387 */ /* 0x0005e20000100c00 */
[----:B0-----:R-:W-:Y:S02]  /*25180*/  HFMA2 R11, -RZ, RZ, -0.00099277496337890625, -8.4221363067626953125e-05 ;  /* 0x94118585ff0b7431 */ /* 0x001fe400000001ff */
[----:B------:R-:W-:Y:S01]  /*25190*/  IMAD.MOV.U32 R8, RZ, RZ, -0x3a79bcbd ;  /* 0xc5864343ff087424 */ /* 0x000fe200078e00ff */
[----:B------:R-:W-:Y:S01]  /*251a0*/  MOV R9, 0xd79a4d4d ;  /* 0xd79a4d4d00097802 */ /* 0x000fe20000000f00 */
[----:B------:R-:W-:Y:S01]  /*251b0*/  IMAD.MOV.U32 R10, RZ, RZ, 0x55663333 ;  /* 0x55663333ff0a7424 */ /* 0x000fe200078e00ff */
[----:B------:R0:W-:Y:S04]  /*251c0*/  STL.128 [R1+0x760], R16 ;  /* 0x0007601001007387 */ /* 0x0001e80000100c00 */
[----:B------:R3:W-:Y:S01]  /*251d0*/  STL.128 [R1+0x770], R20 ;  /* 0x0007701401007387 */ /* 0x0007e20000100c00 */
[----:B-1----:R-:W-:Y:S01]  /*251e0*/  IMAD.MOV.U32 R12, RZ, RZ, -0x3075babb ;  /* 0xcf8a4545ff0c7424 */ /* 0x002fe200078e00ff */
[----:B------:R-:W-:Y:S01]  /*251f0*/  MOV R13, 0x10e9f9f9 ;  /* 0x10e9f9f9000d7802 */ /* 0x000fe20000000f00 */
[----:B------:R-:W-:Y:S01]  /*25200*/  IMAD.MOV.U32 R14, RZ, RZ, 0x6040202 ;  /* 0x06040202ff0e7424 */ /* 0x000fe200078e00ff */
[----:B------:R-:W-:Y:S01]  /*25210*/  MOV R15, 0x81fe7f7f ;  /* 0x81fe7f7f000f7802 */ /* 0x000fe20000000f00 */
[----:B--2---:R-:W-:Y:S01]  /*25220*/  HFMA2 R7, -RZ, RZ, 7.5399875640869140625e-05, -24400 ;  /* 0x04f1f5f5ff077431 */ /* 0x004fe200000001ff */
[----:B------:R1:W-:Y:S01]  /*25230*/  STL.128 [R1+0x790], R8 ;  /* 0x0007900801007387 */ /* 0x0003e20000100c00 */
[----:B------:R-:W-:Y:S01]  /*25240*/  IMAD.MOV.U32 R4, RZ, RZ, -0x52c06d6e ;  /* 0xad3f9292ff047424 */ /* 0x000fe200078e00ff */
[----:B------:R-:W-:Y:S01]  /*25250*/  MOV R5, 0xbc219d9d ;  /* 0xbc219d9d00057802 */ /* 0x000fe20000000f00 */
[----:B------:R-:W-:-:S02]  /*25260*/  IMAD.MOV.U32 R6, RZ, RZ, 0x48703838 ;  /* 0x48703838ff067424 */ /* 0x000fc400078e00ff */
[----:B0-----:R-:W-:Y:S01]  /*25270*/  HFMA2 R17, -RZ, RZ, 4.46875, 1.05859375 ;  /* 0x44783c3cff117431 */ /* 0x001fe200000001ff */
[----:B------:R0:W-:Y:S01]  /*25280*/  STL.128 [R1+0x7a0], R12 ;  /* 0x0007a00c01007387 */ /* 0x0001e20000100c00 */
[----:B------:R-:W-:Y:S01]  /*25290*/  IMAD.MOV.U32 R16, RZ, RZ, -0xf5fafb0 ;  /* 0xf0a05050ff107424 */ /* 0x000fe200078e00ff */
[----:B------:R-:W-:Y:S01]  /*252a0*/  MOV R19, 0xe34ba8a8 ;  /* 0xe34ba8a800137802 */ /* 0x000fe20000000f00 */
[----:B---3--:R-:W-:Y:S02]  /*252b0*/  HFMA2 R23, -RZ, RZ, -0.00018370151519775390625, -0.0004613399505615234375 ;  /* 0x8a058f8fff177431 */ /* 0x008fe400000001ff */
[----:B------:R-:W-:Y:S01]  /*252c0*/  IMAD.MOV.U32 R18, RZ, RZ, -0x45da6061 ;  /* 0xba259f9fff127424 */ /* 0x000fe200078e00ff */
[----:B------:R-:W-:Y:S01]  /*252d0*/  MOV R21, 0xfe5da3a3 ;  /* 0xfe5da3a300157802 */ /* 0x000fe20000000f00 */
[----:B------:R-:W-:Y:S01]  /*252e0*/  IMAD.MOV.U32 R20, RZ, RZ, -0xc5daeaf ;  /* 0xf3a25151ff147424 */ /* 0x000fe200078e00ff */
[----:B------:R2:W-:Y:S01]  /*252f0*/  STL.128 [R1+0x7d0], R4 ;  /* 0x0007d00401007387 */ /* 0x0005e20000100c00 */
[----:B------:R-:W-:-:S02]  /*25300*/  IMAD.MOV.U32 R22, RZ, RZ, -0x3f7fbfc0 ;  /* 0xc0804040ff167424 */ /* 0x000fc400078e00ff */
[----:B-1----:R-:W-:Y:S02]  /*25310*/  HFMA2 R11, -RZ, RZ, 929, 0.01001739501953125 ;  /* 0x63422121ff0b7431 */ /* 0x002fe400000001ff */
[----:B------:R-:W-:Y:S01]  /*25320*/  IMAD.MOV.U32 R8, RZ, RZ, -0x209c4344 ;  /* 0xdf63bcbcff087424 */ /* 0x000fe200078e00ff */
[----:B------:R-:W-:Y:S01]  /*25330*/  MOV R9, 0xc177b6b6 ;  /* 0xc177b6b600097802 */ /* 0x000fe20000000f00 */
[----:B------:R-:W-:Y:S01]  /*25340*/  IMAD.MOV.U32 R10, RZ, RZ, 0x75afdada ;  /* 0x75afdadaff0a7424 */ /* 0x000fe200078e00ff */
[----:B------:R1:W-:Y:S01]  /*25350*/  STL.128 [R1+0x7b0], R16 ;  /* 0x0007b01001007387 */ /* 0x0003e20000100c00 */
[----:B0-----:R-:W-:Y:S02]  /*25360*/  HFMA2 R15, -RZ, RZ, 5884, -54.5625 ;  /* 0x6dbfd2d2ff0f7431 */ /* 0x001fe400000001ff */
[----:B------:R-:W-:Y:S01]  /*25370*/  IMAD.MOV.U32 R12, RZ, RZ, 0x30201010 ;  /* 0x30201010ff0c7424 */ /* 0x000fe200078e00ff */
[----:B------:R-:W-:Y:S01]  /*25380*/  MOV R13, 0x1ae5ffff ;  /* 0x1ae5ffff000d7802 */ /* 0x000fe20000000f00 */
[----:B------:R-:W-:Y:S01]  /*25390*/  IMAD.MOV.U32 R14, RZ, RZ, 0xefdf3f3 ;  /* 0x0efdf3f3ff0e7424 */ /* 0x000fe200078e00ff */
[----:B------:R0:W-:Y:S01]  /*253a0*/  STL.128 [R1+0x7c0], R20 ;  /* 0x0007c01401007387 */ /* 0x0001e20000100c00 */
[----:B--2---:R-:W-:-:S03]  /*253b0*/  HFMA2 R7, -RZ, RZ, 7.4765625, 1.3095703125 ;  /* 0x477a3d3dff077431 */ /* 0x004fc600000001ff */
[----:B------:R2:W-:Y:S01]  /*253c0*/  STL.128 [R1+0x7e0], R8 ;  /* 0x0007e00801007387 */ /* 0x0005e20000100c00 */
[----:B------:R-:W-:Y:S01]  /*253d0*/  IMAD.MOV.U32 R4, RZ, RZ, 0x5793c4c4 ;  /* 0x5793c4c4ff047424 */ /* 0x000fe200078e00ff */
[----:B------:R-:W-:Y:S01]  /*253e0*/  MOV R5, 0xf255a7a7 ;  /* 0xf255a7a700057802 */ /* 0x000fe20000000f00 */
[----:B------:R-:W-:Y:S01]  /*253f0*/  IMAD.MOV.U32 R6, RZ, RZ, -0x7d038182 ;  /* 0x82fc7e7eff067424 */ /* 0x000fe200078e00ff */
[----:B------:R3:W-:Y:S01]  /*25400*/  STL.128 [R1+0x7f0], R12 ;  /* 0x0007f00c01007387 */ /* 0x0007e20000100c00 */
[----:B-1----:R-:W-:Y:S02]  /*25410*/  HFMA2 R19, -RZ, RZ, 0.12127685546875, -5040 ;  /* 0x2fc3ececff137431 */ /* 0x002fe400000001ff */
[----:B------:R-:W-:Y:S01]  /*25420*/  IMAD.MOV.U32 R16, RZ, RZ, 0x4c81cdcd ;  /* 0x4c81cdcdff107424 */ /* 0x000fe200078e00ff */
[----:B------:R-:W-:Y:S01]  /*25430*/  MOV R17, 0x14180c0c ;  /* 0x14180c0c00117802 */ /* 0x000fe20000000f00 */
[----:B------:R-:W-:Y:S01]  /*25440*/  IMAD.MOV.U32 R18, RZ, RZ, 0x35261313 ;  /* 0x35261313ff127424 */ /* 0x000fe200078e00ff */
[----:B------:R1:W-:Y:S01]  /*25450*/  STL.128 [R1+0x820], R4 ;  /* 0x0008200401007387 */ /* 0x0003e20000100c00 */
[----:B0-----:R-:W-:-:S02]  /*25460*/  HFMA2 R23, -RZ, RZ, 0.6474609375, 0.00173091888427734375 ;  /* 0x392e1717ff177431 */ /* 0x001fc400000001ff */
[----:B------:R-:W-:Y:S01]  /*25470*/  IMAD.MOV.U32 R20, RZ, RZ, -0x1e41a0a1 ;  /* 0xe1be5f5fff147424 */ /* 0x000fe200078e00ff */
[----:B------:R-:W-:Y:S01]  /*25480*/  MOV R21, 0xa2359797 ;  /* 0xa235979700157802 */ /* 0x000fe20000000f00 */
[----:B------:R-:W-:Y:S02]  /*25490*/  IMAD.MOV.U32 R22, RZ, RZ, -0x3377bbbc ;  /* 0xcc884444ff167424 */ /* 0x000fe400078e00ff */
[----:B--2---:R-:W-:Y:S02]  /*254a0*/  HFMA2 R11, -RZ, RZ, -0.0014400482177734375, 15256 ;  /* 0x95e67373ff0b7431 */ /* 0x004fe400000001ff */
        /* <DEDUP_REMOVED lines=8> */
[----:B-1----:R-:W-:-:S03]  /*25530*/  HFMA2 R7, -RZ, RZ, 27344, -251.375 ;  /* 0x76addbdbff077431 */ /* 0x002fc600000001ff */
[----:B------:R1:W-:Y:S01]  /*25540*/  STL.128 [R1+0x810], R20 ;  /* 0x0008101401007387 */ /* 0x0003e20000100c00 */
[----:B------:R-:W-:Y:S01]  /*25550*/  IMAD.MOV.U32 R4, RZ, RZ, 0x79a7dede ;  /* 0x79a7dedeff047424 */ /* 0x000fe200078e00ff */
[----:B------:R-:W-:Y:S01]  /*25560*/  MOV R5, 0xe2bc5e5e ;  /* 0xe2bc5e5e00057802 */ /* 0x000fe20000000f00 */
[----:B------:R-:W-:Y:S01]  /*25570*/  IMAD.MOV.U32 R6, RZ, RZ, 0x1d160b0b ;  /* 0x1d160b0bff067424 */ /* 0x000fe200078e00ff */
[----:B------:R2:W-:Y:S04]  /*25580*/  STL.128 [R1+0x840], R12 ;  /* 0x0008400c01007387 */ /* 0x0005e80000100c00 */
[----:B------:R3:W-:Y:S01]  /*25590*/  STL.128 [R1+0x830], R8 ;  /* 0x0008300801007387 */ /* 0x0007e20000100c00 */
[----:B0-----:R-:W-:Y:S02]  /*255a0*/  HFMA2 R19, -RZ, RZ, -4.6432018280029296875e-05, -0.00013828277587890625 ;  /* 0x830b8888ff137431 */ /* 0x001fe400000001ff */
[----:B------:R-:W-:Y:S01]  /*255b0*/  IMAD.MOV.U32 R16, RZ, RZ, 0x66442222 ;  /* 0x66442222ff107424 */ /* 0x000fe200078e00ff */
[----:B------:R-:W-:Y:S01]  /*255c0*/  MOV R17, 0x7e542a2a ;  /* 0x7e542a2a00117802 */ /* 0x000fe20000000f00 */
[----:B------:R-:W-:-:S02]  /*255d0*/  IMAD.MOV.U32 R18, RZ, RZ, -0x54c46f70 ;  /* 0xab3b9090ff127424 */ /* 0x000fc400078e00ff */
[----:B-1----:R-:W-:Y:S02]  /*255e0*/  HFMA2 R23, -RZ, RZ, 1.0390625, 0.000995635986328125 ;  /* 0x3c281414ff177431 */ /* 0x002fe400000001ff */
[----:B------:R-:W-:Y:S01]  /*255f0*/  IMAD.MOV.U32 R20, RZ, RZ, -0x3573b9ba ;  /* 0xca8c4646ff147424 */ /* 0x000fe200078e00ff */
[----:B------:R-:W-:Y:S01]  /*25600*/  MOV R21, 0x29c7eeee ;  /* 0x29c7eeee00157802 */ /* 0x000fe20000000f00 */
[----:B------:R-:W-:Y:S02]  /*25610*/  IMAD.MOV.U32 R22, RZ, RZ, -0x2c944748 ;  /* 0xd36bb8b8ff167424 */ /* 0x000fe400078e00ff */
[----:B--2---:R-:W-:Y:S02]  /*25620*/  HFMA2 R15, -RZ, RZ, -1208, 279 ;  /* 0xe4b85c5cff0f7431 */ /* 0x004fe400000001ff */
[----:B------:R-:W-:Y:S01]  /*25630*/  IMAD.MOV.U32 R12, RZ, RZ, -0x246db6b7 ;  /* 0xdb924949ff0c7424 */ /* 0x000fe200078e00ff */
[----:B------:R-:W-:Y:S01]  /*25640*/  MOV R13, 0xa0c0606 ;  /* 0x0a0c0606000d7802 */ /* 0x000fe20000000f00 */
[----:B------:R-:W-:-:S02]  /*25650*/  IMAD.MOV.U32 R14, RZ, RZ, 0x6c482424 ;  /* 0x6c482424ff0e7424 */ /* 0x000fc400078e00ff */
[----:B---3--:R-:W-:Y:S02]  /*25660*/  HFMA2 R11, -RZ, RZ, 0.0059356689453125, 0.0001842975616455078125 ;  /* 0x1e140a0aff0b7431 */ /* 0x008fe400000001ff */
[----:B------:R-:W-:Y:S01]  /*25670*/  IMAD.MOV.U32 R8, RZ, RZ, 0x3bdbe0e0 ;  /* 0x3bdbe0e0ff087424 */ /* 0x000fe200078e00ff */
[----:B------:R-:W-:Y:S01]  /*25680*/  MOV R9, 0x56643232 ;  /* 0x5664323200097802 */ /* 0x000fe20000000f00 */
[----:B------:R-:W-:Y:S01]  /*25690*/  IMAD.MOV.U32 R10, RZ, RZ, 0x4e743a3a ;  /* 0x4e743a3aff0a7424 */ /* 0x000fe200078e00ff */
[----:B------:R0:W-:Y:S04]  /*256a0*/  STL.128 [R1+0x870], R4 ;  /* 0x0008700401007387 */ /* 0x0001e80000100c00 */
[----:B------:R1:W-:Y:S04]  /*256b0*/  STL.128 [R1+0x850], R16 ;  /* 0x0008501001007387 */ /* 0x0003e80000100c00 */
[----:B------:R2:W-:Y:S04]  /*256c0*/  STL.128 [R1+0x860], R20 ;  /* 0x0008601401007387 */ /* 0x0005e80000100c00 */
[----:B------:R3:W-:Y:S01]  /*256d0*/  STL.128 [R1+0x890], R12 ;  /* 0x0008900c01007387 */ /* 0x0007e20000100c00 */
[----:B0-----:R-:W-:-:S03]  /*256e0*/  HFMA2 R7, -RZ, RZ, -0.49072265625, 5556 ;  /* 0xb7da6d6dff077431 */ /* 0x001fc600000001ff */
[----:B------:R0:W-:Y:S01]  /*256f0*/  STL.128 [R1+0x880], R8 ;  /* 0x0008800801007387 */ /* 0x0001e20000100c00 */
[----:B------:R-:W-:Y:S01]  /*25700*/  IMAD.MOV.U32 R4, RZ, RZ, 0x32d5e7e7 ;  /* 0x32d5e7e7ff047424 */ /* 0x000fe200078e00ff */
[----:B------:R-:W-:Y:S01]  /*25710*/  MOV R5, 0x438bc8c8 ;  /* 0x438bc8c800057802 */ /* 0x000fe20000000f00 */
[----:B-1----:R-:W-:Y:S02]  /*25720*/  HFMA2 R19, -RZ, RZ, -0.02642822265625, 817 ;  /* 0xa6c46262ff137431 */ /* 0x002fe400000001ff */
[----:B------:R-:W-:Y:S01]  /*25730*/  IMAD.MOV.U32 R6, RZ, RZ, 0x596e3737 ;  /* 0x596e3737ff067424 */ /* 0x000fe200078e00ff */
[----:B------:R-:W-:Y:S01]  /*25740*/  MOV R17, 0x6ebdd3d3 ;  /* 0x6ebdd3d300117802 */ /* 0x000fe20000000f00 */
[----:B------:R-:W-:Y:S02]  /*25750*/  IMAD.MOV.U32 R16, RZ, RZ, 0x5d9fc2c2 ;  /* 0x5d9fc2c2ff107424 */ /* 0x000fe400078e00ff */
[----:B--2---:R-:W-:Y:S02]  /*25760*/  HFMA2 R23, -RZ, RZ, -0.0002424716949462890625, 44832 ;  /* 0x8bf27979ff177431 */ /* 0x004fe400000001ff */
[----:B------:R-:W-:Y:S01]  /*25770*/  IMAD.MOV.U32 R18, RZ, RZ, -0x10bc5354 ;  /* 0xef43acacff127424 */ /* 0x000fe200078e00ff */
[----:B------:R-:W-:Y:S01]  /*25780*/  MOV R21, 0xa4319595 ;  /* 0xa431959500157802 */ /* 0x000fe20000000f00 */
[----:B------:R-:W-:-:S02]  /*25790*/  IMAD.MOV.U32 R20, RZ, RZ, -0x57c66e6f ;  /* 0xa8399191ff147424 */ /* 0x000fc400078e00ff */
[----:B---3--:R-:W-:Y:S02]  /*257a0*/  HFMA2 R15, -RZ, RZ, 0.0226898193359375, -3540 ;  /* 0x25cfeaeaff0f7431 */ /* 0x008fe400000001ff */
[----:B------:R-:W-:Y:S01]  /*257b0*/  IMAD.MOV.U32 R22, RZ, RZ, 0x37d3e4e4 ;  /* 0x37d3e4e4ff167424 */ /* 0x000fe200078e00ff */
[----:B------:R-:W-:Y:S01]  /*257c0*/  MOV R13, 0xfaac5656 ;  /* 0xfaac5656000d7802 */ /* 0x000fe20000000f00 */
[----:B------:R-:W-:Y:S01]  /*257d0*/  IMAD.MOV.U32 R12, RZ, RZ, -0x4b279394 ;  /* 0xb4d86c6cff0c7424 */ /* 0x000fe200078e00ff */
[----:B------:R1:W-:Y:S01]  /*257e0*/  STL.128 [R1+0x8c0], R4 ;  /* 0x0008c00401007387 */ /* 0x0003e20000100c00 */
[----:B0-----:R-:W-:Y:S02]  /*257f0*/  HFMA2 R11, -RZ, RZ, -548.5, -0.044219970703125 ;  /* 0xe049a9a9ff0b7431 */ /* 0x001fe400000001ff */
[----:B------:R-:W-:Y:S01]  /*25800*/  IMAD.MOV.U32 R14, RZ, RZ, 0x7f3f4f4 ;  /* 0x07f3f4f4ff0e7424 */ /* 0x000fe200078e00ff */
[----:B------:R-:W-:Y:S01]  /*25810*/  MOV R9, 0x64b1d5d5 ;  /* 0x64b1d5d500097802 */ /* 0x000fe20000000f00 */
[----:B------:R-:W-:Y:S01]  /*25820*/  IMAD.MOV.U32 R8, RZ, RZ, -0x73fe7273 ;  /* 0x8c018d8dff087424 */ /* 0x000fe200078e00ff */
[----:B------:R0:W-:Y:S01]  /*25830*/  STL.128 [R1+0x8a0], R16 ;  /* 0x0008a01001007387 */ /* 0x0001e20000100c00 */
[----:B------:R-:W-:-:S03]  /*25840*/  IMAD.MOV.U32 R10, RZ, RZ, -0x2d63b1b2 ;  /* 0xd29c4e4eff0a7424 */ /* 0x000fc600078e00ff */
[----:B------:R2:W-:Y:S04]  /*25850*/  STL.128 [R1+0x8b0], R20 ;  /* 0x0008b01401007387 */ /* 0x0005e80000100c00 */
[----:B------:R3:W-:Y:S01]  /*25860*/  STL.128 [R1+0x8e0], R12 ;  /* 0x0008e00c01007387 */ /* 0x0007e20000100c00 */
[----:B-1----:R-:W-:-:S03]  /*25870*/  HFMA2 R7, -RZ, RZ, 44.71875, -6.7734375 ;  /* 0x5197c6c6ff077431 */ /* 0x002fc600000001ff */
[----:B------:R1:W-:Y:S01]  /*25880*/  STL.128 [R1+0x8d0], R8 ;  /* 0x0008d00801007387 */ /* 0x0003e20000100c00 */
[----:B------:R-:W-:Y:S01]  /*25890*/  IMAD.MOV.U32 R4, RZ, RZ, 0x24381c1c ;  /* 0x24381c1cff047424 */ /* 0x000fe200078e00ff */
[----:B------:R-:W-:Y:S01]  /*258a0*/  MOV R5, 0xf157a6a6 ;  /* 0xf157a6a600057802 */ /* 0x000fe20000000f00 */
[----:B------:R-:W-:Y:S02]  /*258b0*/  IMAD.MOV.U32 R6, RZ, RZ, -0x388c4b4c ;  /* 0xc773b4b4ff067424 */ /* 0x000fe400078e00ff */
[----:B0-----:R-:W-:Y:S02]  /*258c0*/  HFMA2 R19, -RZ, RZ, 0.001983642578125, 0.00012302398681640625 ;  /* 0x18100808ff137431 */ /* 0x001fe400000001ff */
[----:B------:R-:W-:Y:S01]  /*258d0*/  IMAD.MOV.U32 R16, RZ, RZ, -0x50359a9b ;  /* 0xafca6565ff107424 */ /* 0x000fe200078e00ff */
[----:B------:R-:W-:Y:S01]  /*258e0*/  MOV R17, 0x8ef47a7a ;  /* 0x8ef47a7a00117802 */ /* 0x000fe20000000f00 */
[----:B------:R-:W-:Y:S02]  /*258f0*/  IMAD.MOV.U32 R18, RZ, RZ, -0x16b85152 ;  /* 0xe947aeaeff127424 */ /* 0x000fe400078e00ff */
[----:B--2---:R-:W-:-:S02]  /*25900*/  HFMA2 R23, -RZ, RZ, 13024, 0.0965576171875 ;  /* 0x725c2e2eff177431 */ /* 0x004fc400000001ff */
[----:B------:R-:W-:Y:S01]  /*25910*/  IMAD.MOV.U32 R20, RZ, RZ, -0x2a904546 ;  /* 0xd56fbabaff147424 */ /* 0x000fe200078e00ff */
[----:B------:R-:W-:Y:S01]  /*25920*/  MOV R21, 0x88f07878 ;  /* 0x88f0787800157802 */ /* 0x000fe20000000f00 */
[----:B------:R-:W-:Y:S02]  /*25930*/  IMAD.MOV.U32 R22, RZ, RZ, 0x6f4a2525 ;  /* 0x6f4a2525ff167424 */ /* 0x000fe400078e00ff */
[----:B---3--:R-:W-:Y:S02]  /*25940*/  HFMA2 R15, -RZ, RZ, -7.7188014984130859375e-05, -0.0001995563507080078125 ;  /* 0x850f8a8aff0f7431 */ /* 0x008fe400000001ff */
[----:B------:R-:W-:Y:S01]  /*25950*/  IMAD.MOV.U32 R12, RZ, RZ, -0x2269b4b5 ;  /* 0xdd964b4bff0c7424 */ /* 0x000fe200078e00ff */
[----:B------:R-:W-:Y:S01]  /*25960*/  MOV R13, 0xdc61bdbd ;  /* 0xdc61bdbd000d7802 */ /* 0x000fe20000000f00 */
[----:B------:R-:W-:Y:S02]  /*25970*/  IMAD.MOV.U32 R14, RZ, RZ, -0x79f27475 ;  /* 0x860d8b8bff0e7424 */ /* 0x000fe400078e00ff */
[----:B-1----:R-:W-:-:S02]  /*25980*/  HFMA2 R11, -RZ, RZ, 0.0102386474609375, 0.006954193115234375 ;  /* 0x213e1f1fff0b7431 */ /* 0x002fc400000001ff */
[----:B------:R-:W-:Y:S01]  /*25990*/  IMAD.MOV.U32 R8, RZ, RZ, 0x23cbe8e8 ;  /* 0x23cbe8e8ff087424 */ /* 0x000fe200078e00ff */
[----:B------:R-:W-:Y:S01]  /*259a0*/  MOV R9, 0x7ca1dddd ;  /* 0x7ca1dddd00097802 */ /* 0x000fe20000000f00 */
[----:B------:R-:W-:Y:S01]  /*259b0*/  IMAD.MOV.U32 R10, RZ, RZ, -0x63178b8c ;  /* 0x9ce87474ff0a7424 */ /* 0x000fe200078e00ff */
[----:B------:R0:W-:Y:S04]  /*259c0*/  STL.128 [R1+0x910], R4 ;  /* 0x0009100401007387 */ /* 0x0001e80000100c00 */
[----:B------:R1:W-:Y:S04]  /*259d0*/  STL.128 [R1+0x8f0], R16 ;  /* 0x0008f01001007387 */ /* 0x0003e80000100c00 */
[----:B------:R2:W-:Y:S04]  /*259e0*/  STL.128 [R1+0x900], R20 ;  /* 0x0009001401007387 */ /* 0x0005e80000100c00 */
[----:B------:R3:W-:Y:S01]  /*259f0*/  STL.128 [R1+0x930], R12 ;  /* 0x0009300c01007387 */ /* 0x0007e20000100c00 */
[----:B0-----:R-:W-:-:S03]  /*25a00*/  HFMA2 R7, -RZ, RZ, -35.28125, -0.71533203125 ;  /* 0xd069b9b9ff077431 */ /* 0x001fc600000001ff */
[----:B------:R0:W-:Y:S01]  /*25a10*/  STL.128 [R1+0x920], R8 ;  /* 0x0009200801007387 */ /* 0x0001e20000100c00 */
[----:B------:R-:W-:Y:S01]  /*25a20*/  IMAD.MOV.U32 R4, RZ, RZ, -0x5c3d9e9f ;  /* 0xa3c26161ff047424 */ /* 0x000fe200078e00ff */
[----:B------:R-:W-:Y:S01]  /*25a30*/  MOV R5, 0x5f6a3535 ;  /* 0x5f6a353500057802 */ /* 0x000fe20000000f00 */
[----:B-1----:R-:W-:Y:S02]  /*25a40*/  HFMA2 R19, -RZ, RZ, -0.0531005859375, 1638 ;  /* 0xaacc6666ff137431 */ /* 0x002fe400000001ff */
[----:B------:R-:W-:Y:S01]  /*25a50*/  IMAD.MOV.U32 R6, RZ, RZ, -0x651a8a9 ;  /* 0xf9ae5757ff067424 */ /* 0x000fe200078e00ff */
[----:B------:R-:W-:Y:S01]  /*25a60*/  MOV R17, 0x427c3e3e ;  /* 0x427c3e3e00117802 */ /* 0x000fe20000000f00 */
[----:B------:R-:W-:Y:S02]  /*25a70*/  IMAD.MOV.U32 R16, RZ, RZ, -0x6f1f8f90 ;  /* 0x90e07070ff107424 */ /* 0x000fe400078e00ff */
[----:B--2---:R-:W-:Y:S02]  /*25a80*/  HFMA2 R23, -RZ, RZ, 0.0007457733154296875, 0.000369548797607421875 ;  /* 0x121c0e0eff177431 */ /* 0x004fe400000001ff */
[----:B------:R-:W-:Y:S01]  /*25a90*/  IMAD.MOV.U32 R18, RZ, RZ, -0x3b8e4a4b ;  /* 0xc471b5b5ff127424 */ /* 0x000fe200078e00ff */
[----:B------:R-:W-:Y:S01]  /*25aa0*/  MOV R21, 0x5060303 ;  /* 0x0506030300157802 */ /* 0x000fe20000000f00 */
[----:B------:R-:W-:-:S02]  /*25ab0*/  IMAD.MOV.U32 R20, RZ, RZ, -0x276fb7b8 ;  /* 0xd8904848ff147424 */ /* 0x000fc400078e00ff */
[----:B---3--:R-:W-:Y:S02]  /*25ac0*/  HFMA2 R15, -RZ, RZ, 0.222900390625, 0.000618457794189453125 ;  /* 0x33221111ff0f7431 */ /* 0x008fe400000001ff */
[----:B------:R-:W-:Y:S01]  /*25ad0*/  IMAD.MOV.U32 R22, RZ, RZ, 0x1f7f6f6 ;  /* 0x01f7f6f6ff167424 */ /* 0x000fe200078e00ff */
[----:B------:R-:W-:Y:S01]  /*25ae0*/  MOV R13, 0x13ebf8f8 ;  /* 0x13ebf8f8000d7802 */ /* 0x000fe20000000f00 */
[----:B------:R-:W-:Y:S01]  /*25af0*/  IMAD.MOV.U32 R12, RZ, RZ, 0x38d9e1e1 ;  /* 0x38d9e1e1ff0c7424 */ /* 0x000fe200078e00ff */
[----:B------:R1:W-:Y:S01]  /*25b00*/  STL.128 [R1+0x960], R4 ;  /* 0x0009600401007387 */ /* 0x0003e20000100c00 */
[----:B0-----:R-:W-:Y:S02]  /*25b10*/  HFMA2 R11, -RZ, RZ, -0.64404296875, -0.00646209716796875 ;  /* 0xb9279e9eff0b7431 */ /* 0x001fe400000001ff */
[----:B------:R-:W-:Y:S01]  /*25b20*/  IMAD.MOV.U32 R14, RZ, RZ, -0x4cd46768 ;  /* 0xb32b9898ff0e7424 */ /* 0x000fe200078e00ff */
[----:B------:R-:W-:Y:S01]  /*25b30*/  MOV R9, 0x5899c1c1 ;  /* 0x5899c1c100097802 */ /* 0x000fe20000000f00 */
[----:B------:R-:W-:Y:S01]  /*25b40*/  IMAD.MOV.U32 R8, RZ, RZ, -0x6ee8797a ;  /* 0x91178686ff087424 */ /* 0x000fe200078e00ff */
[----:B------:R0:W-:Y:S01]  /*25b50*/  STL.128 [R1+0x940], R16 ;  /* 0x0009401001007387 */ /* 0x0001e20000100c00 */
[----:B------:R-:W-:-:S03]  /*25b60*/  IMAD.MOV.U32 R10, RZ, RZ, 0x273a1d1d ;  /* 0x273a1d1dff0a7424 */ /* 0x000fc600078e00ff */
[----:B------:R2:W-:Y:S04]  /*25b70*/  STL.128 [R1+0x950], R20 ;  /* 0x0009501401007387 */ /* 0x0005e80000100c00 */
[----:B------:R3:W-:Y:S01]  /*25b80*/  STL.128 [R1+0x980], R12 ;  /* 0x0009800c01007387 */ /* 0x0007e20000100c00 */
[----:B-1----:R-:W-:-:S03]  /*25b90*/  HFMA2 R7, -RZ, RZ, 54432, -503.75 ;  /* 0x7aa5dfdfff077431 */ /* 0x002fc600000001ff */
[----:B------:R1:W-:Y:S01]  /*25ba0*/  STL.128 [R1+0x970], R8 ;  /* 0x0009700801007387 */ /* 0x0003e20000100c00 */
[----:B------:R-:W-:Y:S01]  /*25bb0*/  IMAD.MOV.U32 R4, RZ, RZ, 0x4987cece ;  /* 0x4987ceceff047424 */ /* 0x000fe200078e00ff */
[----:B------:R-:W-:Y:S01]  /*25bc0*/  MOV R5, 0xffaa5555 ;  /* 0xffaa555500057802 */ /* 0x000fe20000000f00 */
[----:B------:R-:W-:Y:S02]  /*25bd0*/  IMAD.MOV.U32 R6, RZ, RZ, 0x78502828 ;  /* 0x78502828ff067424 */ /* 0x000fe400078e00ff */
[----:B0-----:R-:W-:Y:S02]  /*25be0*/  HFMA2 R19, -RZ, RZ, -0.0281219482421875, -0.001117706298828125 ;  /* 0xa7339494ff137431 */ /* 0x001fe400000001ff */
[----:B------:R-:W-:Y:S01]  /*25bf0*/  IMAD.MOV.U32 R16, RZ, RZ, -0x442d9697 ;  /* 0xbbd26969ff107424 */ /* 0x000fe200078e00ff */
[----:B------:R-:W-:Y:S01]  /*25c00*/  MOV R17, 0x70a9d9d9 ;  /* 0x70a9d9d900117802 */ /* 0x000fe20000000f00 */
[----:B------:R-:W-:Y:S02]  /*25c10*/  IMAD.MOV.U32 R18, RZ, RZ, -0x76f87172 ;  /* 0x89078e8eff127424 */ /* 0x000fe400078e00ff */
[----:B--2---:R-:W-:-:S02]  /*25c20*/  HFMA2 R23, -RZ, RZ, 0.00934600830078125, -3026 ;  /* 0x20c9e9e9ff177431 */ /* 0x004fc400000001ff */
[----:B------:R-:W-:Y:S01]  /*25c30*/  IMAD.MOV.U32 R20, RZ, RZ, -0x49d26465 ;  /* 0xb62d9b9bff147424 */ /* 0x000fe200078e00ff */
[----:B------:R-:W-:Y:S01]  /*25c40*/  MOV R21, 0x223c1e1e ;  /* 0x223c1e1e00157802 */ /* 0x000fe20000000f00 */
[----:B------:R-:W-:Y:S02]  /*25c50*/  IMAD.MOV.U32 R22, RZ, RZ, -0x6dea7879 ;  /* 0x92158787ff167424 */ /* 0x000fe400078e00ff */
[----:B---3--:R-:W-:Y:S02]  /*25c60*/  HFMA2 R15, -RZ, RZ, -0.6015625, 2256 ;  /* 0xb8d06868ff0f7431 */ /* 0x008fe400000001ff */
[----:B------:R-:W-:Y:S01]  /*25c70*/  IMAD.MOV.U32 R12, RZ, RZ, -0x259a4041 ;  /* 0xda65bfbfff0c7424 */ /* 0x000fe200078e00ff */
[----:B------:R-:W-:Y:S01]  /*25c80*/  MOV R13, 0x31d7e6e6 ;  /* 0x31d7e6e6000d7802 */ /* 0x000fe20000000f00 */
[----:B------:R-:W-:Y:S02]  /*25c90*/  IMAD.MOV.U32 R14, RZ, RZ, -0x397bbdbe ;  /* 0xc6844242ff0e7424 */ /* 0x000fe400078e00ff */
[----:B-1----:R-:W-:-:S02]  /*25ca0*/  HFMA2 R11, -RZ, RZ, 0.0017337799072265625, 0.0003082752227783203125 ;  /* 0x171a0d0dff0b7431 */ /* 0x002fc400000001ff */
[----:B------:R-:W-:Y:S01]  /*25cb0*/  IMAD.MOV.U32 R8, RZ, RZ, -0x70fc7374 ;  /* 0x8f038c8cff087424 */ /* 0x000fe200078e00ff */
[----:B------:R-:W-:Y:S01]  /*25cc0*/  MOV R9, 0xf859a1a1 ;  /* 0xf859a1a100097802 */ /* 0x000fe20000000f00 */
[----:B------:R-:W-:Y:S01]  /*25cd0*/  IMAD.MOV.U32 R10, RZ, RZ, -0x7ff67677 ;  /* 0x80098989ff0a7424 */ /* 0x000fe200078e00ff */
[----:B------:R0:W-:Y:S04]  /*25ce0*/  STL.128 [R1+0x9b0], R4 ;  /* 0x0009b00401007387 */ /* 0x0001e80000100c00 */
[----:B------:R1:W-:Y:S04]  /*25cf0*/  STL.128 [R1+0x990], R16 ;  /* 0x0009901001007387 */ /* 0x0003e80000100c00 */
[----:B------:R2:W-:Y:S04]  /*25d00*/  STL.128 [R1+0x9a0], R20 ;  /* 0x0009a01401007387 */ /* 0x0005e80000100c00 */
[----:B------:R3:W-:Y:S01]  /*25d10*/  STL.128 [R1+0x9d0], R12 ;  /* 0x0009d00c01007387 */ /* 0x0007e20000100c00 */
[----:B0-----:R-:W-:-:S03]  /*25d20*/  HFMA2 R7, -RZ, RZ, 61856, -26544 ;  /* 0x7b8df67bff077431 */ /* 0x001fc600000001ff */
[----:B------:R0:W-:Y:S01]  /*25d30*/  STL.128 [R1+0x9c0], R8 ;  /* 0x0009c00801007387 */ /* 0x0001e20000100c00 */
[----:B------:R-:W-:Y:S01]  /*25d40*/  IMAD.MOV.U32 R4, RZ, RZ, 0x63a5c663 ;  /* 0x63a5c663ff047424 */ /* 0x000fe200078e00ff */
[----:B------:R-:W-:Y:S01]  /*25d50*/  MOV R5, 0x7c84f87c ;  /* 0x7c84f87c00057802 */ /* 0x000fe20000000f00 */
[----:B-1----:R-:W-:Y:S02]  /*25d60*/  HFMA2 R19, -RZ, RZ, 0.00062465667724609375, 0.0004308223724365234375 ;  /* 0x111e0f0fff137431 */ /* 0x002fe400000001ff */
[----:B------:R-:W-:Y:S01]  /*25d70*/  IMAD.MOV.U32 R6, RZ, RZ, 0x7799ee77 ;  /* 0x7799ee77ff067424 */ /* 0x000fe200078e00ff */
[----:B------:R-:W-:Y:S01]  /*25d80*/  MOV R17, 0xb0299999 ;  /* 0xb029999900117802 */ /* 0x000fe20000000f00 */
[----:B------:R-:W-:Y:S02]  /*25d90*/  IMAD.MOV.U32 R16, RZ, RZ, -0x3c7dbebf ;  /* 0xc3824141ff107424 */ /* 0x000fe400078e00ff */
[----:B--2---:R-:W-:Y:S02]  /*25da0*/  HFMA2 R23, -RZ, RZ, 0.771484375, 0.0014858245849609375 ;  /* 0x3a2c1616ff177431 */ /* 0x004fe400000001ff */
[----:B------:R-:W-:Y:S01]  /*25db0*/  IMAD.MOV.U32 R18, RZ, RZ, 0x775a2d2d ;  /* 0x775a2d2dff127424 */ /* 0x000fe200078e00ff */
[----:B------:R-:W-:Y:S01]  /*25dc0*/  MOV R21, 0xfca85454 ;  /* 0xfca8545400157802 */ /* 0x000fe20000000f00 */
[----:B------:R-:W-:-:S02]  /*25dd0*/  IMAD.MOV.U32 R20, RZ, RZ, -0x34844f50 ;  /* 0xcb7bb0b0ff147424 */ /* 0x000fc400078e00ff */
[----:B---3--:R-:W-:Y:S02]  /*25de0*/  HFMA2 R15, -RZ, RZ, 0.058502197265625, 98.6875 ;  /* 0x2b7d562bff0f7431 */ /* 0x008fe400000001ff */
[----:B------:R-:W-:Y:S01]  /*25df0*/  IMAD.MOV.U32 R22, RZ, RZ, -0x29924445 ;  /* 0xd66dbbbbff167424 */ /* 0x000fe200078e00ff */
[----:B------:R-:W-:Y:S01]  /*25e00*/  MOV R13, 0x1030201 ;  /* 0x01030201000d7802 */ /* 0x000fe20000000f00 */
[----:B------:R-:W-:Y:S01]  /*25e10*/  IMAD.MOV.U32 R12, RZ, RZ, 0x30506030 ;  /* 0x30506030ff0c7424 */ /* 0x000fe200078e00ff */
[----:B------:R1:W-:Y:S01]  /*25e20*/  STL.128 [R1+0xa00], R4 ;  /* 0x000a000401007387 */ /* 0x0003e20000100c00 */
[----:B0-----:R-:W-:Y:S02]  /*25e30*/  HFMA2 R11, -RZ, RZ, -5.328125, -0.000704288482666015625 ;  /* 0xc55491c5ff0b7431 */ /* 0x001fe400000001ff */
[----:B------:R-:W-:Y:S01]  /*25e40*/  IMAD.MOV.U32 R14, RZ, RZ, 0x67a9ce67 ;  /* 0x67a9ce67ff0e7424 */ /* 0x000fe200078e00ff */
[----:B------:R-:W-:Y:S01]  /*25e50*/  MOV R9, 0x6bbdd66b ;  /* 0x6bbdd66b00097802 */ /* 0x000fe20000000f00 */
[----:B------:R-:W-:Y:S01]  /*25e60*/  IMAD.MOV.U32 R8, RZ, RZ, -0xdf2000e ;  /* 0xf20dfff2ff087424 */ /* 0x000fe200078e00ff */
[----:B------:R0:W-:Y:S01]  /*25e70*/  STL.128 [R1+0x9e0], R16 ;  /* 0x0009e01001007387 */ /* 0x0001e20000100c00 */
[----:B------:R-:W-:-:S03]  /*25e80*/  IMAD.MOV.U32 R10, RZ, RZ, 0x6fb1de6f ;  /* 0x6fb1de6fff0a7424 */ /* 0x000fc600078e00ff */
[----:B------:R2:W-:Y:S04]  /*25e90*/  STL.128 [R1+0x9f0], R20 ;  /* 0x0009f01401007387 */ /* 0x0005e80000100c00 */
[----:B------:R3:W-:Y:S01]  /*25ea0*/  STL.128 [R1+0xa20], R12 ;  /* 0x000a200c01007387 */ /* 0x0007e20000100c00 */
[----:B-1----:R-:W-:-:S03]  /*25eb0*/  HFMA2 R5, -RZ, RZ, 189.375, -0.1983642578125 ;  /* 0x59ebb259ff057431 */ /* 0x002fc600000001ff */
[----:B------:R1:W-:Y:S01]  /*25ec0*/  STL.128 [R1+0xa10], R8 ;  /* 0x000a100801007387 */ /* 0x0003e20000100c00 */
[----:B------:R-:W-:Y:S01]  /*25ed0*/  IMAD.MOV.U32 R4, RZ, RZ, -0x5ea1006 ;  /* 0xfa15effaff047424 */ /* 0x000fe200078e00ff */
[----:B------:R-:W-:Y:S01]  /*25ee0*/  MOV R7, 0xf00bfbf0 ;  /* 0xf00bfbf000077802 */ /* 0x000fe20000000f00 */
[----:B------:R-:W-:Y:S02]  /*25ef0*/  IMAD.MOV.U32 R6, RZ, RZ, 0x47c98e47 ;  /* 0x47c98e47ff067424 */ /* 0x000fe400078e00ff */
[----:B0-----:R-:W-:Y:S02]  /*25f00*/  HFMA2 R19, -RZ, RZ, 27040, -4568 ;  /* 0x769aec76ff137431 */ /* 0x001fe400000001ff */
[----:B------:R-:W-:Y:S01]  /*25f10*/  IMAD.MOV.U32 R16, RZ, RZ, -0x1e61802 ;  /* 0xfe19e7feff107424 */ /* 0x000fe200078e00ff */
[----:B------:R-:W-:Y:S01]  /*25f20*/  MOV R17, 0xd762b5d7 ;  /* 0xd762b5d700117802 */ /* 0x000fe20000000f00 */
[----:B------:R-:W-:Y:S01]  /*25f30*/  IMAD.MOV.U32 R18, RZ, RZ, -0x5419b255 ;  /* 0xabe64dabff127424 */ /* 0x000fe200078e00ff */
[----:B--2---:R-:W-:Y:S01]  /*25f40*/  MOV R21, 0x829d1f82 ;  /* 0x829d1f8200157802 */ /* 0x004fe20000000f00 */
[----:B------:R-:W-:Y:S01]  /*25f50*/  IMAD.MOV.U32 R20, RZ, RZ, -0x35ba7036 ;  /* 0xca458fcaff147424 */ /* 0x000fe200078e00ff */
[----:B------:R-:W-:Y:S01]  /*25f60*/  MOV R23, 0x7d87fa7d ;  /* 0x7d87fa7d00177802 */ /* 0x000fe20000000f00 */
[----:B------:R-:W-:-:S02]  /*25f70*/  IMAD.MOV.U32 R22, RZ, RZ, -0x36bf7637 ;  /* 0xc94089c9ff167424 */ /* 0x000fc400078e00ff */
[----:B---3--:R-:W-:Y:S02]  /*25f80*/  HFMA2 R13, -RZ, RZ, -0.0193939208984375, 61.125 ;  /* 0xa4f753a4ff0d7431 */ /* 0x008fe400000001ff */
[----:B------:R-:W-:Y:S01]  /*25f90*/  IMAD.MOV.U32 R12, RZ, RZ, -0x6340dc64 ;  /* 0x9cbf239cff0c7424 */ /* 0x000fe200078e00ff */
[----:B------:R-:W-:Y:S01]  /*25fa0*/  MOV R15, 0xc05b9bc0 ;  /* 0xc05b9bc0000f7802 */ /* 0x000fe20000000f00 */
[----:B------:R-:W-:Y:S02]  /*25fb0*/  IMAD.MOV.U32 R14, RZ, RZ, 0x7296e472 ;  /* 0x7296e472ff0e7424 */ /* 0x000fe400078e00ff */
[----:B-1----:R-:W-:Y:S02]  /*25fc0*/  HFMA2 R9, -RZ, RZ, -70.4375, -0.24462890625 ;  /* 0xd467b3d4ff097431 */ /* 0x002fe400000001ff */
[----:B------:R-:W-:Y:S01]  /*25fd0*/  IMAD.MOV.U32 R8, RZ, RZ, -0x5213be53 ;  /* 0xadec41adff087424 */ /* 0x000fe200078e00ff */
[----:B------:R-:W-:Y:S01]  /*25fe0*/  MOV R11, 0xafea45af ;  /* 0xafea45af000b7802 */ /* 0x000fe20000000f00 */
[----:B------:R-:W-:Y:S01]  /*25ff0*/  IMAD.MOV.U32 R10, RZ, RZ, -0x5d02a05e ;  /* 0xa2fd5fa2ff0a7424 */ /* 0x000fe200078e00ff */
[----:B------:R0:W-:Y:S04]  /*26000*/  STL.128 [R1+0xa40], R20 ;  /* 0x000a401401007387 */ /* 0x0001e80000100c00 */
[----:B------:R1:W-:Y:S04]  /*26010*/  STL.128 [R1+0xa50], R4 ;  /* 0x000a500401007387 */ /* 0x0003e80000100c00 */
[----:B------:R2:W-:Y:S04]  /*26020*/  STL.128 [R1+0xa30], R16 ;  /* 0x000a301001007387 */ /* 0x0005e80000100c00 */
[----:B------:R3:W-:Y:S01]  /*26030*/  STL.128 [R1+0xa70], R12 ;  /* 0x000a700c01007387 */ /* 0x0007e20000100c00 */
[----:B0-----:R-:W-:-:S02]  /*26040*/  HFMA2 R23, -RZ, RZ, -17.234375, -5.79357147216796875e-05 ;  /* 0xcc4f83ccff177431 */ /* 0x001fc400000001ff */
[----:B------:R-:W-:Y:S01]  /*26050*/  IMAD.MOV.U32 R20, RZ, RZ, 0x365a6c36 ;  /* 0x365a6c36ff147424 */ /* 0x000fe200078e00ff */
[----:B------:R-:W-:Y:S01]  /*26060*/  MOV R21, 0x3f417e3f ;  /* 0x3f417e3f00157802 */ /* 0x000fe20000000f00 */
[----:B------:R-:W-:Y:S02]  /*26070*/  IMAD.MOV.U32 R22, RZ, RZ, -0x8fd0a09 ;  /* 0xf702f5f7ff167424 */ /* 0x000fe400078e00ff */
[----:B-1----:R-:W-:Y:S01]  /*26080*/  HFMA2 R7, -RZ, RZ, -10304, -48672 ;  /* 0xf108f9f1ff077431 */ /* 0x002fe200000001ff */
[----:B------:R0:W-:Y:S01]  /*26090*/  STL.128 [R1+0xa60], R8 ;  /* 0x000a600801007387 */ /* 0x0001e20000100c00 */
[----:B------:R-:W-:Y:S01]  /*260a0*/  IMAD.MOV.U32 R4, RZ, RZ, 0x345c6834 ;  /* 0x345c6834ff047424 */ /* 0x000fe200078e00ff */
[----:B------:R-:W-:Y:S01]  /*260b0*/  MOV R5, 0xa5f451a5 ;  /* 0xa5f451a500057802 */ /* 0x000fe20000000f00 */
[----:B--2---:R-:W-:Y:S02]  /*260c0*/  HFMA2 R19, -RZ, RZ, 0.025054931640625, 16.59375 ;  /* 0x266a4c26ff137431 */ /* 0x004fe400000001ff */
[----:B------:R-:W-:Y:S01]  /*260d0*/  IMAD.MOV.U32 R6, RZ, RZ, -0x1acb2e1b ;  /* 0xe534d1e5ff067424 */ /* 0x000fe200078e00ff */
[----:B------:R-:W-:Y:S01]  /*260e0*/  MOV R17, 0xfd1ce1fd ;  /* 0xfd1ce1fd00117802 */ /* 0x000fe20000000f00 */
[----:B------:R-:W-:-:S02]  /*260f0*/  IMAD.MOV.U32 R16, RZ, RZ, -0x483d8a49 ;  /* 0xb7c275b7ff107424 */ /* 0x000fc400078e00ff */
[----:B---3--:R-:W-:Y:S02]  /*26100*/  HFMA2 R15, -RZ, RZ, -3.68359375, -0.005626678466796875 ;  /* 0xc35e9dc3ff0f7431 */ /* 0x008fe400000001ff */
[----:B------:R-:W-:Y:S01]  /*26110*/  IMAD.MOV.U32 R18, RZ, RZ, -0x6c51c26d ;  /* 0x93ae3d93ff127424 */ /* 0x000fe200078e00ff */
[----:B------:R-:W-:Y:S01]  /*26120*/  MOV R13, 0xc75295c7 ;  /* 0xc75295c7000d7802 */ /* 0x000fe20000000f00 */
[----:B------:R-:W-:Y:S01]  /*26130*/  IMAD.MOV.U32 R12, RZ, RZ, 0x40c0804 ;  /* 0x040c0804ff0c7424 */ /* 0x000fe200078e00ff */
[----:B------:R1:W-:Y:S01]  /*26140*/  STL.128 [R1+0xa90], R20 ;  /* 0x000a901401007387 */ /* 0x0003e20000100c00 */
[----:B------:R-:W-:-:S03]  /*26150*/  IMAD.MOV.U32 R14, RZ, RZ, 0x23654623 ;  /* 0x23654623ff0e7424 */ /* 0x000fc600078e00ff */
[----:B------:R2:W-:Y:S01]  /*26160*/  STL.128 [R1+0xaa0], R4 ;  /* 0x000aa00401007387 */ /* 0x0005e20000100c00 */
[----:B0-----:R-:W-:Y:S02]  /*26170*/  HFMA2 R11, -RZ, RZ, 0.00128078460693359375, 0.047515869140625 ;  /* 0x153f2a15ff0b7431 */ /* 0x001fe400000001ff */
[----:B------:R-:W-:Y:S01]  /*26180*/  IMAD.MOV.U32 R8, RZ, RZ, 0x7193e271 ;  /* 0x7193e271ff087424 */ /* 0x000fe200078e00ff */
[----:B------:R-:W-:Y:S01]  /*26190*/  MOV R9, 0xd873abd8 ;  /* 0xd873abd800097802 */ /* 0x000fe20000000f00 */
[----:B------:R-:W-:Y:S01]  /*261a0*/  IMAD.MOV.U32 R10, RZ, RZ, 0x31536231 ;  /* 0x31536231ff0a7424 */ /* 0x000fe200078e00ff */
[----:B------:R0:W-:Y:S04]  /*261b0*/  STL.128 [R1+0xa80], R16 ;  /* 0x000a801001007387 */ /* 0x0001e80000100c00 */
[----:B------:R3:W-:Y:S01]  /*261c0*/  STL.128 [R1+0xac0], R12 ;  /* 0x000ac00c01007387 */ /* 0x0007e20000100c00 */
[----:B-1----:R-:W-:-:S02]  /*261d0*/  HFMA2 R23, -RZ, RZ, -798.5, -504.5 ;  /* 0xe23ddfe2ff177431 */ /* 0x002fc400000001ff */
[----:B------:R-:W-:Y:S01]  /*261e0*/  IMAD.MOV.U32 R20, RZ, RZ, 0x7090e07 ;  /* 0x07090e07ff147424 */ /* 0x000fe200078e00ff */
[----:B------:R-:W-:Y:S01]  /*261f0*/  MOV R21, 0x12362412 ;  /* 0x1236241200157802 */ /* 0x000fe20000000f00 */
[----:B------:R-:W-:Y:S02]  /*26200*/  IMAD.MOV.U32 R22, RZ, RZ, -0x7f64e480 ;  /* 0x809b1b80ff167424 */ /* 0x000fe400078e00ff */
[----:B--2---:R-:W-:Y:S01]  /*26210*/  HFMA2 R7, -RZ, RZ, 23024, -3306 ;  /* 0x759fea75ff077431 */ /* 0x004fe200000001ff */
[----:B------:R1:W-:Y:S01]  /*26220*/  STL.128 [R1+0xab0], R8 ;  /* 0x000ab00801007387 */ /* 0x0003e20000100c00 */
[----:B------:R-:W-:Y:S01]  /*26230*/  IMAD.MOV.U32 R4, RZ, RZ, -0x14d93215 ;  /* 0xeb26cdebff047424 */ /* 0x000fe200078e00ff */
[----:B------:R-:W-:Y:S01]  /*26240*/  MOV R5, 0x27694e27 ;  /* 0x27694e2700057802 */ /* 0x000fe20000000f00 */
[----:B------:R-:W-:Y:S02]  /*26250*/  IMAD.MOV.U32 R6, RZ, RZ, -0x4d32804e ;  /* 0xb2cd7fb2ff067424 */ /* 0x000fe400078e00ff */
[----:B0-----:R-:W-:-:S02]  /*26260*/  HFMA2 R19, -RZ, RZ, -0.0032749176025390625, 0.1187744140625 ;  /* 0x9ab52f9aff137431 */ /* 0x001fc400000001ff */
[----:B------:R-:W-:Y:S01]  /*26270*/  IMAD.MOV.U32 R16, RZ, RZ, 0x18283018 ;  /* 0x18283018ff107424 */ /* 0x000fe200078e00ff */
[----:B------:R-:W-:Y:S01]  /*26280*/  MOV R17, 0x96a13796 ;  /* 0x96a1379600117802 */ /* 0x000fe20000000f00 */
[----:B------:R-:W-:Y:S02]  /*26290*/  IMAD.MOV.U32 R18, RZ, RZ, 0x50f0a05 ;  /* 0x050f0a05ff127424 */ /* 0x000fe400078e00ff */
[----:B---3--:R-:W-:Y:S02]  /*262a0*/  HFMA2 R15, -RZ, RZ, -0.00972747802734375, 244 ;  /* 0xa0fb5ba0ff0f7431 */ /* 0x008fe400000001ff */
[----:B------:R-:W-:Y:S01]  /*262b0*/  IMAD.MOV.U32 R12, RZ, RZ, 0x1b2d361b ;  /* 0x1b2d361bff0c7424 */ /* 0x000fe200078e00ff */
[----:B------:R-:W-:Y:S01]  /*262c0*/  MOV R13, 0x6eb2dc6e ;  /* 0x6eb2dc6e000d7802 */ /* 0x000fe20000000f00 */
[----:B------:R-:W-:Y:S01]  /*262d0*/  IMAD.MOV.U32 R14, RZ, RZ, 0x5aeeb45a ;  /* 0x5aeeb45aff0e7424 */ /* 0x000fe200078e00ff */
[----:B------:R0:W-:Y:S01]  /*262e0*/  STL.128 [R1+0xae0], R20 ;  /* 0x000ae01401007387 */ /* 0x0001e20000100c00 */
[----:B-1----:R-:W-:-:S02]  /*262f0*/  HFMA2 R11, -RZ, RZ, 0.003017425537109375, 0.25634765625 ;  /* 0x1a2e341aff0b7431 */ /* 0x002fc400000001ff */
[----:B------:R-:W-:Y:S01]  /*26300*/  IMAD.MOV.U32 R8, RZ, RZ, 0x91b1209 ;  /* 0x091b1209ff087424 */ /* 0x000fe200078e00ff */
[----:B------:R-:W-:Y:S01]  /*26310*/  MOV R9, 0x839e1d83 ;  /* 0x839e1d8300097802 */ /* 0x000fe20000000f00 */
[----:B------:R-:W-:Y:S01]  /*26320*/  IMAD.MOV.U32 R10, RZ, RZ, 0x2c74582c ;  /* 0x2c74582cff0a7424 */ /* 0x000fe200078e00ff */
[----:B------:R1:W-:Y:S04]  /*26330*/  STL.128 [R1+0xaf0], R4 ;  /* 0x000af00401007387 */ /* 0x0003e80000100c00 */
[----:B------:R2:W-:Y:S01]  /*26340*/  STL.128 [R1+0xad0], R16 ;  /* 0x000ad01001007387 */ /* 0x0005e20000100c00 */
[----:B0-----:R-:W-:-:S03]  /*26350*/  HFMA2 R21, -RZ, RZ, -927, -376.75 ;  /* 0xe33edde3ff157431 */ /* 0x001fc600000001ff */
[----:B------:R0:W-:Y:S01]  /*26360*/  STL.128 [R1+0xb10], R12 ;  /* 0x000b100c01007387 */ /* 0x0001e20000100c00 */
[----:B------:R-:W-:Y:S01]  /*26370*/  IMAD.MOV.U32 R20, RZ, RZ, 0x297b5229 ;  /* 0x297b5229ff147424 */ /* 0x000fe200078e00ff */
[----:B------:R-:W-:Y:S01]  /*26380*/  MOV R23, 0x84971384 ;  /* 0x8497138400177802 */ /* 0x000fe20000000f00 */
[----:B------:R-:W-:Y:S01]  /*26390*/  IMAD.MOV.U32 R22, RZ, RZ, 0x2f715e2f ;  /* 0x2f715e2fff167424 */ /* 0x000fe200078e00ff */
[----:B------:R3:W-:Y:S01]  /*263a0*/  STL.128 [R1+0xb00], R8 ;  /* 0x000b000801007387 */ /* 0x0007e20000100c00 */
[----:B-1----:R-:W-:Y:S02]  /*263b0*/  HFMA2 R5, -RZ, RZ, -43.25, -0.72705078125 ;  /* 0xd168b9d1ff057431 */ /* 0x002fe400000001ff */
[----:B------:R-:W-:Y:S01]  /*263c0*/  IMAD.MOV.U32 R4, RZ, RZ, 0x53f5a653 ;  /* 0x53f5a653ff047424 */ /* 0x000fe200078e00ff */
[----:B------:R-:W-:Y:S01]  /*263d0*/  MOV R6, RZ ;  /* 0x000000ff00067202 */ /* 0x000fe20000000f00 */
[----:B------:R-:W-:Y:S01]  /*263e0*/  IMAD.MOV.U32 R7, RZ, RZ, -0x12d33e13 ;  /* 0xed2cc1edff077424 */ /* 0x000fe200078e00ff */
[----:B--2---:R-:W-:Y:S01]  /*263f0*/  MOV R17, 0x3b4d763b ;  /* 0x3b4d763b00117802 */ /* 0x004fe20000000f00 */
[----:B------:R-:W-:Y:S01]  /*26400*/  IMAD.MOV.U32 R16, RZ, RZ, 0x52f6a452 ;  /* 0x52f6a452ff107424 */ /* 0x000fe200078e00ff */
[----:B------:R-:W-:Y:S01]  /*26410*/  MOV R19, 0xb3ce7db3 ;  /* 0xb3ce7db300137802 */ /* 0x000fe20000000f00 */
[----:B------:R-:W-:Y:S01]  /*26420*/  IMAD.MOV.U32 R18, RZ, RZ, -0x299e482a ;  /* 0xd661b7d6ff127424 */ /* 0x000fe200078e00ff */
[----:B------:R1:W-:Y:S01]  /*26430*/  STL.128 [R1+0xb30], R20 ;  /* 0x000b301401007387 */ /* 0x0003e20000100c00 */
[----:B0-----:R-:W-:-:S02]  /*26440*/  HFMA2 R15, -RZ, RZ, 0.66162109375, 12744 ;  /* 0x394b7239ff0f7431 */ /* 0x001fc400000001ff */
[----:B------:R-:W-:Y:S01]  /*26450*/  IMAD.MOV.U32 R12, RZ, RZ, 0x6abed46a ;  /* 0x6abed46aff0c7424 */ /* 0x000fe200078e00ff */
[----:B------:R-:W-:Y:S01]  /*26460*/  MOV R13, 0xcb468dcb ;  /* 0xcb468dcb000d7802 */ /* 0x000fe20000000f00 */
[----:B------:R-:W-:Y:S02]  /*26470*/  IMAD.MOV.U32 R14, RZ, RZ, -0x41269842 ;  /* 0xbed967beff0e7424 */ /* 0x000fe400078e00ff */
[----:B---3--:R-:W-:Y:S02]  /*26480*/  HFMA2 R11, -RZ, RZ, 253.625, -0.397216796875 ;  /* 0x5bedb65bff0b7431 */ /* 0x008fe400000001ff */
[----:B------:R-:W-:Y:S01]  /*26490*/  IMAD.MOV.U32 R8, RZ, RZ, 0x20604020 ;  /* 0x20604020ff087424 */ /* 0x000fe200078e00ff */
[----:B------:R-:W-:Y:S01]  /*264a0*/  MOV R9, 0xfc1fe3fc ;  /* 0xfc1fe3fc00097802 */ /* 0x000fe20000000f00 */
[----:B------:R-:W-:Y:S01]  /*264b0*/  IMAD.MOV.U32 R10, RZ, RZ, -0x4e37864f ;  /* 0xb1c879b1ff0a7424 */ /* 0x000fe200078e00ff */
[----:B------:R0:W-:Y:S04]  /*264c0*/  STL.128 [R1+0xb20], R16 ;  /* 0x000b201001007387 */ /* 0x0001e80000100c00 */
[----:B------:R2:W-:Y:S01]  /*264d0*/  STL.128 [R1+0xb40], R4 ;  /* 0x000b400401007387 */ /* 0x0005e20000100c00 */
[----:B-1----:R-:W-:-:S03]  /*264e0*/  HFMA2 R23, -RZ, RZ, -58048, -6124 ;  /* 0xfb16edfbff177431 */ /* 0x002fc600000001ff */
[----:B------:R1:W-:Y:S01]  /*264f0*/  STL.128 [R1+0xb60], R12 ;  /* 0x000b600c01007387 */ /* 0x0003e20000100c00 */
[----:B------:R-:W-:Y:S01]  /*26500*/  IMAD.MOV.U32 R20, RZ, RZ, -0x2f944430 ;  /* 0xd06bbbd0ff147424 */ /* 0x000fe200078e00ff */
[----:B------:R-:W-:Y:S01]  /*26510*/  MOV R21, 0xef2ac5ef ;  /* 0xef2ac5ef00157802 */ /* 0x000fe20000000f00 */
[----:B------:R-:W-:Y:S01]  /*26520*/  IMAD.MOV.U32 R22, RZ, RZ, -0x551ab056 ;  /* 0xaae54faaff167424 */ /* 0x000fe200078e00ff */
[----:B------:R3:W-:Y:S01]  /*26530*/  STL.128 [R1+0xb50], R8 ;  /* 0x000b500801007387 */ /* 0x0007e20000100c00 */
[----:B0-----:R-:W-:Y:S02]  /*26540*/  HFMA2 R19, -RZ, RZ, -29.15625, -8.8632106781005859375e-05 ;  /* 0xcf4a85cfff137431 */ /* 0x001fe400000001ff */
[----:B------:R-:W-:Y:S01]  /*26550*/  IMAD.MOV.U32 R16, RZ, RZ, 0x4ade944a ;  /* 0x4ade944aff107424 */ /* 0x000fe200078e00ff */
[----:B------:R-:W-:Y:S01]  /*26560*/  MOV R17, 0x4cd4984c ;  /* 0x4cd4984c00117802 */ /* 0x000fe20000000f00 */
[----:B------:R-:W-:Y:S02]  /*26570*/  IMAD.MOV.U32 R18, RZ, RZ, 0x58e8b058 ;  /* 0x58e8b058ff127424 */ /* 0x000fe400078e00ff */
[----:B--2---:R-:W-:-:S02]  /*26580*/  HFMA2 R7, -RZ, RZ, -8.51154327392578125e-05, 0.000673770904541015625 ;  /* 0x85941185ff077431 */ /* 0x004fc400000001ff */
[----:B------:R-:W-:Y:S01]  /*26590*/  IMAD.MOV.U32 R4, RZ, RZ, 0x43c58643 ;  /* 0x43c58643ff047424 */ /* 0x000fe200078e00ff */
[----:B------:R-:W-:Y:S01]  /*265a0*/  MOV R5, 0x4dd79a4d ;  /* 0x4dd79a4d00057802 */ /* 0x000fe20000000f00 */
[----:B------:R-:W-:Y:S02]  /*265b0*/  IMAD.MOV.U32 R6, RZ, RZ, 0x33556633 ;  /* 0x33556633ff067424 */ /* 0x000fe400078e00ff */
[----:B-1----:R-:W-:Y:S02]  /*265c0*/  HFMA2 R13, -RZ, RZ, 1.06640625, 34688 ;  /* 0x3c44783cff0d7431 */ /* 0x002fe400000001ff */
[----:B------:R-:W-:Y:S01]  /*265d0*/  IMAD.MOV.U32 R12, RZ, RZ, 0x50f0a050 ;  /* 0x50f0a050ff0c7424 */ /* 0x000fe200078e00ff */
[----:B------:R-:W-:Y:S01]  /*265e0*/  MOV R15, 0xa8e34ba8 ;  /* 0xa8e34ba8000f7802 */ /* 0x000fe20000000f00 */
[----:B------:R-:W-:Y:S01]  /*265f0*/  IMAD.MOV.U32 R14, RZ, RZ, -0x6045da61 ;  /* 0x9fba259fff0e7424 */ /* 0x000fe200078e00ff */
[----:B---3--:R-:W-:Y:S01]  /*26600*/  MOV R9, 0xf910e9f9 ;  /* 0xf910e9f900097802 */ /* 0x008fe20000000f00 */
[----:B------:R-:W-:Y:S01]  /*26610*/  IMAD.MOV.U32 R8, RZ, RZ, 0x45cf8a45 ;  /* 0x45cf8a45ff087424 */ /* 0x000fe200078e00ff */
[----:B------:R-:W-:Y:S01]  /*26620*/  MOV R11, 0x7f81fe7f ;  /* 0x7f81fe7f000b7802 */ /* 0x000fe20000000f00 */
[----:B------:R-:W-:Y:S01]  /*26630*/  IMAD.MOV.U32 R10, RZ, RZ, 0x2060402 ;  /* 0x02060402ff0a7424 */ /* 0x000fe200078e00ff */
[----:B------:R0:W-:Y:S04]  /*26640*/  STL.128 [R1+0xb70], R16 ;  /* 0x000b701001007387 */ /* 0x0001e80000100c00 */
[----:B------:R1:W-:Y:S04]  /*26650*/  STL.128 [R1+0xb80], R20 ;  /* 0x000b801401007387 */ /* 0x0003e80000100c00 */
[----:B------:R2:W-:Y:S04]  /*26660*/  STL.128 [R1+0xb90], R4 ;  /* 0x000b900401007387 */ /* 0x0005e80000100c00 */
[----:B------:R3:W-:Y:S01]  /*26670*/  STL.128 [R1+0xba0], R8 ;  /* 0x000ba00801007387 */ /* 0x0007e20000100c00 */
[----:B0-----:R-:W-:-:S03]  /*26680*/  HFMA2 R17, -RZ, RZ, -0.0156097412109375, 360.75 ;  /* 0xa3fe5da3ff117431 */ /* 0x001fc600000001ff */
[----:B------:R0:W-:Y:S01]  /*26690*/  STL.128 [R1+0xbb0], R12 ;  /* 0x000bb00c01007387 */ /* 0x0001e20000100c00 */
[----:B------:R-:W-:Y:S01]  /*266a0*/  IMAD.MOV.U32 R16, RZ, RZ, 0x51f3a251 ;  /* 0x51f3a251ff107424 */ /* 0x000fe200078e00ff */
[----:B------:R-:W-:Y:S01]  /*266b0*/  MOV R19, 0x8f8a058f ;  /* 0x8f8a058f00137802 */ /* 0x000fe20000000f00 */
[----:B-1----:R-:W-:Y:S02]  /*266c0*/  HFMA2 R21, -RZ, RZ, -0.0055999755859375, 0.01096343994140625 ;  /* 0x9dbc219dff157431 */ /* 0x002fe400000001ff */
[----:B------:R-:W-:Y:S01]  /*266d0*/  IMAD.MOV.U32 R18, RZ, RZ, 0x40c08040 ;  /* 0x40c08040ff127424 */ /* 0x000fe200078e00ff */
[----:B------:R-:W-:Y:S01]  /*266e0*/  MOV R23, 0xf504f1f5 ;  /* 0xf504f1f500177802 */ /* 0x000fe20000000f00 */
[----:B------:R-:W-:Y:S02]  /*266f0*/  IMAD.MOV.U32 R20, RZ, RZ, -0x6d52c06e ;  /* 0x92ad3f92ff147424 */ /* 0x000fe400078e00ff */
[----:B--2---:R-:W-:Y:S02]  /*26700*/  HFMA2 R5, -RZ, RZ, -0.422119140625, 31584 ;  /* 0xb6c177b6ff057431 */ /* 0x004fe400000001ff */
[----:B------:R-:W-:Y:S01]  /*26710*/  IMAD.MOV.U32 R22, RZ, RZ, 0x38487038 ;  /* 0x38487038ff167424 */ /* 0x000fe200078e00ff */
[----:B------:R-:W-:Y:S01]  /*26720*/  MOV R7, 0x21634221 ;  /* 0x2163422100077802 */ /* 0x000fe20000000f00 */
[----:B------:R-:W-:-:S02]  /*26730*/  IMAD.MOV.U32 R4, RZ, RZ, -0x43209c44 ;  /* 0xbcdf63bcff047424 */ /* 0x000fc400078e00ff */
[----:B---3--:R-:W-:Y:S02]  /*26740*/  HFMA2 R11, -RZ, RZ, -51.40625, -1.955078125 ;  /* 0xd26dbfd2ff0b7431 */ /* 0x008fe400000001ff */
[----:B------:R-:W-:Y:S01]  /*26750*/  IMAD.MOV.U32 R6, RZ, RZ, -0x258a5026 ;  /* 0xda75afdaff067424 */ /* 0x000fe200078e00ff */
[----:B------:R-:W-:Y:S01]  /*26760*/  MOV R9, 0xff1ae5ff ;  /* 0xff1ae5ff00097802 */ /* 0x000fe20000000f00 */
[----:B------:R-:W-:Y:S01]  /*26770*/  IMAD.MOV.U32 R8, RZ, RZ, 0x10302010 ;  /* 0x10302010ff087424 */ /* 0x000fe200078e00ff */
[----:B------:R1:W-:Y:S01]  /*26780*/  STL.128 [R1+0xbc0], R16 ;  /* 0x000bc01001007387 */ /* 0x0003e20000100c00 */
[----:B0-----:R-:W-:Y:S02]  /*26790*/  HFMA2 R15, -RZ, RZ, -4284, -3.9609375 ;  /* 0xec2fc3ecff0f7431 */ /* 0x001fe400000001ff */
[----:B------:R-:W-:Y:S01]  /*267a0*/  IMAD.MOV.U32 R10, RZ, RZ, -0xcf1020d ;  /* 0xf30efdf3ff0a7424 */ /* 0x000fe200078e00ff */
[----:B------:R-:W-:Y:S01]  /*267b0*/  MOV R13, 0xc14180c ;  /* 0x0c14180c000d7802 */ /* 0x000fe20000000f00 */
[----:B------:R-:W-:Y:S01]  /*267c0*/  IMAD.MOV.U32 R12, RZ, RZ, -0x32b37e33 ;  /* 0xcd4c81cdff0c7424 */ /* 0x000fe200078e00ff */
[----:B------:R0:W-:Y:S01]  /*267d0*/  STL.128 [R1+0xbd0], R20 ;  /* 0x000bd01401007387 */ /* 0x0001e20000100c00 */
[----:B------:R-:W-:-:S03]  /*267e0*/  IMAD.MOV.U32 R14, RZ, RZ, 0x13352613 ;  /* 0x13352613ff0e7424 */ /* 0x000fc600078e00ff */
[----:B------:R2:W-:Y:S04]  /*267f0*/  STL.128 [R1+0xbe0], R4 ;  /* 0x000be00401007387 */ /* 0x0005e80000100c00 */
[----:B------:R3:W-:Y:S01]  /*26800*/  STL.128 [R1+0xbf0], R8 ;  /* 0x000bf00801007387 */ /* 0x0007e20000100c00 */
[----:B-1----:R-:W-:-:S03]  /*26810*/  HFMA2 R19, -RZ, RZ, 0.00176334381103515625, 0.09515380859375 ;  /* 0x17392e17ff137431 */ /* 0x002fc600000001ff */
[----:B------:R1:W-:Y:S01]  /*26820*/  STL.128 [R1+0xc00], R12 ;  /* 0x000c000c01007387 */ /* 0x0003e20000100c00 */
[----:B------:R-:W-:Y:S01]  /*26830*/  IMAD.MOV.U32 R16, RZ, RZ, 0x5fe1be5f ;  /* 0x5fe1be5fff107424 */ /* 0x000fe200078e00ff */
[----:B------:R-:W-:Y:S01]  /*26840*/  MOV R17, 0x97a23597 ;  /* 0x97a2359700117802 */ /* 0x000fe20000000f00 */
[----:B------:R-:W-:Y:S02]  /*26850*/  IMAD.MOV.U32 R18, RZ, RZ, 0x44cc8844 ;  /* 0x44cc8844ff127424 */ /* 0x000fe400078e00ff */
[----:B0-----:R-:W-:Y:S02]  /*26860*/  HFMA2 R23, -RZ, RZ, 1.3193359375, 51104 ;  /* 0x3d477a3dff177431 */ /* 0x001fe400000001ff */
[----:B------:R-:W-:Y:S01]  /*26870*/  IMAD.MOV.U32 R20, RZ, RZ, -0x3ba86c3c ;  /* 0xc45793c4ff147424 */ /* 0x000fe200078e00ff */
[----:B------:R-:W-:Y:S01]  /*26880*/  MOV R21, 0xa7f255a7 ;  /* 0xa7f255a700157802 */ /* 0x000fe20000000f00 */
[----:B------:R-:W-:Y:S02]  /*26890*/  IMAD.MOV.U32 R22, RZ, RZ, 0x7e82fc7e ;  /* 0x7e82fc7eff167424 */ /* 0x000fe400078e00ff */
[----:B--2---:R-:W-:-:S02]  /*268a0*/  HFMA2 R7, -RZ, RZ, 15528, -1651 ;  /* 0x7395e673ff077431 */ /* 0x004fc400000001ff */
[----:B------:R-:W-:Y:S01]  /*268b0*/  IMAD.MOV.U32 R4, RZ, RZ, 0x64acc864 ;  /* 0x64acc864ff047424 */ /* 0x000fe200078e00ff */
[----:B------:R-:W-:Y:S01]  /*268c0*/  MOV R5, 0x5de7ba5d ;  /* 0x5de7ba5d00057802 */ /* 0x000fe20000000f00 */
[----:B------:R-:W-:Y:S02]  /*268d0*/  IMAD.MOV.U32 R6, RZ, RZ, 0x192b3219 ;  /* 0x192b3219ff067424 */ /* 0x000fe400078e00ff */
[----:B---3--:R-:W-:Y:S02]  /*268e0*/  HFMA2 R11, -RZ, RZ, -287.75, -0.015350341796875 ;  /* 0xdc7fa3dcff0b7431 */ /* 0x008fe400000001ff */
[----:B------:R-:W-:Y:S01]  /*268f0*/  IMAD.MOV.U32 R8, RZ, RZ, 0x60a0c060 ;  /* 0x60a0c060ff087424 */ /* 0x000fe200078e00ff */
[----:B------:R-:W-:Y:S01]  /*26900*/  MOV R9, 0x81981981 ;  /* 0x8198198100097802 */ /* 0x000fe20000000f00 */
[----:B------:R-:W-:Y:S02]  /*26910*/  IMAD.MOV.U32 R10, RZ, RZ, 0x4fd19e4f ;  /* 0x4fd19e4fff0a7424 */ /* 0x000fe400078e00ff */
[----:B-1----:R-:W-:-:S02]  /*26920*/  HFMA2 R15, -RZ, RZ, -0.00013768672943115234375, 0.00022983551025390625 ;  /* 0x88830b88ff0f7431 */ /* 0x002fc400000001ff */
[----:B------:R-:W-:Y:S01]  /*26930*/  IMAD.MOV.U32 R12, RZ, RZ, 0x22664422 ;  /* 0x22664422ff0c7424 */ /* 0x000fe200078e00ff */
[----:B------:R-:W-:Y:S01]  /*26940*/  MOV R13, 0x2a7e542a ;  /* 0x2a7e542a000d7802 */ /* 0x000fe20000000f00 */
[----:B------:R-:W-:Y:S01]  /*26950*/  IMAD.MOV.U32 R14, RZ, RZ, -0x6f54c470 ;  /* 0x90ab3b90ff0e7424 */ /* 0x000fe200078e00ff */
[----:B------:R0:W-:Y:S04]  /*26960*/  STL.128 [R1+0xc10], R16 ;  /* 0x000c101001007387 */ /* 0x0001e80000100c00 */
[----:B------:R1:W-:Y:S04]  /*26970*/  STL.128 [R1+0xc20], R20 ;  /* 0x000c201401007387 */ /* 0x0003e80000100c00 */
[----:B------:R2:W-:Y:S04]  /*26980*/  STL.128 [R1+0xc30], R4 ;  /* 0x000c300401007387 */ /* 0x0005e80000100c00 */
[----:B------:R3:W-:Y:S01]  /*26990*/  STL.128 [R1+0xc40], R8 ;  /* 0x000c400801007387 */ /* 0x0007e20000100c00 */
[----:B0-----:R-:W-:-:S03]  /*269a0*/  HFMA2 R19, -RZ, RZ, 0.001033782958984375, 0.0318603515625 ;  /* 0x143c2814ff137431 */ /* 0x001fc600000001ff */
[----:B------:R0:W-:Y:S01]  /*269b0*/  STL.128 [R1+0xc50], R12 ;  /* 0x000c500c01007387 */ /* 0x0001e20000100c00 */
[----:B------:R-:W-:Y:S01]  /*269c0*/  IMAD.MOV.U32 R16, RZ, RZ, 0x46ca8c46 ;  /* 0x46ca8c46ff107424 */ /* 0x000fe200078e00ff */
[----:B------:R-:W-:Y:S01]  /*269d0*/  MOV R17, 0xee29c7ee ;  /* 0xee29c7ee00117802 */ /* 0x000fe20000000f00 */
[----:B-1----:R-:W-:Y:S02]  /*269e0*/  HFMA2 R23, -RZ, RZ, -238.75, -0.09149169921875 ;  /* 0xdb76addbff177431 */ /* 0x002fe400000001ff */
[----:B------:R-:W-:Y:S01]  /*269f0*/  IMAD.MOV.U32 R18, RZ, RZ, -0x472c9448 ;  /* 0xb8d36bb8ff127424 */ /* 0x000fe200078e00ff */
[----:B------:R-:W-:Y:S01]  /*26a00*/  MOV R21, 0x5ee2bc5e ;  /* 0x5ee2bc5e00157802 */ /* 0x000fe20000000f00 */
[----:B------:R-:W-:Y:S02]  /*26a10*/  IMAD.MOV.U32 R20, RZ, RZ, -0x21865822 ;  /* 0xde79a7deff147424 */ /* 0x000fe400078e00ff */
[----:B--2---:R-:W-:Y:S02]  /*26a20*/  HFMA2 R7, -RZ, RZ, 0.0001866817474365234375, 0.0009860992431640625 ;  /* 0x0a1e140aff077431 */ /* 0x004fe400000001ff */
[----:B------:R-:W-:Y:S01]  /*26a30*/  IMAD.MOV.U32 R22, RZ, RZ, 0xb1d160b ;  /* 0x0b1d160bff167424 */ /* 0x000fe200078e00ff */
[----:B------:R-:W-:Y:S01]  /*26a40*/  MOV R5, 0x32566432 ;  /* 0x3256643200057802 */ /* 0x000fe20000000f00 */
[----:B------:R-:W-:-:S02]  /*26a50*/  IMAD.MOV.U32 R4, RZ, RZ, -0x1fc42420 ;  /* 0xe03bdbe0ff047424 */ /* 0x000fc400078e00ff */
[----:B---3--:R-:W-:Y:S02]  /*26a60*/  HFMA2 R11, -RZ, RZ, 313, -0.544921875 ;  /* 0x5ce4b85cff0b7431 */ /* 0x008fe400000001ff */
[----:B------:R-:W-:Y:S01]  /*26a70*/  IMAD.MOV.U32 R6, RZ, RZ, 0x3a4e743a ;  /* 0x3a4e743aff067424 */ /* 0x000fe200078e00ff */
[----:B------:R-:W-:Y:S01]  /*26a80*/  MOV R9, 0x60a0c06 ;  /* 0x060a0c0600097802 */ /* 0x000fe20000000f00 */
[----:B------:R-:W-:Y:S01]  /*26a90*/  IMAD.MOV.U32 R8, RZ, RZ, 0x49db9249 ;  /* 0x49db9249ff087424 */ /* 0x000fe200078e00ff */
[----:B------:R1:W-:Y:S01]  /*26aa0*/  STL.128 [R1+0xc60], R16 ;  /* 0x000c601001007387 */ /* 0x0003e20000100c00 */
[----:B0-----:R-:W-:Y:S02]  /*26ab0*/  HFMA2 R15, -RZ, RZ, 851, -4.3828125 ;  /* 0x62a6c462ff0f7431 */ /* 0x001fe400000001ff */
        /* <DEDUP_REMOVED lines=9> */
[----:B------:R-:W-:Y:S01]  /*26b50*/  IMAD.MOV.U32 R16, RZ, RZ, -0x6e57c66f ;  /* 0x91a83991ff107424 */ /* 0x000fe200078e00ff */
[----:B------:R-:W-:Y:S01]  /*26b60*/  MOV R17, 0x95a43195 ;  /* 0x95a4319500117802 */ /* 0x000fe20000000f00 */
[----:B------:R-:W-:Y:S02]  /*26b70*/  IMAD.MOV.U32 R18, RZ, RZ, -0x1bc82c1c ;  /* 0xe437d3e4ff127424 */ /* 0x000fe400078e00ff */
[----:B0-----:R-:W-:Y:S02]  /*26b80*/  HFMA2 R23, -RZ, RZ, 5852, -205.625 ;  /* 0x6db7da6dff177431 */ /* 0x001fe400000001ff */
[----:B------:R-:W-:Y:S01]  /*26b90*/  IMAD.MOV.U32 R20, RZ, RZ, -0x18cd2a19 ;  /* 0xe732d5e7ff147424 */ /* 0x000fe200078e00ff */
[----:B------:R-:W-:Y:S01]  /*26ba0*/  MOV R21, 0xc8438bc8 ;  /* 0xc8438bc800157802 */ /* 0x000fe20000000f00 */
[----:B------:R-:W-:Y:S02]  /*26bb0*/  IMAD.MOV.U32 R22, RZ, RZ, 0x37596e37 ;  /* 0x37596e37ff167424 */ /* 0x000fe400078e00ff */
[----:B--2---:R-:W-:-:S02]  /*26bc0*/  HFMA2 R7, -RZ, RZ, -0.0458984375, 11.3203125 ;  /* 0xa9e049a9ff077431 */ /* 0x004fc400000001ff */
[----:B------:R-:W-:Y:S01]  /*26bd0*/  IMAD.MOV.U32 R4, RZ, RZ, -0x7273fe73 ;  /* 0x8d8c018dff047424 */ /* 0x000fe200078e00ff */
[----:B------:R-:W-:Y:S01]  /*26be0*/  MOV R5, 0xd564b1d5 ;  /* 0xd564b1d500057802 */ /* 0x000fe20000000f00 */
[----:B------:R-:W-:Y:S02]  /*26bf0*/  IMAD.MOV.U32 R6, RZ, RZ, 0x4ed29c4e ;  /* 0x4ed29c4eff067424 */ /* 0x000fe400078e00ff */
[----:B---3--:R-:W-:Y:S02]  /*26c00*/  HFMA2 R11, -RZ, RZ, -3146, -31.65625 ;  /* 0xea25cfeaff0b7431 */ /* 0x008fe400000001ff */
[----:B------:R-:W-:Y:S01]  /*26c10*/  IMAD.MOV.U32 R8, RZ, RZ, 0x6cb4d86c ;  /* 0x6cb4d86cff087424 */ /* 0x000fe200078e00ff */
[----:B------:R-:W-:Y:S01]  /*26c20*/  MOV R9, 0x56faac56 ;  /* 0x56faac5600097802 */ /* 0x000fe20000000f00 */
[----:B------:R-:W-:Y:S02]  /*26c30*/  IMAD.MOV.U32 R10, RZ, RZ, -0xbf80c0c ;  /* 0xf407f3f4ff0a7424 */ /* 0x000fe400078e00ff */
[----:B-1----:R-:W-:-:S02]  /*26c40*/  HFMA2 R15, -RZ, RZ, 0.00012493133544921875, 0.000492095947265625 ;  /* 0x08181008ff0f7431 */ /* 0x002fc400000001ff */
[----:B------:R-:W-:Y:S01]  /*26c50*/  IMAD.MOV.U32 R12, RZ, RZ, 0x65afca65 ;  /* 0x65afca65ff0c7424 */ /* 0x000fe200078e00ff */
[----:B------:R-:W-:Y:S01]  /*26c60*/  MOV R13, 0x7a8ef47a ;  /* 0x7a8ef47a000d7802 */ /* 0x000fe20000000f00 */
[----:B------:R-:W-:Y:S01]  /*26c70*/  IMAD.MOV.U32 R14, RZ, RZ, -0x5116b852 ;  /* 0xaee947aeff0e7424 */ /* 0x000fe200078e00ff */
[----:B------:R0:W-:Y:S04]  /*26c80*/  STL.128 [R1+0xcb0], R16 ;  /* 0x000cb01001007387 */ /* 0x0001e80000100c00 */
[----:B------:R1:W-:Y:S04]  /*26c90*/  STL.128 [R1+0xcc0], R20 ;  /* 0x000cc01401007387 */ /* 0x0003e80000100c00 */
[----:B------:R2:W-:Y:S04]  /*26ca0*/  STL.128 [R1+0xcd0], R4 ;  /* 0x000cd00401007387 */ /* 0x0005e80000100c00 */
[----:B------:R3:W-:Y:S01]  /*26cb0*/  STL.128 [R1+0xce0], R8 ;  /* 0x000ce00801007387 */ /* 0x0007e20000100c00 */
[----:B0-----:R-:W-:-:S03]  /*26cc0*/  HFMA2 R19, -RZ, RZ, 0.1007080078125, 267.5 ;  /* 0x2e725c2eff137431 */ /* 0x001fc600000001ff */
[----:B------:R0:W-:Y:S01]  /*26cd0*/  STL.128 [R1+0xcf0], R12 ;  /* 0x000cf00c01007387 */ /* 0x0001e20000100c00 */
[----:B------:R-:W-:Y:S01]  /*26ce0*/  IMAD.MOV.U32 R16, RZ, RZ, -0x452a9046 ;  /* 0xbad56fbaff107424 */ /* 0x000fe200078e00ff */
[----:B------:R-:W-:Y:S01]  /*26cf0*/  MOV R17, 0x7888f078 ;  /* 0x7888f07800117802 */ /* 0x000fe20000000f00 */
[----:B-1----:R-:W-:Y:S02]  /*26d00*/  HFMA2 R23, -RZ, RZ, -6.31640625, -0.0018978118896484375 ;  /* 0xc65197c6ff177431 */ /* 0x002fe400000001ff */
[----:B------:R-:W-:Y:S01]  /*26d10*/  IMAD.MOV.U32 R18, RZ, RZ, 0x256f4a25 ;  /* 0x256f4a25ff127424 */ /* 0x000fe200078e00ff */
[----:B------:R-:W-:Y:S01]  /*26d20*/  MOV R21, 0xa6f157a6 ;  /* 0xa6f157a600157802 */ /* 0x000fe20000000f00 */
[----:B------:R-:W-:Y:S02]  /*26d30*/  IMAD.MOV.U32 R20, RZ, RZ, 0x1c24381c ;  /* 0x1c24381cff147424 */ /* 0x000fe400078e00ff */
[----:B--2---:R-:W-:Y:S02]  /*26d40*/  HFMA2 R7, -RZ, RZ, 0.006961822509765625, 1.5302734375 ;  /* 0x1f213e1fff077431 */ /* 0x004fe400000001ff */
[----:B------:R-:W-:Y:S01]  /*26d50*/  IMAD.MOV.U32 R22, RZ, RZ, -0x4b388c4c ;  /* 0xb4c773b4ff167424 */ /* 0x000fe200078e00ff */
[----:B------:R-:W-:Y:S01]  /*26d60*/  MOV R5, 0xdd7ca1dd ;  /* 0xdd7ca1dd00057802 */ /* 0x000fe20000000f00 */
[----:B------:R-:W-:-:S02]  /*26d70*/  IMAD.MOV.U32 R4, RZ, RZ, -0x17dc3418 ;  /* 0xe823cbe8ff047424 */ /* 0x000fc400078e00ff */
[----:B---3--:R-:W-:Y:S02]  /*26d80*/  HFMA2 R11, -RZ, RZ, -0.00019896030426025390625, 0.000460147857666015625 ;  /* 0x8a850f8aff0b7431 */ /* 0x008fe400000001ff */
[----:B------:R-:W-:Y:S01]  /*26d90*/  IMAD.MOV.U32 R6, RZ, RZ, 0x749ce874 ;  /* 0x749ce874ff067424 */ /* 0x000fe200078e00ff */
[----:B------:R-:W-:Y:S01]  /*26da0*/  MOV R9, 0xbddc61bd ;  /* 0xbddc61bd00097802 */ /* 0x000fe20000000f00 */
[----:B------:R-:W-:Y:S01]  /*26db0*/  IMAD.MOV.U32 R8, RZ, RZ, 0x4bdd964b ;  /* 0x4bdd964bff087424 */ /* 0x000fe200078e00ff */
[----:B------:R1:W-:Y:S01]  /*26dc0*/  STL.128 [R1+0xd00], R16 ;  /* 0x000d001001007387 */ /* 0x0003e20000100c00 */
[----:B0-----:R-:W-:Y:S02]  /*26dd0*/  HFMA2 R15, -RZ, RZ, 1706, -17.59375 ;  /* 0x66aacc66ff0f7431 */ /* 0x001fe400000001ff */
[----:B------:R-:W-:Y:S01]  /*26de0*/  IMAD.MOV.U32 R10, RZ, RZ, -0x7479f275 ;  /* 0x8b860d8bff0a7424 */ /* 0x000fe200078e00ff */
[----:B------:R-:W-:Y:S01]  /*26df0*/  MOV R13, 0x3e427c3e ;  /* 0x3e427c3e000d7802 */ /* 0x000fe20000000f00 */
[----:B------:R-:W-:Y:S01]  /*26e00*/  IMAD.MOV.U32 R12, RZ, RZ, 0x7090e070 ;  /* 0x7090e070ff0c7424 */ /* 0x000fe200078e00ff */
[----:B------:R0:W-:Y:S01]  /*26e10*/  STL.128 [R1+0xd10], R20 ;  /* 0x000d101401007387 */ /* 0x0001e20000100c00 */
[----:B------:R-:W-:-:S03]  /*26e20*/  IMAD.MOV.U32 R14, RZ, RZ, -0x4a3b8e4b ;  /* 0xb5c471b5ff0e7424 */ /* 0x000fc600078e00ff */
[----:B------:R2:W-:Y:S04]  /*26e30*/  STL.128 [R1+0xd20], R4 ;  /* 0x000d200401007387 */ /* 0x0005e80000100c00 */
[----:B------:R3:W-:Y:S01]  /*26e40*/  STL.128 [R1+0xd30], R8 ;  /* 0x000d300801007387 */ /* 0x0007e20000100c00 */
[----:B-1----:R-:W-:-:S03]  /*26e50*/  HFMA2 R19, -RZ, RZ, 0.000370502471923828125, 0.00395965576171875 ;  /* 0x0e121c0eff137431 */ /* 0x002fc600000001ff */
[----:B------:R1:W-:Y:S01]  /*26e60*/  STL.128 [R1+0xd40], R12 ;  /* 0x000d400c01007387 */ /* 0x0003e20000100c00 */
[----:B------:R-:W-:Y:S01]  /*26e70*/  IMAD.MOV.U32 R16, RZ, RZ, 0x48d89048 ;  /* 0x48d89048ff107424 */ /* 0x000fe200078e00ff */
[----:B------:R-:W-:Y:S01]  /*26e80*/  MOV R17, 0x3050603 ;  /* 0x0305060300117802 */ /* 0x000fe20000000f00 */
[----:B------:R-:W-:Y:S02]  /*26e90*/  IMAD.MOV.U32 R18, RZ, RZ, -0x9fe080a ;  /* 0xf601f7f6ff127424 */ /* 0x000fe400078e00ff */
[----:B0-----:R-:W-:Y:S02]  /*26ea0*/  HFMA2 R23, -RZ, RZ, -0.7265625, 2930 ;  /* 0xb9d069b9ff177431 */ /* 0x001fe400000001ff */
[----:B------:R-:W-:Y:S01]  /*26eb0*/  IMAD.MOV.U32 R20, RZ, RZ, 0x61a3c261 ;  /* 0x61a3c261ff147424 */ /* 0x000fe200078e00ff */
[----:B------:R-:W-:Y:S01]  /*26ec0*/  MOV R21, 0x355f6a35 ;  /* 0x355f6a3500157802 */ /* 0x000fe20000000f00 */
[----:B------:R-:W-:Y:S02]  /*26ed0*/  IMAD.MOV.U32 R22, RZ, RZ, 0x57f9ae57 ;  /* 0x57f9ae57ff167424 */ /* 0x000fe400078e00ff */
[----:B--2---:R-:W-:-:S02]  /*26ee0*/  HFMA2 R7, -RZ, RZ, -0.006565093994140625, 0.029754638671875 ;  /* 0x9eb9279eff077431 */ /* 0x004fc400000001ff */
[----:B------:R-:W-:Y:S01]  /*26ef0*/  IMAD.MOV.U32 R4, RZ, RZ, -0x796ee87a ;  /* 0x86911786ff047424 */ /* 0x000fe200078e00ff */
[----:B------:R-:W-:Y:S01]  /*26f00*/  MOV R5, 0xc15899c1 ;  /* 0xc15899c100057802 */ /* 0x000fe20000000f00 */
[----:B------:R-:W-:Y:S02]  /*26f10*/  IMAD.MOV.U32 R6, RZ, RZ, 0x1d273a1d ;  /* 0x1d273a1dff067424 */ /* 0x000fe400078e00ff */
[----:B---3--:R-:W-:Y:S02]  /*26f20*/  HFMA2 R11, -RZ, RZ, 0.000634670257568359375, 0.01184844970703125 ;  /* 0x11332211ff0b7431 */ /* 0x008fe400000001ff */
[----:B------:R-:W-:Y:S01]  /*26f30*/  IMAD.MOV.U32 R8, RZ, RZ, -0x1ec7261f ;  /* 0xe138d9e1ff087424 */ /* 0x000fe200078e00ff */
[----:B------:R-:W-:Y:S01]  /*26f40*/  MOV R9, 0xf813ebf8 ;  /* 0xf813ebf800097802 */ /* 0x000fe20000000f00 */
[----:B------:R-:W-:Y:S02]  /*26f50*/  IMAD.MOV.U32 R10, RZ, RZ, -0x674cd468 ;  /* 0x98b32b98ff0a7424 */ /* 0x000fe400078e00ff */
[----:B-1----:R-:W-:-:S02]  /*26f60*/  HFMA2 R15, -RZ, RZ, -0.00113582611083984375, 0.23681640625 ;  /* 0x94a73394ff0f7431 */ /* 0x002fc400000001ff */
        /* <DEDUP_REMOVED lines=8> */
[----:B0-----:R-:W-:-:S02]  /*26ff0*/  HFMA2 R19, -RZ, RZ, -2624, -11.8203125 ;  /* 0xe920c9e9ff137431 */ /* 0x001fc400000001ff */
[----:B------:R-:W-:Y:S01]  /*27000*/  IMAD.MOV.U32 R16, RZ, RZ, -0x6449d265 ;  /* 0x9bb62d9bff107424 */ /* 0x000fe200078e00ff */
[----:B------:R-:W-:Y:S01]  /*27010*/  MOV R17, 0x1e223c1e ;  /* 0x1e223c1e00117802 */ /* 0x000fe20000000f00 */
[----:B-1----:R-:W-:Y:S02]  /*27020*/  HFMA2 R23, -RZ, RZ, -478.5, -0.0229339599609375 ;  /* 0xdf7aa5dfff177431 */ /* 0x002fe400000001ff */
[----:B------:R-:W-:Y:S01]  /*27030*/  IMAD.MOV.U32 R18, RZ, RZ, -0x786dea79 ;  /* 0x87921587ff127424 */ /* 0x000fe200078e00ff */
[----:B------:R-:W-:Y:S01]  /*27040*/  MOV R21, 0x55ffaa55 ;  /* 0x55ffaa5500157802 */ /* 0x000fe20000000f00 */
[----:B------:R-:W-:Y:S02]  /*27050*/  IMAD.MOV.U32 R20, RZ, RZ, -0x31b67832 ;  /* 0xce4987ceff147424 */ /* 0x000fe400078e00ff */
[----:B--2---:R-:W-:Y:S02]  /*27060*/  HFMA2 R7, -RZ, RZ, 0.0003106594085693359375, 0.0029544830322265625 ;  /* 0x0d171a0dff077431 */ /* 0x004fe400000001ff */
[----:B------:R-:W-:Y:S01]  /*27070*/  IMAD.MOV.U32 R22, RZ, RZ, 0x28785028 ;  /* 0x28785028ff167424 */ /* 0x000fe200078e00ff */
[----:B------:R-:W-:Y:S01]  /*27080*/  MOV R5, 0xa1f859a1 ;  /* 0xa1f859a100057802 */ /* 0x000fe20000000f00 */
[----:B------:R-:W-:-:S02]  /*27090*/  IMAD.MOV.U32 R4, RZ, RZ, -0x7370fc74 ;  /* 0x8c8f038cff047424 */ /* 0x000fc400078e00ff */
[----:B---3--:R-:W-:Y:S02]  /*270a0*/  HFMA2 R11, -RZ, RZ, 2416, -35.25 ;  /* 0x68b8d068ff0b7431 */ /* 0x008fe400000001ff */
[----:B------:R-:W-:Y:S01]  /*270b0*/  IMAD.MOV.U32 R8, RZ, RZ, -0x40259a41 ;  /* 0xbfda65bfff087424 */ /* 0x000fe200078e00ff */
[----:B------:R-:W-:Y:S01]  /*270c0*/  MOV R9, 0xe631d7e6 ;  /* 0xe631d7e600097802 */ /* 0x000fe20000000f00 */
[----:B------:R-:W-:Y:S02]  /*270d0*/  IMAD.MOV.U32 R10, RZ, RZ, 0x42c68442 ;  /* 0x42c68442ff0a7424 */ /* 0x000fe400078e00ff */
[----:B----4-:R-:W-:Y:S02]  /*270e0*/  HFMA2 R15, -RZ, RZ, 0.0004312992095947265625, 0.005916595458984375 ;  /* 0x0f111e0fff0f7431 */ /* 0x010fe400000001ff */
        /* <DEDUP_REMOVED lines=8> */
[----:B0-----:R-:W-:Y:S02]  /*27170*/  HFMA2 R19, -RZ, RZ, 0.0015201568603515625, 0.0638427734375 ;  /* 0x163a2c16ff137431 */ /* 0x001fe400000001ff */
[----:B------:R-:W-:Y:S01]  /*27180*/  IMAD.MOV.U32 R16, RZ, RZ, -0x4f348450 ;  /* 0xb0cb7bb0ff107424 */ /* 0x000fe200078e00ff */
[----:B------:R-:W-:Y:S01]  /*27190*/  MOV R17, 0x54fca854 ;  /* 0x54fca85400117802 */ /* 0x000fe20000000f00 */
[----:B------:R-:W-:-:S02]  /*271a0*/  IMAD.MOV.U32 R18, RZ, RZ, -0x44299245 ;  /* 0xbbd66dbbff127424 */ /* 0x000fc400078e00ff */
[----:B-1----:R-:W-:Y:S02]  /*271b0*/  HFMA2 R23, -RZ, RZ, 61280, -0.000363826751708984375 ;  /* 0x7b7b8df6ff177431 */ /* 0x002fe400000001ff */
[----:B------:R-:W-:Y:S01]  /*271c0*/  IMAD.MOV.U32 R20, RZ, RZ, 0x6363a5c6 ;  /* 0x6363a5c6ff147424 */ /* 0x000fe200078e00ff */
[----:B------:R-:W-:Y:S01]  /*271d0*/  MOV R21, 0x7c7c84f8 ;  /* 0x7c7c84f800157802 */ /* 0x000fe20000000f00 */
[----:B------:R-:W-:Y:S02]  /*271e0*/  IMAD.MOV.U32 R22, RZ, RZ, 0x777799ee ;  /* 0x777799eeff167424 */ /* 0x000fe400078e00ff */
[----:B--2---:R-:W-:Y:S02]  /*271f0*/  HFMA2 R13, -RZ, RZ, -125.4375, 858.5 ;  /* 0xd7d762b5ff0d7431 */ /* 0x004fe400000001ff */
[----:B------:R-:W-:Y:S01]  /*27200*/  IMAD.MOV.U32 R12, RZ, RZ, -0x101e619 ;  /* 0xfefe19e7ff0c7424 */ /* 0x000fe200078e00ff */
        /* <DEDUP_REMOVED lines=10> */
[----:B0-----:R-:W-:-:S02]  /*272b0*/  HFMA2 R7, -RZ, RZ, -5.76953125, 73.0625 ;  /* 0xc5c55491ff077431 */ /* 0x001fc400000001ff */
[----:B------:R-:W-:Y:S01]  /*272c0*/  IMAD.MOV.U32 R4, RZ, RZ, -0xd0df201 ;  /* 0xf2f20dffff047424 */ /* 0x000fe200078e00ff */
[----:B------:R-:W-:Y:S01]  /*272d0*/  MOV R5, 0x6b6bbdd6 ;  /* 0x6b6bbdd600057802 */ /* 0x000fe20000000f00 */
[----:B------:R-:W-:Y:S01]  /*272e0*/  IMAD.MOV.U32 R6, RZ, RZ, 0x6f6fb1de ;  /* 0x6f6fb1deff067424 */ /* 0x000fe200078e00ff */
[----:B------:R0:W-:Y:S01]  /*272f0*/  STL.128 [R1+0xe30], R12 ;  /* 0x000e300c01007387 */ /* 0x0001e20000100c00 */
[----:B-1----:R-:W-:Y:S02]  /*27300*/  HFMA2 R17, -RZ, RZ, -3.826618194580078125e-05, -0.005001068115234375 ;  /* 0x82829d1fff117431 */ /* 0x002fe400000001ff */
[----:B------:R-:W-:Y:S01]  /*27310*/  IMAD.MOV.U32 R16, RZ, RZ, -0x3535ba71 ;  /* 0xcaca458fff107424 */ /* 0x000fe200078e00ff */
[----:B------:R-:W-:Y:S01]  /*27320*/  MOV R19, 0x7d7d87fa ;  /* 0x7d7d87fa00137802 */ /* 0x000fe20000000f00 */
[----:B--2---:R-:W-:Y:S02]  /*27330*/  HFMA2 R21, -RZ, RZ, 171.125, -3940 ;  /* 0x5959ebb2ff157431 */ /* 0x004fe400000001ff */
[----:B------:R-:W-:Y:S01]  /*27340*/  IMAD.MOV.U32 R18, RZ, RZ, -0x3636bf77 ;  /* 0xc9c94089ff127424 */ /* 0x000fe200078e00ff */
[----:B------:R-:W-:Y:S01]  /*27350*/  MOV R23, 0xf0f00bfb ;  /* 0xf0f00bfb00177802 */ /* 0x000fe20000000f00 */
[----:B------:R-:W-:-:S02]  /*27360*/  IMAD.MOV.U32 R20, RZ, RZ, -0x505ea11 ;  /* 0xfafa15efff147424 */ /* 0x000fc400078e00ff */
[----:B---3--:R-:W-:Y:S02]  /*27370*/  HFMA2 R9, -RZ, RZ, -0.01812744140625, -30000 ;  /* 0xa4a4f753ff097431 */ /* 0x008fe400000001ff */
[----:B------:R-:W-:Y:S01]  /*27380*/  IMAD.MOV.U32 R22, RZ, RZ, 0x4747c98e ;  /* 0x4747c98eff167424 */ /* 0x000fe200078e00ff */
[----:B------:R-:W-:Y:S01]  /*27390*/  MOV R11, 0xc0c05b9b ;  /* 0xc0c05b9b000b7802 */ /* 0x000fe20000000f00 */
[----:B------:R-:W-:Y:S01]  /*273a0*/  IMAD.MOV.U32 R8, RZ, RZ, -0x636340dd ;  /* 0x9c9cbf23ff087424 */ /* 0x000fe200078e00ff */
[----:B------:R1:W-:Y:S01]  /*273b0*/  STL.128 [R1+0xe10], R4 ;  /* 0x000e100401007387 */ /* 0x0003e20000100c00 */
[----:B------:R-:W-:Y:S02]  /*273c0*/  IMAD.MOV.U32 R10, RZ, RZ, 0x727296e4 ;  /* 0x727296e4ff0a7424 */ /* 0x000fe400078e00ff */
[----:B0-----:R-:W-:Y:S02]  /*273d0*/  HFMA2 R15, -RZ, RZ, 0.024017333984375, 3224 ;  /* 0x26266a4cff0f7431 */ /* 0x001fe400000001ff */
[----:B------:R-:W-:Y:S01]  /*273e0*/  IMAD.MOV.U32 R12, RZ, RZ, -0x48483d8b ;  /* 0xb7b7c275ff0c7424 */ /* 0x000fe200078e00ff */
[----:B------:R-:W-:Y:S01]  /*273f0*/  MOV R13, 0xfdfd1ce1 ;  /* 0xfdfd1ce1000d7802 */ /* 0x000fe20000000f00 */
[----:B------:R-:W-:Y:S01]  /*27400*/  IMAD.MOV.U32 R14, RZ, RZ, -0x6c6c51c3 ;  /* 0x9393ae3dff0e7424 */ /* 0x000fe200078e00ff */
[----:B------:R0:W-:Y:S04]  /*27410*/  STL.128 [R1+0xe40], R16 ;  /* 0x000e401001007387 */ /* 0x0001e80000100c00 */
[----:B------:R2:W-:Y:S01]  /*27420*/  STL.128 [R1+0xe50], R20 ;  /* 0x000e501401007387 */ /* 0x0005e20000100c00 */
[----:B-1----:R-:W-:-:S02]  /*27430*/  HFMA2 R5, -RZ, RZ, -77.25, 1971 ;  /* 0xd4d467b3ff057431 */ /* 0x002fc400000001ff */
[----:B------:R-:W-:Y:S01]  /*27440*/  IMAD.MOV.U32 R4, RZ, RZ, -0x525213bf ;  /* 0xadadec41ff047424 */ /* 0x000fe200078e00ff */
[----:B------:R-:W-:Y:S01]  /*27450*/  MOV R7, 0xafafea45 ;  /* 0xafafea4500077802 */ /* 0x000fe20000000f00 */
[----:B------:R-:W-:Y:S01]  /*27460*/  IMAD.MOV.U32 R6, RZ, RZ, -0x5d5d02a1 ;  /* 0xa2a2fd5fff067424 */ /* 0x000fe200078e00ff */
[----:B------:R1:W-:Y:S04]  /*27470*/  STL.128 [R1+0xe70], R8 ;  /* 0x000e700801007387 */ /* 0x0003e80000100c00 */
[----:B------:R3:W-:Y:S01]  /*27480*/  STL.128 [R1+0xe80], R12 ;  /* 0x000e800c01007387 */ /* 0x0007e20000100c00 */
[----:B0-----:R-:W-:Y:S02]  /*27490*/  HFMA2 R19, -RZ, RZ, -19.1875, 30.046875 ;  /* 0xcccc4f83ff137431 */ /* 0x001fe400000001ff */
[----:B------:R-:W-:Y:S01]  /*274a0*/  IMAD.MOV.U32 R16, RZ, RZ, 0x36365a6c ;  /* 0x36365a6cff107424 */ /* 0x000fe200078e00ff */
[----:B------:R-:W-:Y:S01]  /*274b0*/  MOV R17, 0x3f3f417e ;  /* 0x3f3f417e00117802 */ /* 0x000fe20000000f00 */
[----:B--2---:R-:W-:-:S02]  /*274c0*/  HFMA2 R23, -RZ, RZ, -12168, 0.00015175342559814453125 ;  /* 0xf1f108f9ff177431 */ /* 0x004fc400000001ff */
[----:B------:R-:W-:Y:S01]  /*274d0*/  IMAD.MOV.U32 R18, RZ, RZ, -0x808fd0b ;  /* 0xf7f702f5ff127424 */ /* 0x000fe200078e00ff */
[----:B------:R-:W-:Y:S01]  /*274e0*/  MOV R21, 0xa5a5f451 ;  /* 0xa5a5f45100157802 */ /* 0x000fe20000000f00 */
[----:B------:R-:W-:Y:S01]  /*274f0*/  IMAD.MOV.U32 R20, RZ, RZ, 0x34345c68 ;  /* 0x34345c68ff147424 */ /* 0x000fe200078e00ff */
[----:B------:R0:W-:Y:S01]  /*27500*/  STL.128 [R1+0xe60], R4 ;  /* 0x000e600401007387 */ /* 0x0001e20000100c00 */
[----:B------:R-:W-:Y:S02]  /*27510*/  IMAD.MOV.U32 R22, RZ, RZ, -0x1a1acb2f ;  /* 0xe5e534d1ff167424 */ /* 0x000fe400078e00ff */
[----:B-1----:R-:W-:Y:S02]  /*27520*/  HFMA2 R11, -RZ, RZ, -3.880859375, 423.25 ;  /* 0xc3c35e9dff0b7431 */ /* 0x002fe400000001ff */
[----:B------:R-:W-:Y:S01]  /*27530*/  IMAD.MOV.U32 R8, RZ, RZ, 0x4040c08 ;  /* 0x04040c08ff087424 */ /* 0x000fe200078e00ff */
[----:B------:R-:W-:Y:S01]  /*27540*/  MOV R9, 0xc7c75295 ;  /* 0xc7c7529500097802 */ /* 0x000fe20000000f00 */
[----:B------:R-:W-:-:S02]  /*27550*/  IMAD.MOV.U32 R10, RZ, RZ, 0x23236546 ;  /* 0x23236546ff0a7424 */ /* 0x000fc400078e00ff */
[----:B---3--:R-:W-:Y:S02]  /*27560*/  HFMA2 R15, -RZ, RZ, -0.003223419189453125, -0.323974609375 ;  /* 0x9a9ab52fff0f7431 */ /* 0x008fe400000001ff */
[----:B------:R-:W-:Y:S01]  /*27570*/  IMAD.MOV.U32 R12, RZ, RZ, 0x18182830 ;  /* 0x18182830ff0c7424 */ /* 0x000fe200078e00ff */
[----:B------:R-:W-:Y:S01]  /*27580*/  MOV R13, 0x9696a137 ;  /* 0x9696a137000d7802 */ /* 0x000fe20000000f00 */
[----:B------:R-:W-:Y:S01]  /*27590*/  IMAD.MOV.U32 R14, RZ, RZ, 0x5050f0a ;  /* 0x05050f0aff0e7424 */ /* 0x000fe200078e00ff */
[----:B------:R1:W-:Y:S01]  /*275a0*/  STL.128 [R1+0xe90], R16 ;  /* 0x000e901001007387 */ /* 0x0003e20000100c00 */
[----:B0-----:R-:W-:Y:S02]  /*275b0*/  HFMA2 R7, -RZ, RZ, 0.00124073028564453125, 1.791015625 ;  /* 0x15153f2aff077431 */ /* 0x001fe400000001ff */
[----:B------:R-:W-:Y:S01]  /*275c0*/  IMAD.MOV.U32 R4, RZ, RZ, 0x717193e2 ;  /* 0x717193e2ff047424 */ /* 0x000fe200078e00ff */
[----:B------:R-:W-:Y:S01]  /*275d0*/  MOV R5, 0xd8d873ab ;  /* 0xd8d873ab00057802 */ /* 0x000fe20000000f00 */
[----:B------:R-:W-:Y:S01]  /*275e0*/  IMAD.MOV.U32 R6, RZ, RZ, 0x31315362 ;  /* 0x31315362ff067424 */ /* 0x000fe200078e00ff */
[----:B------:R0:W-:Y:S04]  /*275f0*/  STL.128 [R1+0xea0], R20 ;  /* 0x000ea01401007387 */ /* 0x0001e80000100c00 */
[----:B------:R2:W-:Y:S04]  /*27600*/  STL.128 [R1+0xec0], R8 ;  /* 0x000ec00801007387 */ /* 0x0005e80000100c00 */
[----:B------:R3:W-:Y:S01]  /*27610*/  STL.128 [R1+0xed0], R12 ;  /* 0x000ed00c01007387 */ /* 0x0007e20000100c00 */
[----:B-1----:R-:W-:-:S02]  /*27620*/  HFMA2 R19, -RZ, RZ, -881, 1.4677734375 ;  /* 0xe2e23ddfff137431 */ /* 0x002fc400000001ff */
[----:B------:R-:W-:Y:S01]  /*27630*/  IMAD.MOV.U32 R16, RZ, RZ, 0x707090e ;  /* 0x0707090eff107424 */ /* 0x000fe200078e00ff */
[----:B------:R-:W-:Y:S01]  /*27640*/  MOV R17, 0x12123624 ;  /* 0x1212362400117802 */ /* 0x000fe20000000f00 */
[----:B------:R-:W-:Y:S01]  /*27650*/  IMAD.MOV.U32 R18, RZ, RZ, -0x7f7f64e5 ;  /* 0x80809b1bff127424 */ /* 0x000fe200078e00ff */
[----:B------:R1:W-:Y:S01]  /*27660*/  STL.128 [R1+0xeb0], R4 ;  /* 0x000eb00401007387 */ /* 0x0003e20000100c00 */
[----:B0-----:R-:W-:Y:S02]  /*27670*/  HFMA2 R23, -RZ, RZ, 22352, -0.00772857666015625 ;  /* 0x75759feaff177431 */ /* 0x001fe400000001ff */
[----:B------:R-:W-:Y:S01]  /*27680*/  IMAD.MOV.U32 R20, RZ, RZ, -0x1414d933 ;  /* 0xebeb26cdff147424 */ /* 0x000fe200078e00ff */
[----:B------:R-:W-:Y:S01]  /*27690*/  MOV R21, 0x2727694e ;  /* 0x2727694e00157802 */ /* 0x000fe20000000f00 */
[----:B------:R-:W-:Y:S02]  /*276a0*/  IMAD.MOV.U32 R22, RZ, RZ, -0x4d4d3281 ;  /* 0xb2b2cd7fff167424 */ /* 0x000fe400078e00ff */
[----:B--2---:R-:W-:-:S02]  /*276b0*/  HFMA2 R11, -RZ, RZ, -0.009033203125, -60256 ;  /* 0xa0a0fb5bff0b7431 */ /* 0x004fc400000001ff */
[----:B------:R-:W-:Y:S01]  /*276c0*/  IMAD.MOV.U32 R8, RZ, RZ, 0x1b1b2d36 ;  /* 0x1b1b2d36ff087424 */ /* 0x000fe200078e00ff */
[----:B------:R-:W-:Y:S01]  /*276d0*/  MOV R9, 0x6e6eb2dc ;  /* 0x6e6eb2dc00097802 */ /* 0x000fe20000000f00 */
[----:B------:R-:W-:Y:S02]  /*276e0*/  IMAD.MOV.U32 R10, RZ, RZ, 0x5a5aeeb4 ;  /* 0x5a5aeeb4ff0a7424 */ /* 0x000fe400078e00ff */
[----:B---3--:R-:W-:Y:S02]  /*276f0*/  HFMA2 R15, -RZ, RZ, -0.2406005859375, -25.953125 ;  /* 0xb3b3ce7dff0f7431 */ /* 0x008fe400000001ff */
[----:B------:R-:W-:Y:S01]  /*27700*/  IMAD.MOV.U32 R12, RZ, RZ, 0x5252f6a4 ;  /* 0x5252f6a4ff0c7424 */ /* 0x000fe200078e00ff */
[----:B------:R-:W-:Y:S01]  /*27710*/  MOV R13, 0x3b3b4d76 ;  /* 0x3b3b4d76000d7802 */ /* 0x000fe20000000f00 */
[----:B------:R-:W-:Y:S01]  /*27720*/  IMAD.MOV.U32 R14, RZ, RZ, -0x29299e49 ;  /* 0xd6d661b7ff0e7424 */ /* 0x000fe200078e00ff */
[----:B------:R0:W-:Y:S01]  /*27730*/  STL.128 [R1+0xee0], R16 ;  /* 0x000ee01001007387 */ /* 0x0001e20000100c00 */
[----:B-1----:R-:W-:-:S02]  /*27740*/  HFMA2 R7, -RZ, RZ, 0.002979278564453125, 0.096923828125 ;  /* 0x1a1a2e34ff077431 */ /* 0x002fc400000001ff */
        /* <DEDUP_REMOVED lines=9> */
[----:B------:R-:W-:Y:S01]  /*277e0*/  IMAD.MOV.U32 R18, RZ, RZ, 0x2f2f715e ;  /* 0x2f2f715eff127424 */ /* 0x000fe200078e00ff */
[----:B------:R0:W-:Y:S01]  /*277f0*/  STL.128 [R1+0xf00], R4 ;  /* 0x000f000401007387 */ /* 0x0001e20000100c00 */
[----:B-1----:R-:W-:Y:S02]  /*27800*/  HFMA2 R22, -RZ, RZ, 0, 0 ;  /* 0x00000000ff167431 */ /* 0x002fe400000001ff */
[----:B------:R-:W-:Y:S01]  /*27810*/  IMAD.MOV.U32 R20, RZ, RZ, 0x5353f5a6 ;  /* 0x5353f5a6ff147424 */ /* 0x000fe200078e00ff */
[----:B------:R-:W-:Y:S01]  /*27820*/  MOV R21, 0xd1d168b9 ;  /* 0xd1d168b900157802 */ /* 0x000fe20000000f00 */
[----:B------:R-:W-:Y:S02]  /*27830*/  IMAD.MOV.U32 R23, RZ, RZ, -0x1212d33f ;  /* 0xeded2cc1ff177424 */ /* 0x000fe400078e00ff */
[----:B--2---:R-:W-:-:S02]  /*27840*/  HFMA2 R11, -RZ, RZ, 0.65283203125, 14.890625 ;  /* 0x39394b72ff0b7431 */ /* 0x004fc400000001ff */
[----:B------:R-:W-:Y:S01]  /*27850*/  IMAD.MOV.U32 R8, RZ, RZ, 0x6a6abed4 ;  /* 0x6a6abed4ff087424 */ /* 0x000fe200078e00ff */
[----:B------:R-:W-:Y:S01]  /*27860*/  MOV R9, 0xcbcb468d ;  /* 0xcbcb468d00097802 */ /* 0x000fe20000000f00 */
[----:B------:R-:W-:Y:S02]  /*27870*/  IMAD.MOV.U32 R10, RZ, RZ, -0x41412699 ;  /* 0xbebed967ff0a7424 */ /* 0x000fe400078e00ff */
[----:B---3--:R-:W-:Y:S02]  /*27880*/  HFMA2 R15, -RZ, RZ, -31.234375, 13.0390625 ;  /* 0xcfcf4a85ff0f7431 */ /* 0x008fe400000001ff */
[----:B------:R-:W-:Y:S01]  /*27890*/  IMAD.MOV.U32 R12, RZ, RZ, 0x4a4ade94 ;  /* 0x4a4ade94ff0c7424 */ /* 0x000fe200078e00ff */
[----:B------:R-:W-:Y:S01]  /*278a0*/  MOV R13, 0x4c4cd498 ;  /* 0x4c4cd498000d7802 */ /* 0x000fe20000000f00 */
[----:B------:R-:W-:Y:S01]  /*278b0*/  IMAD.MOV.U32 R14, RZ, RZ, 0x5858e8b0 ;  /* 0x5858e8b0ff0e7424 */ /* 0x000fe200078e00ff */
[----:B------:R1:W-:Y:S01]  /*278c0*/  STL.128 [R1+0xf30], R16 ;  /* 0x000f301001007387 */ /* 0x0003e20000100c00 */
[----:B0-----:R-:W-:-:S02]  /*278d0*/  HFMA2 R7, -RZ, RZ, 235.375, -5848 ;  /* 0x5b5bedb6ff077431 */ /* 0x001fc400000001ff */
[----:B------:R-:W-:Y:S01]  /*278e0*/  IMAD.MOV.U32 R4, RZ, RZ, 0x20206040 ;  /* 0x20206040ff047424 */ /* 0x000fe200078e00ff */
[----:B------:R-:W-:Y:S01]  /*278f0*/  MOV R5, 0xfcfc1fe3 ;  /* 0xfcfc1fe300057802 */ /* 0x000fe20000000f00 */
[----:B------:R-:W-:Y:S01]  /*27900*/  IMAD.MOV.U32 R6, RZ, RZ, -0x4e4e3787 ;  /* 0xb1b1c879ff067424 */ /* 0x000fe200078e00ff */
[----:B------:R0:W-:Y:S04]  /*27910*/  STL.128 [R1+0xf40], R20 ;  /* 0x000f401401007387 */ /* 0x0001e80000100c00 */
[----:B------:R2:W-:Y:S04]  /*27920*/  STL.128 [R1+0xf60], R8 ;  /* 0x000f600801007387 */ /* 0x0005e80000100c00 */
[----:B------:R3:W-:Y:S01]  /*27930*/  STL.128 [R1+0xf70], R12 ;  /* 0x000f700c01007387 */ /* 0x0007e20000100c00 */
[----:B-1----:R-:W-:-:S02]  /*27940*/  HFMA2 R19, -RZ, RZ, -65376, 0.00169086456298828125 ;  /* 0xfbfb16edff137431 */ /* 0x002fc400000001ff */
[----:B------:R-:W-:Y:S01]  /*27950*/  IMAD.MOV.U32 R16, RZ, RZ, -0x2f2f9445 ;  /* 0xd0d06bbbff107424 */ /* 0x000fe200078e00ff */
[----:B------:R-:W-:Y:S01]  /*27960*/  MOV R17, 0xefef2ac5 ;  /* 0xefef2ac500117802 */ /* 0x000fe20000000f00 */
[----:B------:R-:W-:Y:S01]  /*27970*/  IMAD.MOV.U32 R18, RZ, RZ, -0x55551ab1 ;  /* 0xaaaae54fff127424 */ /* 0x000fe200078e00ff */
[----:B------:R1:W-:Y:S01]  /*27980*/  STL.128 [R1+0xf50], R4 ;  /* 0x000f500401007387 */ /* 0x0003e20000100c00 */
[----:B0-----:R-:W-:Y:S02]  /*27990*/  HFMA2 R23, -RZ, RZ, -8.4221363067626953125e-05, -0.00099277496337890625 ;  /* 0x85859411ff177431 */ /* 0x001fe400000001ff */
[----:B------:R-:W-:Y:S01]  /*279a0*/  IMAD.MOV.U32 R20, RZ, RZ, 0x4343c586 ;  /* 0x4343c586ff147424 */ /* 0x000fe200078e00ff */
[----:B------:R-:W-:Y:S01]  /*279b0*/  MOV R21, 0x4d4dd79a ;  /* 0x4d4dd79a00157802 */ /* 0x000fe20000000f00 */
[----:B------:R-:W-:Y:S02]  /*279c0*/  IMAD.MOV.U32 R22, RZ, RZ, 0x33335566 ;  /* 0x33335566ff167424 */ /* 0x000fe400078e00ff */
[----:B--2---:R-:W-:-:S02]  /*279d0*/  HFMA2 R9, -RZ, RZ, 1.05859375, 4.46875 ;  /* 0x3c3c4478ff097431 */ /* 0x004fc400000001ff */
[----:B------:R-:W-:Y:S01]  /*279e0*/  IMAD.MOV.U32 R8, RZ, RZ, 0x5050f0a0 ;  /* 0x5050f0a0ff087424 */ /* 0x000fe200078e00ff */
[----:B------:R-:W-:Y:S01]  /*279f0*/  MOV R11, 0xa8a8e34b ;  /* 0xa8a8e34b000b7802 */ /* 0x000fe20000000f00 */
[----:B------:R-:W-:Y:S02]  /*27a00*/  IMAD.MOV.U32 R10, RZ, RZ, -0x606045db ;  /* 0x9f9fba25ff0a7424 */ /* 0x000fe400078e00ff */
[----:B---3--:R-:W-:Y:S02]  /*27a10*/  HFMA2 R15, -RZ, RZ, -0.0004613399505615234375, -0.00018370151519775390625 ;  /* 0x8f8f8a05ff0f7431 */ /* 0x008fe400000001ff */
[----:B------:R-:W-:Y:S01]  /*27a20*/  IMAD.MOV.U32 R12, RZ, RZ, 0x5151f3a2 ;  /* 0x5151f3a2ff0c7424 */ /* 0x000fe200078e00ff */
[----:B------:R-:W-:Y:S01]  /*27a30*/  MOV R13, 0xa3a3fe5d ;  /* 0xa3a3fe5d000d7802 */ /* 0x000fe20000000f00 */
[----:B------:R-:W-:Y:S01]  /*27a40*/  IMAD.MOV.U32 R14, RZ, RZ, 0x4040c080 ;  /* 0x4040c080ff0e7424 */ /* 0x000fe200078e00ff */
[----:B------:R0:W-:Y:S01]  /*27a50*/  STL.128 [R1+0xf80], R16 ;  /* 0x000f801001007387 */ /* 0x0001e20000100c00 */
[----:B-1----:R-:W-:Y:S01]  /*27a60*/  IMAD.MOV.U32 R4, RZ, RZ, 0x4545cf8a ;  /* 0x4545cf8aff047424 */ /* 0x002fe200078e00ff */
[----:B------:R-:W-:Y:S01]  /*27a70*/  MOV R5, 0xf9f910e9 ;  /* 0xf9f910e900057802 */ /* 0x000fe20000000f00 */
[----:B------:R-:W-:Y:S01]  /*27a80*/  IMAD.MOV.U32 R6, RZ, RZ, 0x2020604 ;  /* 0x02020604ff067424 */ /* 0x000fe200078e00ff */
[----:B------:R-:W-:Y:S01]  /*27a90*/  MOV R7, 0x7f7f81fe ;  /* 0x7f7f81fe00077802 */ /* 0x000fe20000000f00 */
[----:B------:R1:W-:Y:S04]  /*27aa0*/  STL.128 [R1+0xf90], R20 ;  /* 0x000f901401007387 */ /* 0x0003e80000100c00 */
[----:B------:R2:W-:Y:S04]  /*27ab0*/  STL.128 [R1+0xfb0], R8 ;  /* 0x000fb00801007387 */ /* 0x0005e80000100c00 */
[----:B------:R3:W-:Y:S01]  /*27ac0*/  STL.128 [R1+0xfc0], R12 ;  /* 0x000fc00c01007387 */ /* 0x0007e20000100c00 */
[----:B0-----:R-:W-:-:S03]  /*27ad0*/  HFMA2 R19, -RZ, RZ, -24400, 7.5399875640869140625e-05 ;  /* 0xf5f504f1ff137431 */ /* 0x001fc600000001ff */
[----:B------:R0:W-:Y:S01]  /*27ae0*/  STL.128 [R1+0xfa0], R4 ;  /* 0x000fa00401007387 */ /* 0x0001e20000100c00 */
[----:B------:R-:W-:Y:S01]  /*27af0*/  IMAD.MOV.U32 R16, RZ, RZ, -0x6d6d52c1 ;  /* 0x9292ad3fff107424 */ /* 0x000fe200078e00ff */
[----:B------:R-:W-:Y:S01]  /*27b00*/  MOV R17, 0x9d9dbc21 ;  /* 0x9d9dbc2100117802 */ /* 0x000fe20000000f00 */
[----:B------:R-:W-:Y:S02]  /*27b10*/  IMAD.MOV.U32 R18, RZ, RZ, 0x38384870 ;  /* 0x38384870ff127424 */ /* 0x000fe400078e00ff */
[----:B-1----:R-:W-:Y:S02]  /*27b20*/  HFMA2 R23, -RZ, RZ, 0.01001739501953125, 929 ;  /* 0x21216342ff177431 */ /* 0x002fe400000001ff */
[----:B------:R-:W-:Y:S01]  /*27b30*/  IMAD.MOV.U32 R20, RZ, RZ, -0x4343209d ;  /* 0xbcbcdf63ff147424 */ /* 0x000fe200078e00ff */
[----:B------:R-:W-:Y:S01]  /*27b40*/  MOV R21, 0xb6b6c177 ;  /* 0xb6b6c17700157802 */ /* 0x000fe20000000f00 */
[----:B------:R-:W-:Y:S02]  /*27b50*/  IMAD.MOV.U32 R22, RZ, RZ, -0x25258a51 ;  /* 0xdada75afff167424 */ /* 0x000fe400078e00ff */
[----:B--2---:R-:W-:-:S02]  /*27b60*/  HFMA2 R11, -RZ, RZ, -5040, 0.12127685546875 ;  /* 0xecec2fc3ff0b7431 */ /* 0x004fc400000001ff */
[----:B------:R-:W-:Y:S01]  /*27b70*/  IMAD.MOV.U32 R8, RZ, RZ, -0x3232b37f ;  /* 0xcdcd4c81ff087424 */ /* 0x000fe200078e00ff */
[----:B------:R-:W-:Y:S01]  /*27b80*/  MOV R9, 0xc0c1418 ;  /* 0x0c0c141800097802 */ /* 0x000fe20000000f00 */
[----:B------:R-:W-:Y:S02]  /*27b90*/  IMAD.MOV.U32 R10, RZ, RZ, 0x13133526 ;  /* 0x13133526ff0a7424 */ /* 0x000fe400078e00ff */
[----:B---3--:R-:W-:Y:S02]  /*27ba0*/  HFMA2 R15, -RZ, RZ, 0.00173091888427734375, 0.6474609375 ;  /* 0x1717392eff0f7431 */ /* 0x008fe400000001ff */
[----:B------:R-:W-:Y:S01]  /*27bb0*/  IMAD.MOV.U32 R12, RZ, RZ, 0x5f5fe1be ;  /* 0x5f5fe1beff0c7424 */ /* 0x000fe200078e00ff */
[----:B------:R-:W-:Y:S01]  /*27bc0*/  MOV R13, 0x9797a235 ;  /* 0x9797a235000d7802 */ /* 0x000fe20000000f00 */
[----:B------:R-:W-:Y:S02]  /*27bd0*/  IMAD.MOV.U32 R14, RZ, RZ, 0x4444cc88 ;  /* 0x4444cc88ff0e7424 */ /* 0x000fe400078e00ff */
[----:B0-----:R-:W-:-:S02]  /*27be0*/  HFMA2 R7, -RZ, RZ, -54.5625, 5884 ;  /* 0xd2d26dbfff077431 */ /* 0x001fc400000001ff */
[----:B------:R-:W-:Y:S01]  /*27bf0*/  IMAD.MOV.U32 R4, RZ, RZ, 0x10103020 ;  /* 0x10103020ff047424 */ /* 0x000fe200078e00ff */
[----:B------:R-:W-:Y:S01]  /*27c00*/  MOV R5, 0xffff1ae5 ;  /* 0xffff1ae500057802 */ /* 0x000fe20000000f00 */
[----:B------:R-:W-:Y:S01]  /*27c10*/  IMAD.MOV.U32 R6, RZ, RZ, -0xc0cf103 ;  /* 0xf3f30efdff067424 */ /* 0x000fe200078e00ff */
[----:B------:R0:W-:Y:S04]  /*27c20*/  STL.128 [R1+0xfd0], R16 ;  /* 0x000fd01001007387 */ /* 0x0001e80000100c00 */
[----:B------:R1:W-:Y:S04]  /*27c30*/  STL.128 [R1+0xfe0], R20 ;  /* 0x000fe01401007387 */ /* 0x0003e80000100c00 */
[----:B------:R2:W-:Y:S04]  /*27c40*/  STL.128 [R1+0x1000], R8 ;  /* 0x0010000801007387 */ /* 0x0005e80000100c00 */
[----:B------:R3:W-:Y:S01]  /*27c50*/  STL.128 [R1+0x1010], R12 ;  /* 0x0010100c01007387 */ /* 0x0007e20000100c00 */
[----:B0-----:R-:W-:-:S03]  /*27c60*/  HFMA2 R19, -RZ, RZ, 1.3095703125, 7.4765625 ;  /* 0x3d3d477aff137431 */ /* 0x001fc600000001ff */
[----:B------:R0:W-:Y:S01]  /*27c70*/  STL.128 [R1+0xff0], R4 ;  /* 0x000ff00401007387 */ /* 0x0001e20000100c00 */
[----:B------:R-:W-:Y:S01]  /*27c80*/  IMAD.MOV.U32 R16, RZ, RZ, -0x3b3ba86d ;  /* 0xc4c45793ff107424 */ /* 0x000fe200078e00ff */
[----:B------:R-:W-:Y:S01]  /*27c90*/  MOV R17, 0xa7a7f255 ;  /* 0xa7a7f25500117802 */ /* 0x000fe20000000f00 */
[----:B-1----:R-:W-:Y:S02]  /*27ca0*/  HFMA2 R23, -RZ, RZ, 15256, -0.0014400482177734375 ;  /* 0x737395e6ff177431 */ /* 0x002fe400000001ff */
[----:B------:R-:W-:Y:S01]  /*27cb0*/  IMAD.MOV.U32 R18, RZ, RZ, 0x7e7e82fc ;  /* 0x7e7e82fcff127424 */ /* 0x000fe200078e00ff */
[----:B------:R-:W-:Y:S01]  /*27cc0*/  MOV R21, 0x5d5de7ba ;  /* 0x5d5de7ba00157802 */ /* 0x000fe20000000f00 */
[----:B------:R-:W-:Y:S02]  /*27cd0*/  IMAD.MOV.U32 R20, RZ, RZ, 0x6464acc8 ;  /* 0x6464acc8ff147424 */ /* 0x000fe400078e00ff */
[----:B--2---:R-:W-:Y:S02]  /*27ce0*/  HFMA2 R11, -RZ, RZ, -0.00013828277587890625, -4.6432018280029296875e-05 ;  /* 0x8888830bff0b7431 */ /* 0x004fe400000001ff */
[----:B------:R-:W-:Y:S01]  /*27cf0*/  IMAD.MOV.U32 R22, RZ, RZ, 0x19192b32 ;  /* 0x19192b32ff167424 */ /* 0x000fe200078e00ff */
[----:B------:R-:W-:Y:S01]  /*27d00*/  MOV R9, 0x2a2a7e54 ;  /* 0x2a2a7e5400097802 */ /* 0x000fe20000000f00 */
[----:B------:R-:W-:-:S02]  /*27d10*/  IMAD.MOV.U32 R8, RZ, RZ, 0x22226644 ;  /* 0x22226644ff087424 */ /* 0x000fc400078e00ff */
[----:B---3--:R-:W-:Y:S02]  /*27d20*/  HFMA2 R15, -RZ, RZ, 0.000995635986328125, 1.0390625 ;  /* 0x14143c28ff0f7431 */ /* 0x008fe400000001ff */
[----:B------:R-:W-:Y:S01]  /*27d30*/  IMAD.MOV.U32 R10, RZ, RZ, -0x6f6f54c5 ;  /* 0x9090ab3bff0a7424 */ /* 0x000fe200078e00ff */
[----:B------:R-:W-:Y:S01]  /*27d40*/  MOV R13, 0xeeee29c7 ;  /* 0xeeee29c7000d7802 */ /* 0x000fe20000000f00 */
[----:B------:R-:W-:Y:S01]  /*27d50*/  IMAD.MOV.U32 R12, RZ, RZ, 0x4646ca8c ;  /* 0x4646ca8cff0c7424 */ /* 0x000fe200078e00ff */
[----:B------:R1:W-:Y:S01]  /*27d60*/  STL.128 [R1+0x1020], R16 ;  /* 0x0010201001007387 */ /* 0x0003e20000100c00 */
[----:B0-----:R-:W-:Y:S01]  /*27d70*/  IMAD.MOV.U32 R4, RZ, RZ, 0x6060a0c0 ;  /* 0x6060a0c0ff047424 */ /* 0x001fe200078e00ff */
[----:B------:R-:W-:Y:S01]  /*27d80*/  MOV R5, 0x81819819 ;  /* 0x8181981900057802 */ /* 0x000fe20000000f00 */
[----:B------:R-:W-:Y:S01]  /*27d90*/  IMAD.MOV.U32 R6, RZ, RZ, 0x4f4fd19e ;  /* 0x4f4fd19eff067424 */ /* 0x000fe200078e00ff */
[----:B------:R-:W-:Y:S01]  /*27da0*/  MOV R7, 0xdcdc7fa3 ;  /* 0xdcdc7fa300077802 */ /* 0x000fe20000000f00 */
[----:B------:R-:W-:Y:S01]  /*27db0*/  IMAD.MOV.U32 R14, RZ, RZ, -0x47472c95 ;  /* 0xb8b8d36bff0e7424 */ /* 0x000fe200078e00ff */
[----:B------:R0:W-:Y:S04]  /*27dc0*/  STL.128 [R1+0x1030], R20 ;  /* 0x0010301401007387 */ /* 0x0001e80000100c00 */
[----:B------:R2:W-:Y:S04]  /*27dd0*/  STL.128 [R1+0x1040], R4 ;  /* 0x0010400401007387 */ /* 0x0005e80000100c00 */
[----:B------:R3:W-:Y:S01]  /*27de0*/  STL.128 [R1+0x1050], R8 ;  /* 0x0010500801007387 */ /* 0x0007e20000100c00 */
[----:B-1----:R-:W-:-:S02]  /*27df0*/  HFMA2 R19, -RZ, RZ, -251.375, 27344 ;  /* 0xdbdb76adff137431 */ /* 0x002fc400000001ff */
[----:B------:R-:W-:Y:S01]  /*27e00*/  IMAD.MOV.U32 R16, RZ, RZ, -0x21218659 ;  /* 0xdede79a7ff107424 */ /* 0x000fe200078e00ff */
[----:B------:R1:W-:Y:S01]  /*27e10*/  STL.128 [R1+0x1060], R12 ;  /* 0x0010600c01007387 */ /* 0x0003e20000100c00 */
[----:B------:R-:W-:Y:S01]  /*27e20*/  MOV R17, 0x5e5ee2bc ;  /* 0x5e5ee2bc00117802 */ /* 0x000fe20000000f00 */
[----:B------:R-:W-:Y:S02]  /*27e30*/  IMAD.MOV.U32 R18, RZ, RZ, 0xb0b1d16 ;  /* 0x0b0b1d16ff127424 */ /* 0x000fe400078e00ff */
[----:B0-----:R-:W-:Y:S02]  /*27e40*/  HFMA2 R23, -RZ, RZ, 0.0001842975616455078125, 0.0059356689453125 ;  /* 0x0a0a1e14ff177431 */ /* 0x001fe400000001ff */
[----:B------:R-:W-:Y:S01]  /*27e50*/  IMAD.MOV.U32 R20, RZ, RZ, -0x1f1fc425 ;  /* 0xe0e03bdbff147424 */ /* 0x000fe200078e00ff */
[----:B------:R-:W-:Y:S01]  /*27e60*/  MOV R21, 0x32325664 ;  /* 0x3232566400157802 */ /* 0x000fe20000000f00 */
[----:B------:R-:W-:Y:S02]  /*27e70*/  IMAD.MOV.U32 R22, RZ, RZ, 0x3a3a4e74 ;  /* 0x3a3a4e74ff167424 */ /* 0x000fe400078e00ff */
[----:B--2---:R-:W-:-:S02]  /*27e80*/  HFMA2 R7, -RZ, RZ, 279, -1208 ;  /* 0x5c5ce4b8ff077431 */ /* 0x004fc400000001ff */
[----:B------:R-:W-:Y:S01]  /*27e90*/  IMAD.MOV.U32 R4, RZ, RZ, 0x4949db92 ;  /* 0x4949db92ff047424 */ /* 0x000fe200078e00ff */
[----:B------:R-:W-:Y:S01]  /*27ea0*/  MOV R5, 0x6060a0c ;  /* 0x06060a0c00057802 */ /* 0x000fe20000000f00 */
[----:B------:R-:W-:Y:S02]  /*27eb0*/  IMAD.MOV.U32 R6, RZ, RZ, 0x24246c48 ;  /* 0x24246c48ff067424 */ /* 0x000fe400078e00ff */
[----:B---3--:R-:W-:Y:S02]  /*27ec0*/  HFMA2 R11, -RZ, RZ, 817, -0.02642822265625 ;  /* 0x6262a6c4ff0b7431 */ /* 0x008fe400000001ff */
[----:B------:R-:W-:Y:S01]  /*27ed0*/  IMAD.MOV.U32 R8, RZ, RZ, -0x3d3da261 ;  /* 0xc2c25d9fff087424 */ /* 0x000fe200078e00ff */
[----:B------:R-:W-:Y:S01]  /*27ee0*/  MOV R9, 0xd3d36ebd ;  /* 0xd3d36ebd00097802 */ /* 0x000fe20000000f00 */
[----:B------:R-:W-:Y:S02]  /*27ef0*/  IMAD.MOV.U32 R10, RZ, RZ, -0x535310bd ;  /* 0xacacef43ff0a7424 */ /* 0x000fe400078e00ff */
[----:B-1----:R-:W-:-:S02]  /*27f00*/  HFMA2 R15, -RZ, RZ, 44832, -0.0002424716949462890625 ;  /* 0x79798bf2ff0f7431 */ /* 0x002fc400000001ff */
        /* <DEDUP_REMOVED lines=8> */
[----:B0-----:R-:W-:-:S02]  /*27f90*/  HFMA2 R19, -RZ, RZ, 5556, -0.49072265625 ;  /* 0x6d6db7daff137431 */ /* 0x001fc400000001ff */
[----:B------:R-:W-:Y:S01]  /*27fa0*/  IMAD.MOV.U32 R16, RZ, RZ, -0x1818cd2b ;  /* 0xe7e732d5ff107424 */ /* 0x000fe200078e00ff */
[----:B------:R-:W-:Y:S01]  /*27fb0*/  MOV R17, 0xc8c8438b ;  /* 0xc8c8438b00117802 */ /* 0x000fe20000000f00 */
[----:B-1----:R-:W-:Y:S02]  /*27fc0*/  HFMA2 R23, -RZ, RZ, -0.044219970703125, -548.5 ;  /* 0xa9a9e049ff177431 */ /* 0x002fe400000001ff */
[----:B------:R-:W-:Y:S01]  /*27fd0*/  IMAD.MOV.U32 R18, RZ, RZ, 0x3737596e ;  /* 0x3737596eff127424 */ /* 0x000fe200078e00ff */
[----:B------:R-:W-:Y:S01]  /*27fe0*/  MOV R21, 0xd5d564b1 ;  /* 0xd5d564b100157802 */ /* 0x000fe20000000f00 */
[----:B------:R-:W-:Y:S02]  /*27ff0*/  IMAD.MOV.U32 R20, RZ, RZ, -0x727273ff ;  /* 0x8d8d8c01ff147424 */ /* 0x000fe400078e00ff */
[----:B--2---:R-:W-:Y:S02]  /*28000*/  HFMA2 R7, -RZ, RZ, -3540, 0.0226898193359375 ;  /* 0xeaea25cfff077431 */ /* 0x004fe400000001ff */
[----:B------:R-:W-:Y:S01]  /*28010*/  IMAD.MOV.U32 R22, RZ, RZ, 0x4e4ed29c ;  /* 0x4e4ed29cff167424 */ /* 0x000fe200078e00ff */
[----:B------:R-:W-:Y:S01]  /*28020*/  MOV R5, 0x5656faac ;  /* 0x5656faac00057802 */ /* 0x000fe20000000f00 */
[----:B------:R-:W-:-:S02]  /*28030*/  IMAD.MOV.U32 R4, RZ, RZ, 0x6c6cb4d8 ;  /* 0x6c6cb4d8ff047424 */ /* 0x000fc400078e00ff */
[----:B---3--:R-:W-:Y:S02]  /*28040*/  HFMA2 R11, -RZ, RZ, 0.00012302398681640625, 0.001983642578125 ;  /* 0x08081810ff0b7431 */ /* 0x008fe400000001ff */
[----:B------:R-:W-:Y:S01]  /*28050*/  IMAD.MOV.U32 R6, RZ, RZ, -0xb0bf80d ;  /* 0xf4f407f3ff067424 */ /* 0x000fe200078e00ff */
[----:B------:R-:W-:Y:S01]  /*28060*/  MOV R9, 0x7a7a8ef4 ;  /* 0x7a7a8ef400097802 */ /* 0x000fe20000000f00 */
[----:B------:R-:W-:Y:S02]  /*28070*/  IMAD.MOV.U32 R8, RZ, RZ, 0x6565afca ;  /* 0x6565afcaff087424 */ /* 0x000fe400078e00ff */
[----:B----4-:R-:W-:Y:S02]  /*28080*/  HFMA2 R15, -RZ, RZ, 0.0965576171875, 13024 ;  /* 0x2e2e725cff0f7431 */ /* 0x010fe400000001ff */
        /* <DEDUP_REMOVED lines=9> */
[----:B0-----:R-:W-:-:S02]  /*28120*/  HFMA2 R19, -RZ, RZ, -6.7734375, 44.71875 ;  /* 0xc6c65197ff137431 */ /* 0x001fc400000001ff */
[----:B------:R-:W-:Y:S01]  /*28130*/  IMAD.MOV.U32 R16, RZ, RZ, 0x1c1c2438 ;  /* 0x1c1c2438ff107424 */ /* 0x000fe200078e00ff */
[----:B------:R-:W-:Y:S01]  /*28140*/  MOV R17, 0xa6a6f157 ;  /* 0xa6a6f15700117802 */ /* 0x000fe20000000f00 */
[----:B-1----:R-:W-:Y:S02]  /*28150*/  HFMA2 R23, -RZ, RZ, 0.006954193115234375, 0.0102386474609375 ;  /* 0x1f1f213eff177431 */ /* 0x002fe400000001ff */
[----:B------:R-:W-:Y:S01]  /*28160*/  IMAD.MOV.U32 R18, RZ, RZ, -0x4b4b388d ;  /* 0xb4b4c773ff127424 */ /* 0x000fe200078e00ff */
[----:B------:R-:W-:Y:S01]  /*28170*/  MOV R21, 0xdddd7ca1 ;  /* 0xdddd7ca100157802 */ /* 0x000fe20000000f00 */
[----:B------:R-:W-:Y:S02]  /*28180*/  IMAD.MOV.U32 R20, RZ, RZ, -0x1717dc35 ;  /* 0xe8e823cbff147424 */ /* 0x000fe400078e00ff */
[----:B--2---:R-:W-:Y:S02]  /*28190*/  HFMA2 R7, -RZ, RZ, -0.0001995563507080078125, -7.7188014984130859375e-05 ;  /* 0x8a8a850fff077431 */ /* 0x004fe400000001ff */
[----:B------:R-:W-:Y:S01]  /*281a0*/  IMAD.MOV.U32 R22, RZ, RZ, 0x74749ce8 ;  /* 0x74749ce8ff167424 */ /* 0x000fe200078e00ff */
[----:B------:R-:W-:Y:S01]  /*281b0*/  MOV R5, 0xbdbddc61 ;  /* 0xbdbddc6100057802 */ /* 0x000fe20000000f00 */
[----:B------:R-:W-:-:S02]  /*281c0*/  IMAD.MOV.U32 R4, RZ, RZ, 0x4b4bdd96 ;  /* 0x4b4bdd96ff047424 */ /* 0x000fc400078e00ff */
[----:B---3--:R-:W-:Y:S02]  /*281d0*/  HFMA2 R11, -RZ, RZ, 1638, -0.0531005859375 ;  /* 0x6666aaccff0b7431 */ /* 0x008fe400000001ff */
[----:B------:R-:W-:Y:S01]  /*281e0*/  IMAD.MOV.U32 R6, RZ, RZ, -0x747479f3 ;  /* 0x8b8b860dff067424 */ /* 0x000fe200078e00ff */
[----:B------:R-:W-:Y:S01]  /*281f0*/  MOV R9, 0x3e3e427c ;  /* 0x3e3e427c00097802 */ /* 0x000fe20000000f00 */
[----:B------:R-:W-:Y:S02]  /*28200*/  IMAD.MOV.U32 R8, RZ, RZ, 0x707090e0 ;  /* 0x707090e0ff087424 */ /* 0x000fe400078e00ff */
[----:B----4-:R-:W-:Y:S02]  /*28210*/  HFMA2 R15, -RZ, RZ, 0.000369548797607421875, 0.0007457733154296875 ;  /* 0x0e0e121cff0f7431 */ /* 0x010fe400000001ff */
        /* <DEDUP_REMOVED lines=9> */
[----:B0-----:R-:W-:-:S02]  /*282b0*/  HFMA2 R19, -RZ, RZ, -0.71533203125, -35.28125 ;  /* 0xb9b9d069ff137431 */ /* 0x001fc400000001ff */
[----:B------:R-:W-:Y:S01]  /*282c0*/  IMAD.MOV.U32 R16, RZ, RZ, 0x6161a3c2 ;  /* 0x6161a3c2ff107424 */ /* 0x000fe200078e00ff */
[----:B------:R-:W-:Y:S01]  /*282d0*/  MOV R17, 0x35355f6a ;  /* 0x35355f6a00117802 */ /* 0x000fe20000000f00 */
[----:B-1----:R-:W-:Y:S02]  /*282e0*/  HFMA2 R23, -RZ, RZ, -0.00646209716796875, -0.64404296875 ;  /* 0x9e9eb927ff177431 */ /* 0x002fe400000001ff */
[----:B------:R-:W-:Y:S01]  /*282f0*/  IMAD.MOV.U32 R18, RZ, RZ, 0x5757f9ae ;  /* 0x5757f9aeff127424 */ /* 0x000fe200078e00ff */
[----:B------:R-:W-:Y:S01]  /*28300*/  MOV R21, 0xc1c15899 ;  /* 0xc1c1589900157802 */ /* 0x000fe20000000f00 */
[----:B------:R-:W-:Y:S02]  /*28310*/  IMAD.MOV.U32 R20, RZ, RZ, -0x79796ee9 ;  /* 0x86869117ff147424 */ /* 0x000fe400078e00ff */
[----:B--2---:R-:W-:Y:S02]  /*28320*/  HFMA2 R7, -RZ, RZ, 0.000618457794189453125, 0.222900390625 ;  /* 0x11113322ff077431 */ /* 0x004fe400000001ff */
[----:B------:R-:W-:Y:S01]  /*28330*/  IMAD.MOV.U32 R22, RZ, RZ, 0x1d1d273a ;  /* 0x1d1d273aff167424 */ /* 0x000fe200078e00ff */
[----:B------:R-:W-:Y:S01]  /*28340*/  MOV R5, 0xf8f813eb ;  /* 0xf8f813eb00057802 */ /* 0x000fe20000000f00 */
[----:B------:R-:W-:-:S02]  /*28350*/  IMAD.MOV.U32 R4, RZ, RZ, -0x1e1ec727 ;  /* 0xe1e138d9ff047424 */ /* 0x000fc400078e00ff */
[----:B---3--:R-:W-:Y:S02]  /*28360*/  HFMA2 R11, -RZ, RZ, -0.001117706298828125, -0.0281219482421875 ;  /* 0x9494a733ff0b7431 */ /* 0x008fe400000001ff */
[----:B------:R-:W-:Y:S01]  /*28370*/  IMAD.MOV.U32 R6, RZ, RZ, -0x67674cd5 ;  /* 0x9898b32bff067424 */ /* 0x000fe200078e00ff */
[----:B------:R-:W-:Y:S01]  /*28380*/  MOV R9, 0xd9d970a9 ;  /* 0xd9d970a900097802 */ /* 0x000fe20000000f00 */
[----:B------:R-:W-:Y:S02]  /*28390*/  IMAD.MOV.U32 R8, RZ, RZ, 0x6969bbd2 ;  /* 0x6969bbd2ff087424 */ /* 0x000fe400078e00ff */
[----:B----4-:R-:W-:Y:S02]  /*283a0*/  HFMA2 R15, -RZ, RZ, -3026, 0.00934600830078125 ;  /* 0xe9e920c9ff0f7431 */ /* 0x010fe400000001ff */
        /* <DEDUP_REMOVED lines=9> */
[----:B0-----:R-:W-:-:S02]  /*28440*/  HFMA2 R19, -RZ, RZ, -503.75, 54432 ;  /* 0xdfdf7aa5ff137431 */ /* 0x001fc400000001ff */
[----:B------:R-:W-:Y:S01]  /*28450*/  IMAD.MOV.U32 R16, RZ, RZ, -0x3131b679 ;  /* 0xcece4987ff107424 */ /* 0x000fe200078e00ff */
[----:B------:R-:W-:Y:S01]  /*28460*/  MOV R17, 0x5555ffaa ;  /* 0x5555ffaa00117802 */ /* 0x000fe20000000f00 */
[----:B-1----:R-:W-:Y:S02]  /*28470*/  HFMA2 R23, -RZ, RZ, 0.0003082752227783203125, 0.0017337799072265625 ;  /* 0x0d0d171aff177431 */ /* 0x002fe400000001ff */
[----:B------:R-:W-:Y:S01]  /*28480*/  IMAD.MOV.U32 R18, RZ, RZ, 0x28287850 ;  /* 0x28287850ff127424 */ /* 0x000fe200078e00ff */
[----:B------:R-:W-:Y:S01]  /*28490*/  MOV R21, 0xa1a1f859 ;  /* 0xa1a1f85900157802 */ /* 0x000fe20000000f00 */
[----:B------:R-:W-:Y:S02]  /*284a0*/  IMAD.MOV.U32 R20, RZ, RZ, -0x737370fd ;  /* 0x8c8c8f03ff147424 */ /* 0x000fe400078e00ff */
[----:B--2---:R-:W-:Y:S02]  /*284b0*/  HFMA2 R7, -RZ, RZ, 2256, -0.6015625 ;  /* 0x6868b8d0ff077431 */ /* 0x004fe400000001ff */
[----:B------:R-:W-:Y:S01]  /*284c0*/  IMAD.MOV.U32 R22, RZ, RZ, -0x76767ff7 ;  /* 0x89898009ff167424 */ /* 0x000fe200078e00ff */
[----:B------:R-:W-:Y:S01]  /*284d0*/  MOV R5, 0xe6e631d7 ;  /* 0xe6e631d700057802 */ /* 0x000fe20000000f00 */
[----:B------:R-:W-:-:S02]  /*284e0*/  IMAD.MOV.U32 R4, RZ, RZ, -0x4040259b ;  /* 0xbfbfda65ff047424 */ /* 0x000fc400078e00ff */
[----:B---3--:R-:W-:Y:S02]  /*284f0*/  HFMA2 R11, -RZ, RZ, 0.0004308223724365234375, 0.00062465667724609375 ;  /* 0x0f0f111eff0b7431 */ /* 0x008fe400000001ff */
[----:B------:R-:W-:Y:S01]  /*28500*/  IMAD.MOV.U32 R6, RZ, RZ, 0x4242c684 ;  /* 0x4242c684ff067424 */ /* 0x000fe200078e00ff */
[----:B------:R-:W-:Y:S01]  /*28510*/  MOV R9, 0x9999b029 ;  /* 0x9999b02900097802 */ /* 0x000fe20000000f00 */
[----:B------:R-:W-:Y:S02]  /*28520*/  IMAD.MOV.U32 R8, RZ, RZ, 0x4141c382 ;  /* 0x4141c382ff087424 */ /* 0x000fe400078e00ff */
[----:B----4-:R-:W-:Y:S02]  /*28530*/  HFMA2 R15, -RZ, RZ, 0.0014858245849609375, 0.771484375 ;  /* 0x16163a2cff0f7431 */ /* 0x010fe400000001ff */
[----:B------:R-:W-:Y:S01]  /*28540*/  IMAD.MOV.U32 R10, RZ, RZ, 0x2d2d775a ;  /* 0x2d2d775aff0a7424 */ /* 0x000fe200078e00ff */
[----:B------:R-:W-:Y:S01]  /*28550*/  MOV R13, 0x5454fca8 ;  /* 0x5454fca8000d7802 */ /* 0x000fe20000000f00 */
[----:B------:R-:W-:Y:S01]  /*28560*/  IMAD.MOV.U32 R12, RZ, RZ, -0x4f4f3485 ;  /* 0xb0b0cb7bff0c7424 */ /* 0x000fe200078e00ff */
[----:B------:R0:W-:Y:S01]  /*28570*/  STL.128 [R1+0x11b0], R16 ;  /* 0x0011b01001007387 */ /* 0x0001e20000100c00 */
[----:B------:R-:W-:-:S03]  /*28580*/  IMAD.MOV.U32 R14, RZ, RZ, -0x44442993 ;  /* 0xbbbbd66dff0e7424 */ /* 0x000fc600078e00ff */
[----:B------:R0:W-:Y:S04]  /*28590*/  STL.128 [R1+0x11c0], R20 ;  /* 0x0011c01401007387 */ /* 0x0001e80000100c00 */
[----:B------:R0:W-:Y:S04]  /*285a0*/  STL.128 [R1+0x11d0], R4 ;  /* 0x0011d00401007387 */ /* 0x0001e80000100c00 */
[----:B------:R0:W-:Y:S04]  /*285b0*/  STL.128 [R1+0x11e0], R8 ;  /* 0x0011e00801007387 */ /* 0x0001e80000100c00 */
[----:B------:R0:W-:Y:S02]  /*285c0*/  STL.128 [R1+0x11f0], R12 ;  /* 0x0011f00c01007387 */ /* 0x0001e40000100c00 */
.L_x_93:
[----:B----4-:R-:W2:Y:S04]  /*285d0*/  LDL.64 R38, [R2] ;  /* 0x0000000002267983 */ /* 0x010ea80000100a00 */
        /* <DEDUP_REMOVED lines=41> */
[----:B------:R-:W-:Y:S01]  /*28870*/  IADD3 R50, PT, PT, R50, 0x20, RZ ;  /* 0x0000002032327810 */ /* 0x000fe20007ffe0ff */
[----:B0-----:R-:W-:Y:S01]  /*28880*/  VIADD R3, R3, 0x20 ;  /* 0x0000002003037836 */ /* 0x001fe20000000000 */
[----:B------:R-:W-:Y:S01]  /*28890*/  IADD3 R51, PT, PT, R51, 0x20, RZ ;  /* 0x0000002033337810 */ /* 0x000fe20007ffe0ff */
        /* <DEDUP_REMOVED lines=25> */
.L_x_92:
[----:B------:R-:W-:Y:S05]  /*28a30*/  BSYNC.RECONVERGENT B0 ;  /* 0x0000000000007941 */ /* 0x000fea0003800200 */
.L_x_91:
        /* <DEDUP_REMOVED lines=36> */
[----:B------:R-:W-:Y:S02]  /*28c80*/  SHF.L.U32 R23, R3, 0x2, RZ ;  /* 0x0000000203177819 */ /* 0x000fe400000006ff */
[----:B------:R-:W-:Y:S02]  /*28c90*/  SHF.R.U32.HI R30, RZ, 0xe, R3 ;  /* 0x0000000eff1e7819 */ /* 0x000fe40000011603 */
[--C-:B------:R-:W-:Y:S02]  /*28ca0*/  SHF.R.U32.HI R20, RZ, 0xe, R2.reuse ;  /* 0x0000000eff147819 */ /* 0x100fe40000011602 */
[----:B------:R-:W-:Y:S02]  /*28cb0*/  SHF.R.U32.HI R25, RZ, 0x16, R2 ;  /* 0x00000016ff197819 */ /* 0x000fe40000011602 */
[----:B------:R-:W-:-:S02]  /*28cc0*/  SHF.R.U32.HI R4, RZ, 0x6, R17 ;  /* 0x00000006ff047819 */ /* 0x000fc40000011611 */
[----:B------:R-:W-:Y:S02]  /*28cd0*/  SHF.R.U32.HI R28, RZ, 0x6, R19 ;  /* 0x00000006ff1c7819 */ /* 0x000fe40000011613 */
[--C-:B------:R-:W-:Y:S01]  /*28ce0*/  SHF.R.U32.HI R3, RZ, 0xe, R17.reuse ;  /* 0x0000000eff037819 */ /* 0x100fe20000011611 */
[----:B------:R-:W-:Y:S01]  /*28cf0*/  IMAD.SHL.U32 R29, R2, 0x4, RZ ;  /* 0x00000004021d7824 */ /* 0x000fe200078e00ff */
[----:B0-----:R-:W-:Y:S02]  /*28d00*/  SHF.R.U32.HI R0, RZ, 0x16, R17 ;  /* 0x00000016ff007819 */ /* 0x001fe40000011611 */
[----:B------:R-:W-:Y:S01]  /*28d10*/  SHF.R.U32.HI R27, RZ, 0xe, R19 ;  /* 0x0000000eff1b7819 */ /* 0x000fe20000011613 */
[----:B------:R-:W-:Y:S01]  /*28d20*/  IMAD.SHL.U32 R24, R19, 0x4, RZ ;  /* 0x0000000413187824 */ /* 0x000fe200078e00ff */
        /* <DEDUP_REMOVED lines=22> */
[----:B------:R-:W2:Y:S01]  /*28e90*/  LDS R28, [R28+UR8] ;  /* 0x000000081c1c7984 */ /* 0x000ea20008000800 */
[----:B------:R-:W-:-:S03]  /*28ea0*/  LOP3.LUT R24, R24, 0x3fc, RZ, 0xc0, !PT ;  /* 0x000003fc18187812 */ /* 0x000fc600078ec0ff */
[----:B0-----:R-:W3:Y:S01]  /*28eb0*/  LDG.E R4, desc[UR36][R46.64+0x48] ;  /* 0x000048242e047981 */ /* 0x001ee2000c1e1900 */
[----:B------:R-:W-:-:S03]  /*28ec0*/  LOP3.LUT R21, R21, 0x3fc, RZ, 0xc0, !PT ;  /* 0x000003fc15157812 */ /* 0x000fc600078ec0ff */
[----:B------:R0:W-:Y:S04]  /*28ed0*/  LDS R31, [R0+UR5] ;  /* 0x00000005001f7984 */ /* 0x0001e80008000800 */
[----:B------:R-:W-:Y:S04]  /*28ee0*/  LDS R18, [R18+UR8] ;  /* 0x0000000812127984 */ /* 0x000fe80008000800 */
[----:B------:R-:W4:Y:S04]  /*28ef0*/  LDS R27, [R27+UR7] ;  /* 0x000000071b1b7984 */ /* 0x000f280008000800 */
[----:B------:R-:W5:Y:S04]  /*28f00*/  LDG.E R3, desc[UR36][R46.64+0x40] ;  /* 0x000040242e037981 */ /* 0x000f68000c1e1900 */
[----:B0-----:R-:W5:Y:S04]  /*28f10*/  LDG.E R0, desc[UR36][R46.64+0x4c] ;  /* 0x00004c242e007981 */ /* 0x001f68000c1e1900 */
[----:B------:R-:W5:Y:S04]  /*28f20*/  LDG.E R2, desc[UR36][R46.64+0x44] ;  /* 0x000044242e027981 */ /* 0x000f68000c1e1900 */
        /* <DEDUP_REMOVED lines=8> */
[----:B--2---:R-:W-:Y:S02]  /*28fb0*/  LOP3.LUT R25, R28, R32, R25, 0x96, !PT ;  /* 0x000000201c197212 */ /* 0x004fe400078e9619 */
[----:B----4-:R-:W-:Y:S02]  /*28fc0*/  LOP3.LUT R18, R18, R27, R31, 0x96, !PT ;  /* 0x0000001b12127212 */ /* 0x010fe400078e961f */
[----:B0-----:R-:W-:Y:S02]  /*28fd0*/  LOP3.LUT R19, R30, R19, R26, 0x96, !PT ;  /* 0x000000131e137212 */ /* 0x001fe400078e961a */
[----:B------:R-:W-:Y:S02]  /*28fe0*/  LOP3.LUT R12, R12, R17, R33, 0x96, !PT ;  /* 0x000000110c0c7212 */ /* 0x000fe400078e9621 */
[----:B------:R-:W-:Y:S02]  /*28ff0*/  LOP3.LUT R11, R11, R25, R34, 0x96, !PT ;  /* 0x000000190b0b7212 */ /* 0x000fe400078e9622 */
[----:B------:R-:W-:-:S02]  /*29000*/  SHF.R.U32.HI R17, RZ, 0x16, R12 ;  /* 0x00000016ff117819 */ /* 0x000fc4000001160c */
[----:B------:R-:W-:Y:S02]  /*29010*/  LOP3.LUT R18, R10, R18, R35, 0x96, !PT ;  /* 0x000000120a127212 */ /* 0x000fe400078e9623 */
[----:B------:R-:W-:Y:S02]  /*29020*/  SHF.L.U32 R20, R12, 0x2, RZ ;  /* 0x000000020c147819 */ /* 0x000fe400000006ff */
[----:B------:R-:W-:Y:S02]  /*29030*/  LOP3.LUT R19, R9, R19, R36, 0x96, !PT ;  /* 0x0000001309137212 */ /* 0x000fe400078e9624 */
[--C-:B------:R-:W-:Y:S02]  /*29040*/  SHF.R.U32.HI R22, RZ, 0x6, R12.reuse ;  /* 0x00000006ff167819 */ /* 0x100fe4000001160c */
        /* <DEDUP_REMOVED lines=8> */
[----:B------:R-:W-:Y:S01]  /*290d0*/  LOP3.LUT R11, R11, 0x3fc, RZ, 0xc0, !PT ;  /* 0x000003fc0b0b7812 */ /* 0x000fe200078ec0ff */
[----:B------:R-:W-:Y:S01]  /*290e0*/  IMAD.SHL.U32 R26, R19, 0x4, RZ ;  /* 0x00000004131a7824 */ /* 0x000fe200078e00ff */
[----:B------:R-:W-:-:S02]  /*290f0*/  LOP3.LUT R10, R10, 0x3fc, RZ, 0xc0, !PT ;  /* 0x000003fc0a0a7812 */ /* 0x000fc400078ec0ff */
[----:B------:R-:W-:Y:S02]  /*29100*/  LOP3.LUT R9, R9, 0x3fc, RZ, 0xc0, !PT ;  /* 0x000003fc09097812 */ /* 0x000fe400078ec0ff */
[--C-:B------:R-:W-:Y:S01]  /*29110*/  SHF.R.U32.HI R25, RZ, 0xe, R19.reuse ;  /* 0x0000000eff197819 */ /* 0x100fe20000011613 */
[----:B------:R0:W-:Y:S01]  /*29120*/  LDS R32, [R10+UR5] ;  /* 0x000000050a207984 */ /* 0x0001e20008000800 */
[----:B------:R-:W-:Y:S02]  /*29130*/  SHF.R.U32.HI R27, RZ, 0x16, R19 ;  /* 0x00000016ff1b7819 */ /* 0x000fe40000011613 */
[----:B------:R-:W-:Y:S01]  /*29140*/  LOP3.LUT R19, R29, 0x3fc, RZ, 0xc0, !PT ;  /* 0x000003fc1d137812 */ /* 0x000fe200078ec0ff */
[----:B------:R-:W-:Y:S01]  /*29150*/  LDS R31, [R9+UR8] ;  /* 0x00000008091f7984 */ /* 0x000fe20008000800 */
[----:B------:R-:W-:Y:S02]  /*29160*/  SHF.R.U32.HI R23, RZ, 0x6, R18 ;  /* 0x00000006ff177819 */ /* 0x000fe40000011612 */
[----:B------:R-:W-:Y:S01]  /*29170*/  SHF.L.U32 R24, R18, 0x2, RZ ;  /* 0x0000000212187819 */ /* 0x000fe200000006ff */
[----:B------:R1:W-:Y:S01]  /*29180*/  LDS R29, [R11+UR7] ;  /* 0x000000070b1d7984 */ /* 0x0003e20008000800 */
[----:B------:R-:W-:-:S02]  /*29190*/  LOP3.LUT R18, R17, 0x3fc, RZ, 0xc0, !PT ;  /* 0x000003fc11127812 */ /* 0x000fc400078ec0ff */
[----:B------:R-:W-:Y:S01]  /*291a0*/  LOP3.LUT R17, R22, 0x3fc, RZ, 0xc0, !PT ;  /* 0x000003fc16117812 */ /* 0x000fe200078ec0ff */
[----:B0-----:R-:W2:Y:S01]  /*291b0*/  LDG.E R10, desc[UR36][R46.64+0x50] ;  /* 0x000050242e0a7981 */ /* 0x001ea2000c1e1900 */
[----:B------:R-:W-:-:S03]  /*291c0*/  LOP3.LUT R22, R12, 0x3fc, RZ, 0xc0, !PT ;  /* 0x000003fc0c167812 */ /* 0x000fc600078ec0ff */
[----:B-1----:R-:W4:Y:S04]  /*291d0*/  LDG.E R11, desc[UR36][R46.64+0x58] ;  /* 0x000058242e0b7981 */ /* 0x002f28000c1e1900 */
[----:B------:R-:W2:Y:S04]  /*291e0*/  LDG.E R9, desc[UR36][R46.64+0x5c] ;  /* 0x00005c242e097981 */ /* 0x000ea8000c1e1900 */
[----:B------:R-:W2:Y:S01]  /*291f0*/  LDG.E R12, desc[UR36][R46.64+0x54] ;  /* 0x000054242e0c7981 */ /* 0x000ea2000c1e1900 */
        /* <DEDUP_REMOVED lines=29> */
[----:B------:R-:W-:Y:S02]  /*293d0*/  LOP3.LUT R19, R15, R19, R24, 0x96, !PT ;  /* 0x000000130f137212 */ /* 0x000fe400078e9618 */
[----:B------:R-:W-:Y:S02]  /*293e0*/  SHF.R.U32.HI R21, RZ, 0x6, R13 ;  /* 0x00000006ff157819 */ /* 0x000fe4000001160d */
[----:B------:R-:W-:Y:S02]  /*293f0*/  LOP3.LUT R16, R16, R28, R33, 0x96, !PT ;  /* 0x0000001c10107212 */ /* 0x000fe400078e9621 */
[--C-:B------:R-:W-:Y:S02]  /*29400*/  SHF.R.U32.HI R24, RZ, 0xe, R13.reuse ;  /* 0x0000000eff187819 */ /* 0x100fe4000001160d */
[----:B------:R-:W-:Y:S02]  /*29410*/  SHF.R.U32.HI R29, RZ, 0x16, R13 ;  /* 0x00000016ff1d7819 */ /* 0x000fe4000001160d */
[----:B------:R-:W-:-:S02]  /*29420*/  SHF.R.U32.HI R14, RZ, 0x16, R18 ;  /* 0x00000016ff0e7819 */ /* 0x000fc40000011612 */
[----:B------:R-:W-:Y:S02]  /*29430*/  SHF.R.U32.HI R13, RZ, 0x6, R19 ;  /* 0x00000006ff0d7819 */ /* 0x000fe40000011613 */
[--C-:B------:R-:W-:Y:S02]  /*29440*/  SHF.R.U32.HI R17, RZ, 0xe, R16.reuse ;  /* 0x0000000eff117819 */ /* 0x100fe40000011610 */
[--C-:B------:R-:W-:Y:S02]  /*29450*/  SHF.R.U32.HI R20, RZ, 0x16, R16.reuse ;  /* 0x00000016ff147819 */ /* 0x100fe40000011610 */
[----:B------:R-:W-:Y:S02]  /*29460*/  SHF.L.U32 R23, R16, 0x2, RZ ;  /* 0x0000000210177819 */ /* 0x000fe400000006ff */
[----:B------:R-:W-:Y:S02]  /*29470*/  SHF.R.U32.HI R16, RZ, 0x6, R16 ;  /* 0x00000006ff107819 */ /* 0x000fe40000011610 */
[----:B------:R-:W-:-:S02]  /*29480*/  LOP3.LUT R14, R14, 0x3fc, RZ, 0xc0, !PT ;  /* 0x000003fc0e0e7812 */ /* 0x000fc400078ec0ff */
[----:B------:R-:W-:Y:S02]  /*29490*/  LOP3.LUT R13, R13, 0x3fc, RZ, 0xc0, !PT ;  /* 0x000003fc0d0d7812 */ /* 0x000fe400078ec0ff */
[----:B------:R-:W-:Y:S02]  /*294a0*/  SHF.L.U32 R25, R18, 0x2, RZ ;  /* 0x0000000212197819 */ /* 0x000fe400000006ff */
[--C-:B------:R-:W-:Y:S02]  /*294b0*/  SHF.R.U32.HI R15, RZ, 0x6, R18.reuse ;  /* 0x00000006ff0f7819 */ /* 0x100fe40000011612 */
[----:B------:R-:W-:Y:S01]  /*294c0*/  SHF.R.U32.HI R27, RZ, 0xe, R18 ;  /* 0x0000000eff1b7819 */ /* 0x000fe20000011612 */
[----:B------:R-:W-:Y:S01]  /*294d0*/  IMAD.SHL.U32 R22, R19, 0x4, RZ ;  /* 0x0000000413167824 */ /* 0x000fe200078e00ff */
[----:B------:R-:W-:Y:S01]  /*294e0*/  LOP3.LUT R18, R17, 0x3fc, RZ, 0xc0, !PT ;  /* 0x000003fc11127812 */ /* 0x000fe200078ec0ff */
[----:B------:R-:W-:Y:S01]  /*294f0*/  LDS R31, [R13+UR8] ;  /* 0x000000080d1f7984 */ /* 0x000fe20008000800 */
[----:B------:R-:W-:-:S02]  /*29500*/  LOP3.LUT R17, R20, 0x3fc, RZ, 0xc0, !PT ;  /* 0x000003fc14117812 */ /* 0x000fc400078ec0ff */
[--C-:B------:R-:W-:Y:S02]  /*29510*/  SHF.R.U32.HI R28, RZ, 0xe, R19.reuse ;  /* 0x0000000eff1c7819 */ /* 0x100fe40000011613 */
[----:B------:R-:W-:Y:S01]  /*29520*/  SHF.R.U32.HI R26, RZ, 0x16, R19 ;  /* 0x00000016ff1a7819 */ /* 0x000fe20000011613 */
[----:B------:R-:W-:Y:S01]  /*29530*/  LDS R18, [R18+UR7] ;  /* 0x0000000712127984 */ /* 0x000fe20008000800 */
[----:B------:R-:W-:Y:S02]  /*29540*/  LOP3.LUT R20, R30, 0x3fc, RZ, 0xc0, !PT ;  /* 0x000003fc1e147812 */ /* 0x000fe400078ec0ff */
        /* <DEDUP_REMOVED lines=19> */
[----:B------:R-:W3:Y:S04]  /*29680*/  LDS R28, [R28+UR7] ;  /* 0x000000071c1c7984 */ /* 0x000ee80008000800 */
[----:B------:R-:W-:Y:S04]  /*29690*/  LDS R19, [R19+UR8] ;  /* 0x0000000813137984 */ /* 0x000fe80008000800 */
[----:B------:R-:W5:Y:S04]  /*296a0*/  LDS R21, [R21+UR8] ;  /* 0x0000000815157984 */ /* 0x000f680008000800 */
[----:B------:R-:W-:Y:S04]  /*296b0*/  LDS R34, [R27+UR7] ;  /* 0x000000071b227984 */ /* 0x000fe80008000800 */
[----:B------:R-:W5:Y:S04]  /*296c0*/  LDS R26, [R26+UR5] ;  /* 0x000000051a1a7984 */ /* 0x000f680008000800 */
[----:B-1----:R-:W2:Y:S04]  /*296d0*/  LDG.E R15, desc[UR36][R46.64+0x60] ;  /* 0x000060242e0f7981 */ /* 0x002ea8000c1e1900 */
[----:B------:R-:W1:Y:S04]  /*296e0*/  LDS R25, [R25+UR9] ;  /* 0x0000000919197984 */ /* 0x000e680008000800 */
[----:B------:R-:W1:Y:S04]  /*296f0*/  LDS R36, [R23+UR9] ;  /* 0x0000000917247984 */ /* 0x000e680008000800 */
[----:B------:R-:W1:Y:S04]  /*29700*/  LDS R33, [R22+UR9] ;  /* 0x0000000916217984 */ /* 0x000e680008000800 */
[----:B------:R-:W1:Y:S01]  /*29710*/  LDS R20, [R20+UR9] ;  /* 0x0000000914147984 */ /* 0x000e620008000800 */
[----:B0-----:R-:W-:-:S02]  /*29720*/  LOP3.LUT R17, R31, R24, R17, 0x96, !PT ;  /* 0x000000181f117212 */ /* 0x001fc400078e9611 */
[----:B---3--:R-:W-:Y:S02]  /*29730*/  LOP3.LUT R28, R32, R28, R29, 0x96, !PT ;  /* 0x0000001c201c7212 */ /* 0x008fe400078e961d */
[----:B-----5:R-:W-:Y:S02]  /*29740*/  LOP3.LUT R18, R21, R18, R30, 0x96, !PT ;  /* 0x0000001215127212 */ /* 0x020fe400078e961e */
[----:B------:R-:W-:Y:S02]  /*29750*/  LOP3.LUT R19, R19, R34, R26, 0x96, !PT ;  /* 0x0000002213137212 */ /* 0x000fe400078e961a */
[----:B-1----:R-:W-:Y:S02]  /*29760*/  LOP3.LUT R8, R8, R17, R25, 0x96, !PT ;  /* 0x0000001108087212 */ /* 0x002fe400078e9619 */
[----:B------:R-:W-:Y:S02]  /*29770*/  LOP3.LUT R7, R7, R28, R36, 0x96, !PT ;  /* 0x0000001c07077212 */ /* 0x000fe400078e9624 */
[----:B------:R-:W-:-:S02]  /*29780*/  LOP3.LUT R6, R6, R18, R33, 0x96, !PT ;  /* 0x0000001206067212 */ /* 0x000fc400078e9621 */
[----:B------:R-:W-:Y:S01]  /*29790*/  LOP3.LUT R5, R5, R19, R20, 0x96, !PT ;  /* 0x0000001305057212 */ /* 0x000fe200078e9614 */
[----:B------:R-:W-:Y:S01]  /*297a0*/  IMAD.SHL.U32 R22, R7, 0x4, RZ ;  /* 0x0000000407167824 */ /* 0x000fe200078e00ff */
[--C-:B------:R-:W-:Y:S02]  /*297b0*/  SHF.R.U32.HI R18, RZ, 0xe, R8.reuse ;  /* 0x0000000eff127819 */ /* 0x100fe40000011608 */
[--C-:B------:R-:W-:Y:S02]  /*297c0*/  SHF.R.U32.HI R17, RZ, 0x16, R8.reuse ;  /* 0x00000016ff117819 */ /* 0x100fe40000011608 */
[----:B------:R-:W-:Y:S02]  /*297d0*/  SHF.L.U32 R24, R8, 0x2, RZ ;  /* 0x0000000208187819 */ /* 0x000fe400000006ff */
[----:B------:R-:W-:Y:S02]  /*297e0*/  SHF.R.U32.HI R19, RZ, 0x6, R8 ;  /* 0x00000006ff137819 */ /* 0x000fe40000011608 */
[----:B------:R-:W-:-:S02]  /*297f0*/  SHF.R.U32.HI R21, RZ, 0x6, R7 ;  /* 0x00000006ff157819 */ /* 0x000fc40000011607 */
[--C-:B------:R-:W-:Y:S02]  /*29800*/  SHF.R.U32.HI R20, RZ, 0xe, R7.reuse ;  /* 0x0000000eff147819 */ /* 0x100fe40000011607 */
[----:B------:R-:W-:Y:S02]  /*29810*/  SHF.R.U32.HI R29, RZ, 0x16, R7 ;  /* 0x00000016ff1d7819 */ /* 0x000fe40000011607 */
[--C-:B------:R-:W-:Y:S02]  /*29820*/  SHF.R.U32.HI R8, RZ, 0x16, R6.reuse ;  /* 0x00000016ff087819 */ /* 0x100fe40000011606 */
[----:B------:R-:W-:Y:S02]  /*29830*/  SHF.R.U32.HI R28, RZ, 0xe, R5 ;  /* 0x0000000eff1c7819 */ /* 0x000fe40000011605 */
[----:B------:R-:W-:Y:S02]  /*29840*/  SHF.L.U32 R25, R6, 0x2, RZ ;  /* 0x0000000206197819 */ /* 0x000fe400000006ff */
[----:B------:R-:W-:-:S02]  /*29850*/  SHF.R.U32.HI R7, RZ, 0x6, R6 ;  /* 0x00000006ff077819 */ /* 0x000fc40000011606 */
[----:B------:R-:W-:Y:S02]  /*29860*/  SHF.R.U32.HI R27, RZ, 0xe, R6 ;  /* 0x0000000eff1b7819 */ /* 0x000fe40000011606 */
[--C-:B------:R-:W-:Y:S02]  /*29870*/  SHF.R.U32.HI R6, RZ, 0x6, R5.reuse ;  /* 0x00000006ff067819 */ /* 0x100fe40000011605 */
[----:B------:R-:W-:Y:S02]  /*29880*/  SHF.R.U32.HI R26, RZ, 0x16, R5 ;  /* 0x00000016ff1a7819 */ /* 0x000fe40000011605 */
[----:B------:R-:W-:Y:S02]  /*29890*/  LOP3.LUT R29, R29, 0x3fc, RZ, 0xc0, !PT ;  /* 0x000003fc1d1d7812 */ /* 0x000fe400078ec0ff */
[----:B------:R-:W-:Y:S02]  /*298a0*/  LOP3.LUT R8, R8, 0x3fc, RZ, 0xc0, !PT ;  /* 0x000003fc08087812 */ /* 0x000fe400078ec0ff */
[----:B------:R-:W-:Y:S01]  /*298b0*/  LOP3.LUT R28, R28, 0x3fc, RZ, 0xc0, !PT ;  /* 0x000003fc1c1c7812 */ /* 0x000fe200078ec0ff */
[----:B------:R-:W-:Y:S01]  /*298c0*/  IMAD.SHL.U32 R23, R5, 0x4, RZ ;  /* 0x0000000405177824 */ /* 0x000fe200078e00ff */
[----:B------:R-:W-:Y:S01]  /*298d0*/  LOP3.LUT R7, R7, 0x3fc, RZ, 0xc0, !PT ;  /* 0x000003fc07077812 */ /* 0x000fe200078ec0ff */
[----:B------:R0:W-:Y:S01]  /*298e0*/  LDS R30, [R8+UR5] ;  /* 0x00000005081e7984 */ /* 0x0001e20008000800 */
        /* <DEDUP_REMOVED lines=11> */
[----:B0-----:R-:W3:Y:S01]  /*299a0*/  LDG.E R8, desc[UR36][R46.64+0x78] ;  /* 0x000078242e087981 */ /* 0x001ee2000c1e1900 */
[----:B------:R-:W-:Y:S02]  /*299b0*/  LOP3.LUT R24, R24, 0x3fc, RZ, 0xc0, !PT ;  /* 0x000003fc18187812 */ /* 0x000fe400078ec0ff */
[----:B------:R-:W-:Y:S01]  /*299c0*/  LOP3.LUT R22, R22, 0x3fc, RZ, 0xc0, !PT ;  /* 0x000003fc16167812 */ /* 0x000fe200078ec0ff */
[----:B------:R0:W-:Y:S01]  /*299d0*/  LDS R31, [R6+UR8] ;  /* 0x00000008061f7984 */ /* 0x0001e20008000800 */
[----:B------:R-:W-:Y:S02]  /*299e0*/  LOP3.LUT R25, R25, 0x3fc, RZ, 0xc0, !PT ;  /* 0x000003fc19197812 */ /* 0x000fe400078ec0ff */
[----:B------:R-:W-:Y:S01]  /*299f0*/  LOP3.LUT R23, R23, 0x3fc, RZ, 0xc0, !PT ;  /* 0x000003fc17177812 */ /* 0x000fe200078ec0ff */
[----:B------:R-:W-:Y:S04]  /*29a00*/  LDS R18, [R18+UR7] ;  /* 0x0000000712127984 */ /* 0x000fe80008000800 */
[----:B------:R-:W-:Y:S04]  /*29a10*/  LDS R19, [R19+UR8] ;  /* 0x0000000813137984 */ /* 0x000fe80008000800 */
[----:B------:R-:W5:Y:S04]  /*29a20*/  LDS R21, [R21+UR8] ;  /* 0x0000000815157984 */ /* 0x000f680008000800 */
[----:B------:R-:W-:Y:S04]  /*29a30*/  LDS R34, [R27+UR7] ;  /* 0x000000071b227984 */ /* 0x000fe80008000800 */
[----:B------:R-:W4:Y:S04]  /*29a40*/  LDS R26, [R26+UR5] ;  /* 0x000000051a1a7984 */ /* 0x000f280008000800 */
[----:B------:R-:W3:Y:S04]  /*29a50*/  LDG.E R5, desc[UR36][R46.64+0x74] ;  /* 0x000074242e057981 */ /* 0x000ee8000c1e1900 */
[----:B0-----:R-:W3:Y:S04]  /*29a60*/  LDG.E R6, desc[UR36][R46.64+0x7c] ;  /* 0x00007c242e067981 */ /* 0x001ee8000c1e1900 */
[----:B------:R-:W-:Y:S04]  /*29a70*/  LDS R17, [R17+UR5] ;  /* 0x0000000511117984 */ /* 0x000fe80008000800 */
[----:B------:R-:W0:Y:S04]  /*29a80*/  LDS R20, [R20+UR7] ;  /* 0x0000000714147984 */ /* 0x000e280008000800 */
[----:B------:R-:W3:Y:S04]  /*29a90*/  LDG.E R7, desc[UR36][R46.64+0x70] ;  /* 0x000070242e077981 */ /* 0x000ee8000c1e1900 */
[----:B------:R-:W0:Y:S04]  /*29aa0*/  LDS R33, [R24+UR9] ;  /* 0x0000000918217984 */ /* 0x000e280008000800 */
[----:B------:R-:W0:Y:S04]  /*29ab0*/  LDS R36, [R23+UR9] ;  /* 0x0000000917247984 */ /* 0x000e280008000800 */
[----:B------:R-:W0:Y:S04]  /*29ac0*/  LDS R35, [R22+UR9] ;  /* 0x0000000916237984 */ /* 0x000e280008000800 */
[----:B------:R-:W0:Y:S01]  /*29ad0*/  LDS R25, [R25+UR9] ;  /* 0x0000000919197984 */ /* 0x000e220008000800 */
[----:B-1----:R-:W-:-:S02]  /*29ae0*/  LOP3.LUT R28, R32, R28, R29, 0x96, !PT ;  /* 0x0000001c201c7212 */ /* 0x002fc400078e961d */
[----:B-----5:R-:W-:Y:S02]  /*29af0*/  LOP3.LUT R18, R21, R18, R30, 0x96, !PT ;  /* 0x0000001215127212 */ /* 0x020fe400078e961e */
[----:B----4-:R-:W-:Y:S02]  /*29b00*/  LOP3.LUT R19, R19, R34, R26, 0x96, !PT ;  /* 0x0000002213137212 */ /* 0x010fe400078e961a */
[----:B0-----:R-:W-:Y:S02]  /*29b10*/  LOP3.LUT R17, R31, R20, R17, 0x96, !PT ;  /* 0x000000141f117212 */ /* 0x001fe400078e9611 */
[----:B------:R-:W-:Y:S02]  /*29b20*/  LOP3.LUT R4, R4, R28, R33, 0x96, !PT ;  /* 0x0000001c04047212 */ /* 0x000fe400078e9621 */
[----:B------:R-:W-:-:S03]  /*29b30*/  LOP3.LUT R3, R3, R18, R36, 0x96, !PT ;  /* 0x0000001203037212 */ /* 0x000fc600078e9624 */
[----:B------:R-:W-:Y:S01]  /*29b40*/  IMAD.SHL.U32 R20, R4, 0x4, RZ ;  /* 0x0000000404147824 */ /* 0x000fe200078e00ff */
[----:B------:R-:W-:Y:S02]  /*29b50*/  LOP3.LUT R19, R0, R19, R35, 0x96, !PT ;  /* 0x0000001300137212 */ /* 0x000fe400078e9623 */
[--C-:B------:R-:W-:Y:S02]  /*29b60*/  SHF.R.U32.HI R21, RZ, 0x6, R4.reuse ;  /* 0x00000006ff157819 */ /* 0x100fe40000011604 */
[----:B------:R-:W-:Y:S02]  /*29b70*/  LOP3.LUT R2, R2, R17, R25, 0x96, !PT ;  /* 0x0000001102027212 */ /* 0x000fe400078e9619 */
[--C-:B------:R-:W-:Y:S02]  /*29b80*/  SHF.R.U32.HI R24, RZ, 0xe, R4.reuse ;  /* 0x0000000eff187819 */ /* 0x100fe40000011604 */
[----:B------:R-:W-:Y:S02]  /*29b90*/  SHF.R.U32.HI R29, RZ, 0x16, R4 ;  /* 0x00000016ff1d7819 */ /* 0x000fe40000011604 */
[----:B------:R-:W-:-:S02]  /*29ba0*/  SHF.R.U32.HI R0, RZ, 0x16, R3 ;  /* 0x00000016ff007819 */ /* 0x000fc40000011603 */
[----:B------:R-:W-:Y:S02]  /*29bb0*/  SHF.L.U32 R25, R3, 0x2, RZ ;  /* 0x0000000203197819 */ /* 0x000fe400000006ff */
[--C-:B------:R-:W-:Y:S02]  /*29bc0*/  SHF.R.U32.HI R4, RZ, 0x6, R3.reuse ;  /* 0x00000006ff047819 */ /* 0x100fe40000011603 */
[----:B------:R-:W-:Y:S02]  /*29bd0*/  SHF.R.U32.HI R27, RZ, 0xe, R3 ;  /* 0x0000000eff1b7819 */ /* 0x000fe40000011603 */
[----:B------:R-:W-:Y:S02]  /*29be0*/  SHF.R.U32.HI R28, RZ, 0xe, R19 ;  /* 0x0000000eff1c7819 */ /* 0x000fe40000011613 */
[--C-:B------:R-:W-:Y:S02]  /*29bf0*/  SHF.R.U32.HI R18, RZ, 0xe, R2.reuse ;  /* 0x0000000eff127819 */ /* 0x100fe40000011602 */
[----:B------:R-:W-:-:S02]  /*29c00*/  SHF.R.U32.HI R17, RZ, 0x16, R2 ;  /* 0x00000016ff117819 */ /* 0x000fc40000011602 */
[----:B------:R-:W-:Y:S02]  /*29c10*/  SHF.L.U32 R23, R2, 0x2, RZ ;  /* 0x0000000202177819 */ /* 0x000fe400000006ff */
        /* <DEDUP_REMOVED lines=11> */
[----:B------:R0:W-:Y:S01]  /*29cd0*/  LDS R30, [R0+UR5] ;  /* 0x00000005001e7984 */ /* 0x0001e20008000800 */
        /* <DEDUP_REMOVED lines=8> */
[----:B------:R-:W4:Y:S01]  /*29d60*/  LDS R28, [R28+UR7] ;  /* 0x000000071c1c7984 */ /* 0x000f220008000800 */
[----:B------:R-:W-:Y:S02]  /*29d70*/  LOP3.LUT R23, R23, 0x3fc, RZ, 0xc0, !PT ;  /* 0x000003fc17177812 */ /* 0x000fe400078ec0ff */
[----:B------:R-:W-:Y:S01]  /*29d80*/  LOP3.LUT R20, R20, 0x3fc, RZ, 0xc0, !PT ;  /* 0x000003fc14147812 */ /* 0x000fe200078ec0ff */
[----:B------:R-:W5:Y:S01]  /*29d90*/  LDG.E R2, desc[UR36][R46.64+0x84] ;  /* 0x000084242e027981 */ /* 0x000f62000c1e1900 */
[----:B------:R-:W-:-:S02]  /*29da0*/  LOP3.LUT R22, R22, 0x3fc, RZ, 0xc0, !PT ;  /* 0x000003fc16167812 */ /* 0x000fc400078ec0ff */
[----:B------:R-:W-:Y:S01]  /*29db0*/  LOP3.LUT R25, R25, 0x3fc, RZ, 0xc0, !PT ;  /* 0x000003fc19197812 */ /* 0x000fe200078ec0ff */
[----:B0-----:R-:W5:Y:S04]  /*29dc0*/  LDG.E R0, desc[UR36][R46.64+0x88] ;  /* 0x000088242e007981 */ /* 0x001f68000c1e1900 */
[----:B-1----:R-:W5:Y:S04]  /*29dd0*/  LDG.E R3, desc[UR36][R46.64+0x8c] ;  /* 0x00008c242e037981 */ /* 0x002f68000c1e1900 */
[----:B------:R-:W-:Y:S04]  /*29de0*/  LDS R18, [R18+UR7] ;  /* 0x0000000712127984 */ /* 0x000fe80008000800 */
[----:B------:R-:W-:Y:S04]  /*29df0*/  LDS R19, [R19+UR8] ;  /* 0x0000000813137984 */ /* 0x000fe80008000800 */
[----:B------:R-:W0:Y:S04]  /*29e00*/  LDS R21, [R21+UR8] ;  /* 0x0000000815157984 */ /* 0x000e280008000800 */
[----:B------:R-:W-:Y:S04]  /*29e10*/  LDS R34, [R27+UR7] ;  /* 0x000000071b227984 */ /* 0x000fe80008000800 */
[----:B------:R-:W1:Y:S04]  /*29e20*/  LDS R26, [R26+UR5] ;  /* 0x000000051a1a7984 */ /* 0x000e680008000800 */
[----:B------:R-:W5:Y:S04]  /*29e30*/  LDG.E R4, desc[UR36][R46.64+0x80] ;  /* 0x000080242e047981 */ /* 0x000f68000c1e1900 */
[----:B------:R-:W-:Y:S04]  /*29e40*/  LDS R17, [R17+UR5] ;  /* 0x0000000511117984 */ /* 0x000fe80008000800 */
[----:B------:R-:W2:Y:S04]  /*29e50*/  LDS R24, [R24+UR7] ;  /* 0x0000000718187984 */ /* 0x000ea80008000800 */
[----:B------:R-:W2:Y:S04]  /*29e60*/  LDS R36, [R23+UR9] ;  /* 0x0000000917247984 */ /* 0x000ea80008000800 */
[----:B------:R-:W2:Y:S04]  /*29e70*/  LDS R33, [R22+UR9] ;  /* 0x0000000916217984 */ /* 0x000ea80008000800 */
[----:B------:R-:W2:Y:S04]  /*29e80*/  LDS R20, [R20+UR9] ;  /* 0x0000000914147984 */ /* 0x000ea80008000800 */
[----:B------:R-:W2:Y:S01]  /*29e90*/  LDS R25, [R25+UR9] ;  /* 0x0000000919197984 */ /* 0x000ea20008000800 */
[----:B----4-:R-:W-:-:S02]  /*29ea0*/  LOP3.LUT R28, R32, R28, R29, 0x96, !PT ;  /* 0x0000001c201c7212 */ /* 0x010fc400078e961d */
[----:B0-----:R-:W-:Y:S02]  /*29eb0*/  LOP3.LUT R18, R21, R18, R30, 0x96, !PT ;  /* 0x0000001215127212 */ /* 0x001fe400078e961e */
[----:B-1----:R-:W-:Y:S02]  /*29ec0*/  LOP3.LUT R19, R19, R34, R26, 0x96, !PT ;  /* 0x0000002213137212 */ /* 0x002fe400078e961a */
[----:B--2---:R-:W-:Y:S02]  /*29ed0*/  LOP3.LUT R17, R31, R24, R17, 0x96, !PT ;  /* 0x000000181f117212 */ /* 0x004fe400078e9611 */
        /* <DEDUP_REMOVED lines=14> */
[----:B------:R-:W-:-:S02]  /*29fc0*/  SHF.R.U32.HI R12, RZ, 0x6, R10 ;  /* 0x00000006ff0c7819 */ /* 0x000fc4000001160a */
[----:B------:R-:W-:Y:S02]  /*29fd0*/  LOP3.LUT R9, R9, 0x3fc, RZ, 0xc0, !PT ;  /* 0x000003fc09097812 */ /* 0x000fe400078ec0ff */
[----:B------:R-:W-:Y:S01]  /*29fe0*/  LOP3.LUT R11, R11, 0x3fc, RZ, 0xc0, !PT ;  /* 0x000003fc0b0b7812 */ /* 0x000fe200078ec0ff */
[----:B------:R-:W-:Y:S01]  /*29ff0*/  IMAD.SHL.U32 R23, R19, 0x4, RZ ;  /* 0x0000000413177824 */ /* 0x000fe200078e00ff */
[--C-:B------:R-:W-:Y:S02]  /*2a000*/  SHF.R.U32.HI R28, RZ, 0xe, R19.reuse ;  /* 0x0000000eff1c7819 */ /* 0x100fe40000011613 */
[----:B------:R-:W-:Y:S01]  /*2a010*/  SHF.R.U32.HI R26, RZ, 0x16, R19 ;  /* 0x00000016ff1a7819 */ /* 0x000fe20000011613 */
[----:B------:R0:W-:Y:S01]  /*2a020*/  LDS R31, [R11+UR8] ;  /* 0x000000080b1f7984 */ /* 0x0001e20008000800 */
[----:B------:R-:W-:Y:S02]  /*2a030*/  LOP3.LUT R19, R20, 0x3fc, RZ, 0xc0, !PT ;  /* 0x000003fc14137812 */ /* 0x000fe400078ec0ff */
[----:B------:R-:W-:-:S02]  /*2a040*/  LOP3.LUT R12, R12, 0x3fc, RZ, 0xc0, !PT ;  /* 0x000003fc0c0c7812 */ /* 0x000fc400078ec0ff */
[----:B------:R-:W-:Y:S02]  /*2a050*/  SHF.L.U32 R25, R10, 0x2, RZ ;  /* 0x000000020a197819 */ /* 0x000fe400000006ff */
[----:B------:R-:W-:Y:S01]  /*2a060*/  SHF.R.U32.HI R27, RZ, 0xe, R10 ;  /* 0x0000000eff1b7819 */ /* 0x000fe2000001160a */
[----:B0-----:R-:W2:Y:S01]  /*2a070*/  LDG.E R11, desc[UR36][R46.64+0x9c] ;  /* 0x00009c242e0b7981 */ /* 0x001ea2000c1e1900 */
[----:B------:R-:W-:-:S03]  /*2a080*/  LOP3.LUT R20, R30, 0x3fc, RZ, 0xc0, !PT ;  /* 0x000003fc1e147812 */ /* 0x000fc600078ec0ff */
[----:B------:R0:W-:Y:S04]  /*2a090*/  LDS R30, [R9+UR5] ;  /* 0x00000005091e7984 */ /* 0x0001e80008000800 */
[----:B------:R-:W4:Y:S04]  /*2a0a0*/  LDG.E R10, desc[UR36][R46.64+0x94] ;  /* 0x000094242e0a7981 */ /* 0x000f28000c1e1900 */
[----:B0-----:R-:W2:Y:S04]  /*2a0b0*/  LDG.E R9, desc[UR36][R46.64+0x98] ;  /* 0x000098242e097981 */ /* 0x001ea8000c1e1900 */
[----:B------:R0:W-:Y:S01]  /*2a0c0*/  LDS R32, [R12+UR8] ;  /* 0x000000080c207984 */ /* 0x0001e20008000800 */
[----:B------:R-:W-:-:S02]  /*2a0d0*/  LOP3.LUT R17, R17, 0x3fc, RZ, 0xc0, !PT ;  /* 0x000003fc11117812 */ /* 0x000fc400078ec0ff */
[----:B------:R-:W-:Y:S01]  /*2a0e0*/  LOP3.LUT R22, R22, 0x3fc, RZ, 0xc0, !PT ;  /* 0x000003fc16167812 */ /* 0x000fe200078ec0ff */
[----:B------:R-:W-:Y:S04]  /*2a0f0*/  LDS R19, [R19+UR8] ;  /* 0x0000000813137984 */ /* 0x000fe80008000800 */
[----:B0-----:R-:W4:Y:S01]  /*2a100*/  LDG.E R12, desc[UR36][R46.64+0x90] ;  /* 0x000090242e0c7981 */ /* 0x001f22000c1e1900 */
        /* <DEDUP_REMOVED lines=8> */
[----:B------:R-:W-:Y:S04]  /*2a190*/  LDS R29, [R29+UR5] ;  /* 0x000000051d1d7984 */ /* 0x000fe80008000800 */
[----:B------:R-:W1:Y:S04]  /*2a1a0*/  LDS R28, [R28+UR7] ;  /* 0x000000071c1c7984 */ /* 0x000e680008000800 */
[----:B------:R-:W-:Y:S04]  /*2a1b0*/  LDS R34, [R27+UR7] ;  /* 0x000000071b227984 */ /* 0x000fe80008000800 */
        /* <DEDUP_REMOVED lines=8> */
[----:B------:R-:W3:Y:S01]  /*2a240*/  LDG.E R16, desc[UR36][R46.64+0xa4] ;  /* 0x0000a4242e107981 */ /* 0x000ee2000c1e1900 */
[----:B------:R-:W-:-:S03]  /*2a250*/  LOP3.LUT R28, R14, R28, R33, 0x96, !PT ;  /* 0x0000001c0e1c7212 */ /* 0x000fc600078e9621 */
[----:B------:R-:W3:Y:S01]  /*2a260*/  LDG.E R14, desc[UR36][R46.64+0xa0] ;  /* 0x0000a0242e0e7981 */ /* 0x000ee2000c1e1900 */
[----:B------:R-:W-:-:S03]  /*2a270*/  LOP3.LUT R29, R13, R19, R20, 0x96, !PT ;  /* 0x000000130d1d7212 */ /* 0x000fc600078e9614 */
[----:B------:R-:W3:Y:S01]  /*2a280*/  LDG.E R13, desc[UR36][R46.64+0xa8] ;  /* 0x0000a8242e0d7981 */ /* 0x000ee2000c1e1900 */
[----:B------:R-:W-:Y:S02]  /*2a290*/  LOP3.LUT R18, R18, 0x3fc, RZ, 0xc0, !PT ;  /* 0x000003fc12127812 */ /* 0x000fe400078ec0ff */
[----:B------:R-:W-:Y:S02]  /*2a2a0*/  LOP3.LUT R21, R21, 0x3fc, RZ, 0xc0, !PT ;  /* 0x000003fc15157812 */ /* 0x000fe400078ec0ff */
[----:B------:R-:W-:Y:S02]  /*2a2b0*/  LOP3.LUT R23, R23, 0x3fc, RZ, 0xc0, !PT ;  /* 0x000003fc17177812 */ /* 0x000fe400078ec0ff */
[----:B------:R-:W-:Y:S04]  /*2a2c0*/  LDS R18, [R18+UR7] ;  /* 0x0000000712127984 */ /* 0x000fe80008000800 */
[----:B------:R-:W3:Y:S04]  /*2a2d0*/  LDG.E R46, desc[UR36][R46.64+0xac] ;  /* 0x0000ac242e2e7981 */ /* 0x000ee8000c1e1900 */
[----:B------:R-:W0:Y:S04]  /*2a2e0*/  LDS R21, [R21+UR8] ;  /* 0x0000000815157984 */ /* 0x000e280008000800 */
[----:B------:R1:W0:Y:S01]  /*2a2f0*/  LDS R36, [R23+UR9] ;  /* 0x0000000917247984 */ /* 0x0002220008000800 */
[----:B------:R-:W-:-:S02]  /*2a300*/  SHF.R.U32.HI R31, RZ, 0x16, R17 ;  /* 0x00000016ff1f7819 */ /* 0x000fc40000011611 */
[----:B------:R-:W-:Y:S02]  /*2a310*/  SHF.L.U32 R32, R17, 0x2, RZ ;  /* 0x0000000211207819 */ /* 0x000fe400000006ff */
[----:B------:R-:W-:Y:S02]  /*2a320*/  SHF.R.U32.HI R33, RZ, 0x6, R17 ;  /* 0x00000006ff217819 */ /* 0x000fe40000011611 */
[--C-:B------:R-:W-:Y:S02]  /*2a330*/  SHF.R.U32.HI R24, RZ, 0xe, R29.reuse ;  /* 0x0000000eff187819 */ /* 0x100fe4000001161d */
[--C-:B------:R-:W-:Y:S02]  /*2a340*/  SHF.R.U32.HI R27, RZ, 0x6, R28.reuse ;  /* 0x00000006ff1b7819 */ /* 0x100fe4000001161c */
[----:B------:R-:W-:Y:S02]  /*2a350*/  SHF.R.U32.HI R25, RZ, 0xe, R28 ;  /* 0x0000000eff197819 */ /* 0x000fe4000001161c */
[----:B-1----:R-:W-:Y:S01]  /*2a360*/  SHF.R.U32.HI R23, RZ, 0x6, R29 ;  /* 0x00000006ff177819 */ /* 0x002fe2000001161d */
[----:B------:R-:W-:Y:S01]  /*2a370*/  IMAD.SHL.U32 R26, R29, 0x4, RZ ;  /* 0x000000041d1a7824 */ /* 0x000fe200078e00ff */
[----:B------:R-:W-:-:S02]  /*2a380*/  LOP3.LUT R24, R24, 0x3fc, RZ, 0xc0, !PT ;  /* 0x000003fc18187812 */ /* 0x000fc400078ec0ff */
[----:B------:R-:W-:Y:S02]  /*2a390*/  LOP3.LUT R31, R31, 0x3fc, RZ, 0xc0, !PT ;  /* 0x000003fc1f1f7812 */ /* 0x000fe400078ec0ff */
[----:B------:R-:W-:Y:S02]  /*2a3a0*/  LOP3.LUT R23, R23, 0x3fc, RZ, 0xc0, !PT ;  /* 0x000003fc17177812 */ /* 0x000fe400078ec0ff */
[----:B------:R-:W-:Y:S01]  /*2a3b0*/  LOP3.LUT R27, R27, 0x3fc, RZ, 0xc0, !PT ;  /* 0x000003fc1b1b7812 */ /* 0x000fe200078ec0ff */
[----:B------:R-:W-:Y:S01]  /*2a3c0*/  LDS R24, [R24+UR7] ;  /* 0x0000000718187984 */ /* 0x000fe20008000800 */
[----:B0-----:R-:W-:-:S03]  /*2a3d0*/  LOP3.LUT R18, R21, R18, R30, 0x96, !PT ;  /* 0x0000001215127212 */ /* 0x001fc600078e961e */
[----:B------:R-:W-:Y:S01]  /*2a3e0*/  LDS R31, [R31+UR5] ;  /* 0x000000051f1f7984 */ /* 0x000fe20008000800 */
[----:B------:R-:W-:Y:S02]  /*2a3f0*/  SHF.R.U32.HI R30, RZ, 0xe, R17 ;  /* 0x0000000eff1e7819 */ /* 0x000fe40000011611 */
[----:B------:R-:W-:Y:S01]  /*2a400*/  LOP3.LUT R15, R15, R18, R36, 0x96, !PT ;  /* 0x000000120f0f7212 */ /* 0x000fe200078e9624 */
[----:B------:R-:W-:Y:S01]  /*2a410*/  IMAD.SHL.U32 R18, R28, 0x4, RZ ;  /* 0x000000041c127824 */ /* 0x000fe200078e00ff */
[----:B------:R-:W-:Y:S01]  /*2a420*/  SHF.R.U32.HI R17, RZ, 0x16, R28 ;  /* 0x00000016ff117819 */ /* 0x000fe2000001161c */
[----:B------:R-:W-:Y:S01]  /*2a430*/  LDS R23, [R23+UR8] ;  /* 0x0000000817177984 */ /* 0x000fe20008000800 */
[--C-:B------:R-:W-:Y:S02]  /*2a440*/  SHF.R.U32.HI R21, RZ, 0x6, R15.reuse ;  /* 0x00000006ff157819 */ /* 0x100fe4000001160f */
[----:B------:R-:W-:Y:S01]  /*2a450*/  SHF.R.U32.HI R22, RZ, 0xe, R15 ;  /* 0x0000000eff167819 */ /* 0x000fe2000001160f */
[----:B------:R-:W-:Y:S01]  /*2a460*/  LDS R27, [R27+UR8] ;  /* 0x000000081b1b7984 */ /* 0x000fe20008000800 */
[----:B------:R-:W-:-:S02]  /*2a470*/  SHF.R.U32.HI R28, RZ, 0x16, R29 ;  /* 0x00000016ff1c7819 */ /* 0x000fc4000001161d */
[----:B------:R-:W-:Y:S02]  /*2a480*/  SHF.R.U32.HI R19, RZ, 0x16, R15 ;  /* 0x00000016ff137819 */ /* 0x000fe4000001160f */
[----:B------:R-:W-:Y:S02]  /*2a490*/  LOP3.LUT R17, R17, 0x3fc, RZ, 0xc0, !PT ;  /* 0x000003fc11117812 */ /* 0x000fe400078ec0ff */
[----:B------:R-:W-:Y:S02]  /*2a4a0*/  LOP3.LUT R21, R21, 0x3fc, RZ, 0xc0, !PT ;  /* 0x000003fc15157812 */ /* 0x000fe400078ec0ff */
[----:B------:R-:W-:Y:S02]  /*2a4b0*/  SHF.L.U32 R20, R15, 0x2, RZ ;  /* 0x000000020f147819 */ /* 0x000fe400000006ff */
        /* <DEDUP_REMOVED lines=13> */
[----:B------:R-:W1:Y:S01]  /*2a590*/  LDS R32, [R25+UR7] ;  /* 0x0000000719207984 */ /* 0x000e620008000800 */
[----:B------:R-:W-:-:S03]  /*2a5a0*/  LOP3.LUT R26, R26, 0x3fc, RZ, 0xc0, !PT ;  /* 0x000003fc1a1a7812 */ /* 0x000fc600078ec0ff */
[----:B------:R-:W5:Y:S04]  /*2a5b0*/  LDS R28, [R28+UR5] ;  /* 0x000000051c1c7984 */ /* 0x000f680008000800 */
[----:B------:R-:W-:Y:S04]  /*2a5c0*/  LDS R30, [R30+UR7] ;  /* 0x000000071e1e7984 */ /* 0x000fe80008000800 */
[----:B------:R-:W5:Y:S04]  /*2a5d0*/  LDS R19, [R19+UR5] ;  /* 0x0000000513137984 */ /* 0x000f680008000800 */
[----:B------:R-:W5:Y:S04]  /*2a5e0*/  LDS R15, [R15+UR9] ;  /* 0x000000090f0f7984 */ /* 0x000f680008000800 */
[----:B------:R-:W5:Y:S04]  /*2a5f0*/  LDS R20, [R20+UR9] ;  /* 0x0000000914147984 */ /* 0x000f680008000800 */
[----:B------:R-:W5:Y:S04]  /*2a600*/  LDS R25, [R18+UR9] ;  /* 0x0000000912197984 */ /* 0x000f680008000800 */
[----:B------:R-:W5:Y:S01]  /*2a610*/  LDS R26, [R26+UR9] ;  /* 0x000000091a1a7984 */ /* 0x000f620008000800 */
[----:B0-----:R-:W-:-:S02]  /*2a620*/  LOP3.LUT R17, R34, R24, R17, 0x96, !PT ;  /* 0x0000001822117212 */ /* 0x001fc400078e9611 */
[----:B-1----:R-:W-:Y:S02]  /*2a630*/  LOP3.LUT R31, R23, R32, R31, 0x96, !PT ;  /* 0x00000020171f7212 */ /* 0x002fe400078e961f */
[----:B-----5:R-:W-:Y:S02]  /*2a640*/  LOP3.LUT R29, R29, R22, R28, 0x96, !PT ;  /* 0x000000161d1d7212 */ /* 0x020fe400078e961c */
[----:B------:R-:W-:Y:S02]  /*2a650*/  LOP3.LUT R19, R27, R30, R19, 0x96, !PT ;  /* 0x0000001e1b137212 */ /* 0x000fe400078e9613 */
[----:B------:R-:W-:Y:S02]  /*2a660*/  LOP3.LUT R8, R8, R17, R15, 0x96, !PT ;  /* 0x0000001108087212 */ /* 0x000fe400078e960f */
[----:B------:R-:W-:-:S03]  /*2a670*/  LOP3.LUT R5, R5, R31, R20, 0x96, !PT ;  /* 0x0000001f05057212 */ /* 0x000fc600078e9614 */
[----:B------:R-:W-:Y:S01]  /*2a680*/  IMAD.SHL.U32 R30, R8, 0x4, RZ ;  /* 0x00000004081e7824 */ /* 0x000fe200078e00ff */
[----:B------:R-:W-:Y:S02]  /*2a690*/  LOP3.LUT R6, R6, R29, R25, 0x96, !PT ;  /* 0x0000001d06067212 */ /* 0x000fe400078e9619 */
[----:B------:R-:W-:Y:S02]  /*2a6a0*/  LOP3.LUT R7, R7, R19, R26, 0x96, !PT ;  /* 0x0000001307077212 */ /* 0x000fe400078e961a */
[----:B------:R-:W-:Y:S02]  /*2a6b0*/  SHF.R.U32.HI R25, RZ, 0x16, R5 ;  /* 0x00000016ff197819 */ /* 0x000fe40000011605 */
[----:B------:R-:W-:Y:S02]  /*2a6c0*/  SHF.L.U32 R15, R5, 0x2, RZ ;  /* 0x00000002050f7819 */ /* 0x000fe400000006ff */
[--C-:B------:R-:W-:Y:S02]  /*2a6d0*/  SHF.R.U32.HI R18, RZ, 0x6, R8.reuse ;  /* 0x00000006ff127819 */ /* 0x100fe40000011608 */
[----:B------:R-:W-:-:S02]  /*2a6e0*/  SHF.R.U32.HI R19, RZ, 0xe, R8 ;  /* 0x0000000eff137819 */ /* 0x000fc40000011608 */
[----:B------:R-:W-:Y:S02]  /*2a6f0*/  SHF.R.U32.HI R20, RZ, 0x16, R8 ;  /* 0x00000016ff147819 */ /* 0x000fe40000011608 */
[----:B------:R-:W-:Y:S02]  /*2a700*/  SHF.R.U32.HI R27, RZ, 0x6, R6 ;  /* 0x00000006ff1b7819 */ /* 0x000fe40000011606 */
[----:B------:R-:W-:Y:S02]  /*2a710*/  SHF.R.U32.HI R29, RZ, 0x6, R5 ;  /* 0x00000006ff1d7819 */ /* 0x000fe40000011605 */
[----:B------:R-:W-:Y:S02]  /*2a720*/  SHF.L.U32 R28, R7, 0x2, RZ ;  /* 0x00000002071c7819 */ /* 0x000fe400000006ff */
[--C-:B------:R-:W-:Y:S02]  /*2a730*/  SHF.R.U32.HI R26, RZ, 0x6, R7.reuse ;  /* 0x00000006ff1a7819 */ /* 0x100fe40000011607 */
[----:B------:R-:W-:-:S02]  /*2a740*/  SHF.R.U32.HI R22, RZ, 0xe, R7 ;  /* 0x0000000eff167819 */ /* 0x000fc40000011607 */
[--C-:B------:R-:W-:Y:S01]  /*2a750*/  SHF.R.U32.HI R8, RZ, 0x16, R6.reuse ;  /* 0x00000016ff087819 */ /* 0x100fe20000011606 */
[----:B------:R-:W-:Y:S01]  /*2a760*/  IMAD.SHL.U32 R21, R6, 0x4, RZ ;  /* 0x0000000406157824 */ /* 0x000fe200078e00ff */
        /* <DEDUP_REMOVED lines=28> */
[----:B------:R-:W5:Y:S04]  /*2a930*/  LDS R30, [R30+UR5] ;  /* 0x000000051e1e7984 */ /* 0x000f680008000800 */
[----:B------:R-:W-:Y:S04]  /*2a940*/  LDS R24, [R24+UR7] ;  /* 0x0000000718187984 */ /* 0x000fe80008000800 */
[----:B------:R-:W-:Y:S04]  /*2a950*/  LDS R23, [R18+UR8] ;  /* 0x0000000812177984 */ /* 0x000fe80008000800 */
[----:B------:R-:W2:Y:S04]  /*2a960*/  LDS R17, [R17+UR5] ;  /* 0x0000000511117984 */ /* 0x000ea80008000800 */
[----:B------:R-:W4:Y:S04]  /*2a970*/  LDS R7, [R7+UR9] ;  /* 0x0000000907077984 */ /* 0x000f280008000800 */
[----:B------:R-:W4:Y:S04]  /*2a980*/  LDS R6, [R6+UR9] ;  /* 0x0000000906067984 */ /* 0x000f280008000800 */
[----:B------:R-:W4:Y:S01]  /*2a990*/  LDS R21, [R21+UR9] ;  /* 0x0000000915157984 */ /* 0x000f220008000800 */
[----:B0-----:R-:W-:-:S02]  /*2a9a0*/  LOP3.LUT R8, R27, R8, R25, 0x96, !PT ;  /* 0x000000081b087212 */ /* 0x001fc400078e9619 */
[----:B-1----:R-:W-:-:S04]  /*2a9b0*/  LOP3.LUT R20, R26, R29, R20, 0x96, !PT ;  /* 0x0000001d1a147212 */ /* 0x002fc800078e9614 */
[----:B------:R-:W-:Y:S02]  /*2a9c0*/  LOP3.LUT R0, R0, R20, R5, 0x96, !PT ;  /* 0x0000001400007212 */ /* 0x000fe400078e9605 */
[----:B-----5:R-:W-:-:S03]  /*2a9d0*/  LOP3.LUT R15, R15, R22, R30, 0x96, !PT ;  /* 0x000000160f0f7212 */ /* 0x020fc600078e961e */
[----:B------:R-:W-:Y:S01]  /*2a9e0*/  IMAD.SHL.U32 R27, R0, 0x4, RZ ;  /* 0x00000004001b7824 */ /* 0x000fe200078e00ff */
[----:B--2---:R-:W-:Y:S02]  /*2a9f0*/  LOP3.LUT R17, R23, R24, R17, 0x96, !PT ;  /* 0x0000001817117212 */ /* 0x004fe400078e9611 */
[----:B----4-:R-:W-:Y:S02]  /*2aa00*/  LOP3.LUT R2, R2, R8, R7, 0x96, !PT ;  /* 0x0000000802027212 */ /* 0x010fe400078e9607 */
[----:B------:R-:W-:Y:S02]  /*2aa10*/  LOP3.LUT R3, R3, R15, R6, 0x96, !PT ;  /* 0x0000000f03037212 */ /* 0x000fe400078e9606 */
[----:B------:R-:W-:Y:S02]  /*2aa20*/  SHF.L.U32 R18, R2, 0x2, RZ ;  /* 0x0000000202127819 */ /* 0x000fe400000006ff */
[----:B------:R-:W-:Y:S02]  /*2aa30*/  LOP3.LUT R4, R4, R17, R21, 0x96, !PT ;  /* 0x0000001104047212 */ /* 0x000fe400078e9615 */
        /* <DEDUP_REMOVED lines=8> */
[--C-:B------:R-:W-:Y:S02]  /*2aac0*/  SHF.R.U32.HI R22, RZ, 0xe, R3.reuse ;  /* 0x0000000eff167819 */ /* 0x100fe40000011603 */
[----:B------:R-:W-:Y:S02]  /*2aad0*/  SHF.R.U32.HI R24, RZ, 0x16, R3 ;  /* 0x00000016ff187819 */ /* 0x000fe40000011603 */
[----:B------:R-:W-:Y:S02]  /*2aae0*/  SHF.R.U32.HI R2, RZ, 0x6, R0 ;  /* 0x00000006ff027819 */ /* 0x000fe40000011600 */
[----:B------:R-:W-:Y:S02]  /*2aaf0*/  LOP3.LUT R0, R18, 0x3fc, RZ, 0xc0, !PT ;  /* 0x000003fc12007812 */ /* 0x000fe400078ec0ff */
[----:B------:R-:W-:-:S02]  /*2ab00*/  SHF.L.U32 R20, R4, 0x2, RZ ;  /* 0x0000000204147819 */ /* 0x000fc400000006ff */
[----:B------:R-:W-:Y:S02]  /*2ab10*/  LOP3.LUT R17, R8, 0x3fc, RZ, 0xc0, !PT ;  /* 0x000003fc08117812 */ /* 0x000fe400078ec0ff */
[----:B------:R-:W-:Y:S01]  /*2ab20*/  LOP3.LUT R18, R6, 0x3fc, RZ, 0xc0, !PT ;  /* 0x000003fc06127812 */ /* 0x000fe200078ec0ff */
[----:B------:R-:W-:Y:S01]  /*2ab30*/  IMAD.SHL.U32 R15, R3, 0x4, RZ ;  /* 0x00000004030f7824 */ /* 0x000fe200078e00ff */
[----:B------:R-:W-:Y:S01]  /*2ab40*/  LOP3.LUT R19, R19, 0x3fc, RZ, 0xc0, !PT ;  /* 0x000003fc13137812 */ /* 0x000fe200078ec0ff */
[----:B------:R-:W-:Y:S01]  /*2ab50*/  LDS R0, [R0+UR9] ;  /* 0x0000000900007984 */ /* 0x000fe20008000800 */
[----:B------:R-:W-:Y:S02]  /*2ab60*/  SHF.R.U32.HI R5, RZ, 0x16, R4 ;  /* 0x00000016ff057819 */ /* 0x000fe40000011604 */
        /* <DEDUP_REMOVED lines=17> */
[----:B------:R-:W-:-:S03]  /*2ac80*/  LOP3.LUT R15, R15, 0x3fc, RZ, 0xc0, !PT ;  /* 0x000003fc0f0f7812 */ /* 0x000fc600078ec0ff */
[----:B------:R-:W-:Y:S04]  /*2ac90*/  LDS R5, [R26+UR8] ;  /* 0x000000081a057984 */ /* 0x000fe80008000800 */
[----:B------:R-:W-:Y:S04]  /*2aca0*/  LDS R25, [R25+UR7] ;  /* 0x0000000719197984 */ /* 0x000fe80008000800 */
[----:B------:R-:W2:Y:S04]  /*2acb0*/  LDS R24, [R24+UR5] ;  /* 0x0000000518187984 */ /* 0x000ea80008000800 */
[----:B------:R-:W-:Y:S04]  /*2acc0*/  LDS R4, [R4+UR7] ;  /* 0x0000000704047984 */ /* 0x000fe80008000800 */
[----:B------:R-:W-:Y:S04]  /*2acd0*/  LDS R8, [R8+UR8] ;  /* 0x0000000808087984 */ /* 0x000fe80008000800 */
[----:B------:R-:W4:Y:S04]  /*2ace0*/  LDS R7, [R6+UR5] ;  /* 0x0000000506077984 */ /* 0x000f280008000800 */
[----:B------:R-:W5:Y:S04]  /*2acf0*/  LDS R3, [R3+UR9] ;  /* 0x0000000903037984 */ /* 0x000f680008000800 */
[----:B------:R-:W3:Y:S04]  /*2ad00*/  LDS R2, [R2+UR9] ;  /* 0x0000000902027984 */ /* 0x000ee80008000800 */
[----:B------:R-:W3:Y:S01]  /*2ad10*/  LDS R15, [R15+UR9] ;  /* 0x000000090f0f7984 */ /* 0x000ee20008000800 */
[----:B0-----:R-:W-:-:S02]  /*2ad20*/  LOP3.LUT R17, R19, R18, R17, 0x96, !PT ;  /* 0x0000001213117212 */ /* 0x001fc400078e9611 */
[----:B-1----:R-:W-:Y:S01]  /*2ad30*/  LOP3.LUT R21, R23, R22, R21, 0x96, !PT ;  /* 0x0000001617157212 */ /* 0x002fe200078e9615 */
[----:B------:R-:W-:-:S03]  /*2ad40*/  ULEA UR4, UR6, UR4, 0x18 ;  /* 0x0000000406047291 */ /* 0x000fc6000f8ec0ff */
[----:B------:R-:W-:Y:S02]  /*2ad50*/  LOP3.LUT R9, R9, R21, R0, 0x96, !PT ;  /* 0x0000001509097212 */ /* 0x000fe400078e9600 */
[----:B--2---:R-:W-:Y:S02]  /*2ad60*/  LOP3.LUT R5, R5, R25, R24, 0x96, !PT ;  /* 0x0000001905057212 */ /* 0x004fe400078e9618 */
[C---:B------:R-:W-:Y:S02]  /*2ad70*/  LOP3.LUT R19, R9.reuse, 0xff, RZ, 0xc0, !PT ;  /* 0x000000ff09137812 */ /* 0x040fe400078ec0ff */
[----:B------:R-:W-:Y:S02]  /*2ad80*/  LEA.HI R20, R9, UR4, RZ, 0x8 ;  /* 0x0000000409147c11 */ /* 0x000fe4000f8f40ff */
[----:B----4-:R-:W-:Y:S02]  /*2ad90*/  LOP3.LUT R4, R8, R4, R7, 0x96, !PT ;  /* 0x0000000408047212 */ /* 0x010fe400078e9607 */
[----:B-----5:R-:W-:-:S02]  /*2ada0*/  LOP3.LUT R10, R10, R17, R3, 0x96, !PT ;  /* 0x000000110a0a7212 */ /* 0x020fc400078e9603 */
[----:B---3--:R-:W-:Y:S02]  /*2adb0*/  LOP3.LUT R17, R11, R5, R2, 0x96, !PT ;  /* 0x000000050b117212 */ /* 0x008fe400078e9602 */
[--C-:B------:R-:W-:Y:S02]  /*2adc0*/  SHF.R.U32.HI R5, RZ, 0x8, R10.reuse ;  /* 0x00000008ff057819 */ /* 0x100fe4000001160a */
[----:B------:R-:W-:Y:S02]  /*2add0*/  LOP3.LUT R12, R12, R4, R15, 0x96, !PT ;  /* 0x000000040c0c7212 */ /* 0x000fe400078e960f */
[----:B------:R-:W-:Y:S02]  /*2ade0*/  SHF.R.U32.HI R6, RZ, 0x10, R10 ;  /* 0x00000010ff067819 */ /* 0x000fe4000001160a */
[----:B------:R-:W-:Y:S02]  /*2adf0*/  SHF.R.U32.HI R11, RZ, 0x10, R9 ;  /* 0x00000010ff0b7819 */ /* 0x000fe40000011609 */
[----:B------:R-:W-:-:S02]  /*2ae00*/  SHF.R.U32.HI R22, RZ, 0x10, R17 ;  /* 0x00000010ff167819 */ /* 0x000fc40000011611 */
[C---:B------:R-:W-:Y:S02]  /*2ae10*/  LOP3.LUT R0, R10.reuse, 0xff, RZ, 0xc0, !PT ;  /* 0x000000ff0a007812 */ /* 0x040fe400078ec0ff */
[----:B------:R-:W-:Y:S02]  /*2ae20*/  LEA.HI R18, R10, UR4, RZ, 0x8 ;  /* 0x000000040a127c11 */ /* 0x000fe4000f8f40ff */
[----:B------:R-:W-:Y:S02]  /*2ae30*/  SHF.R.U32.HI R10, RZ, 0x8, R9 ;  /* 0x00000008ff0a7819 */ /* 0x000fe40000011609 */
[--C-:B------:R-:W-:Y:S01]  /*2ae40*/  SHF.R.U32.HI R8, RZ, 0x10, R12.reuse ;  /* 0x00000010ff087819 */ /* 0x100fe2000001160c */
[----:B------:R-:W-:Y:S01]  /*2ae50*/  LDS.U8 R0, [R0+UR4] ;  /* 0x0000000400007984 */ /* 0x000fe20008000000 */
[----:B------:R-:W-:Y:S02]  /*2ae60*/  SHF.R.U32.HI R7, RZ, 0x8, R12 ;  /* 0x00000008ff077819 */ /* 0x000fe4000001160c */
[----:B------:R-:W-:-:S02]  /*2ae70*/  LOP3.LUT R4, R12, 0xff, RZ, 0xc0, !PT ;  /* 0x000000ff0c047812 */ /* 0x000fc400078ec0ff */
[----:B------:R-:W-:Y:S02]  /*2ae80*/  SHF.R.U32.HI R21, RZ, 0x8, R17 ;  /* 0x00000008ff157819 */ /* 0x000fe40000011611 */
[----:B------:R-:W-:Y:S02]  /*2ae90*/  LOP3.LUT R9, R5, 0xff, RZ, 0xc0, !PT ;  /* 0x000000ff05097812 */ /* 0x000fe400078ec0ff */
[----:B------:R-:W-:Y:S01]  /*2aea0*/  LEA.HI R12, R12, UR4, RZ, 0x8 ;  /* 0x000000040c0c7c11 */ /* 0x000fe2000f8f40ff */
[----:B------:R-:W-:Y:S01]  /*2aeb0*/  LDS.U8 R5, [R18] ;  /* 0x0000000012057984 */ /* 0x000fe20000000000 */
[----:B------:R-:W-:Y:S02]  /*2aec0*/  LOP3.LUT R15, R6, 0xff, RZ, 0xc0, !PT ;  /* 0x000000ff060f7812 */ /* 0x000fe400078ec0ff */
[----:B------:R-:W-:Y:S01]  /*2aed0*/  LOP3.LUT R11, R11, 0xff, RZ, 0xc0, !PT ;  /* 0x000000ff0b0b7812 */ /* 0x000fe200078ec0ff */
[----:B------:R-:W-:Y:S01]  /*2aee0*/  LDS.U8 R6, [R19+UR4] ;  /* 0x0000000413067984 */ /* 0x000fe20008000000 */
[----:B------:R-:W-:-:S02]  /*2aef0*/  LOP3.LUT R22, R22, 0xff, RZ, 0xc0, !PT ;  /* 0x000000ff16167812 */ /* 0x000fc400078ec0ff */
[----:B------:R-:W-:Y:S01]  /*2af00*/  LOP3.LUT R8, R8, 0xff, RZ, 0xc0, !PT ;  /* 0x000000ff08087812 */ /* 0x000fe200078ec0ff */
[----:B------:R-:W0:Y:S01]  /*2af10*/  LDS.U8 R18, [R11+UR4] ;  /* 0x000000040b127984 */ /* 0x000e220008000000 */
[----:B------:R-:W-:Y:S02]  /*2af20*/  LOP3.LUT R21, R21, 0xff, RZ, 0xc0, !PT ;  /* 0x000000ff15157812 */ /* 0x000fe400078ec0ff */
[----:B------:R-:W-:Y:S01]  /*2af30*/  LOP3.LUT R10, R10, 0xff, RZ, 0xc0, !PT ;  /* 0x000000ff0a0a7812 */ /* 0x000fe200078ec0ff */
[----:B------:R-:W1:Y:S01]  /*2af40*/  LDS.U8 R9, [R9+UR4] ;  /* 0x0000000409097984 */ /* 0x000e620008000000 */
[----:B------:R-:W-:Y:S02]  /*2af50*/  LOP3.LUT R7, R7, 0xff, RZ, 0xc0, !PT ;  /* 0x000000ff07077812 */ /* 0x000fe400078ec0ff */
[C---:B------:R-:W-:Y:S01]  /*2af60*/  LOP3.LUT R3, R17.reuse, 0xff, RZ, 0xc0, !PT ;  /* 0x000000ff11037812 */ /* 0x040fe200078ec0ff */
[----:B------:R-:W-:Y:S01]  /*2af70*/  LDS.U8 R12, [R12] ;  /* 0x000000000c0c7984 */ /* 0x000fe20000000000 */
[----:B------:R-:W-:-:S03]  /*2af80*/  LEA.HI R2, R17, UR4, RZ, 0x8 ;  /* 0x0000000411027c11 */ /* 0x000fc6000f8f40ff */
[----:B------:R-:W-:Y:S04]  /*2af90*/  LDS.U8 R17, [R20] ;  /* 0x0000000014117984 */ /* 0x000fe80000000000 */
[----:B------:R-:W2:Y:S04]  /*2afa0*/  LDS.U8 R22, [R22+UR4] ;  /* 0x0000000416167984 */ /* 0x000ea80008000000 */
[----:B------:R-:W3:Y:S04]  /*2afb0*/  LDS.U8 R15, [R15+UR4] ;  /* 0x000000040f0f7984 */ /* 0x000ee80008000000 */
[----:B------:R-:W4:Y:S04]  /*2afc0*/  LDS.U8 R21, [R21+UR4] ;  /* 0x0000000415157984 */ /* 0x000f280008000000 */
[----:B------:R-:W5:Y:S04]  /*2afd0*/  LDS.U8 R8, [R8+UR4] ;  /* 0x0000000408087984 */ /* 0x000f680008000000 */
[----:B------:R-:W5:Y:S04]  /*2afe0*/  LDS.U8 R7, [R7+UR4] ;  /* 0x0000000407077984 */ /* 0x000f680008000000 */
[----:B------:R-:W5:Y:S04]  /*2aff0*/  LDS.U8 R10, [R10+UR4] ;  /* 0x000000040a0a7984 */ /* 0x000f680008000000 */
[----:B------:R-:W5:Y:S04]  /*2b000*/  LDS.U8 R4, [R4+UR4] ;  /* 0x0000000404047984 */ /* 0x000f680008000000 */
[----:B------:R-:W5:Y:S04]  /*2b010*/  LDS.U8 R2, [R2] ;  /* 0x0000000002027984 */ /* 0x000f680000000000 */
[----:B------:R-:W5:Y:S01]  /*2b020*/  LDS.U8 R3, [R3+UR4] ;  /* 0x0000000403037984 */ /* 0x000f620008000000 */
[----:B0-----:R-:W-:-:S02]  /*2b030*/  IMAD R18, R5, 0x100, R18 ;  /* 0x0000010005127824 */ /* 0x001fc400078e0212 */
[----:B-1----:R-:W-:Y:S01]  /*2b040*/  IMAD R9, R9, 0x100, R6 ;  /* 0x0000010009097824 */ /* 0x002fe200078e0206 */
[----:B--2---:R-:W-:Y:S02]  /*2b050*/  LEA R22, R17, R22, 0x8 ;  /* 0x0000001611167211 */ /* 0x004fe400078e40ff */
[----:B---3--:R-:W-:Y:S01]  /*2b060*/  LEA R15, R12, R15, 0x8 ;  /* 0x0000000f0c0f7211 */ /* 0x008fe200078e40ff */
[----:B----4-:R-:W-:Y:S02]  /*2b070*/  IMAD R21, R18, 0x100, R21 ;  /* 0x0000010012157824 */ /* 0x010fe400078e0215 */
[----:B-----5:R-:W-:Y:S01]  /*2b080*/  IMAD R9, R8, 0x10000, R9 ;  /* 0x0001000008097824 */ /* 0x020fe200078e0209 */
[----:B------:R-:W-:Y:S02]  /*2b090*/  LEA R7, R22, R7, 0x8 ;  /* 0x0000000716077211 */ /* 0x000fe400078e40ff */
[----:B------:R-:W-:Y:S02]  /*2b0a0*/  LEA R10, R15, R10, 0x8 ;  /* 0x0000000a0f0a7211 */ /* 0x000fe400078e40ff */
[----:B------:R-:W-:Y:S01]  /*2b0b0*/  LEA R0, R7, R0, 0x8 ;  /* 0x0000000007007211 */ /* 0x000fe200078e40ff */
[----:B------:R-:W-:-:S02]  /*2b0c0*/  IMAD.U32 R4, R21, 0x100, R4 ;  /* 0x0000010015047824 */ /* 0x000fc400078e0004 */
[----:B------:R-:W-:Y:S01]  /*2b0d0*/  IMAD R2, R2, 0x1000000, R9 ;  /* 0x0100000002027824 */ /* 0x000fe200078e0209 */
[----:B------:R-:W-:Y:S02]  /*2b0e0*/  LEA R3, R10, R3, 0x8 ;  /* 0x000000030a037211 */ /* 0x000fe400078e40ff */
[----:B------:R-:W-:Y:S02]  /*2b0f0*/  LOP3.LUT R13, R42, R13, R0, 0x96, !PT ;  /* 0x0000000d2a0d7212 */ /* 0x000fe400078e9600 */
[----:B------:R-:W-:Y:S02]  /*2b100*/  LOP3.LUT R43, R43, R16, R4, 0x96, !PT ;  /* 0x000000102b2b7212 */ /* 0x000fe400078e9604 */
[----:B------:R-:W-:Y:S02]  /*2b110*/  LOP3.LUT R3, R45, R14, R3, 0x96, !PT ;  /* 0x0000000e2d037212 */ /* 0x000fe400078e9603 */
[----:B------:R-:W-:Y:S01]  /*2b120*/  LOP3.LUT R41, R41, R46, R2, 0x96, !PT ;  /* 0x0000002e29297212 */ /* 0x000fe200078e9602 */
[----:B------:R-:W-:Y:S04]  /*2b130*/  STG.E desc[UR36][R48.64+0x8], R13 ;  /* 0x0000080d30007986 */ /* 0x000fe8000c101924 */
[----:B------:R-:W-:Y:S04]  /*2b140*/  STG.E desc[UR36][R48.64+0x4], R43 ;  /* 0x0000042b30007986 */ /* 0x000fe8000c101924 */
[----:B------:R-:W-:Y:S04]  /*2b150*/  STG.E desc[UR36][R48.64], R3 ;  /* 0x0000000330007986 */ /* 0x000fe8000c101924 */
[----:B------:R-:W-:Y:S01]  /*2b160*/  STG.E desc[UR36][R48.64+0xc], R41 ;  /* 0x00000c2930007986 */ /* 0x000fe2000c101924 */
[----:B------:R-:W-:Y:S05]  /*2b170*/  EXIT ;  /* 0x000000000000794d */ /* 0x000fea0003800000 */
.L_x_89:
[----:B------:R-:W-:Y:S01]  /*2b180*/  MOV R0, 0x0 ;  /* 0x0000000000007802 */ /* 0x000fe20000000f00 */
[----:B------:R-:W-:Y:S02]  /*2b190*/  HFMA2 R4, -RZ, RZ, 0, 9.5367431640625e-07 ;  /* 0x00000010ff047431 */ /* 0x000fe400000001ff */
[----:B------:R-:W-:Y:S01]  /*2b1a0*/  IMAD.MOV.U32 R5, RZ, RZ, RZ ;  /* 0x000000ffff057224 */ /* 0x000fe200078e00ff */
[----:B------:R1:W2:Y:S06]  /*2b1b0*/  LDC.64 R6, c[0x4][R0] ;  /* 0x0100000000067b82 */ /* 0x0002ac0000000a00 */
[----:B------:R-:W-:-:S07]  /*2b1c0*/  LEPC R20, `(.L_x_94) ;  /* 0x000000001014794e */ /* 0x000fce0000000000 */
[----:B012---:R-:W-:Y:S05]  /*2b1d0*/  CALL.ABS.NOINC R6 ;  /* 0x0000000006007343 */ /* 0x007fea0003c00000 */
.L_x_94:
[----:B------:R-:W0:Y:S01]  /*2b1e0*/  LDCU.64 UR4, c[0x0][0x388] ;  /* 0x00007100ff0477ac */ /* 0x000e220008000a00 */
[----:B------:R-:W-:Y:S01]  /*2b1f0*/  MOV R6, 0x1 ;  /* 0x0000000100067802 */ /* 0x000fe20000000f00 */
[----:B------:R-:W-:Y:S01]  /*2b200*/  IMAD.MOV.U32 R7, RZ, RZ, 0x0 ;  /* 0x00000000ff077424 */ /* 0x000fe200078e00ff */
[----:B0-----:R-:W-:-:S04]  /*2b210*/  LEA R14, P0, R46, UR4, 0x4 ;  /* 0x000000042e0e7c11 */ /* 0x001fc8000f8020ff */
[----:B------:R-:W-:Y:S01]  /*2b220*/  LEA.HI.X R15, R46, UR5, R47, 0x4, P0 ;  /* 0x000000052e0f7c11 */ /* 0x000fe200080f242f */
[----:B------:R-:W-:Y:S01]  /*2b230*/  IMAD.MOV.U32 R47, RZ, RZ, R5 ;  /* 0x000000ffff2f7224 */ /* 0x000fe200078e0005 */
[----:B------:R-:W-:-:S05]  /*2b240*/  MOV R46, R4 ;  /* 0x00000004002e7202 */ /* 0x000fca0000000f00 */
[----:B------:R0:W-:Y:S04]  /*2b250*/  ST.E.64 desc[UR36][R46.64+-0x8], R6 ;  /* 0xfffff8062e007985 */ /* 0x0001e8000c101b24 */
[----:B------:R-:W-:Y:S04]  /*2b260*/  ST.E.64 desc[UR36][R46.64], RZ ;  /* 0x000000ff2e007985 */ /* 0x000fe8000c101b24 */
[----:B------:R-:W-:Y:S04]  /*2b270*/  ST.E.64 desc[UR36][R46.64+0x8], RZ ;  /* 0x000008ff2e007985 */ /* 0x000fe8000c101b24 */
[----:B------:R-:W2:Y:S01]  /*2b280*/  LDG.E R3, desc[UR36][R14.64] ;  /* 0x000000240e037981 */ /* 0x000ea2000c1e1900 */
[----:B------:R-:W-:-:S05]  /*2b290*/  IADD3 R0, PT, PT, R27, 0x1, RZ ;  /* 0x000000011b007810 */ /* 0x000fca0007ffe0ff */
[----:B--2---:R-:W-:-:S05]  /*2b2a0*/  IMAD.IADD R44, R0, 0x1, R3 ;  /* 0x00000001002c7824 */ /* 0x004fca00078e0203 */
[----:B------:R-:W-:Y:S04]  /*2b2b0*/  ST.E desc[UR36][R46.64], R44 ;  /* 0x0000002c2e007985 */ /* 0x000fe8000c101924 */
[----:B------:R-:W2:Y:S02]  /*2b2c0*/  LDG.E R43, desc[UR36][R14.64+0x4] ;  /* 0x000004240e2b7981 */ /* 0x000ea4000c1e1900 */
[----:B--2---:R-:W-:-:S05]  /*2b2d0*/  IADD3 R43, PT, PT, R0, R43, RZ ;  /* 0x0000002b002b7210 */ /* 0x004fca0007ffe0ff */
[----:B------:R-:W-:Y:S04]  /*2b2e0*/  ST.E desc[UR36][R46.64+0x4], R43 ;  /* 0x0000042b2e007985 */ /* 0x000fe8000c101924 */
[----:B------:R-:W2:Y:S02]  /*2b2f0*/  LDG.E R3, desc[UR36][R14.64+0x8] ;  /* 0x000008240e037981 */ /* 0x000ea4000c1e1900 */
[----:B--2---:R-:W-:-:S05]  /*2b300*/  IMAD.IADD R3, R0, 0x1, R3 ;  /* 0x0000000100037824 */ /* 0x004fca00078e0203 */
[----:B------:R-:W-:Y:S04]  /*2b310*/  ST.E desc[UR36][R46.64+0x8], R3 ;  /* 0x000008032e007985 */ /* 0x000fe8000c101924 */
[----:B0-----:R0:W2:Y:S01]  /*2b320*/  LDG.E R7, desc[UR36][R14.64+0xc] ;  /* 0x00000c240e077981 */ /* 0x0010a2000c1e1900 */
[----:B------:R-:W-:Y:S02]  /*2b330*/  HFMA2 R19, -RZ, RZ, -6.3836574554443359375e-05, -916.5 ;  /* 0x842fe329ff137431 */ /* 0x000fe400000001ff */
[----:B------:R-:W-:Y:S02]  /*2b340*/  IMAD.MOV.U32 R16, RZ, RZ, 0x1a2c8309 ;  /* 0x1a2c8309ff107424 */ /* 0x000fe400078e00ff */
[----:B------:R-:W-:Y:S01]  /*2b350*/  HFMA2 R11, -RZ, RZ, -2.22265625, -0.01800537109375 ;  /* 0xc072a49cff0b7431 */ /* 0x000fe200000001ff */
[----:B------:R-:W-:Y:S01]  /*2b360*/  MOV R17, 0xa05a6e1b ;  /* 0xa05a6e1b00117802 */ /* 0x000fe20000000f00 */
[----:B------:R-:W-:Y:S01]  /*2b370*/  IMAD.MOV.U32 R18, RZ, RZ, -0x4c29c4ae ;  /* 0xb3d63b52ff127424 */ /* 0x000fe200078e00ff */
[----:B------:R-:W-:Y:S01]  /*2b380*/  MOV R9, 0xf04759fa ;  /* 0xf04759fa00097802 */ /* 0x000fe20000000f00 */
[----:B------:R-:W-:Y:S01]  /*2b390*/  IMAD.MOV.U32 R8, RZ, RZ, 0x7dc982ca ;  /* 0x7dc982caff087424 */ /* 0x000fe200078e00ff */
[----:B------:R-:W-:Y:S01]  /*2b3a0*/  MOV R4, 0x7b777c63 ;  /* 0x7b777c6300047802 */ /* 0x000fe20000000f00 */
[----:B------:R-:W-:-:S02]  /*2b3b0*/  IMAD.MOV.U32 R10, RZ, RZ, -0x505d2b53 ;  /* 0xafa2d4adff0a7424 */ /* 0x000fc400078e00ff */
[----:B0-----:R-:W-:Y:S02]  /*2b3c0*/  HFMA2 R15, -RZ, RZ, 0.00126743316650390625, -142.125 ;  /* 0x1531d871ff0f7431 */ /* 0x001fe400000001ff */
[----:B------:R-:W-:Y:S01]  /*2b3d0*/  IMAD.MOV.U32 R5, RZ, RZ, -0x3a90940e ;  /* 0xc56f6bf2ff057424 */ /* 0x000fe200078e00ff */
[----:B------:R-:W-:Y:S01]  /*2b3e0*/  MOV R13, 0xccf73f36 ;  /* 0xccf73f36000d7802 */ /* 0x000fe20000000f00 */
[----:B------:R-:W-:Y:S02]  /*2b3f0*/  IMAD.MOV.U32 R6, RZ, RZ, 0x2b670130 ;  /* 0x2b670130ff067424 */ /* 0x000fe400078e00ff */
[----:B------:R-:W-:Y:S02]  /*2b400*/  HFMA2 R21, -RZ, RZ, -0.0001392364501953125, 0.04791259765625 ;  /* 0x88902a22ff157431 */ /* 0x000fe400000001ff */
[----:B------:R-:W-:Y:S01]  /*2b410*/  IMAD.MOV.U32 R12, RZ, RZ, 0x2693fdb7 ;  /* 0x2693fdb7ff0c7424 */ /* 0x000fe200078e00ff */
[----:B------:R-:W-:Y:S01]  /*2b420*/  MOV R23, 0xdb0b5ede ;  /* 0xdb0b5ede00177802 */ /* 0x000fe20000000f00 */
[----:B------:R-:W-:-:S02]  /*2b430*/  IMAD.MOV.U32 R14, RZ, RZ, -0xe1a5acc ;  /* 0xf1e5a534ff0e7424 */ /* 0x000fc400078e00ff */
[----:B------:R-:W-:Y:S02]  /*2b440*/  HFMA2 R28, -RZ, RZ, -3.568359375, -7.015625 ;  /* 0xc323c704ff1c7431 */ /* 0x000fe400000001ff */
[----:B------:R-:W-:Y:S01]  /*2b450*/  IMAD.MOV.U32 R20, RZ, RZ, -0x23b07ea0 ;  /* 0xdc4f8160ff147424 */ /* 0x000fe200078e00ff */
[----:B------:R-:W-:Y:S01]  /*2b460*/  MOV R30, 0xe2801207 ;  /* 0xe2801207001e7802 */ /* 0x000fe20000000f00 */
[----:B------:R-:W-:Y:S02]  /*2b470*/  IMAD.MOV.U32 R22, RZ, RZ, 0x14b8ee46 ;  /* 0x14b8ee46ff167424 */ /* 0x000fe400078e00ff */
[----:B------:R-:W-:Y:S02]  /*2b480*/  HFMA2 R35, -RZ, RZ, -0.006565093994140625, 0.029754638671875 ;  /* 0x9eb9279eff237431 */ /* 0x000fe400000001ff */
[----:B------:R-:W-:Y:S02]  /*2b490*/  IMAD.MOV.U32 R31, RZ, RZ, 0x75b227eb ;  /* 0x75b227ebff1f7424 */ /* 0x000fe400078e00ff */
[----:B------:R-:W-:-:S02]  /*2b4a0*/  HFMA2 R39, -RZ, RZ, 0.000634670257568359375, 0.01184844970703125 ;  /* 0x11332211ff277431 */ /* 0x000fc400000001ff */
[----:B------:R-:W-:Y:S01]  /*2b4b0*/  IMAD.MOV.U32 R29, RZ, RZ, -0x65fa69e8 ;  /* 0x9a059618ff1d7424 */ /* 0x000fe200078e00ff */
[----:B------:R-:W-:Y:S01]  /*2b4c0*/  MOV R33, 0xc15899c1 ;  /* 0xc15899c100217802 */ /* 0x000fe20000000f00 */
[----:B------:R-:W-:Y:S01]  /*2b4d0*/  IMAD.MOV.U32 R32, RZ, RZ, -0x796ee87a ;  /* 0x86911786ff207424 */ /* 0x000fe200078e00ff */
[----:B------:R-:W-:Y:S01]  /*2b4e0*/  MOV R37, 0xf813ebf8 ;  /* 0xf813ebf800257802 */ /* 0x000fe20000000f00 */
[----:B------:R-:W-:Y:S01]  /*2b4f0*/  IMAD.MOV.U32 R34, RZ, RZ, 0x1d273a1d ;  /* 0x1d273a1dff227424 */ /* 0x000fe200078e00ff */
[----:B------:R-:W-:Y:S01]  /*2b500*/  BSSY.RECONVERGENT B0, `(.L_x_95) ;  /* 0x0000566000007945 */ /* 0x000fe20003800200 */
[----:B------:R-:W-:Y:S01]  /*2b510*/  IMAD.MOV.U32 R36, RZ, RZ, -0x1ec7261f ;  /* 0xe138d9e1ff247424 */ /* 0x000fe200078e00ff */
[----:B------:R-:W-:Y:S01]  /*2b520*/  MOV R49, RZ ;  /* 0x000000ff00317202 */ /* 0x000fe20000000f00 */
[----:B------:R-:W-:Y:S02]  /*2b530*/  IMAD.MOV.U32 R38, RZ, RZ, -0x674cd468 ;  /* 0x98b32b98ff267424 */ /* 0x000fe400078e00ff */
[----:B------:R-:W-:-:S02]  /*2b540*/  VIADD R45, R1, 0x1e10 ;  /* 0x00001e10012d7836 */ /* 0x000fc40000000000 */
[----:B------:R-:W-:Y:S02]  /*2b550*/  VIADD R48, R1, 0x1a20 ;  /* 0x00001a2001307836 */ /* 0x000fe40000000000 */
[----:B------:R-:W-:Y:S01]  /*2b560*/  IMAD.MOV.U32 R50, RZ, RZ, RZ ;  /* 0x000000ffff327224 */ /* 0x000fe200078e00ff */
[----:B--2---:R-:W-:Y:S01]  /*2b570*/  IADD3 R0, PT, PT, R0, R7, RZ ;  /* 0x0000000700007210 */ /* 0x004fe20007ffe0ff */
[----:B------:R-:W-:-:S04]  /*2b580*/  HFMA2 R7, -RZ, RZ, 27312, -127.875 ;  /* 0x76abd7feff077431 */ /* 0x000fc800000001ff */
[----:B------:R-:W-:Y:S04]  /*2b590*/  ST.E desc[UR36][R46.64+0xc], R0 ;  /* 0x00000c002e007985 */ /* 0x000fe8000c101924 */
[----:B------:R0:W-:Y:S04]  /*2b5a0*/  STL.128 [R24+0x40], R16 ;  /* 0x0000401018007387 */ /* 0x0001e80000100c00 */
[----:B------:R1:W-:Y:S04]  /*2b5b0*/  STL.128 [R24+0x10], R8 ;  /* 0x0000100818007387 */ /* 0x0003e80000100c00 */
[----:B------:R2:W-:Y:S04]  /*2b5c0*/  STL.128 [R24], R4 ;  /* 0x0000000418007387 */ /* 0x0005e80000100c00 */
[----:B------:R3:W-:Y:S01]  /*2b5d0*/  STL.128 [R24+0x20], R12 ;  /* 0x0000200c18007387 */ /* 0x0007e20000100c00 */
[----:B0-----:R-:W-:-:S02]  /*2b5e0*/  HFMA2 R17, -RZ, RZ, 0.001773834228515625, -0.00179958343505859375 ;  /* 0x1744975fff117431 */ /* 0x001fc400000001ff */
[----:B------:R-:W-:Y:S01]  /*2b5f0*/  IMAD.MOV.U32 R16, RZ, RZ, -0x13ecf333 ;  /* 0xec130ccdff107424 */ /* 0x000fe200078e00ff */
[----:B------:R-:W-:Y:S01]  /*2b600*/  MOV R19, 0x73195d64 ;  /* 0x73195d6400137802 */ /* 0x000fe20000000f00 */
[----:B------:R-:W-:Y:S02]  /*2b610*/  IMAD.MOV.U32 R18, RZ, RZ, 0x3d7ea7c4 ;  /* 0x3d7ea7c4ff127424 */ /* 0x000fe400078e00ff */
[----:B-1----:R-:W-:Y:S02]  /*2b620*/  HFMA2 R11, -RZ, RZ, -0.036102294921875, 1.078125 ;  /* 0xa89f3c50ff0b7431 */ /* 0x002fe400000001ff */
[----:B------:R-:W-:Y:S01]  /*2b630*/  IMAD.MOV.U32 R8, RZ, RZ, -0x4551030 ;  /* 0xfbaaefd0ff087424 */ /* 0x000fe200078e00ff */
[----:B------:R-:W-:Y:S01]  /*2b640*/  MOV R9, 0x85334d43 ;  /* 0x85334d4300097802 */ /* 0x000fe20000000f00 */
[----:B------:R-:W-:Y:S02]  /*2b650*/  IMAD.MOV.U32 R10, RZ, RZ, 0x7f02f945 ;  /* 0x7f02f945ff0a7424 */ /* 0x000fe400078e00ff */
[----:B--2---:R-:W-:-:S02]  /*2b660*/  HFMA2 R7, -RZ, RZ, -29.375, 17.15625 ;  /* 0xcf584c4aff077431 */ /* 0x004fc400000001ff */
[----:B------:R-:W-:Y:S01]  /*2b670*/  IMAD.MOV.U32 R4, RZ, RZ, -0x12ff2ead ;  /* 0xed00d153ff047424 */ /* 0x000fe200078e00ff */
[----:B------:R-:W-:Y:S01]  /*2b680*/  MOV R5, 0x5bb1fc20 ;  /* 0x5bb1fc2000057802 */ /* 0x000fe20000000f00 */
[----:B------:R-:W-:Y:S01]  /*2b690*/  IMAD.MOV.U32 R6, RZ, RZ, 0x39becb6a ;  /* 0x39becb6aff067424 */ /* 0x000fe200078e00ff */
[----:B------:R0:W-:Y:S01]  /*2b6a0*/  STL.128 [R24+0x80], R16 ;  /* 0x0000801018007387 */ /* 0x0001e20000100c00 */
[----:B---3--:R-:W-:Y:S01]  /*2b6b0*/  IMAD.MOV.U32 R12, RZ, RZ, -0x70bf5caf ;  /* 0x8f40a351ff0c7424 */ /* 0x008fe200078e00ff */
[----:B------:R-:W-:Y:S01]  /*2b6c0*/  MOV R13, 0xf5389d92 ;  /* 0xf5389d92000d7802 */ /* 0x000fe20000000f00 */
[----:B------:R-:W-:Y:S01]  /*2b6d0*/  IMAD.MOV.U32 R14, RZ, RZ, 0x21dab6bc ;  /* 0x21dab6bcff0e7424 */ /* 0x000fe200078e00ff */
[----:B------:R1:W-:Y:S01]  /*2b6e0*/  STL.128 [R24+0x60], R8 ;  /* 0x0000600818007387 */ /* 0x0003e20000100c00 */
[----:B------:R-:W-:-:S03]  /*2b6f0*/  MOV R15, 0xd2f3ff10 ;  /* 0xd2f3ff10000f7802 */ /* 0x000fc60000000f00 */
[----:B------:R2:W-:Y:S04]  /*2b700*/  STL.128 [R24+0x50], R4 ;  /* 0x0000500418007387 */ /* 0x0005e80000100c00 */
[----:B------:R3:W-:Y:S01]  /*2b710*/  STL.128 [R24+0x70], R12 ;  /* 0x0000700c18007387 */ /* 0x0007e20000100c00 */
[----:B0-----:R-:W-:Y:S02]  /*2b720*/  HFMA2 R17, -RZ, RZ, 0.000424861907958984375, 5.0067901611328125e-05 ;  /* 0x0ef60348ff117431 */ /* 0x001fe400000001ff */
[----:B------:R-:W-:Y:S01]  /*2b730*/  IMAD.MOV.U32 R16, RZ, RZ, 0x66b53e70 ;  /* 0x66b53e70ff107424 */ /* 0x000fe200078e00ff */
[----:B------:R-:W-:Y:S01]  /*2b740*/  MOV R19, 0x9e1dc186 ;  /* 0x9e1dc18600137802 */ /* 0x000fe20000000f00 */
[----:B------:R-:W-:Y:S02]  /*2b750*/  IMAD.MOV.U32 R18, RZ, RZ, -0x46a8ca9f ;  /* 0xb9573561ff127424 */ /* 0x000fe400078e00ff */
[----:B-1----:R-:W-:-:S02]  /*2b760*/  HFMA2 R9, -RZ, RZ, -0.04144287109375, -88.8125 ;  /* 0xa94ed58dff097431 */ /* 0x002fc400000001ff */
[----:B------:R-:W-:Y:S01]  /*2b770*/  IMAD.MOV.U32 R8, RZ, RZ, 0x6d37c8e7 ;  /* 0x6d37c8e7ff087424 */ /* 0x000fe200078e00ff */
[----:B------:R-:W-:Y:S01]  /*2b780*/  MOV R11, 0x8ae7a65 ;  /* 0x08ae7a65000b7802 */ /* 0x000fe20000000f00 */
[----:B------:R-:W-:Y:S02]  /*2b790*/  IMAD.MOV.U32 R10, RZ, RZ, -0x150ba994 ;  /* 0xeaf4566cff0a7424 */ /* 0x000fe400078e00ff */
[----:B--2---:R-:W-:Y:S01]  /*2b7a0*/  HFMA2 R5, -RZ, RZ, 265, 9.5903873443603515625e-05 ;  /* 0x5c240649ff057431 */ /* 0x004fe200000001ff */
[----:B------:R0:W-:Y:S01]  /*2b7b0*/  STL.128 [R24+0x90], R20 ;  /* 0x0000901418007387 */ /* 0x0001e20000100c00 */
[----:B------:R-:W-:Y:S01]  /*2b7c0*/  IMAD.MOV.U32 R4, RZ, RZ, 0xa3a32e0 ;  /* 0x0a3a32e0ff047424 */ /* 0x000fe200078e00ff */
[----:B------:R-:W-:Y:S01]  /*2b7d0*/  MOV R7, 0x79e49591 ;  /* 0x79e4959100077802 */ /* 0x000fe20000000f00 */
[----:B------:R-:W-:Y:S02]  /*2b7e0*/  IMAD.MOV.U32 R6, RZ, RZ, 0x62acd3c2 ;  /* 0x62acd3c2ff067424 */ /* 0x000fe400078e00ff */
[----:B---3--:R-:W-:Y:S01]  /*2b7f0*/  HFMA2 R13, -RZ, RZ, -6.703125, -0.02386474609375 ;  /* 0xc6b4a61cff0d7431 */ /* 0x008fe200000001ff */
[----:B------:R1:W-:Y:S01]  /*2b800*/  STL.128 [R24+0xd0], R16 ;  /* 0x0000d01018007387 */ /* 0x0003e20000100c00 */
[----:B------:R-:W-:Y:S01]  /*2b810*/  IMAD.MOV.U32 R12, RZ, RZ, 0x2e2578ba ;  /* 0x2e2578baff0c7424 */ /* 0x000fe200078e00ff */
[----:B------:R-:W-:Y:S01]  /*2b820*/  MOV R15, 0x8a8bbd4b ;  /* 0x8a8bbd4b000f7802 */ /* 0x000fe20000000f00 */
[----:B------:R-:W-:Y:S01]  /*2b830*/  IMAD.MOV.U32 R14, RZ, RZ, 0x1f74dde8 ;  /* 0x1f74dde8ff0e7424 */ /* 0x000fe200078e00ff */
[----:B------:R2:W-:Y:S04]  /*2b840*/  STL.128 [R24+0xb0], R8 ;  /* 0x0000b00818007387 */ /* 0x0005e80000100c00 */
[----:B------:R3:W-:Y:S01]  /*2b850*/  STL.128 [R24+0xa0], R4 ;  /* 0x0000a00418007387 */ /* 0x0007e20000100c00 */
[----:B0-----:R-:W-:-:S02]  /*2b860*/  HFMA2 R21, -RZ, RZ, -0.0011119842529296875, -173.125 ;  /* 0x948ed969ff157431 */ /* 0x001fc400000001ff */
[----:B------:R-:W-:Y:S01]  /*2b870*/  IMAD.MOV.U32 R20, RZ, RZ, 0x1198f8e1 ;  /* 0x1198f8e1ff147424 */ /* 0x000fe200078e00ff */
[----:B------:R-:W-:Y:S01]  /*2b880*/  MOV R23, 0xdf2855ce ;  /* 0xdf2855ce00177802 */ /* 0x000fe20000000f00 */
[----:B------:R-:W-:Y:S01]  /*2b890*/  IMAD.MOV.U32 R22, RZ, RZ, -0x1678e165 ;  /* 0xe9871e9bff167424 */ /* 0x000fe200078e00ff */
[----:B------:R0:W-:Y:S01]  /*2b8a0*/  STL.128 [R24+0xc0], R12 ;  /* 0x0000c00c18007387 */ /* 0x0001e20000100c00 */
[----:B-1----:R-:W-:Y:S02]  /*2b8b0*/  HFMA2 R16, -RZ, RZ, 0.0003378391265869140625, -0.010833740234375 ;  /* 0x0d89a18cff107431 */ /* 0x002fe400000001ff */
[----:B------:R-:W-:Y:S01]  /*2b8c0*/  IMAD.MOV.U32 R17, RZ, RZ, 0x6842e6bf ;  /* 0x6842e6bfff117424 */ /* 0x000fe200078e00ff */
[----:B------:R-:W-:Y:S01]  /*2b8d0*/  MOV R18, 0xf2d9941 ;  /* 0x0f2d994100127802 */ /* 0x000fe20000000f00 */
[----:B------:R-:W-:Y:S02]  /*2b8e0*/  IMAD.MOV.U32 R19, RZ, RZ, 0x16bb54b0 ;  /* 0x16bb54b0ff137424 */ /* 0x000fe400078e00ff */
[----:B--2---:R-:W-:-:S02]  /*2b8f0*/  HFMA2 R11, -RZ, RZ, -0.000704288482666015625, -5.328125 ;  /* 0x91c5c554ff0b7431 */ /* 0x004fc400000001ff */
[----:B------:R-:W-:Y:S01]  /*2b900*/  IMAD.MOV.U32 R8, RZ, RZ, -0xd0df3 ;  /* 0xfff2f20dff087424 */ /* 0x000fe200078e00ff */
[----:B------:R-:W-:Y:S01]  /*2b910*/  MOV R9, 0xd66b6bbd ;  /* 0xd66b6bbd00097802 */ /* 0x000fe20000000f00 */
[----:B------:R-:W-:Y:S02]  /*2b920*/  IMAD.MOV.U32 R10, RZ, RZ, -0x2190904f ;  /* 0xde6f6fb1ff0a7424 */ /* 0x000fe400078e00ff */
[----:B---3--:R-:W-:Y:S01]  /*2b930*/  HFMA2 R7, -RZ, RZ, -26544, 61856 ;  /* 0xf67b7b8dff077431 */ /* 0x008fe200000001ff */
[----:B------:R1:W-:Y:S01]  /*2b940*/  STL.128 [R24+0xe0], R20 ;  /* 0x0000e01418007387 */ /* 0x0003e20000100c00 */
[----:B------:R-:W-:Y:S01]  /*2b950*/  IMAD.MOV.U32 R4, RZ, RZ, -0x399c9c5b ;  /* 0xc66363a5ff047424 */ /* 0x000fe200078e00ff */
[----:B------:R-:W-:Y:S01]  /*2b960*/  MOV R5, 0xf87c7c84 ;  /* 0xf87c7c8400057802 */ /* 0x000fe20000000f00 */
[----:B------:R-:W-:Y:S01]  /*2b970*/  IMAD.MOV.U32 R6, RZ, RZ, -0x11888867 ;  /* 0xee777799ff067424 */ /* 0x000fe200078e00ff */
[----:B------:R2:W-:Y:S01]  /*2b980*/  STL.128 [R24+0xf0], R16 ;  /* 0x0000f01018007387 */ /* 0x0005e20000100c00 */
[----:B0-----:R-:W-:-:S02]  /*2b990*/  HFMA2 R15, -RZ, RZ, 98.6875, 0.058502197265625 ;  /* 0x562b2b7dff0f7431 */ /* 0x001fc400000001ff */
[----:B------:R-:W-:Y:S01]  /*2b9a0*/  IMAD.MOV.U32 R12, RZ, RZ, 0x60303050 ;  /* 0x60303050ff0c7424 */ /* 0x000fe200078e00ff */
[----:B------:R0:W-:Y:S01]  /*2b9b0*/  STL.128 [R24+0x30], R28 ;  /* 0x0000301c18007387 */ /* 0x0001e20000100c00 */
[----:B------:R-:W-:Y:S01]  /*2b9c0*/  MOV R13, 0x2010103 ;  /* 0x02010103000d7802 */ /* 0x000fe20000000f00 */
[----:B------:R-:W-:Y:S02]  /*2b9d0*/  IMAD.MOV.U32 R14, RZ, RZ, -0x31989857 ;  /* 0xce6767a9ff0e7424 */ /* 0x000fe400078e00ff */
[----:B------:R3:W-:Y:S04]  /*2b9e0*/  STL.128 [R1+0x610], R8 ;  /* 0x0006100801007387 */ /* 0x0007e80000100c00 */
[----:B------:R4:W-:Y:S01]  /*2b9f0*/  STL.128 [R1+0x600], R4 ;  /* 0x0006000401007387 */ /* 0x0009e20000100c00 */
[----:B-1----:R-:W-:-:S02]  /*2ba00*/  HFMA2 R21, -RZ, RZ, 61.125, -0.0193939208984375 ;  /* 0x53a4a4f7ff157431 */ /* 0x002fc400000001ff */
[----:B------:R-:W-:Y:S01]  /*2ba10*/  IMAD.MOV.U32 R20, RZ, RZ, 0x239c9cbf ;  /* 0x239c9cbfff147424 */ /* 0x000fe200078e00ff */
[----:B------:R-:W-:Y:S01]  /*2ba20*/  MOV R23, 0x9bc0c05b ;  /* 0x9bc0c05b00177802 */ /* 0x000fe20000000f00 */
[----:B------:R1:W-:Y:S01]  /*2ba30*/  STL.128 [R1+0x620], R12 ;  /* 0x0006200c01007387 */ /* 0x0003e20000100c00 */
[----:B------:R-:W-:Y:S02]  /*2ba40*/  IMAD.MOV.U32 R22, RZ, RZ, -0x1b8d8d6a ;  /* 0xe4727296ff167424 */ /* 0x000fe400078e00ff */
[----:B--2---:R-:W-:Y:S02]  /*2ba50*/  HFMA2 R17, -RZ, RZ, -0.24462890625, -70.4375 ;  /* 0xb3d4d467ff117431 */ /* 0x004fe400000001ff */
[----:B------:R-:W-:Y:S01]  /*2ba60*/  IMAD.MOV.U32 R16, RZ, RZ, 0x41adadec ;  /* 0x41adadecff107424 */ /* 0x000fe200078e00ff */
[----:B------:R-:W-:Y:S01]  /*2ba70*/  MOV R19, 0x45afafea ;  /* 0x45afafea00137802 */ /* 0x000fe20000000f00 */
[----:B------:R-:W-:Y:S01]  /*2ba80*/  IMAD.MOV.U32 R18, RZ, RZ, 0x5fa2a2fd ;  /* 0x5fa2a2fdff127424 */ /* 0x000fe200078e00ff */
[----:B------:R2:W-:Y:S01]  /*2ba90*/  STL.128 [R1+0x670], R20 ;  /* 0x0006701401007387 */ /* 0x0005e20000100c00 */
[----:B0-----:R-:W-:Y:S01]  /*2baa0*/  IADD3 R31, PT, PT, R1, 0x1e20, RZ ;  /* 0x00001e20011f7810 */ /* 0x001fe20007ffe0ff */
[----:B---3--:R-:W-:Y:S01]  /*2bab0*/  IMAD.MOV.U32 R8, RZ, RZ, -0x703535bb ;  /* 0x8fcaca45ff087424 */ /* 0x008fe200078e00ff */
[----:B------:R-:W-:Y:S01]  /*2bac0*/  MOV R9, 0x1f82829d ;  /* 0x1f82829d00097802 */ /* 0x000fe20000000f00 */
[----:B------:R-:W-:Y:S01]  /*2bad0*/  IMAD.MOV.U32 R10, RZ, RZ, -0x763636c0 ;  /* 0x89c9c940ff0a7424 */ /* 0x000fe200078e00ff */
[----:B------:R-:W-:Y:S01]  /*2bae0*/  MOV R11, 0xfa7d7d87 ;  /* 0xfa7d7d87000b7802 */ /* 0x000fe20000000f00 */
[----:B----4-:R-:W-:-:S02]  /*2baf0*/  HFMA2 R7, -RZ, RZ, -4568, 27040 ;  /* 0xec76769aff077431 */ /* 0x010fc400000001ff */
[----:B------:R-:W-:Y:S01]  /*2bb00*/  IMAD.MOV.U32 R4, RZ, RZ, -0x180101e7 ;  /* 0xe7fefe19ff047424 */ /* 0x000fe200078e00ff */
[----:B------:R-:W-:Y:S01]  /*2bb10*/  MOV R5, 0xb5d7d762 ;  /* 0xb5d7d76200057802 */ /* 0x000fe20000000f00 */
[----:B------:R-:W-:Y:S01]  /*2bb20*/  IMAD.MOV.U32 R6, RZ, RZ, 0x4dababe6 ;  /* 0x4dababe6ff067424 */ /* 0x000fe200078e00ff */
[----:B------:R0:W-:Y:S01]  /*2bb30*/  STL.128 [R1+0x640], R8 ;  /* 0x0006400801007387 */ /* 0x0001e20000100c00 */
[----:B-1----:R-:W-:Y:S02]  /*2bb40*/  HFMA2 R13, -RZ, RZ, -0.1983642578125, 189.375 ;  /* 0xb25959ebff0d7431 */ /* 0x002fe400000001ff */
[----:B------:R-:W-:Y:S01]  /*2bb50*/  IMAD.MOV.U32 R12, RZ, RZ, -0x100505eb ;  /* 0xeffafa15ff0c7424 */ /* 0x000fe200078e00ff */
[----:B------:R-:W-:Y:S01]  /*2bb60*/  MOV R15, 0xfbf0f00b ;  /* 0xfbf0f00b000f7802 */ /* 0x000fe20000000f00 */
[----:B------:R-:W-:Y:S01]  /*2bb70*/  IMAD.MOV.U32 R14, RZ, RZ, -0x71b8b837 ;  /* 0x8e4747c9ff0e7424 */ /* 0x000fe200078e00ff */
[----:B------:R1:W-:Y:S01]  /*2bb80*/  STL.128 [R1+0x630], R4 ;  /* 0x0006300401007387 */ /* 0x0003e20000100c00 */
[----:B--2---:R-:W-:-:S02]  /*2bb90*/  HFMA2 R23, -RZ, RZ, -0.005626678466796875, -3.68359375 ;  /* 0x9dc3c35eff177431 */ /* 0x004fc400000001ff */
[----:B------:R-:W-:Y:S01]  /*2bba0*/  IMAD.MOV.U32 R20, RZ, RZ, 0x804040c ;  /* 0x0804040cff147424 */ /* 0x000fe200078e00ff */
[----:B------:R-:W-:Y:S01]  /*2bbb0*/  MOV R21, 0x95c7c752 ;  /* 0x95c7c75200157802 */ /* 0x000fe20000000f00 */
[----:B------:R2:W-:Y:S01]  /*2bbc0*/  STL.128 [R1+0x650], R12 ;  /* 0x0006500c01007387 */ /* 0x0005e20000100c00 */
[----:B------:R-:W-:-:S03]  /*2bbd0*/  IMAD.MOV.U32 R22, RZ, RZ, 0x46232365 ;  /* 0x46232365ff167424 */ /* 0x000fc600078e00ff */
[----:B------:R3:W-:Y:S01]  /*2bbe0*/  STL.128 [R1+0x660], R16 ;  /* 0x0006601001007387 */ /* 0x0007e20000100c00 */
[----:B0-----:R-:W-:Y:S02]  /*2bbf0*/  HFMA2 R11, -RZ, RZ, -5.79357147216796875e-05, -17.234375 ;  /* 0x83cccc4fff0b7431 */ /* 0x001fe400000001ff */
[----:B------:R-:W-:Y:S01]  /*2bc00*/  IMAD.MOV.U32 R8, RZ, RZ, 0x6c36365a ;  /* 0x6c36365aff087424 */ /* 0x000fe200078e00ff */
[----:B------:R-:W-:Y:S01]  /*2bc10*/  MOV R9, 0x7e3f3f41 ;  /* 0x7e3f3f4100097802 */ /* 0x000fe20000000f00 */
[----:B------:R-:W-:Y:S01]  /*2bc20*/  IMAD.MOV.U32 R10, RZ, RZ, -0xa0808fe ;  /* 0xf5f7f702ff0a7424 */ /* 0x000fe200078e00ff */
[----:B------:R0:W-:Y:S01]  /*2bc30*/  STL.128 [R1+0x6c0], R20 ;  /* 0x0006c01401007387 */ /* 0x0001e20000100c00 */
[----:B-1----:R-:W-:Y:S02]  /*2bc40*/  HFMA2 R7, -RZ, RZ, 16.59375, 0.025054931640625 ;  /* 0x4c26266aff077431 */ /* 0x002fe400000001ff */
[----:B------:R-:W-:Y:S01]  /*2bc50*/  IMAD.MOV.U32 R4, RZ, RZ, 0x75b7b7c2 ;  /* 0x75b7b7c2ff047424 */ /* 0x000fe200078e00ff */
[----:B------:R-:W-:Y:S01]  /*2bc60*/  MOV R5, 0xe1fdfd1c ;  /* 0xe1fdfd1c00057802 */ /* 0x000fe20000000f00 */
[----:B------:R1:W-:Y:S01]  /*2bc70*/  STL.128 [R1+0x690], R8 ;  /* 0x0006900801007387 */ /* 0x0003e20000100c00 */
[----:B------:R-:W-:-:S02]  /*2bc80*/  IMAD.MOV.U32 R6, RZ, RZ, 0x3d9393ae ;  /* 0x3d9393aeff067424 */ /* 0x000fc400078e00ff */
[----:B--2---:R-:W-:Y:S02]  /*2bc90*/  HFMA2 R15, -RZ, RZ, -48672, -10304 ;  /* 0xf9f1f108ff0f7431 */ /* 0x004fe400000001ff */
[----:B------:R-:W-:Y:S01]  /*2bca0*/  IMAD.MOV.U32 R12, RZ, RZ, 0x6834345c ;  /* 0x6834345cff0c7424 */ /* 0x000fe200078e00ff */
[----:B------:R-:W-:Y:S01]  /*2bcb0*/  MOV R13, 0x51a5a5f4 ;  /* 0x51a5a5f4000d7802 */ /* 0x000fe20000000f00 */
[----:B------:R-:W-:Y:S02]  /*2bcc0*/  IMAD.MOV.U32 R14, RZ, RZ, -0x2e1a1acc ;  /* 0xd1e5e534ff0e7424 */ /* 0x000fe400078e00ff */
[----:B---3--:R-:W-:Y:S02]  /*2bcd0*/  HFMA2 R19, -RZ, RZ, 0.047515869140625, 0.00128078460693359375 ;  /* 0x2a15153fff137431 */ /* 0x008fe400000001ff */
[----:B------:R-:W-:Y:S01]  /*2bce0*/  IMAD.MOV.U32 R16, RZ, RZ, -0x1d8e8e6d ;  /* 0xe2717193ff107424 */ /* 0x000fe200078e00ff */
[----:B------:R-:W-:Y:S01]  /*2bcf0*/  MOV R17, 0xabd8d873 ;  /* 0xabd8d87300117802 */ /* 0x000fe20000000f00 */
[----:B------:R-:W-:Y:S01]  /*2bd00*/  IMAD.MOV.U32 R18, RZ, RZ, 0x62313153 ;  /* 0x62313153ff127424 */ /* 0x000fe200078e00ff */
[----:B------:R2:W-:Y:S01]  /*2bd10*/  STL.128 [R1+0x680], R4 ;  /* 0x0006800401007387 */ /* 0x0005e20000100c00 */
[----:B0-----:R-:W-:-:S02]  /*2bd20*/  HFMA2 R23, -RZ, RZ, 244, -0.00972747802734375 ;  /* 0x5ba0a0fbff177431 */ /* 0x001fc400000001ff */
[----:B------:R-:W-:Y:S01]  /*2bd30*/  IMAD.MOV.U32 R20, RZ, RZ, 0x361b1b2d ;  /* 0x361b1b2dff147424 */ /* 0x000fe200078e00ff */
[----:B------:R0:W-:Y:S01]  /*2bd40*/  STL.128 [R1+0x6a0], R12 ;  /* 0x0006a00c01007387 */ /* 0x0001e20000100c00 */
[----:B------:R-:W-:Y:S01]  /*2bd50*/  MOV R21, 0xdc6e6eb2 ;  /* 0xdc6e6eb200157802 */ /* 0x000fe20000000f00 */
[----:B-1----:R-:W-:Y:S02]  /*2bd60*/  HFMA2 R11, -RZ, RZ, -504.5, -798.5 ;  /* 0xdfe2e23dff0b7431 */ /* 0x002fe400000001ff */
[----:B------:R-:W-:Y:S01]  /*2bd70*/  IMAD.MOV.U32 R8, RZ, RZ, 0xe070709 ;  /* 0x0e070709ff087424 */ /* 0x000fe200078e00ff */
[----:B------:R-:W-:Y:S01]  /*2bd80*/  MOV R9, 0x24121236 ;  /* 0x2412123600097802 */ /* 0x000fe20000000f00 */
[----:B------:R-:W-:Y:S01]  /*2bd90*/  IMAD.MOV.U32 R10, RZ, RZ, 0x1b80809b ;  /* 0x1b80809bff0a7424 */ /* 0x000fe200078e00ff */
[----:B------:R1:W-:Y:S01]  /*2bda0*/  STL.128 [R1+0x6b0], R16 ;  /* 0x0006b01001007387 */ /* 0x0003e20000100c00 */
[----:B------:R-:W-:-:S03]  /*2bdb0*/  IMAD.MOV.U32 R22, RZ, RZ, -0x4ba5a512 ;  /* 0xb45a5aeeff167424 */ /* 0x000fc600078e00ff */
[----:B------:R3:W-:Y:S01]  /*2bdc0*/  STL.128 [R1+0x6e0], R8 ;  /* 0x0006e00801007387 */ /* 0x0007e20000100c00 */
[----:B--2---:R-:W-:Y:S02]  /*2bdd0*/  HFMA2 R7, -RZ, RZ, 0.1187744140625, -0.0032749176025390625 ;  /* 0x2f9a9ab5ff077431 */ /* 0x004fe400000001ff */
[----:B------:R-:W-:Y:S01]  /*2bde0*/  IMAD.MOV.U32 R4, RZ, RZ, 0x30181828 ;  /* 0x30181828ff047424 */ /* 0x000fe200078e00ff */
[----:B------:R-:W-:Y:S01]  /*2bdf0*/  MOV R5, 0x379696a1 ;  /* 0x379696a100057802 */ /* 0x000fe20000000f00 */
[----:B------:R-:W-:Y:S02]  /*2be00*/  IMAD.MOV.U32 R6, RZ, RZ, 0xa05050f ;  /* 0x0a05050fff067424 */ /* 0x000fe400078e00ff */
[----:B0-----:R-:W-:Y:S02]  /*2be10*/  HFMA2 R15, -RZ, RZ, -3306, 23024 ;  /* 0xea75759fff0f7431 */ /* 0x001fe400000001ff */
[----:B------:R-:W-:Y:S01]  /*2be20*/  IMAD.MOV.U32 R12, RZ, RZ, -0x321414da ;  /* 0xcdebeb26ff0c7424 */ /* 0x000fe200078e00ff */
[----:B------:R-:W-:Y:S01]  /*2be30*/  MOV R13, 0x4e272769 ;  /* 0x4e272769000d7802 */ /* 0x000fe20000000f00 */
[----:B------:R-:W-:Y:S01]  /*2be40*/  IMAD.MOV.U32 R14, RZ, RZ, 0x7fb2b2cd ;  /* 0x7fb2b2cdff0e7424 */ /* 0x000fe200078e00ff */
[----:B------:R0:W-:Y:S01]  /*2be50*/  STL.128 [R1+0x6d0], R4 ;  /* 0x0006d00401007387 */ /* 0x0001e20000100c00 */
[----:B-1----:R-:W-:-:S02]  /*2be60*/  HFMA2 R19, -RZ, RZ, 0.25634765625, 0.003017425537109375 ;  /* 0x341a1a2eff137431 */ /* 0x002fc400000001ff */
[----:B------:R-:W-:Y:S01]  /*2be70*/  IMAD.MOV.U32 R16, RZ, RZ, 0x1209091b ;  /* 0x1209091bff107424 */ /* 0x000fe200078e00ff */
[----:B------:R-:W-:Y:S01]  /*2be80*/  MOV R17, 0x1d83839e ;  /* 0x1d83839e00117802 */ /* 0x000fe20000000f00 */
[----:B------:R-:W-:Y:S02]  /*2be90*/  IMAD.MOV.U32 R18, RZ, RZ, 0x582c2c74 ;  /* 0x582c2c74ff127424 */ /* 0x000fe400078e00ff */
[----:B---3--:R-:W-:Y:S02]  /*2bea0*/  HFMA2 R9, -RZ, RZ, -376.75, -927 ;  /* 0xdde3e33eff097431 */ /* 0x008fe400000001ff */
[----:B------:R-:W-:Y:S01]  /*2beb0*/  IMAD.MOV.U32 R8, RZ, RZ, 0x5229297b ;  /* 0x5229297bff087424 */ /* 0x000fe200078e00ff */
[----:B------:R-:W-:Y:S01]  /*2bec0*/  MOV R11, 0x13848497 ;  /* 0x13848497000b7802 */ /* 0x000fe20000000f00 */
[----:B------:R-:W-:Y:S01]  /*2bed0*/  IMAD.MOV.U32 R10, RZ, RZ, 0x5e2f2f71 ;  /* 0x5e2f2f71ff0a7424 */ /* 0x000fe200078e00ff */
[----:B------:R1:W-:Y:S04]  /*2bee0*/  STL.128 [R1+0x710], R20 ;  /* 0x0007101401007387 */ /* 0x0003e80000100c00 */
[----:B------:R2:W-:Y:S01]  /*2bef0*/  STL.128 [R1+0x6f0], R12 ;  /* 0x0006f00c01007387 */ /* 0x0005e20000100c00 */
[----:B0-----:R-:W-:Y:S01]  /*2bf00*/  IMAD.MOV.U32 R4, RZ, RZ, -0x5badad0a ;  /* 0xa45252f6ff047424 */ /* 0x001fe200078e00ff */
[----:B------:R-:W-:Y:S01]  /*2bf10*/  MOV R5, 0x763b3b4d ;  /* 0x763b3b4d00057802 */ /* 0x000fe20000000f00 */
[----:B------:R-:W-:Y:S01]  /*2bf20*/  IMAD.MOV.U32 R6, RZ, RZ, -0x4829299f ;  /* 0xb7d6d661ff067424 */ /* 0x000fe200078e00ff */
[----:B------:R-:W-:Y:S01]  /*2bf30*/  MOV R7, 0x7db3b3ce ;  /* 0x7db3b3ce00077802 */ /* 0x000fe20000000f00 */
[----:B------:R0:W-:Y:S04]  /*2bf40*/  STL.128 [R1+0x730], R8 ;  /* 0x0007300801007387 */ /* 0x0001e80000100c00 */
[----:B------:R3:W-:Y:S01]  /*2bf50*/  STL.128 [R1+0x700], R16 ;  /* 0x0007001001007387 */ /* 0x0007e20000100c00 */
[----:B-1----:R-:W-:-:S02]  /*2bf60*/  HFMA2 R23, -RZ, RZ, 12744, 0.66162109375 ;  /* 0x7239394bff177431 */ /* 0x002fc400000001ff */
[----:B------:R-:W-:Y:S01]  /*2bf70*/  IMAD.MOV.U32 R20, RZ, RZ, -0x2b959542 ;  /* 0xd46a6abeff147424 */ /* 0x000fe200078e00ff */
[----:B------:R-:W-:Y:S01]  /*2bf80*/  MOV R21, 0x8dcbcb46 ;  /* 0x8dcbcb4600157802 */ /* 0x000fe20000000f00 */
[----:B------:R-:W-:Y:S02]  /*2bf90*/  IMAD.MOV.U32 R22, RZ, RZ, 0x67bebed9 ;  /* 0x67bebed9ff167424 */ /* 0x000fe400078e00ff */
[----:B--2---:R-:W-:Y:S02]  /*2bfa0*/  HFMA2 R13, -RZ, RZ, -0.72705078125, -43.25 ;  /* 0xb9d1d168ff0d7431 */ /* 0x004fe400000001ff */
[----:B------:R-:W-:Y:S01]  /*2bfb0*/  IMAD.MOV.U32 R12, RZ, RZ, -0x59acac0b ;  /* 0xa65353f5ff0c7424 */ /* 0x000fe200078e00ff */
[----:B------:R-:W-:Y:S01]  /*2bfc0*/  MOV R14, RZ ;  /* 0x000000ff000e7202 */ /* 0x000fe20000000f00 */
[----:B------:R-:W-:Y:S01]  /*2bfd0*/  IMAD.MOV.U32 R15, RZ, RZ, -0x3e1212d4 ;  /* 0xc1eded2cff0f7424 */ /* 0x000fe200078e00ff */
[----:B------:R1:W-:Y:S01]  /*2bfe0*/  STL.128 [R1+0x720], R4 ;  /* 0x0007200401007387 */ /* 0x0003e20000100c00 */
[----:B0-----:R-:W-:-:S02]  /*2bff0*/  HFMA2 R11, -RZ, RZ, -6124, -58048 ;  /* 0xedfbfb16ff0b7431 */ /* 0x001fc400000001ff */
[----:B------:R-:W-:Y:S01]  /*2c000*/  IMAD.MOV.U32 R8, RZ, RZ, -0x442f2f95 ;  /* 0xbbd0d06bff087424 */ /* 0x000fe200078e00ff */
[----:B------:R-:W-:Y:S01]  /*2c010*/  MOV R9, 0xc5efef2a ;  /* 0xc5efef2a00097802 */ /* 0x000fe20000000f00 */
[----:B------:R-:W-:Y:S02]  /*2c020*/  IMAD.MOV.U32 R10, RZ, RZ, 0x4faaaae5 ;  /* 0x4faaaae5ff0a7424 */ /* 0x000fe400078e00ff */
[----:B---3--:R-:W-:Y:S02]  /*2c030*/  HFMA2 R19, -RZ, RZ, -0.397216796875, 253.625 ;  /* 0xb65b5bedff137431 */ /* 0x008fe400000001ff */
[----:B------:R-:W-:Y:S01]  /*2c040*/  IMAD.MOV.U32 R16, RZ, RZ, 0x40202060 ;  /* 0x40202060ff107424 */ /* 0x000fe200078e00ff */
[----:B------:R-:W-:Y:S01]  /*2c050*/  MOV R17, 0xe3fcfc1f ;  /* 0xe3fcfc1f00117802 */ /* 0x000fe20000000f00 */
[----:B------:R-:W-:Y:S01]  /*2c060*/  IMAD.MOV.U32 R18, RZ, RZ, 0x79b1b1c8 ;  /* 0x79b1b1c8ff127424 */ /* 0x000fe200078e00ff */
[----:B------:R0:W-:Y:S04]  /*2c070*/  STL.128 [R1+0x760], R20 ;  /* 0x0007601401007387 */ /* 0x0001e80000100c00 */
[----:B------:R2:W-:Y:S01]  /*2c080*/  STL.128 [R1+0x740], R12 ;  /* 0x0007400c01007387 */ /* 0x0005e20000100c00 */
[----:B-1----:R-:W-:-:S02]  /*2c090*/  HFMA2 R7, -RZ, RZ, -8.8632106781005859375e-05, -29.15625 ;  /* 0x85cfcf4aff077431 */ /* 0x002fc400000001ff */
[----:B------:R-:W-:Y:S01]  /*2c0a0*/  IMAD.MOV.U32 R4, RZ, RZ, -0x6bb5b522 ;  /* 0x944a4adeff047424 */ /* 0x000fe200078e00ff */
[----:B------:R-:W-:Y:S01]  /*2c0b0*/  MOV R5, 0x984c4cd4 ;  /* 0x984c4cd400057802 */ /* 0x000fe20000000f00 */
[----:B------:R-:W-:Y:S01]  /*2c0c0*/  IMAD.MOV.U32 R6, RZ, RZ, -0x4fa7a718 ;  /* 0xb05858e8ff067424 */ /* 0x000fe200078e00ff */
[----:B------:R1:W-:Y:S04]  /*2c0d0*/  STL.128 [R1+0x780], R8 ;  /* 0x0007800801007387 */ /* 0x0003e80000100c00 */
[----:B------:R3:W-:Y:S01]  /*2c0e0*/  STL.128 [R1+0x750], R16 ;  /* 0x0007501001007387 */ /* 0x0007e20000100c00 */
[----:B0-----:R-:W-:Y:S02]  /*2c0f0*/  HFMA2 R21, -RZ, RZ, 34688, 1.06640625 ;  /* 0x783c3c44ff157431 */ /* 0x001fe400000001ff */
[----:B------:R-:W-:Y:S01]  /*2c100*/  IMAD.MOV.U32 R20, RZ, RZ, -0x5fafaf10 ;  /* 0xa05050f0ff147424 */ /* 0x000fe200078e00ff */
[----:B------:R-:W-:Y:S01]  /*2c110*/  MOV R23, 0x4ba8a8e3 ;  /* 0x4ba8a8e300177802 */ /* 0x000fe20000000f00 */
[----:B------:R-:W-:-:S02]  /*2c120*/  IMAD.MOV.U32 R22, RZ, RZ, 0x259f9fba ;  /* 0x259f9fbaff167424 */ /* 0x000fc400078e00ff */
[----:B--2---:R-:W-:Y:S02]  /*2c130*/  HFMA2 R15, -RZ, RZ, 0.000673770904541015625, -8.51154327392578125e-05 ;  /* 0x11858594ff0f7431 */ /* 0x004fe400000001ff */
[----:B------:R-:W-:Y:S01]  /*2c140*/  IMAD.MOV.U32 R12, RZ, RZ, -0x79bcbc3b ;  /* 0x864343c5ff0c7424 */ /* 0x000fe200078e00ff */
[----:B------:R-:W-:Y:S01]  /*2c150*/  MOV R13, 0x9a4d4dd7 ;  /* 0x9a4d4dd7000d7802 */ /* 0x000fe20000000f00 */
[----:B------:R-:W-:Y:S01]  /*2c160*/  IMAD.MOV.U32 R14, RZ, RZ, 0x66333355 ;  /* 0x66333355ff0e7424 */ /* 0x000fe200078e00ff */
[----:B------:R0:W-:Y:S01]  /*2c170*/  STL.128 [R1+0x770], R4 ;  /* 0x0007700401007387 */ /* 0x0001e20000100c00 */
[----:B-1----:R-:W-:Y:S02]  /*2c180*/  HFMA2 R9, -RZ, RZ, 0.01096343994140625, -0.0055999755859375 ;  /* 0x219d9dbcff097431 */ /* 0x002fe400000001ff */
        /* <DEDUP_REMOVED lines=8> */
[----:B------:R2:W-:Y:S01]  /*2c210*/  STL.128 [R1+0x790], R12 ;  /* 0x0007900c01007387 */ /* 0x0005e20000100c00 */
[----:B0-----:R-:W-:-:S02]  /*2c220*/  HFMA2 R5, -RZ, RZ, 360.75, -0.0156097412109375 ;  /* 0x5da3a3feff057431 */ /* 0x001fc400000001ff */
[----:B------:R-:W-:Y:S01]  /*2c230*/  IMAD.MOV.U32 R4, RZ, RZ, -0x5daeae0d ;  /* 0xa25151f3ff047424 */ /* 0x000fe200078e00ff */
[----:B------:R-:W-:Y:S01]  /*2c240*/  MOV R7, 0x58f8f8a ;  /* 0x058f8f8a00077802 */ /* 0x000fe20000000f00 */
[----:B------:R-:W-:Y:S01]  /*2c250*/  IMAD.MOV.U32 R6, RZ, RZ, -0x7fbfbf40 ;  /* 0x804040c0ff067424 */ /* 0x000fe200078e00ff */
[----:B------:R0:W-:Y:S04]  /*2c260*/  STL.128 [R1+0x7a0], R16 ;  /* 0x0007a01001007387 */ /* 0x0001e80000100c00 */
[----:B------:R3:W-:Y:S01]  /*2c270*/  STL.128 [R1+0x7d0], R8 ;  /* 0x0007d00801007387 */ /* 0x0007e20000100c00 */
[----:B-1----:R-:W-:Y:S02]  /*2c280*/  HFMA2 R23, -RZ, RZ, -3.9609375, -4284 ;  /* 0xc3ecec2fff177431 */ /* 0x002fe400000001ff */
[----:B------:R-:W-:Y:S01]  /*2c290*/  IMAD.MOV.U32 R20, RZ, RZ, -0x7e3232b4 ;  /* 0x81cdcd4cff147424 */ /* 0x000fe200078e00ff */
[----:B------:R-:W-:Y:S01]  /*2c2a0*/  MOV R21, 0x180c0c14 ;  /* 0x180c0c1400157802 */ /* 0x000fe20000000f00 */
[----:B------:R-:W-:-:S02]  /*2c2b0*/  IMAD.MOV.U32 R22, RZ, RZ, 0x26131335 ;  /* 0x26131335ff167424 */ /* 0x000fc400078e00ff */
[----:B--2---:R-:W-:Y:S02]  /*2c2c0*/  HFMA2 R13, -RZ, RZ, 31584, -0.422119140625 ;  /* 0x77b6b6c1ff0d7431 */ /* 0x004fe400000001ff */
[----:B------:R-:W-:Y:S01]  /*2c2d0*/  IMAD.MOV.U32 R12, RZ, RZ, 0x63bcbcdf ;  /* 0x63bcbcdfff0c7424 */ /* 0x000fe200078e00ff */
[----:B------:R-:W-:Y:S01]  /*2c2e0*/  MOV R15, 0x42212163 ;  /* 0x42212163000f7802 */ /* 0x000fe20000000f00 */
[----:B------:R-:W-:Y:S01]  /*2c2f0*/  IMAD.MOV.U32 R14, RZ, RZ, -0x5025258b ;  /* 0xafdada75ff0e7424 */ /* 0x000fe200078e00ff */
[----:B------:R1:W-:Y:S01]  /*2c300*/  STL.128 [R1+0x7c0], R4 ;  /* 0x0007c00401007387 */ /* 0x0003e20000100c00 */
[----:B0-----:R-:W-:Y:S02]  /*2c310*/  HFMA2 R19, -RZ, RZ, -1.955078125, -51.40625 ;  /* 0xbfd2d26dff137431 */ /* 0x001fe400000001ff */
[----:B------:R-:W-:Y:S01]  /*2c320*/  IMAD.MOV.U32 R16, RZ, RZ, 0x20101030 ;  /* 0x20101030ff107424 */ /* 0x000fe200078e00ff */
[----:B------:R-:W-:Y:S01]  /*2c330*/  MOV R17, 0xe5ffff1a ;  /* 0xe5ffff1a00117802 */ /* 0x000fe20000000f00 */
[----:B------:R-:W-:-:S02]  /*2c340*/  IMAD.MOV.U32 R18, RZ, RZ, -0x20c0cf2 ;  /* 0xfdf3f30eff127424 */ /* 0x000fc400078e00ff */
[----:B---3--:R-:W-:Y:S02]  /*2c350*/  HFMA2 R11, -RZ, RZ, 51104, 1.3193359375 ;  /* 0x7a3d3d47ff0b7431 */ /* 0x008fe400000001ff */
[----:B------:R-:W-:Y:S01]  /*2c360*/  IMAD.MOV.U32 R8, RZ, RZ, -0x6c3b3ba9 ;  /* 0x93c4c457ff087424 */ /* 0x000fe200078e00ff */
[----:B------:R-:W-:Y:S01]  /*2c370*/  MOV R9, 0x55a7a7f2 ;  /* 0x55a7a7f200097802 */ /* 0x000fe20000000f00 */
[----:B------:R-:W-:Y:S01]  /*2c380*/  IMAD.MOV.U32 R10, RZ, RZ, -0x381817e ;  /* 0xfc7e7e82ff0a7424 */ /* 0x000fe200078e00ff */
[----:B------:R0:W-:Y:S04]  /*2c390*/  STL.128 [R1+0x800], R20 ;  /* 0x0008001401007387 */ /* 0x0001e80000100c00 */
[----:B------:R2:W-:Y:S01]  /*2c3a0*/  STL.128 [R1+0x7e0], R12 ;  /* 0x0007e00c01007387 */ /* 0x0005e20000100c00 */
[----:B-1----:R-:W-:-:S02]  /*2c3b0*/  HFMA2 R7, -RZ, RZ, 0.09515380859375, 0.00176334381103515625 ;  /* 0x2e171739ff077431 */ /* 0x002fc400000001ff */
[----:B------:R-:W-:Y:S01]  /*2c3c0*/  IMAD.MOV.U32 R4, RZ, RZ, -0x41a0a01f ;  /* 0xbe5f5fe1ff047424 */ /* 0x000fe200078e00ff */
[----:B------:R-:W-:Y:S01]  /*2c3d0*/  MOV R5, 0x359797a2 ;  /* 0x359797a200057802 */ /* 0x000fe20000000f00 */
[----:B------:R-:W-:Y:S01]  /*2c3e0*/  IMAD.MOV.U32 R6, RZ, RZ, -0x77bbbb34 ;  /* 0x884444ccff067424 */ /* 0x000fe200078e00ff */
[----:B------:R1:W-:Y:S04]  /*2c3f0*/  STL.128 [R1+0x7f0], R16 ;  /* 0x0007f01001007387 */ /* 0x0003e80000100c00 */
[----:B------:R3:W-:Y:S01]  /*2c400*/  STL.128 [R1+0x820], R8 ;  /* 0x0008200801007387 */ /* 0x0007e20000100c00 */
[----:B0-----:R-:W-:Y:S02]  /*2c410*/  HFMA2 R23, -RZ, RZ, 0.00022983551025390625, -0.00013768672943115234375 ;  /* 0x0b888883ff177431 */ /* 0x001fe400000001ff */
[----:B------:R-:W-:Y:S01]  /*2c420*/  IMAD.MOV.U32 R20, RZ, RZ, 0x44222266 ;  /* 0x44222266ff147424 */ /* 0x000fe200078e00ff */
[----:B------:R-:W-:Y:S01]  /*2c430*/  MOV R21, 0x542a2a7e ;  /* 0x542a2a7e00157802 */ /* 0x000fe20000000f00 */
[----:B------:R-:W-:-:S02]  /*2c440*/  IMAD.MOV.U32 R22, RZ, RZ, 0x3b9090ab ;  /* 0x3b9090abff167424 */ /* 0x000fc400078e00ff */
[----:B--2---:R-:W-:Y:S02]  /*2c450*/  HFMA2 R15, -RZ, RZ, -1651, 15528 ;  /* 0xe6737395ff0f7431 */ /* 0x004fe400000001ff */
[----:B------:R-:W-:Y:S01]  /*2c460*/  IMAD.MOV.U32 R12, RZ, RZ, -0x379b9b54 ;  /* 0xc86464acff0c7424 */ /* 0x000fe200078e00ff */
[----:B------:R-:W-:Y:S01]  /*2c470*/  MOV R13, 0xba5d5de7 ;  /* 0xba5d5de7000d7802 */ /* 0x000fe20000000f00 */
[----:B------:R-:W-:Y:S01]  /*2c480*/  IMAD.MOV.U32 R14, RZ, RZ, 0x3219192b ;  /* 0x3219192bff0e7424 */ /* 0x000fe200078e00ff */
[----:B------:R0:W-:Y:S01]  /*2c490*/  STL.128 [R1+0x810], R4 ;  /* 0x0008100401007387 */ /* 0x0001e20000100c00 */
[----:B-1----:R-:W-:Y:S02]  /*2c4a0*/  HFMA2 R19, -RZ, RZ, -0.015350341796875, -287.75 ;  /* 0xa3dcdc7fff137431 */ /* 0x002fe400000001ff */
[----:B------:R-:W-:Y:S01]  /*2c4b0*/  IMAD.MOV.U32 R16, RZ, RZ, -0x3f9f9f60 ;  /* 0xc06060a0ff107424 */ /* 0x000fe200078e00ff */
[----:B------:R-:W-:Y:S01]  /*2c4c0*/  MOV R17, 0x19818198 ;  /* 0x1981819800117802 */ /* 0x000fe20000000f00 */
[----:B------:R-:W-:-:S02]  /*2c4d0*/  IMAD.MOV.U32 R18, RZ, RZ, -0x61b0b02f ;  /* 0x9e4f4fd1ff127424 */ /* 0x000fc400078e00ff */
[----:B---3--:R-:W-:Y:S02]  /*2c4e0*/  HFMA2 R11, -RZ, RZ, -0.09149169921875, -238.75 ;  /* 0xaddbdb76ff0b7431 */ /* 0x008fe400000001ff */
        /* <DEDUP_REMOVED lines=8> */
[----:B------:R-:W-:Y:S01]  /*2c570*/  IMAD.MOV.U32 R6, RZ, RZ, 0x6bb8b8d3 ;  /* 0x6bb8b8d3ff067424 */ /* 0x000fe200078e00ff */
[----:B------:R0:W-:Y:S04]  /*2c580*/  STL.128 [R1+0x840], R16 ;  /* 0x0008401001007387 */ /* 0x0001e80000100c00 */
[----:B------:R3:W-:Y:S01]  /*2c590*/  STL.128 [R1+0x870], R8 ;  /* 0x0008700801007387 */ /* 0x0007e20000100c00 */
[----:B-1----:R-:W-:Y:S02]  /*2c5a0*/  HFMA2 R23, -RZ, RZ, -4.3828125, 851 ;  /* 0xc46262a6ff177431 */ /* 0x002fe400000001ff */
[----:B------:R-:W-:Y:S01]  /*2c5b0*/  IMAD.MOV.U32 R20, RZ, RZ, -0x603d3da3 ;  /* 0x9fc2c25dff147424 */ /* 0x000fe200078e00ff */
[----:B------:R-:W-:Y:S01]  /*2c5c0*/  MOV R21, 0xbdd3d36e ;  /* 0xbdd3d36e00157802 */ /* 0x000fe20000000f00 */
[----:B------:R-:W-:-:S02]  /*2c5d0*/  IMAD.MOV.U32 R22, RZ, RZ, 0x43acacef ;  /* 0x43acacefff167424 */ /* 0x000fc400078e00ff */
[----:B--2---:R-:W-:Y:S02]  /*2c5e0*/  HFMA2 R15, -RZ, RZ, 0.0009860992431640625, 0.0001866817474365234375 ;  /* 0x140a0a1eff0f7431 */ /* 0x004fe400000001ff */
[----:B------:R-:W-:Y:S01]  /*2c5f0*/  IMAD.MOV.U32 R12, RZ, RZ, -0x241f1fc5 ;  /* 0xdbe0e03bff0c7424 */ /* 0x000fe200078e00ff */
[----:B------:R-:W-:Y:S01]  /*2c600*/  MOV R13, 0x64323256 ;  /* 0x64323256000d7802 */ /* 0x000fe20000000f00 */
[----:B------:R-:W-:Y:S01]  /*2c610*/  IMAD.MOV.U32 R14, RZ, RZ, 0x743a3a4e ;  /* 0x743a3a4eff0e7424 */ /* 0x000fe200078e00ff */
[----:B------:R1:W-:Y:S01]  /*2c620*/  STL.128 [R1+0x860], R4 ;  /* 0x0008600401007387 */ /* 0x0003e20000100c00 */
[----:B0-----:R-:W-:Y:S02]  /*2c630*/  HFMA2 R19, -RZ, RZ, -0.544921875, 313 ;  /* 0xb85c5ce4ff137431 */ /* 0x001fe400000001ff */
[----:B------:R-:W-:Y:S01]  /*2c640*/  IMAD.MOV.U32 R16, RZ, RZ, -0x6db6b625 ;  /* 0x924949dbff107424 */ /* 0x000fe200078e00ff */
[----:B------:R-:W-:Y:S01]  /*2c650*/  MOV R17, 0xc06060a ;  /* 0x0c06060a00117802 */ /* 0x000fe20000000f00 */
[----:B------:R-:W-:-:S02]  /*2c660*/  IMAD.MOV.U32 R18, RZ, RZ, 0x4824246c ;  /* 0x4824246cff127424 */ /* 0x000fc400078e00ff */
[----:B---3--:R-:W-:Y:S02]  /*2c670*/  HFMA2 R11, -RZ, RZ, -205.625, 5852 ;  /* 0xda6d6db7ff0b7431 */ /* 0x008fe400000001ff */
[----:B------:R-:W-:Y:S01]  /*2c680*/  IMAD.MOV.U32 R8, RZ, RZ, -0x2a1818ce ;  /* 0xd5e7e732ff087424 */ /* 0x000fe200078e00ff */
[----:B------:R-:W-:Y:S01]  /*2c690*/  MOV R9, 0x8bc8c843 ;  /* 0x8bc8c84300097802 */ /* 0x000fe20000000f00 */
[----:B------:R-:W-:Y:S01]  /*2c6a0*/  IMAD.MOV.U32 R10, RZ, RZ, 0x6e373759 ;  /* 0x6e373759ff0a7424 */ /* 0x000fe200078e00ff */
[----:B------:R0:W-:Y:S04]  /*2c6b0*/  STL.128 [R1+0x8a0], R20 ;  /* 0x0008a01401007387 */ /* 0x0001e80000100c00 */
[----:B------:R2:W-:Y:S01]  /*2c6c0*/  STL.128 [R1+0x880], R12 ;  /* 0x0008800c01007387 */ /* 0x0005e20000100c00 */
[----:B-1----:R-:W-:-:S02]  /*2c6d0*/  HFMA2 R7, -RZ, RZ, -13256, 45408 ;  /* 0xf279798bff077431 */ /* 0x002fc400000001ff */
[----:B------:R-:W-:Y:S01]  /*2c6e0*/  IMAD.MOV.U32 R4, RZ, RZ, 0x399191a8 ;  /* 0x399191a8ff047424 */ /* 0x000fe200078e00ff */
[----:B------:R-:W-:Y:S01]  /*2c6f0*/  MOV R5, 0x319595a4 ;  /* 0x319595a400057802 */ /* 0x000fe20000000f00 */
[----:B------:R-:W-:Y:S01]  /*2c700*/  IMAD.MOV.U32 R6, RZ, RZ, -0x2c1b1bc9 ;  /* 0xd3e4e437ff067424 */ /* 0x000fe200078e00ff */
[----:B------:R1:W-:Y:S04]  /*2c710*/  STL.128 [R1+0x890], R16 ;  /* 0x0008901001007387 */ /* 0x0003e80000100c00 */
[----:B------:R3:W-:Y:S01]  /*2c720*/  STL.128 [R1+0x8c0], R8 ;  /* 0x0008c00801007387 */ /* 0x0007e20000100c00 */
[----:B0-----:R-:W-:Y:S02]  /*2c730*/  HFMA2 R23, -RZ, RZ, 0.000492095947265625, 0.00012493133544921875 ;  /* 0x10080818ff177431 */ /* 0x001fe400000001ff */
[----:B------:R-:W-:Y:S01]  /*2c740*/  IMAD.MOV.U32 R20, RZ, RZ, -0x359a9a51 ;  /* 0xca6565afff147424 */ /* 0x000fe200078e00ff */
[----:B------:R-:W-:Y:S01]  /*2c750*/  MOV R21, 0xf47a7a8e ;  /* 0xf47a7a8e00157802 */ /* 0x000fe20000000f00 */
[----:B------:R-:W-:-:S02]  /*2c760*/  IMAD.MOV.U32 R22, RZ, RZ, 0x47aeaee9 ;  /* 0x47aeaee9ff167424 */ /* 0x000fc400078e00ff */
[----:B--2---:R-:W-:Y:S02]  /*2c770*/  HFMA2 R15, -RZ, RZ, 11.3203125, -0.0458984375 ;  /* 0x49a9a9e0ff0f7431 */ /* 0x004fe400000001ff */
[----:B------:R-:W-:Y:S01]  /*2c780*/  IMAD.MOV.U32 R12, RZ, RZ, 0x18d8d8c ;  /* 0x018d8d8cff0c7424 */ /* 0x000fe200078e00ff */
[----:B------:R-:W-:Y:S01]  /*2c790*/  MOV R13, 0xb1d5d564 ;  /* 0xb1d5d564000d7802 */ /* 0x000fe20000000f00 */
[----:B------:R-:W-:Y:S01]  /*2c7a0*/  IMAD.MOV.U32 R14, RZ, RZ, -0x63b1b12e ;  /* 0x9c4e4ed2ff0e7424 */ /* 0x000fe200078e00ff */
[----:B------:R0:W-:Y:S01]  /*2c7b0*/  STL.128 [R1+0x8b0], R4 ;  /* 0x0008b00401007387 */ /* 0x0001e20000100c00 */
[----:B-1----:R-:W-:Y:S02]  /*2c7c0*/  HFMA2 R19, -RZ, RZ, -31.65625, -3146 ;  /* 0xcfeaea25ff137431 */ /* 0x002fe400000001ff */
[----:B------:R-:W-:Y:S01]  /*2c7d0*/  IMAD.MOV.U32 R16, RZ, RZ, -0x2793934c ;  /* 0xd86c6cb4ff107424 */ /* 0x000fe200078e00ff */
[----:B------:R-:W-:Y:S01]  /*2c7e0*/  MOV R17, 0xac5656fa ;  /* 0xac5656fa00117802 */ /* 0x000fe20000000f00 */
[----:B------:R-:W-:-:S02]  /*2c7f0*/  IMAD.MOV.U32 R18, RZ, RZ, -0xc0b0bf9 ;  /* 0xf3f4f407ff127424 */ /* 0x000fc400078e00ff */
[----:B---3--:R-:W-:Y:S02]  /*2c800*/  HFMA2 R11, -RZ, RZ, -0.0018978118896484375, -6.31640625 ;  /* 0x97c6c651ff0b7431 */ /* 0x008fe400000001ff */
[----:B------:R-:W-:Y:S01]  /*2c810*/  IMAD.MOV.U32 R8, RZ, RZ, 0x381c1c24 ;  /* 0x381c1c24ff087424 */ /* 0x000fe200078e00ff */
[----:B------:R-:W-:Y:S01]  /*2c820*/  MOV R9, 0x57a6a6f1 ;  /* 0x57a6a6f100097802 */ /* 0x000fe20000000f00 */
[----:B------:R-:W-:Y:S01]  /*2c830*/  IMAD.MOV.U32 R10, RZ, RZ, 0x73b4b4c7 ;  /* 0x73b4b4c7ff0a7424 */ /* 0x000fe200078e00ff */
[----:B------:R1:W-:Y:S04]  /*2c840*/  STL.128 [R1+0x8f0], R20 ;  /* 0x0008f01401007387 */ /* 0x0003e80000100c00 */
[----:B------:R2:W-:Y:S01]  /*2c850*/  STL.128 [R1+0x8d0], R12 ;  /* 0x0008d00c01007387 */ /* 0x0005e20000100c00 */
[----:B0-----:R-:W-:-:S02]  /*2c860*/  HFMA2 R7, -RZ, RZ, 267.5, 0.1007080078125 ;  /* 0x5c2e2e72ff077431 */ /* 0x001fc400000001ff */
[----:B------:R-:W-:Y:S01]  /*2c870*/  IMAD.MOV.U32 R4, RZ, RZ, 0x6fbabad5 ;  /* 0x6fbabad5ff047424 */ /* 0x000fe200078e00ff */
[----:B------:R-:W-:Y:S01]  /*2c880*/  MOV R5, 0xf0787888 ;  /* 0xf078788800057802 */ /* 0x000fe20000000f00 */
[----:B------:R-:W-:Y:S01]  /*2c890*/  IMAD.MOV.U32 R6, RZ, RZ, 0x4a25256f ;  /* 0x4a25256fff067424 */ /* 0x000fe200078e00ff */
[----:B------:R0:W-:Y:S04]  /*2c8a0*/  STL.128 [R1+0x8e0], R16 ;  /* 0x0008e01001007387 */ /* 0x0001e80000100c00 */
[----:B------:R3:W-:Y:S01]  /*2c8b0*/  STL.128 [R1+0x910], R8 ;  /* 0x0009100801007387 */ /* 0x0007e20000100c00 */
[----:B-1----:R-:W-:Y:S02]  /*2c8c0*/  HFMA2 R23, -RZ, RZ, -17.59375, 1706 ;  /* 0xcc6666aaff177431 */ /* 0x002fe400000001ff */
[----:B------:R-:W-:Y:S01]  /*2c8d0*/  IMAD.MOV.U32 R20, RZ, RZ, -0x1f8f8f70 ;  /* 0xe0707090ff147424 */ /* 0x000fe200078e00ff */
[----:B------:R-:W-:Y:S01]  /*2c8e0*/  MOV R21, 0x7c3e3e42 ;  /* 0x7c3e3e4200157802 */ /* 0x000fe20000000f00 */
[----:B------:R-:W-:-:S02]  /*2c8f0*/  IMAD.MOV.U32 R22, RZ, RZ, 0x71b5b5c4 ;  /* 0x71b5b5c4ff167424 */ /* 0x000fc400078e00ff */
[----:B--2---:R-:W-:Y:S02]  /*2c900*/  HFMA2 R15, -RZ, RZ, 1.5302734375, 0.006961822509765625 ;  /* 0x3e1f1f21ff0f7431 */ /* 0x004fe400000001ff */
[----:B------:R-:W-:Y:S01]  /*2c910*/  IMAD.MOV.U32 R12, RZ, RZ, -0x341717dd ;  /* 0xcbe8e823ff0c7424 */ /* 0x000fe200078e00ff */
[----:B------:R-:W-:Y:S01]  /*2c920*/  MOV R13, 0xa1dddd7c ;  /* 0xa1dddd7c000d7802 */ /* 0x000fe20000000f00 */
[----:B------:R-:W-:Y:S01]  /*2c930*/  IMAD.MOV.U32 R14, RZ, RZ, -0x178b8b64 ;  /* 0xe874749cff0e7424 */ /* 0x000fe200078e00ff */
[----:B------:R1:W-:Y:S01]  /*2c940*/  STL.128 [R1+0x900], R4 ;  /* 0x0009000401007387 */ /* 0x0003e20000100c00 */
[----:B0-----:R-:W-:Y:S02]  /*2c950*/  HFMA2 R19, -RZ, RZ, 0.000460147857666015625, -0.00019896030426025390625 ;  /* 0x0f8a8a85ff137431 */ /* 0x001fe400000001ff */
[----:B------:R-:W-:Y:S01]  /*2c960*/  IMAD.MOV.U32 R16, RZ, RZ, -0x69b4b423 ;  /* 0x964b4bddff107424 */ /* 0x000fe200078e00ff */
[----:B------:R-:W-:Y:S01]  /*2c970*/  MOV R17, 0x61bdbddc ;  /* 0x61bdbddc00117802 */ /* 0x000fe20000000f00 */
[----:B------:R-:W-:-:S02]  /*2c980*/  IMAD.MOV.U32 R18, RZ, RZ, 0xd8b8b86 ;  /* 0x0d8b8b86ff127424 */ /* 0x000fc400078e00ff */
[----:B---3--:R-:W-:Y:S02]  /*2c990*/  HFMA2 R11, -RZ, RZ, 2930, -0.7265625 ;  /* 0x69b9b9d0ff0b7431 */ /* 0x008fe400000001ff */
[----:B------:R-:W-:Y:S01]  /*2c9a0*/  IMAD.MOV.U32 R8, RZ, RZ, -0x3d9e9e5d ;  /* 0xc26161a3ff087424 */ /* 0x000fe200078e00ff */
[----:B------:R-:W-:Y:S01]  /*2c9b0*/  MOV R9, 0x6a35355f ;  /* 0x6a35355f00097802 */ /* 0x000fe20000000f00 */
[----:B------:R-:W-:Y:S01]  /*2c9c0*/  IMAD.MOV.U32 R10, RZ, RZ, -0x51a8a807 ;  /* 0xae5757f9ff0a7424 */ /* 0x000fe200078e00ff */
[----:B------:R0:W-:Y:S04]  /*2c9d0*/  STL.128 [R1+0x940], R20 ;  /* 0x0009401401007387 */ /* 0x0001e80000100c00 */
[----:B------:R2:W-:Y:S01]  /*2c9e0*/  STL.128 [R1+0x920], R12 ;  /* 0x0009200c01007387 */ /* 0x0005e20000100c00 */
[----:B-1----:R-:W-:-:S02]  /*2c9f0*/  HFMA2 R7, -RZ, RZ, 0.00395965576171875, 0.000370502471923828125 ;  /* 0x1c0e0e12ff077431 */ /* 0x002fc400000001ff */
[----:B------:R-:W-:Y:S01]  /*2ca00*/  IMAD.MOV.U32 R4, RZ, RZ, -0x6fb7b728 ;  /* 0x904848d8ff047424 */ /* 0x000fe200078e00ff */
[----:B------:R-:W-:Y:S01]  /*2ca10*/  MOV R5, 0x6030305 ;  /* 0x0603030500057802 */ /* 0x000fe20000000f00 */
[----:B------:R-:W-:Y:S01]  /*2ca20*/  IMAD.MOV.U32 R6, RZ, RZ, -0x80909ff ;  /* 0xf7f6f601ff067424 */ /* 0x000fe200078e00ff */
[----:B------:R1:W-:Y:S04]  /*2ca30*/  STL.128 [R1+0x930], R16 ;  /* 0x0009301001007387 */ /* 0x0003e80000100c00 */
[----:B------:R3:W-:Y:S01]  /*2ca40*/  STL.128 [R1+0x960], R8 ;  /* 0x0009600801007387 */ /* 0x0007e20000100c00 */
[----:B0-----:R-:W-:Y:S02]  /*2ca50*/  HFMA2 R23, -RZ, RZ, 0.23681640625, -0.00113582611083984375 ;  /* 0x339494a7ff177431 */ /* 0x001fe400000001ff */
[----:B------:R-:W-:Y:S01]  /*2ca60*/  IMAD.MOV.U32 R20, RZ, RZ, -0x2d969645 ;  /* 0xd26969bbff147424 */ /* 0x000fe200078e00ff */
[----:B------:R-:W-:Y:S01]  /*2ca70*/  MOV R21, 0xa9d9d970 ;  /* 0xa9d9d97000157802 */ /* 0x000fe20000000f00 */
[----:B------:R-:W-:-:S02]  /*2ca80*/  IMAD.MOV.U32 R22, RZ, RZ, 0x78e8e89 ;  /* 0x078e8e89ff167424 */ /* 0x000fc400078e00ff */
[----:B--2---:R-:W-:Y:S02]  /*2ca90*/  HFMA2 R15, -RZ, RZ, 0.029754638671875, -0.006565093994140625 ;  /* 0x279e9eb9ff0f7431 */ /* 0x004fe400000001ff */
[----:B------:R-:W-:Y:S01]  /*2caa0*/  IMAD.MOV.U32 R12, RZ, RZ, 0x17868691 ;  /* 0x17868691ff0c7424 */ /* 0x000fe200078e00ff */
[----:B------:R-:W-:Y:S01]  /*2cab0*/  MOV R13, 0x99c1c158 ;  /* 0x99c1c158000d7802 */ /* 0x000fe20000000f00 */
[----:B------:R-:W-:Y:S01]  /*2cac0*/  IMAD.MOV.U32 R14, RZ, RZ, 0x3a1d1d27 ;  /* 0x3a1d1d27ff0e7424 */ /* 0x000fe200078e00ff */
[----:B------:R0:W-:Y:S01]  /*2cad0*/  STL.128 [R1+0x950], R4 ;  /* 0x0009500401007387 */ /* 0x0001e20000100c00 */
[----:B-1----:R-:W-:Y:S02]  /*2cae0*/  HFMA2 R19, -RZ, RZ, 0.01184844970703125, 0.000634670257568359375 ;  /* 0x22111133ff137431 */ /* 0x002fe400000001ff */
[----:B------:R-:W-:Y:S01]  /*2caf0*/  IMAD.MOV.U32 R16, RZ, RZ, -0x261e1ec8 ;  /* 0xd9e1e138ff107424 */ /* 0x000fe200078e00ff */
[----:B------:R-:W-:Y:S01]  /*2cb00*/  MOV R17, 0xebf8f813 ;  /* 0xebf8f81300117802 */ /* 0x000fe20000000f00 */
[----:B------:R-:W-:-:S02]  /*2cb10*/  IMAD.MOV.U32 R18, RZ, RZ, 0x2b9898b3 ;  /* 0x2b9898b3ff127424 */ /* 0x000fc400078e00ff */
[----:B---3--:R-:W-:Y:S02]  /*2cb20*/  HFMA2 R11, -RZ, RZ, -0.0229339599609375, -478.5 ;  /* 0xa5dfdf7aff0b7431 */ /* 0x008fe400000001ff */
[----:B------:R-:W-:Y:S01]  /*2cb30*/  IMAD.MOV.U32 R8, RZ, RZ, -0x783131b7 ;  /* 0x87cece49ff087424 */ /* 0x000fe200078e00ff */
[----:B------:R-:W-:Y:S01]  /*2cb40*/  MOV R9, 0xaa5555ff ;  /* 0xaa5555ff00097802 */ /* 0x000fe20000000f00 */
[----:B------:R-:W-:Y:S01]  /*2cb50*/  IMAD.MOV.U32 R10, RZ, RZ, 0x50282878 ;  /* 0x50282878ff0a7424 */ /* 0x000fe200078e00ff */
[----:B------:R1:W-:Y:S04]  /*2cb60*/  STL.128 [R1+0x990], R20 ;  /* 0x0009901401007387 */ /* 0x0003e80000100c00 */
[----:B------:R2:W-:Y:S01]  /*2cb70*/  STL.128 [R1+0x970], R12 ;  /* 0x0009700c01007387 */ /* 0x0005e20000100c00 */
[----:B0-----:R-:W-:-:S02]  /*2cb80*/  HFMA2 R7, -RZ, RZ, -11.8203125, -2624 ;  /* 0xc9e9e920ff077431 */ /* 0x001fc400000001ff */
[----:B------:R-:W-:Y:S01]  /*2cb90*/  IMAD.MOV.U32 R4, RZ, RZ, 0x2d9b9bb6 ;  /* 0x2d9b9bb6ff047424 */ /* 0x000fe200078e00ff */
[----:B------:R-:W-:Y:S01]  /*2cba0*/  MOV R5, 0x3c1e1e22 ;  /* 0x3c1e1e2200057802 */ /* 0x000fe20000000f00 */
[----:B------:R-:W-:Y:S01]  /*2cbb0*/  IMAD.MOV.U32 R6, RZ, RZ, 0x15878792 ;  /* 0x15878792ff067424 */ /* 0x000fe200078e00ff */
[----:B------:R0:W-:Y:S04]  /*2cbc0*/  STL.128 [R1+0x980], R16 ;  /* 0x0009801001007387 */ /* 0x0001e80000100c00 */
[----:B------:R3:W-:Y:S01]  /*2cbd0*/  STL.128 [R1+0x9b0], R8 ;  /* 0x0009b00801007387 */ /* 0x0007e20000100c00 */
[----:B-1----:R-:W-:Y:S02]  /*2cbe0*/  HFMA2 R23, -RZ, RZ, 0.005916595458984375, 0.0004312992095947265625 ;  /* 0x1e0f0f11ff177431 */ /* 0x002fe400000001ff */
[----:B------:R-:W-:Y:S01]  /*2cbf0*/  IMAD.MOV.U32 R20, RZ, RZ, -0x7dbebe3d ;  /* 0x824141c3ff147424 */ /* 0x000fe200078e00ff */
[----:B------:R-:W-:Y:S01]  /*2cc00*/  MOV R21, 0x299999b0 ;  /* 0x299999b000157802 */ /* 0x000fe20000000f00 */
[----:B------:R-:W-:-:S02]  /*2cc10*/  IMAD.MOV.U32 R22, RZ, RZ, 0x5a2d2d77 ;  /* 0x5a2d2d77ff167424 */ /* 0x000fc400078e00ff */
[----:B--2---:R-:W-:Y:S02]  /*2cc20*/  HFMA2 R15, -RZ, RZ, 0.0029544830322265625, 0.0003106594085693359375 ;  /* 0x1a0d0d17ff0f7431 */ /* 0x004fe400000001ff */
[----:B------:R-:W-:Y:S01]  /*2cc30*/  IMAD.MOV.U32 R12, RZ, RZ, 0x38c8c8f ;  /* 0x038c8c8fff0c7424 */ /* 0x000fe200078e00ff */
[----:B------:R-:W-:Y:S01]  /*2cc40*/  MOV R13, 0x59a1a1f8 ;  /* 0x59a1a1f8000d7802 */ /* 0x000fe20000000f00 */
[----:B------:R-:W-:Y:S01]  /*2cc50*/  IMAD.MOV.U32 R14, RZ, RZ, 0x9898980 ;  /* 0x09898980ff0e7424 */ /* 0x000fe200078e00ff */
[----:B------:R1:W-:Y:S01]  /*2cc60*/  STL.128 [R1+0x9a0], R4 ;  /* 0x0009a00401007387 */ /* 0x0003e20000100c00 */
[----:B0-----:R-:W-:Y:S02]  /*2cc70*/  HFMA2 R19, -RZ, RZ, -35.25, 2416 ;  /* 0xd06868b8ff137431 */ /* 0x001fe400000001ff */
[----:B------:R-:W-:Y:S01]  /*2cc80*/  IMAD.MOV.U32 R16, RZ, RZ, 0x65bfbfda ;  /* 0x65bfbfdaff107424 */ /* 0x000fe200078e00ff */
[----:B------:R-:W-:Y:S01]  /*2cc90*/  MOV R17, 0xd7e6e631 ;  /* 0xd7e6e63100117802 */ /* 0x000fe20000000f00 */
[----:B------:R-:W-:-:S02]  /*2cca0*/  IMAD.MOV.U32 R18, RZ, RZ, -0x7bbdbd3a ;  /* 0x844242c6ff127424 */ /* 0x000fc400078e00ff */
[----:B---3--:R-:W-:Y:S02]  /*2ccb0*/  HFMA2 R11, -RZ, RZ, -0.000363826751708984375, 61280 ;  /* 0x8df67b7bff0b7431 */ /* 0x008fe400000001ff */
[----:B------:R-:W-:Y:S01]  /*2ccc0*/  IMAD.MOV.U32 R8, RZ, RZ, -0x5a399c9d ;  /* 0xa5c66363ff087424 */ /* 0x000fe200078e00ff */
[----:B------:R-:W-:Y:S01]  /*2ccd0*/  MOV R9, 0x84f87c7c ;  /* 0x84f87c7c00097802 */ /* 0x000fe20000000f00 */
[----:B------:R-:W-:Y:S01]  /*2cce0*/  IMAD.MOV.U32 R10, RZ, RZ, -0x66118889 ;  /* 0x99ee7777ff0a7424 */ /* 0x000fe200078e00ff */
[----:B------:R0:W-:Y:S04]  /*2ccf0*/  STL.128 [R1+0x9e0], R20 ;  /* 0x0009e01401007387 */ /* 0x0001e80000100c00 */
[----:B------:R2:W-:Y:S01]  /*2cd00*/  STL.128 [R1+0x9c0], R12 ;  /* 0x0009c00c01007387 */ /* 0x0005e20000100c00 */
[----:B-1----:R-:W-:-:S02]  /*2cd10*/  HFMA2 R7, -RZ, RZ, 0.0638427734375, 0.0015201568603515625 ;  /* 0x2c16163aff077431 */ /* 0x002fc400000001ff */
[----:B------:R-:W-:Y:S01]  /*2cd20*/  IMAD.MOV.U32 R4, RZ, RZ, 0x7bb0b0cb ;  /* 0x7bb0b0cbff047424 */ /* 0x000fe200078e00ff */
[----:B------:R-:W-:Y:S01]  /*2cd30*/  MOV R5, 0xa85454fc ;  /* 0xa85454fc00057802 */ /* 0x000fe20000000f00 */
[----:B------:R-:W-:Y:S01]  /*2cd40*/  IMAD.MOV.U32 R6, RZ, RZ, 0x6dbbbbd6 ;  /* 0x6dbbbbd6ff067424 */ /* 0x000fe200078e00ff */
[----:B------:R1:W-:Y:S04]  /*2cd50*/  STL.128 [R1+0x9d0], R16 ;  /* 0x0009d01001007387 */ /* 0x0003e80000100c00 */
[----:B------:R3:W-:Y:S01]  /*2cd60*/  STL.128 [R1+0xe00], R8 ;  /* 0x000e000801007387 */ /* 0x0007e20000100c00 */
[----:B0-----:R-:W-:Y:S02]  /*2cd70*/  HFMA2 R21, -RZ, RZ, 858.5, -125.4375 ;  /* 0x62b5d7d7ff157431 */ /* 0x001fe400000001ff */
[----:B------:R-:W-:Y:S01]  /*2cd80*/  IMAD.MOV.U32 R20, RZ, RZ, 0x19e7fefe ;  /* 0x19e7fefeff147424 */ /* 0x000fe200078e00ff */
[----:B------:R-:W-:Y:S01]  /*2cd90*/  MOV R23, 0x9aec7676 ;  /* 0x9aec767600177802 */ /* 0x000fe20000000f00 */
[----:B------:R-:W-:-:S02]  /*2cda0*/  IMAD.MOV.U32 R22, RZ, RZ, -0x19b25455 ;  /* 0xe64dababff167424 */ /* 0x000fc400078e00ff */
[----:B--2---:R-:W-:Y:S02]  /*2cdb0*/  HFMA2 R15, -RZ, RZ, 73.0625, -5.76953125 ;  /* 0x5491c5c5ff0f7431 */ /* 0x004fe400000001ff */
        /* <DEDUP_REMOVED lines=8> */
[----:B---3--:R-:W-:-:S02]  /*2ce40*/  HFMA2 R9, -RZ, RZ, -3940, 171.125 ;  /* 0xebb25959ff097431 */ /* 0x008fc400000001ff */
[----:B------:R-:W-:Y:S01]  /*2ce50*/  IMAD.MOV.U32 R8, RZ, RZ, 0x15effafa ;  /* 0x15effafaff087424 */ /* 0x000fe200078e00ff */
[----:B------:R-:W-:Y:S01]  /*2ce60*/  MOV R11, 0xbfbf0f0 ;  /* 0x0bfbf0f0000b7802 */ /* 0x000fe20000000f00 */
[----:B------:R-:W-:Y:S01]  /*2ce70*/  IMAD.MOV.U32 R10, RZ, RZ, -0x3671b8b9 ;  /* 0xc98e4747ff0a7424 */ /* 0x000fe200078e00ff */
[----:B------:R1:W-:Y:S04]  /*2ce80*/  STL.128 [R1+0xe20], R16 ;  /* 0x000e201001007387 */ /* 0x0003e80000100c00 */
[----:B------:R2:W-:Y:S01]  /*2ce90*/  STL.128 [R1+0xe30], R20 ;  /* 0x000e301401007387 */ /* 0x0005e20000100c00 */
[----:B0-----:R-:W-:Y:S02]  /*2cea0*/  HFMA2 R5, -RZ, RZ, -0.005001068115234375, -3.826618194580078125e-05 ;  /* 0x9d1f8282ff057431 */ /* 0x001fe400000001ff */
[----:B------:R-:W-:Y:S01]  /*2ceb0*/  IMAD.MOV.U32 R4, RZ, RZ, 0x458fcaca ;  /* 0x458fcacaff047424 */ /* 0x000fe200078e00ff */
[----:B------:R-:W-:Y:S01]  /*2cec0*/  MOV R7, 0x87fa7d7d ;  /* 0x87fa7d7d00077802 */ /* 0x000fe20000000f00 */
[----:B------:R-:W-:Y:S01]  /*2ced0*/  IMAD.MOV.U32 R6, RZ, RZ, 0x4089c9c9 ;  /* 0x4089c9c9ff067424 */ /* 0x000fe200078e00ff */
[----:B------:R0:W-:Y:S04]  /*2cee0*/  STL.128 [R1+0xe10], R12 ;  /* 0x000e100c01007387 */ /* 0x0001e80000100c00 */
[----:B------:R3:W-:Y:S01]  /*2cef0*/  STL.128 [R1+0xe50], R8 ;  /* 0x000e500801007387 */ /* 0x0007e20000100c00 */
[----:B-1----:R-:W-:-:S02]  /*2cf00*/  HFMA2 R17, -RZ, RZ, -30000, -0.01812744140625 ;  /* 0xf753a4a4ff117431 */ /* 0x002fc400000001ff */
[----:B------:R-:W-:Y:S01]  /*2cf10*/  IMAD.MOV.U32 R16, RZ, RZ, -0x40dc6364 ;  /* 0xbf239c9cff107424 */ /* 0x000fe200078e00ff */
[----:B------:R-:W-:Y:S01]  /*2cf20*/  MOV R19, 0x5b9bc0c0 ;  /* 0x5b9bc0c000137802 */ /* 0x000fe20000000f00 */
[----:B------:R-:W-:Y:S02]  /*2cf30*/  IMAD.MOV.U32 R18, RZ, RZ, -0x691b8d8e ;  /* 0x96e47272ff127424 */ /* 0x000fe400078e00ff */
[----:B--2---:R-:W-:Y:S02]  /*2cf40*/  HFMA2 R23, -RZ, RZ, 3224, 0.024017333984375 ;  /* 0x6a4c2626ff177431 */ /* 0x004fe400000001ff */
[----:B------:R-:W-:Y:S01]  /*2cf50*/  IMAD.MOV.U32 R20, RZ, RZ, -0x3d8a4849 ;  /* 0xc275b7b7ff147424 */ /* 0x000fe200078e00ff */
[----:B------:R-:W-:Y:S01]  /*2cf60*/  MOV R21, 0x1ce1fdfd ;  /* 0x1ce1fdfd00157802 */ /* 0x000fe20000000f00 */
[----:B------:R-:W-:Y:S01]  /*2cf70*/  IMAD.MOV.U32 R22, RZ, RZ, -0x51c26c6d ;  /* 0xae3d9393ff167424 */ /* 0x000fe200078e00ff */
[----:B------:R1:W-:Y:S01]  /*2cf80*/  STL.128 [R1+0xe40], R4 ;  /* 0x000e400401007387 */ /* 0x0003e20000100c00 */
[----:B0-----:R-:W-:-:S02]  /*2cf90*/  HFMA2 R13, -RZ, RZ, 1971, -77.25 ;  /* 0x67b3d4d4ff0d7431 */ /* 0x001fc400000001ff */
[----:B------:R-:W-:Y:S01]  /*2cfa0*/  IMAD.MOV.U32 R12, RZ, RZ, -0x13be5253 ;  /* 0xec41adadff0c7424 */ /* 0x000fe200078e00ff */
[----:B------:R-:W-:Y:S01]  /*2cfb0*/  MOV R15, 0xea45afaf ;  /* 0xea45afaf000f7802 */ /* 0x000fe20000000f00 */
[----:B------:R-:W-:Y:S02]  /*2cfc0*/  IMAD.MOV.U32 R14, RZ, RZ, -0x2a05d5e ;  /* 0xfd5fa2a2ff0e7424 */ /* 0x000fe400078e00ff */
[----:B---3--:R-:W-:Y:S02]  /*2cfd0*/  HFMA2 R11, -RZ, RZ, 0.00015175342559814453125, -12168 ;  /* 0x08f9f1f1ff0b7431 */ /* 0x008fe400000001ff */
[----:B------:R-:W-:Y:S01]  /*2cfe0*/  IMAD.MOV.U32 R8, RZ, RZ, 0x5c683434 ;  /* 0x5c683434ff087424 */ /* 0x000fe200078e00ff */
[----:B------:R-:W-:Y:S01]  /*2cff0*/  MOV R9, 0xf451a5a5 ;  /* 0xf451a5a500097802 */ /* 0x000fe20000000f00 */
[----:B------:R-:W-:Y:S01]  /*2d000*/  IMAD.MOV.U32 R10, RZ, RZ, 0x34d1e5e5 ;  /* 0x34d1e5e5ff0a7424 */ /* 0x000fe200078e00ff */
[----:B------:R0:W-:Y:S04]  /*2d010*/  STL.128 [R1+0xe70], R16 ;  /* 0x000e701001007387 */ /* 0x0001e80000100c00 */
[----:B------:R2:W-:Y:S01]  /*2d020*/  STL.128 [R1+0xe80], R20 ;  /* 0x000e801401007387 */ /* 0x0005e20000100c00 */
[----:B-1----:R-:W-:-:S02]  /*2d030*/  HFMA2 R7, -RZ, RZ, 30.046875, -19.1875 ;  /* 0x4f83ccccff077431 */ /* 0x002fc400000001ff */
[----:B------:R-:W-:Y:S01]  /*2d040*/  IMAD.MOV.U32 R4, RZ, RZ, 0x5a6c3636 ;  /* 0x5a6c3636ff047424 */ /* 0x000fe200078e00ff */
[----:B------:R-:W-:Y:S01]  /*2d050*/  MOV R5, 0x417e3f3f ;  /* 0x417e3f3f00057802 */ /* 0x000fe20000000f00 */
[----:B------:R-:W-:Y:S01]  /*2d060*/  IMAD.MOV.U32 R6, RZ, RZ, 0x2f5f7f7 ;  /* 0x02f5f7f7ff067424 */ /* 0x000fe200078e00ff */
[----:B------:R1:W-:Y:S04]  /*2d070*/  STL.128 [R1+0xe60], R12 ;  /* 0x000e600c01007387 */ /* 0x0003e80000100c00 */
        /* <DEDUP_REMOVED lines=8> */
[----:B------:R-:W-:Y:S01]  /*2d100*/  IMAD.MOV.U32 R22, RZ, RZ, 0xf0a0505 ;  /* 0x0f0a0505ff167424 */ /* 0x000fe200078e00ff */
[----:B------:R0:W-:Y:S01]  /*2d110*/  STL.128 [R1+0xe90], R4 ;  /* 0x000e900401007387 */ /* 0x0001e20000100c00 */
[----:B-1----:R-:W-:Y:S02]  /*2d120*/  HFMA2 R15, -RZ, RZ, 1.791015625, 0.00124073028564453125 ;  /* 0x3f2a1515ff0f7431 */ /* 0x002fe400000001ff */
[----:B------:R-:W-:Y:S01]  /*2d130*/  IMAD.MOV.U32 R12, RZ, RZ, -0x6c1d8e8f ;  /* 0x93e27171ff0c7424 */ /* 0x000fe200078e00ff */
[----:B------:R-:W-:Y:S01]  /*2d140*/  MOV R13, 0x73abd8d8 ;  /* 0x73abd8d8000d7802 */ /* 0x000fe20000000f00 */
[----:B------:R-:W-:-:S02]  /*2d150*/  IMAD.MOV.U32 R14, RZ, RZ, 0x53623131 ;  /* 0x53623131ff0e7424 */ /* 0x000fc400078e00ff */
[----:B---3--:R-:W-:Y:S02]  /*2d160*/  HFMA2 R11, -RZ, RZ, -0.00772857666015625, 22352 ;  /* 0x9fea7575ff0b7431 */ /* 0x008fe400000001ff */
[----:B------:R-:W-:Y:S01]  /*2d170*/  IMAD.MOV.U32 R8, RZ, RZ, 0x26cdebeb ;  /* 0x26cdebebff087424 */ /* 0x000fe200078e00ff */
[----:B------:R-:W-:Y:S01]  /*2d180*/  MOV R9, 0x694e2727 ;  /* 0x694e272700097802 */ /* 0x000fe20000000f00 */
[----:B------:R-:W-:Y:S01]  /*2d190*/  IMAD.MOV.U32 R10, RZ, RZ, -0x32804d4e ;  /* 0xcd7fb2b2ff0a7424 */ /* 0x000fe200078e00ff */
[----:B------:R1:W-:Y:S04]  /*2d1a0*/  STL.128 [R1+0xec0], R16 ;  /* 0x000ec01001007387 */ /* 0x0003e80000100c00 */
[----:B------:R2:W-:Y:S01]  /*2d1b0*/  STL.128 [R1+0xed0], R20 ;  /* 0x000ed01401007387 */ /* 0x0005e20000100c00 */
[----:B0-----:R-:W-:-:S02]  /*2d1c0*/  HFMA2 R7, -RZ, RZ, 1.4677734375, -881 ;  /* 0x3ddfe2e2ff077431 */ /* 0x001fc400000001ff */
[----:B------:R-:W-:Y:S01]  /*2d1d0*/  IMAD.MOV.U32 R4, RZ, RZ, 0x90e0707 ;  /* 0x090e0707ff047424 */ /* 0x000fe200078e00ff */
[----:B------:R-:W-:Y:S01]  /*2d1e0*/  MOV R5, 0x36241212 ;  /* 0x3624121200057802 */ /* 0x000fe20000000f00 */
[----:B------:R-:W-:Y:S01]  /*2d1f0*/  IMAD.MOV.U32 R6, RZ, RZ, -0x64e47f80 ;  /* 0x9b1b8080ff067424 */ /* 0x000fe200078e00ff */
[----:B------:R0:W-:Y:S04]  /*2d200*/  STL.128 [R1+0xeb0], R12 ;  /* 0x000eb00c01007387 */ /* 0x0001e80000100c00 */
[----:B------:R3:W-:Y:S01]  /*2d210*/  STL.128 [R1+0xef0], R8 ;  /* 0x000ef00801007387 */ /* 0x0007e20000100c00 */
[----:B-1----:R-:W-:Y:S02]  /*2d220*/  HFMA2 R19, -RZ, RZ, -60256, -0.009033203125 ;  /* 0xfb5ba0a0ff137431 */ /* 0x002fe400000001ff */
[----:B------:R-:W-:Y:S01]  /*2d230*/  IMAD.MOV.U32 R16, RZ, RZ, 0x2d361b1b ;  /* 0x2d361b1bff107424 */ /* 0x000fe200078e00ff */
[----:B------:R-:W-:Y:S01]  /*2d240*/  MOV R17, 0xb2dc6e6e ;  /* 0xb2dc6e6e00117802 */ /* 0x000fe20000000f00 */
[----:B------:R-:W-:-:S02]  /*2d250*/  IMAD.MOV.U32 R18, RZ, RZ, -0x114ba5a6 ;  /* 0xeeb45a5aff127424 */ /* 0x000fc400078e00ff */
[----:B--2---:R-:W-:Y:S02]  /*2d260*/  HFMA2 R23, -RZ, RZ, -25.953125, -0.2406005859375 ;  /* 0xce7db3b3ff177431 */ /* 0x004fe400000001ff */
[----:B------:R-:W-:Y:S01]  /*2d270*/  IMAD.MOV.U32 R20, RZ, RZ, -0x95badae ;  /* 0xf6a45252ff147424 */ /* 0x000fe200078e00ff */
[----:B------:R-:W-:Y:S01]  /*2d280*/  MOV R21, 0x4d763b3b ;  /* 0x4d763b3b00157802 */ /* 0x000fe20000000f00 */
[----:B------:R-:W-:Y:S01]  /*2d290*/  IMAD.MOV.U32 R22, RZ, RZ, 0x61b7d6d6 ;  /* 0x61b7d6d6ff167424 */ /* 0x000fe200078e00ff */
[----:B------:R1:W-:Y:S01]  /*2d2a0*/  STL.128 [R1+0xee0], R4 ;  /* 0x000ee00401007387 */ /* 0x0003e20000100c00 */
[----:B0-----:R-:W-:Y:S02]  /*2d2b0*/  HFMA2 R15, -RZ, RZ, 0.096923828125, 0.002979278564453125 ;  /* 0x2e341a1aff0f7431 */ /* 0x001fe400000001ff */
[----:B------:R-:W-:Y:S01]  /*2d2c0*/  IMAD.MOV.U32 R12, RZ, RZ, 0x1b120909 ;  /* 0x1b120909ff0c7424 */ /* 0x000fe200078e00ff */
[----:B------:R-:W-:Y:S01]  /*2d2d0*/  MOV R13, 0x9e1d8383 ;  /* 0x9e1d8383000d7802 */ /* 0x000fe20000000f00 */
[----:B------:R-:W-:-:S02]  /*2d2e0*/  IMAD.MOV.U32 R14, RZ, RZ, 0x74582c2c ;  /* 0x74582c2cff0e7424 */ /* 0x000fc400078e00ff */
[----:B---3--:R-:W-:Y:S02]  /*2d2f0*/  HFMA2 R10, -RZ, RZ, 0, 0 ;  /* 0x00000000ff0a7431 */ /* 0x008fe400000001ff */
[----:B------:R-:W-:Y:S01]  /*2d300*/  IMAD.MOV.U32 R8, RZ, RZ, -0xa59acad ;  /* 0xf5a65353ff087424 */ /* 0x000fe200078e00ff */
[----:B------:R-:W-:Y:S01]  /*2d310*/  MOV R9, 0x68b9d1d1 ;  /* 0x68b9d1d100097802 */ /* 0x000fe20000000f00 */
[----:B------:R-:W-:Y:S01]  /*2d320*/  IMAD.MOV.U32 R11, RZ, RZ, 0x2cc1eded ;  /* 0x2cc1ededff0b7424 */ /* 0x000fe200078e00ff */
[----:B------:R0:W-:Y:S04]  /*2d330*/  STL.128 [R1+0xf10], R16 ;  /* 0x000f101001007387 */ /* 0x0001e80000100c00 */
[----:B------:R2:W-:Y:S01]  /*2d340*/  STL.128 [R1+0xf20], R20 ;  /* 0x000f201401007387 */ /* 0x0005e20000100c00 */
[----:B-1----:R-:W-:-:S02]  /*2d350*/  HFMA2 R7, -RZ, RZ, -0.00172710418701171875, -6.89029693603515625e-05 ;  /* 0x97138484ff077431 */ /* 0x002fc400000001ff */
[----:B------:R-:W-:Y:S01]  /*2d360*/  IMAD.MOV.U32 R4, RZ, RZ, 0x7b522929 ;  /* 0x7b522929ff047424 */ /* 0x000fe200078e00ff */
[----:B------:R-:W-:Y:S01]  /*2d370*/  MOV R5, 0x3edde3e3 ;  /* 0x3edde3e300057802 */ /* 0x000fe20000000f00 */
[----:B------:R-:W-:Y:S01]  /*2d380*/  IMAD.MOV.U32 R6, RZ, RZ, 0x715e2f2f ;  /* 0x715e2f2fff067424 */ /* 0x000fe200078e00ff */
[----:B------:R1:W-:Y:S04]  /*2d390*/  STL.128 [R1+0xf00], R12 ;  /* 0x000f000c01007387 */ /* 0x0003e80000100c00 */
[----:B------:R3:W-:Y:S01]  /*2d3a0*/  STL.128 [R1+0xf40], R8 ;  /* 0x000f400801007387 */ /* 0x0007e20000100c00 */
[----:B0-----:R-:W-:Y:S02]  /*2d3b0*/  HFMA2 R19, -RZ, RZ, 14.890625, 0.65283203125 ;  /* 0x4b723939ff137431 */ /* 0x001fe400000001ff */
[----:B------:R-:W-:Y:S01]  /*2d3c0*/  IMAD.MOV.U32 R16, RZ, RZ, -0x412b9596 ;  /* 0xbed46a6aff107424 */ /* 0x000fe200078e00ff */
[----:B------:R-:W-:Y:S01]  /*2d3d0*/  MOV R17, 0x468dcbcb ;  /* 0x468dcbcb00117802 */ /* 0x000fe20000000f00 */
[----:B------:R-:W-:-:S02]  /*2d3e0*/  IMAD.MOV.U32 R18, RZ, RZ, -0x26984142 ;  /* 0xd967bebeff127424 */ /* 0x000fc400078e00ff */
[----:B--2---:R-:W-:Y:S02]  /*2d3f0*/  HFMA2 R23, -RZ, RZ, 13.0390625, -31.234375 ;  /* 0x4a85cfcfff177431 */ /* 0x004fe400000001ff */
[----:B------:R-:W-:Y:S01]  /*2d400*/  IMAD.MOV.U32 R20, RZ, RZ, -0x216bb5b6 ;  /* 0xde944a4aff147424 */ /* 0x000fe200078e00ff */
[----:B------:R-:W-:Y:S01]  /*2d410*/  MOV R21, 0xd4984c4c ;  /* 0xd4984c4c00157802 */ /* 0x000fe20000000f00 */
[----:B------:R-:W-:Y:S01]  /*2d420*/  IMAD.MOV.U32 R22, RZ, RZ, -0x174fa7a8 ;  /* 0xe8b05858ff167424 */ /* 0x000fe200078e00ff */
[----:B------:R0:W-:Y:S01]  /*2d430*/  STL.128 [R1+0xf30], R4 ;  /* 0x000f300401007387 */ /* 0x0001e20000100c00 */
[----:B-1----:R-:W-:Y:S02]  /*2d440*/  HFMA2 R15, -RZ, RZ, -5848, 235.375 ;  /* 0xedb65b5bff0f7431 */ /* 0x002fe400000001ff */
[----:B------:R-:W-:Y:S01]  /*2d450*/  IMAD.MOV.U32 R12, RZ, RZ, 0x60402020 ;  /* 0x60402020ff0c7424 */ /* 0x000fe200078e00ff */
[----:B------:R-:W-:Y:S01]  /*2d460*/  MOV R13, 0x1fe3fcfc ;  /* 0x1fe3fcfc000d7802 */ /* 0x000fe20000000f00 */
[----:B------:R-:W-:-:S02]  /*2d470*/  IMAD.MOV.U32 R14, RZ, RZ, -0x37864e4f ;  /* 0xc879b1b1ff0e7424 */ /* 0x000fc400078e00ff */
[----:B---3--:R-:W-:Y:S02]  /*2d480*/  HFMA2 R11, -RZ, RZ, -0.00099277496337890625, -8.4221363067626953125e-05 ;  /* 0x94118585ff0b7431 */ /* 0x008fe400000001ff */
[----:B------:R-:W-:Y:S01]  /*2d490*/  IMAD.MOV.U32 R8, RZ, RZ, -0x3a79bcbd ;  /* 0xc5864343ff087424 */ /* 0x000fe200078e00ff */
[----:B------:R-:W-:Y:S01]  /*2d4a0*/  MOV R9, 0xd79a4d4d ;  /* 0xd79a4d4d00097802 */ /* 0x000fe20000000f00 */
[----:B------:R-:W-:Y:S01]  /*2d4b0*/  IMAD.MOV.U32 R10, RZ, RZ, 0x55663333 ;  /* 0x55663333ff0a7424 */ /* 0x000fe200078e00ff */
[----:B------:R1:W-:Y:S04]  /*2d4c0*/  STL.128 [R1+0xf60], R16 ;  /* 0x000f601001007387 */ /* 0x0003e80000100c00 */
[----:B------:R2:W-:Y:S01]  /*2d4d0*/  STL.128 [R1+0xf70], R20 ;  /* 0x000f701401007387 */ /* 0x0005e20000100c00 */
[----:B0-----:R-:W-:-:S02]  /*2d4e0*/  HFMA2 R7, -RZ, RZ, 0.00169086456298828125, -65376 ;  /* 0x16edfbfbff077431 */ /* 0x001fc400000001ff */
[----:B------:R-:W-:Y:S01]  /*2d4f0*/  IMAD.MOV.U32 R4, RZ, RZ, 0x6bbbd0d0 ;  /* 0x6bbbd0d0ff047424 */ /* 0x000fe200078e00ff */
[----:B------:R-:W-:Y:S01]  /*2d500*/  MOV R5, 0x2ac5efef ;  /* 0x2ac5efef00057802 */ /* 0x000fe20000000f00 */
[----:B------:R-:W-:Y:S01]  /*2d510*/  IMAD.MOV.U32 R6, RZ, RZ, -0x1ab05556 ;  /* 0xe54faaaaff067424 */ /* 0x000fe200078e00ff */
[----:B------:R0:W-:Y:S04]  /*2d520*/  STL.128 [R1+0xf50], R12 ;  /* 0x000f500c01007387 */ /* 0x0001e80000100c00 */
[----:B------:R3:W-:Y:S01]  /*2d530*/  STL.128 [R1+0xf90], R8 ;  /* 0x000f900801007387 */ /* 0x0007e20000100c00 */
[----:B-1----:R-:W-:Y:S02]  /*2d540*/  HFMA2 R17, -RZ, RZ, 4.46875, 1.05859375 ;  /* 0x44783c3cff117431 */ /* 0x002fe400000001ff */
[----:B------:R-:W-:Y:S01]  /*2d550*/  IMAD.MOV.U32 R16, RZ, RZ, -0xf5fafb0 ;  /* 0xf0a05050ff107424 */ /* 0x000fe200078e00ff */
[----:B------:R-:W-:Y:S01]  /*2d560*/  MOV R19, 0xe34ba8a8 ;  /* 0xe34ba8a800137802 */ /* 0x000fe20000000f00 */
[----:B------:R-:W-:-:S02]  /*2d570*/  IMAD.MOV.U32 R18, RZ, RZ, -0x45da6061 ;  /* 0xba259f9fff127424 */ /* 0x000fc400078e00ff */
[----:B--2---:R-:W-:Y:S02]  /*2d580*/  HFMA2 R23, -RZ, RZ, -0.00018370151519775390625, -0.0004613399505615234375 ;  /* 0x8a058f8fff177431 */ /* 0x004fe400000001ff */
[----:B------:R-:W-:Y:S01]  /*2d590*/  IMAD.MOV.U32 R20, RZ, RZ, -0xc5daeaf ;  /* 0xf3a25151ff147424 */ /* 0x000fe200078e00ff */
[----:B------:R-:W-:Y:S01]  /*2d5a0*/  MOV R21, 0xfe5da3a3 ;  /* 0xfe5da3a300157802 */ /* 0x000fe20000000f00 */
[----:B------:R-:W-:Y:S01]  /*2d5b0*/  IMAD.MOV.U32 R22, RZ, RZ, -0x3f7fbfc0 ;  /* 0xc0804040ff167424 */ /* 0x000fe200078e00ff */
[----:B------:R1:W-:Y:S01]  /*2d5c0*/  STL.128 [R1+0xf80], R4 ;  /* 0x000f800401007387 */ /* 0x0003e20000100c00 */
[----:B0-----:R-:W-:Y:S01]  /*2d5d0*/  IMAD.MOV.U32 R12, RZ, RZ, -0x3075babb ;  /* 0xcf8a4545ff0c7424 */ /* 0x001fe200078e00ff */
[----:B------:R-:W-:Y:S01]  /*2d5e0*/  MOV R13, 0x10e9f9f9 ;  /* 0x10e9f9f9000d7802 */ /* 0x000fe20000000f00 */
[----:B------:R-:W-:Y:S01]  /*2d5f0*/  IMAD.MOV.U32 R14, RZ, RZ, 0x6040202 ;  /* 0x06040202ff0e7424 */ /* 0x000fe200078e00ff */
[----:B------:R-:W-:Y:S01]  /*2d600*/  MOV R15, 0x81fe7f7f ;  /* 0x81fe7f7f000f7802 */ /* 0x000fe20000000f00 */
[----:B---3--:R-:W-:-:S02]  /*2d610*/  HFMA2 R11, -RZ, RZ, 929, 0.01001739501953125 ;  /* 0x63422121ff0b7431 */ /* 0x008fc400000001ff */
[----:B------:R-:W-:Y:S01]  /*2d620*/  IMAD.MOV.U32 R8, RZ, RZ, -0x209c4344 ;  /* 0xdf63bcbcff087424 */ /* 0x000fe200078e00ff */
[----:B------:R-:W-:Y:S01]  /*2d630*/  MOV R9, 0xc177b6b6 ;  /* 0xc177b6b600097802 */ /* 0x000fe20000000f00 */
[----:B------:R-:W-:Y:S01]  /*2d640*/  IMAD.MOV.U32 R10, RZ, RZ, 0x75afdada ;  /* 0x75afdadaff0a7424 */ /* 0x000fe200078e00ff */
[----:B------:R0:W-:Y:S04]  /*2d650*/  STL.128 [R1+0xfa0], R12 ;  /* 0x000fa00c01007387 */ /* 0x0001e80000100c00 */
[----:B------:R2:W-:Y:S01]  /*2d660*/  STL.128 [R1+0xfb0], R16 ;  /* 0x000fb01001007387 */ /* 0x0005e20000100c00 */
[----:B-1----:R-:W-:Y:S02]  /*2d670*/  HFMA2 R7, -RZ, RZ, 7.5399875640869140625e-05, -24400 ;  /* 0x04f1f5f5ff077431 */ /* 0x002fe400000001ff */
[----:B------:R-:W-:Y:S01]  /*2d680*/  IMAD.MOV.U32 R4, RZ, RZ, -0x52c06d6e ;  /* 0xad3f9292ff047424 */ /* 0x000fe200078e00ff */
[----:B------:R1:W-:Y:S01]  /*2d690*/  STL.128 [R1+0xfc0], R20 ;  /* 0x000fc01401007387 */ /* 0x0003e20000100c00 */
[----:B------:R-:W-:Y:S01]  /*2d6a0*/  MOV R5, 0xbc219d9d ;  /* 0xbc219d9d00057802 */ /* 0x000fe20000000f00 */
[----:B------:R-:W-:-:S02]  /*2d6b0*/  IMAD.MOV.U32 R6, RZ, RZ, 0x48703838 ;  /* 0x48703838ff067424 */ /* 0x000fc400078e00ff */
[----:B------:R3:W-:Y:S01]  /*2d6c0*/  STL.128 [R1+0xfe0], R8 ;  /* 0x000fe00801007387 */ /* 0x0007e20000100c00 */
[----:B0-----:R-:W-:Y:S02]  /*2d6d0*/  HFMA2 R15, -RZ, RZ, 5884, -54.5625 ;  /* 0x6dbfd2d2ff0f7431 */ /* 0x001fe400000001ff */
[----:B------:R-:W-:Y:S01]  /*2d6e0*/  IMAD.MOV.U32 R12, RZ, RZ, 0x30201010 ;  /* 0x30201010ff0c7424 */ /* 0x000fe200078e00ff */
[----:B------:R-:W-:Y:S01]  /*2d6f0*/  MOV R13, 0x1ae5ffff ;  /* 0x1ae5ffff000d7802 */ /* 0x000fe20000000f00 */
[----:B------:R-:W-:Y:S02]  /*2d700*/  IMAD.MOV.U32 R14, RZ, RZ, 0xefdf3f3 ;  /* 0x0efdf3f3ff0e7424 */ /* 0x000fe400078e00ff */
[----:B--2---:R-:W-:Y:S02]  /*2d710*/  HFMA2 R19, -RZ, RZ, 0.12127685546875, -5040 ;  /* 0x2fc3ececff137431 */ /* 0x004fe400000001ff */
[----:B------:R-:W-:Y:S01]  /*2d720*/  IMAD.MOV.U32 R16, RZ, RZ, 0x4c81cdcd ;  /* 0x4c81cdcdff107424 */ /* 0x000fe200078e00ff */
[----:B------:R-:W-:Y:S01]  /*2d730*/  MOV R17, 0x14180c0c ;  /* 0x14180c0c00117802 */ /* 0x000fe20000000f00 */
[----:B------:R-:W-:-:S02]  /*2d740*/  IMAD.MOV.U32 R18, RZ, RZ, 0x35261313 ;  /* 0x35261313ff127424 */ /* 0x000fc400078e00ff */
[----:B-1----:R-:W-:Y:S02]  /*2d750*/  HFMA2 R23, -RZ, RZ, 0.6474609375, 0.00173091888427734375 ;  /* 0x392e1717ff177431 */ /* 0x002fe400000001ff */
[----:B------:R-:W-:Y:S01]  /*2d760*/  IMAD.MOV.U32 R20, RZ, RZ, -0x1e41a0a1 ;  /* 0xe1be5f5fff147424 */ /* 0x000fe200078e00ff */
[----:B------:R-:W-:Y:S01]  /*2d770*/  MOV R21, 0xa2359797 ;  /* 0xa235979700157802 */ /* 0x000fe20000000f00 */
[----:B------:R-:W-:Y:S02]  /*2d780*/  IMAD.MOV.U32 R22, RZ, RZ, -0x3377bbbc ;  /* 0xcc884444ff167424 */ /* 0x000fe400078e00ff */
[----:B---3--:R-:W-:Y:S02]  /*2d790*/  HFMA2 R11, -RZ, RZ, -0.0014400482177734375, 15256 ;  /* 0x95e67373ff0b7431 */ /* 0x008fe400000001ff */
[----:B------:R-:W-:Y:S01]  /*2d7a0*/  IMAD.MOV.U32 R8, RZ, RZ, -0x53379b9c ;  /* 0xacc86464ff087424 */ /* 0x000fe200078e00ff */
[----:B------:R-:W-:Y:S01]  /*2d7b0*/  MOV R9, 0xe7ba5d5d ;  /* 0xe7ba5d5d00097802 */ /* 0x000fe20000000f00 */
[----:B------:R-:W-:Y:S01]  /*2d7c0*/  IMAD.MOV.U32 R10, RZ, RZ, 0x2b321919 ;  /* 0x2b321919ff0a7424 */ /* 0x000fe200078e00ff */
[----:B------:R0:W-:Y:S04]  /*2d7d0*/  STL.128 [R1+0xfd0], R4 ;  /* 0x000fd00401007387 */ /* 0x0001e80000100c00 */
[----:B------:R1:W-:Y:S04]  /*2d7e0*/  STL.128 [R1+0xff0], R12 ;  /* 0x000ff00c01007387 */ /* 0x0003e80000100c00 */
[----:B------:R2:W-:Y:S04]  /*2d7f0*/  STL.128 [R1+0x1000], R16 ;  /* 0x0010001001007387 */ /* 0x0005e80000100c00 */
[----:B------:R3:W-:Y:S01]  /*2d800*/  STL.128 [R1+0x1010], R20 ;  /* 0x0010101401007387 */ /* 0x0007e20000100c00 */
[----:B0-----:R-:W-:-:S02]  /*2d810*/  HFMA2 R7, -RZ, RZ, 7.4765625, 1.3095703125 ;  /* 0x477a3d3dff077431 */ /* 0x001fc400000001ff */
[----:B------:R-:W-:Y:S01]  /*2d820*/  IMAD.MOV.U32 R4, RZ, RZ, 0x5793c4c4 ;  /* 0x5793c4c4ff047424 */ /* 0x000fe200078e00ff */
[----:B------:R-:W-:Y:S01]  /*2d830*/  MOV R5, 0xf255a7a7 ;  /* 0xf255a7a700057802 */ /* 0x000fe20000000f00 */
[----:B------:R-:W-:Y:S01]  /*2d840*/  IMAD.MOV.U32 R6, RZ, RZ, -0x7d038182 ;  /* 0x82fc7e7eff067424 */ /* 0x000fe200078e00ff */
[----:B-1----:R-:W-:Y:S01]  /*2d850*/  MOV R13, 0x98198181 ;  /* 0x98198181000d7802 */ /* 0x002fe20000000f00 */
[----:B------:R-:W-:Y:S01]  /*2d860*/  IMAD.MOV.U32 R12, RZ, RZ, -0x5f3f9fa0 ;  /* 0xa0c06060ff0c7424 */ /* 0x000fe200078e00ff */
[----:B------:R-:W-:Y:S01]  /*2d870*/  MOV R15, 0x7fa3dcdc ;  /* 0x7fa3dcdc000f7802 */ /* 0x000fe20000000f00 */
[----:B------:R-:W-:Y:S02]  /*2d880*/  IMAD.MOV.U32 R14, RZ, RZ, -0x2e61b0b1 ;  /* 0xd19e4f4fff0e7424 */ /* 0x000fe400078e00ff */
[----:B--2---:R-:W-:Y:S01]  /*2d890*/  HFMA2 R19, -RZ, RZ, -4.6432018280029296875e-05, -0.00013828277587890625 ;  /* 0x830b8888ff137431 */ /* 0x004fe200000001ff */
[----:B------:R0:W-:Y:S01]  /*2d8a0*/  STL.128 [R1+0x1030], R8 ;  /* 0x0010300801007387 */ /* 0x0001e20000100c00 */
[----:B------:R-:W-:Y:S01]  /*2d8b0*/  IMAD.MOV.U32 R16, RZ, RZ, 0x66442222 ;  /* 0x66442222ff107424 */ /* 0x000fe200078e00ff */
[----:B------:R-:W-:Y:S01]  /*2d8c0*/  MOV R17, 0x7e542a2a ;  /* 0x7e542a2a00117802 */ /* 0x000fe20000000f00 */
[----:B---3--:R-:W-:-:S02]  /*2d8d0*/  HFMA2 R23, -RZ, RZ, 1.0390625, 0.000995635986328125 ;  /* 0x3c281414ff177431 */ /* 0x008fc400000001ff */
[----:B------:R-:W-:Y:S01]  /*2d8e0*/  IMAD.MOV.U32 R18, RZ, RZ, -0x54c46f70 ;  /* 0xab3b9090ff127424 */ /* 0x000fe200078e00ff */
[----:B------:R-:W-:Y:S01]  /*2d8f0*/  MOV R21, 0x29c7eeee ;  /* 0x29c7eeee00157802 */ /* 0x000fe20000000f00 */
[----:B------:R-:W-:Y:S01]  /*2d900*/  IMAD.MOV.U32 R20, RZ, RZ, -0x3573b9ba ;  /* 0xca8c4646ff147424 */ /* 0x000fe200078e00ff */
[----:B------:R1:W-:Y:S01]  /*2d910*/  STL.128 [R1+0x1020], R4 ;  /* 0x0010200401007387 */ /* 0x0003e20000100c00 */
[----:B------:R-:W-:-:S03]  /*2d920*/  IMAD.MOV.U32 R22, RZ, RZ, -0x2c944748 ;  /* 0xd36bb8b8ff167424 */ /* 0x000fc600078e00ff */
[----:B------:R2:W-:Y:S04]  /*2d930*/  STL.128 [R1+0x1040], R12 ;  /* 0x0010400c01007387 */ /* 0x0005e80000100c00 */
[----:B------:R3:W-:Y:S01]  /*2d940*/  STL.128 [R1+0x1050], R16 ;  /* 0x0010501001007387 */ /* 0x0007e20000100c00 */
[----:B0-----:R-:W-:Y:S02]  /*2d950*/  HFMA2 R11, -RZ, RZ, 0.0059356689453125, 0.0001842975616455078125 ;  /* 0x1e140a0aff0b7431 */ /* 0x001fe400000001ff */
[----:B------:R-:W-:Y:S01]  /*2d960*/  IMAD.MOV.U32 R8, RZ, RZ, 0x3bdbe0e0 ;  /* 0x3bdbe0e0ff087424 */ /* 0x000fe200078e00ff */
[----:B------:R-:W-:Y:S01]  /*2d970*/  MOV R9, 0x56643232 ;  /* 0x5664323200097802 */ /* 0x000fe20000000f00 */
[----:B------:R-:W-:Y:S01]  /*2d980*/  IMAD.MOV.U32 R10, RZ, RZ, 0x4e743a3a ;  /* 0x4e743a3aff0a7424 */ /* 0x000fe200078e00ff */
[----:B------:R0:W-:Y:S01]  /*2d990*/  STL.128 [R1+0x1060], R20 ;  /* 0x0010601401007387 */ /* 0x0001e20000100c00 */
[----:B-1----:R-:W-:-:S02]  /*2d9a0*/  HFMA2 R7, -RZ, RZ, 27344, -251.375 ;  /* 0x76addbdbff077431 */ /* 0x002fc400000001ff */
[----:B------:R-:W-:Y:S01]  /*2d9b0*/  IMAD.MOV.U32 R4, RZ, RZ, 0x79a7dede ;  /* 0x79a7dedeff047424 */ /* 0x000fe200078e00ff */
[----:B------:R-:W-:Y:S01]  /*2d9c0*/  MOV R5, 0xe2bc5e5e ;  /* 0xe2bc5e5e00057802 */ /* 0x000fe20000000f00 */
[----:B------:R-:W-:Y:S02]  /*2d9d0*/  IMAD.MOV.U32 R6, RZ, RZ, 0x1d160b0b ;  /* 0x1d160b0bff067424 */ /* 0x000fe400078e00ff */
[----:B--2---:R-:W-:Y:S02]  /*2d9e0*/  HFMA2 R15, -RZ, RZ, -1208, 279 ;  /* 0xe4b85c5cff0f7431 */ /* 0x004fe400000001ff */
[----:B------:R-:W-:Y:S01]  /*2d9f0*/  IMAD.MOV.U32 R12, RZ, RZ, -0x246db6b7 ;  /* 0xdb924949ff0c7424 */ /* 0x000fe200078e00ff */
[----:B------:R-:W-:Y:S01]  /*2da00*/  MOV R13, 0xa0c0606 ;  /* 0x0a0c0606000d7802 */ /* 0x000fe20000000f00 */
[----:B------:R-:W-:Y:S02]  /*2da10*/  IMAD.MOV.U32 R14, RZ, RZ, 0x6c482424 ;  /* 0x6c482424ff0e7424 */ /* 0x000fe400078e00ff */
[----:B---3--:R-:W-:Y:S01]  /*2da20*/  HFMA2 R19, -RZ, RZ, -0.02642822265625, 817 ;  /* 0xa6c46262ff137431 */ /* 0x008fe200000001ff */
[----:B------:R1:W-:Y:S01]  /*2da30*/  STL.128 [R1+0x1080], R8 ;  /* 0x0010800801007387 */ /* 0x0003e20000100c00 */
[----:B------:R-:W-:Y:S01]  /*2da40*/  IMAD.MOV.U32 R16, RZ, RZ, 0x5d9fc2c2 ;  /* 0x5d9fc2c2ff107424 */ /* 0x000fe200078e00ff */
[----:B------:R-:W-:Y:S01]  /*2da50*/  MOV R17, 0x6ebdd3d3 ;  /* 0x6ebdd3d300117802 */ /* 0x000fe20000000f00 */
[----:B------:R-:W-:-:S02]  /*2da60*/  IMAD.MOV.U32 R18, RZ, RZ, -0x10bc5354 ;  /* 0xef43acacff127424 */ /* 0x000fc400078e00ff */
[----:B0-----:R-:W-:Y:S02]  /*2da70*/  HFMA2 R23, -RZ, RZ, -0.0002424716949462890625, 44832 ;  /* 0x8bf27979ff177431 */ /* 0x001fe400000001ff */
[----:B------:R-:W-:Y:S01]  /*2da80*/  IMAD.MOV.U32 R20, RZ, RZ, -0x57c66e6f ;  /* 0xa8399191ff147424 */ /* 0x000fe200078e00ff */
[----:B------:R-:W-:Y:S01]  /*2da90*/  MOV R21, 0xa4319595 ;  /* 0xa431959500157802 */ /* 0x000fe20000000f00 */
[----:B------:R-:W-:Y:S01]  /*2daa0*/  IMAD.MOV.U32 R22, RZ, RZ, 0x37d3e4e4 ;  /* 0x37d3e4e4ff167424 */ /* 0x000fe200078e00ff */
[----:B------:R0:W-:Y:S04]  /*2dab0*/  STL.128 [R1+0x1070], R4 ;  /* 0x0010700401007387 */ /* 0x0001e80000100c00 */
[----:B------:R2:W-:Y:S01]  /*2dac0*/  STL.128 [R1+0x1090], R12 ;  /* 0x0010900c01007387 */ /* 0x0005e20000100c00 */
[----:B-1----:R-:W-:-:S02]  /*2dad0*/  HFMA2 R11, -RZ, RZ, -548.5, -0.044219970703125 ;  /* 0xe049a9a9ff0b7431 */ /* 0x002fc400000001ff */
[----:B------:R-:W-:Y:S01]  /*2dae0*/  IMAD.MOV.U32 R8, RZ, RZ, -0x73fe7273 ;  /* 0x8c018d8dff087424 */ /* 0x000fe200078e00ff */
[----:B------:R-:W-:Y:S01]  /*2daf0*/  MOV R9, 0x64b1d5d5 ;  /* 0x64b1d5d500097802 */ /* 0x000fe20000000f00 */
[----:B------:R-:W-:Y:S01]  /*2db00*/  IMAD.MOV.U32 R10, RZ, RZ, -0x2d63b1b2 ;  /* 0xd29c4e4eff0a7424 */ /* 0x000fe200078e00ff */
[----:B------:R1:W-:Y:S01]  /*2db10*/  STL.128 [R1+0x10a0], R16 ;  /* 0x0010a01001007387 */ /* 0x0003e20000100c00 */
[----:B0-----:R-:W-:-:S03]  /*2db20*/  HFMA2 R7, -RZ, RZ, -0.49072265625, 5556 ;  /* 0xb7da6d6dff077431 */ /* 0x001fc600000001ff */
[----:B------:R0:W-:Y:S01]  /*2db30*/  STL.128 [R1+0x10b0], R20 ;  /* 0x0010b01401007387 */ /* 0x0001e20000100c00 */
[----:B------:R-:W-:Y:S01]  /*2db40*/  IMAD.MOV.U32 R4, RZ, RZ, 0x32d5e7e7 ;  /* 0x32d5e7e7ff047424 */ /* 0x000fe200078e00ff */
[----:B------:R-:W-:Y:S01]  /*2db50*/  MOV R5, 0x438bc8c8 ;  /* 0x438bc8c800057802 */ /* 0x000fe20000000f00 */
[----:B--2---:R-:W-:Y:S02]  /*2db60*/  HFMA2 R15, -RZ, RZ, 0.0226898193359375, -3540 ;  /* 0x25cfeaeaff0f7431 */ /* 0x004fe400000001ff */
[----:B------:R-:W-:Y:S01]  /*2db70*/  IMAD.MOV.U32 R6, RZ, RZ, 0x596e3737 ;  /* 0x596e3737ff067424 */ /* 0x000fe200078e00ff */
[----:B------:R-:W-:Y:S01]  /*2db80*/  MOV R13, 0xfaac5656 ;  /* 0xfaac5656000d7802 */ /* 0x000fe20000000f00 */
[----:B------:R-:W-:Y:S01]  /*2db90*/  IMAD.MOV.U32 R12, RZ, RZ, -0x4b279394 ;  /* 0xb4d86c6cff0c7424 */ /* 0x000fe200078e00ff */
[----:B------:R2:W-:Y:S01]  /*2dba0*/  STL.128 [R1+0x10d0], R8 ;  /* 0x0010d00801007387 */ /* 0x0005e20000100c00 */
[----:B------:R-:W-:Y:S02]  /*2dbb0*/  IMAD.MOV.U32 R14, RZ, RZ, 0x7f3f4f4 ;  /* 0x07f3f4f4ff0e7424 */ /* 0x000fe400078e00ff */
[----:B-1----:R-:W-:-:S02]  /*2dbc0*/  HFMA2 R19, -RZ, RZ, 0.001983642578125, 0.00012302398681640625 ;  /* 0x18100808ff137431 */ /* 0x002fc400000001ff */
[----:B------:R-:W-:Y:S01]  /*2dbd0*/  IMAD.MOV.U32 R16, RZ, RZ, -0x50359a9b ;  /* 0xafca6565ff107424 */ /* 0x000fe200078e00ff */
[----:B------:R-:W-:Y:S01]  /*2dbe0*/  MOV R17, 0x8ef47a7a ;  /* 0x8ef47a7a00117802 */ /* 0x000fe20000000f00 */
[----:B------:R-:W-:Y:S01]  /*2dbf0*/  IMAD.MOV.U32 R18, RZ, RZ, -0x16b85152 ;  /* 0xe947aeaeff127424 */ /* 0x000fe200078e00ff */
[----:B------:R1:W-:Y:S01]  /*2dc00*/  STL.128 [R1+0x10c0], R4 ;  /* 0x0010c00401007387 */ /* 0x0003e20000100c00 */
[----:B0-----:R-:W-:Y:S02]  /*2dc10*/  HFMA2 R23, -RZ, RZ, 13024, 0.0965576171875 ;  /* 0x725c2e2eff177431 */ /* 0x001fe400000001ff */
[----:B------:R-:W-:Y:S01]  /*2dc20*/  IMAD.MOV.U32 R20, RZ, RZ, -0x2a904546 ;  /* 0xd56fbabaff147424 */ /* 0x000fe200078e00ff */
[----:B------:R-:W-:Y:S01]  /*2dc30*/  MOV R21, 0x88f07878 ;  /* 0x88f0787800157802 */ /* 0x000fe20000000f00 */
[----:B------:R-:W-:Y:S01]  /*2dc40*/  IMAD.MOV.U32 R22, RZ, RZ, 0x6f4a2525 ;  /* 0x6f4a2525ff167424 */ /* 0x000fe200078e00ff */
[----:B------:R0:W-:Y:S01]  /*2dc50*/  STL.128 [R1+0x10e0], R12 ;  /* 0x0010e00c01007387 */ /* 0x0001e20000100c00 */
[----:B--2---:R-:W-:-:S02]  /*2dc60*/  HFMA2 R11, -RZ, RZ, 0.0102386474609375, 0.006954193115234375 ;  /* 0x213e1f1fff0b7431 */ /* 0x004fc400000001ff */
[----:B------:R-:W-:Y:S01]  /*2dc70*/  IMAD.MOV.U32 R8, RZ, RZ, 0x23cbe8e8 ;  /* 0x23cbe8e8ff087424 */ /* 0x000fe200078e00ff */
[----:B------:R-:W-:Y:S01]  /*2dc80*/  MOV R9, 0x7ca1dddd ;  /* 0x7ca1dddd00097802 */ /* 0x000fe20000000f00 */
[----:B------:R-:W-:Y:S01]  /*2dc90*/  IMAD.MOV.U32 R10, RZ, RZ, -0x63178b8c ;  /* 0x9ce87474ff0a7424 */ /* 0x000fe200078e00ff */
[----:B------:R2:W-:Y:S01]  /*2dca0*/  STL.128 [R1+0x10f0], R16 ;  /* 0x0010f01001007387 */ /* 0x0005e20000100c00 */
[----:B-1----:R-:W-:-:S03]  /*2dcb0*/  HFMA2 R7, -RZ, RZ, 44.71875, -6.7734375 ;  /* 0x5197c6c6ff077431 */ /* 0x002fc600000001ff */
[----:B------:R1:W-:Y:S01]  /*2dcc0*/  STL.128 [R1+0x1100], R20 ;  /* 0x0011001401007387 */ /* 0x0003e20000100c00 */
[----:B------:R-:W-:Y:S01]  /*2dcd0*/  IMAD.MOV.U32 R4, RZ, RZ, 0x24381c1c ;  /* 0x24381c1cff047424 */ /* 0x000fe200078e00ff */
[----:B------:R-:W-:Y:S01]  /*2dce0*/  MOV R5, 0xf157a6a6 ;  /* 0xf157a6a600057802 */ /* 0x000fe20000000f00 */
[----:B------:R-:W-:Y:S02]  /*2dcf0*/  IMAD.MOV.U32 R6, RZ, RZ, -0x388c4b4c ;  /* 0xc773b4b4ff067424 */ /* 0x000fe400078e00ff */
[----:B0-----:R-:W-:Y:S02]  /*2dd00*/  HFMA2 R15, -RZ, RZ, -7.7188014984130859375e-05, -0.0001995563507080078125 ;  /* 0x850f8a8aff0f7431 */ /* 0x001fe400000001ff */
[----:B------:R-:W-:Y:S01]  /*2dd10*/  IMAD.MOV.U32 R12, RZ, RZ, -0x2269b4b5 ;  /* 0xdd964b4bff0c7424 */ /* 0x000fe200078e00ff */
[----:B------:R-:W-:Y:S01]  /*2dd20*/  MOV R13, 0xdc61bdbd ;  /* 0xdc61bdbd000d7802 */ /* 0x000fe20000000f00 */
[----:B------:R-:W-:Y:S01]  /*2dd30*/  IMAD.MOV.U32 R14, RZ, RZ, -0x79f27475 ;  /* 0x860d8b8bff0e7424 */ /* 0x000fe200078e00ff */
[----:B------:R0:W-:Y:S01]  /*2dd40*/  STL.128 [R1+0x1120], R8 ;  /* 0x0011200801007387 */ /* 0x0001e20000100c00 */
[----:B--2---:R-:W-:-:S02]  /*2dd50*/  HFMA2 R19, -RZ, RZ, -0.0531005859375, 1638 ;  /* 0xaacc6666ff137431 */ /* 0x004fc400000001ff */
[----:B------:R-:W-:Y:S01]  /*2dd60*/  IMAD.MOV.U32 R16, RZ, RZ, -0x6f1f8f90 ;  /* 0x90e07070ff107424 */ /* 0x000fe200078e00ff */
[----:B------:R-:W-:Y:S01]  /*2dd70*/  MOV R17, 0x427c3e3e ;  /* 0x427c3e3e00117802 */ /* 0x000fe20000000f00 */
[----:B------:R-:W-:Y:S01]  /*2dd80*/  IMAD.MOV.U32 R18, RZ, RZ, -0x3b8e4a4b ;  /* 0xc471b5b5ff127424 */ /* 0x000fe200078e00ff */
[----:B------:R2:W-:Y:S01]  /*2dd90*/  STL.128 [R1+0x1110], R4 ;  /* 0x0011100401007387 */ /* 0x0005e20000100c00 */
[----:B-1----:R-:W-:Y:S02]  /*2dda0*/  HFMA2 R23, -RZ, RZ, 0.0007457733154296875, 0.000369548797607421875 ;  /* 0x121c0e0eff177431 */ /* 0x002fe400000001ff */
[----:B------:R-:W-:Y:S01]  /*2ddb0*/  IMAD.MOV.U32 R20, RZ, RZ, -0x276fb7b8 ;  /* 0xd8904848ff147424 */ /* 0x000fe200078e00ff */
[----:B------:R-:W-:Y:S01]  /*2ddc0*/  MOV R21, 0x5060303 ;  /* 0x0506030300157802 */ /* 0x000fe20000000f00 */
[----:B------:R-:W-:Y:S01]  /*2ddd0*/  IMAD.MOV.U32 R22, RZ, RZ, 0x1f7f6f6 ;  /* 0x01f7f6f6ff167424 */ /* 0x000fe200078e00ff */
[----:B------:R1:W-:Y:S01]  /*2dde0*/  STL.128 [R1+0x1130], R12 ;  /* 0x0011300c01007387 */ /* 0x0003e20000100c00 */
[----:B0-----:R-:W-:-:S02]  /*2ddf0*/  HFMA2 R11, -RZ, RZ, -0.64404296875, -0.00646209716796875 ;  /* 0xb9279e9eff0b7431 */ /* 0x001fc400000001ff */
[----:B------:R-:W-:Y:S01]  /*2de00*/  IMAD.MOV.U32 R8, RZ, RZ, -0x6ee8797a ;  /* 0x91178686ff087424 */ /* 0x000fe200078e00ff */
[----:B------:R-:W-:Y:S01]  /*2de10*/  MOV R9, 0x5899c1c1 ;  /* 0x5899c1c100097802 */ /* 0x000fe20000000f00 */
[----:B------:R-:W-:Y:S01]  /*2de20*/  IMAD.MOV.U32 R10, RZ, RZ, 0x273a1d1d ;  /* 0x273a1d1dff0a7424 */ /* 0x000fe200078e00ff */
[----:B------:R0:W-:Y:S01]  /*2de30*/  STL.128 [R1+0x1140], R16 ;  /* 0x0011401001007387 */ /* 0x0001e20000100c00 */
[----:B--2---:R-:W-:-:S03]  /*2de40*/  HFMA2 R7, -RZ, RZ, -35.28125, -0.71533203125 ;  /* 0xd069b9b9ff077431 */ /* 0x004fc600000001ff */
[----:B------:R2:W-:Y:S01]  /*2de50*/  STL.128 [R1+0x1150], R20 ;  /* 0x0011501401007387 */ /* 0x0005e20000100c00 */
[----:B------:R-:W-:Y:S01]  /*2de60*/  IMAD.MOV.U32 R4, RZ, RZ, -0x5c3d9e9f ;  /* 0xa3c26161ff047424 */ /* 0x000fe200078e00ff */
[----:B------:R-:W-:Y:S01]  /*2de70*/  MOV R5, 0x5f6a3535 ;  /* 0x5f6a353500057802 */ /* 0x000fe20000000f00 */
[----:B------:R-:W-:Y:S02]  /*2de80*/  IMAD.MOV.U32 R6, RZ, RZ, -0x651a8a9 ;  /* 0xf9ae5757ff067424 */ /* 0x000fe400078e00ff */
[----:B-1----:R-:W-:Y:S02]  /*2de90*/  HFMA2 R15, -RZ, RZ, 0.222900390625, 0.000618457794189453125 ;  /* 0x33221111ff0f7431 */ /* 0x002fe400000001ff */
[----:B------:R-:W-:Y:S01]  /*2dea0*/  IMAD.MOV.U32 R12, RZ, RZ, 0x38d9e1e1 ;  /* 0x38d9e1e1ff0c7424 */ /* 0x000fe200078e00ff */
[----:B------:R-:W-:Y:S01]  /*2deb0*/  MOV R13, 0x13ebf8f8 ;  /* 0x13ebf8f8000d7802 */ /* 0x000fe20000000f00 */
[----:B------:R-:W-:Y:S01]  /*2dec0*/  IMAD.MOV.U32 R14, RZ, RZ, -0x4cd46768 ;  /* 0xb32b9898ff0e7424 */ /* 0x000fe200078e00ff */
[----:B------:R1:W-:Y:S01]  /*2ded0*/  STL.128 [R1+0x1170], R8 ;  /* 0x0011700801007387 */ /* 0x0003e20000100c00 */
[----:B0-----:R-:W-:-:S02]  /*2dee0*/  HFMA2 R19, -RZ, RZ, -0.0281219482421875, -0.001117706298828125 ;  /* 0xa7339494ff137431 */ /* 0x001fc400000001ff */
[----:B------:R-:W-:Y:S01]  /*2def0*/  IMAD.MOV.U32 R16, RZ, RZ, -0x442d9697 ;  /* 0xbbd26969ff107424 */ /* 0x000fe200078e00ff */
[----:B------:R-:W-:Y:S01]  /*2df00*/  MOV R17, 0x70a9d9d9 ;  /* 0x70a9d9d900117802 */ /* 0x000fe20000000f00 */
[----:B------:R-:W-:Y:S02]  /*2df10*/  IMAD.MOV.U32 R18, RZ, RZ, -0x76f87172 ;  /* 0x89078e8eff127424 */ /* 0x000fe400078e00ff */
[----:B--2---:R-:W-:Y:S02]  /*2df20*/  HFMA2 R23, -RZ, RZ, 0.00934600830078125, -3026 ;  /* 0x20c9e9e9ff177431 */ /* 0x004fe400000001ff */
[----:B------:R-:W-:Y:S01]  /*2df30*/  IMAD.MOV.U32 R20, RZ, RZ, -0x49d26465 ;  /* 0xb62d9b9bff147424 */ /* 0x000fe200078e00ff */
[----:B------:R-:W-:Y:S01]  /*2df40*/  MOV R21, 0x223c1e1e ;  /* 0x223c1e1e00157802 */ /* 0x000fe20000000f00 */
[----:B------:R-:W-:Y:S01]  /*2df50*/  IMAD.MOV.U32 R22, RZ, RZ, -0x6dea7879 ;  /* 0x92158787ff167424 */ /* 0x000fe200078e00ff */
[----:B------:R0:W-:Y:S01]  /*2df60*/  STL.128 [R1+0x1160], R4 ;  /* 0x0011600401007387 */ /* 0x0001e20000100c00 */
[----:B-1----:R-:W-:-:S02]  /*2df70*/  HFMA2 R11, -RZ, RZ, 0.0017337799072265625, 0.0003082752227783203125 ;  /* 0x171a0d0dff0b7431 */ /* 0x002fc400000001ff */
[----:B------:R-:W-:Y:S01]  /*2df80*/  IMAD.MOV.U32 R8, RZ, RZ, -0x70fc7374 ;  /* 0x8f038c8cff087424 */ /* 0x000fe200078e00ff */
[----:B------:R-:W-:Y:S01]  /*2df90*/  MOV R9, 0xf859a1a1 ;  /* 0xf859a1a100097802 */ /* 0x000fe20000000f00 */
[----:B------:R-:W-:Y:S01]  /*2dfa0*/  IMAD.MOV.U32 R10, RZ, RZ, -0x7ff67677 ;  /* 0x80098989ff0a7424 */ /* 0x000fe200078e00ff */
[----:B------:R1:W-:Y:S04]  /*2dfb0*/  STL.128 [R1+0x1180], R12 ;  /* 0x0011800c01007387 */ /* 0x0003e80000100c00 */
[----:B------:R2:W-:Y:S01]  /*2dfc0*/  STL.128 [R1+0x1190], R16 ;  /* 0x0011901001007387 */ /* 0x0005e20000100c00 */
[----:B0-----:R-:W-:-:S03]  /*2dfd0*/  HFMA2 R7, -RZ, RZ, 54432, -503.75 ;  /* 0x7aa5dfdfff077431 */ /* 0x001fc600000001ff */
[----:B------:R0:W-:Y:S01]  /*2dfe0*/  STL.128 [R1+0x11a0], R20 ;  /* 0x0011a01401007387 */ /* 0x0001e20000100c00 */
[----:B------:R-:W-:Y:S01]  /*2dff0*/  IMAD.MOV.U32 R4, RZ, RZ, 0x4987cece ;  /* 0x4987ceceff047424 */ /* 0x000fe200078e00ff */
[----:B------:R-:W-:Y:S01]  /*2e000*/  MOV R5, 0xffaa5555 ;  /* 0xffaa555500057802 */ /* 0x000fe20000000f00 */
[----:B------:R-:W-:Y:S01]  /*2e010*/  IMAD.MOV.U32 R6, RZ, RZ, 0x78502828 ;  /* 0x78502828ff067424 */ /* 0x000fe200078e00ff */
[----:B------:R3:W-:Y:S01]  /*2e020*/  STL.128 [R1+0x11c0], R8 ;  /* 0x0011c00801007387 */ /* 0x0007e20000100c00 */
[----:B-1----:R-:W-:Y:S02]  /*2e030*/  HFMA2 R15, -RZ, RZ, -0.6015625, 2256 ;  /* 0xb8d06868ff0f7431 */ /* 0x002fe400000001ff */
[----:B------:R-:W-:Y:S01]  /*2e040*/  IMAD.MOV.U32 R12, RZ, RZ, -0x259a4041 ;  /* 0xda65bfbfff0c7424 */ /* 0x000fe200078e00ff */
[----:B------:R-:W-:Y:S01]  /*2e050*/  MOV R13, 0x31d7e6e6 ;  /* 0x31d7e6e6000d7802 */ /* 0x000fe20000000f00 */
[----:B------:R-:W-:Y:S02]  /*2e060*/  IMAD.MOV.U32 R14, RZ, RZ, -0x397bbdbe ;  /* 0xc6844242ff0e7424 */ /* 0x000fe400078e00ff */
[----:B--2---:R-:W-:-:S02]  /*2e070*/  HFMA2 R19, -RZ, RZ, 0.00062465667724609375, 0.0004308223724365234375 ;  /* 0x111e0f0fff137431 */ /* 0x004fc400000001ff */
[----:B------:R-:W-:Y:S01]  /*2e080*/  IMAD.MOV.U32 R16, RZ, RZ, -0x3c7dbebf ;  /* 0xc3824141ff107424 */ /* 0x000fe200078e00ff */
[----:B------:R-:W-:Y:S01]  /*2e090*/  MOV R17, 0xb0299999 ;  /* 0xb029999900117802 */ /* 0x000fe20000000f00 */
[----:B------:R-:W-:Y:S01]  /*2e0a0*/  IMAD.MOV.U32 R18, RZ, RZ, 0x775a2d2d ;  /* 0x775a2d2dff127424 */ /* 0x000fe200078e00ff */
[----:B------:R1:W-:Y:S01]  /*2e0b0*/  STL.128 [R1+0x11b0], R4 ;  /* 0x0011b00401007387 */ /* 0x0003e20000100c00 */
[----:B0-----:R-:W-:Y:S02]  /*2e0c0*/  HFMA2 R23, -RZ, RZ, 0.771484375, 0.0014858245849609375 ;  /* 0x3a2c1616ff177431 */ /* 0x001fe400000001ff */
[----:B------:R-:W-:Y:S01]  /*2e0d0*/  IMAD.MOV.U32 R20, RZ, RZ, -0x34844f50 ;  /* 0xcb7bb0b0ff147424 */ /* 0x000fe200078e00ff */
[----:B------:R-:W-:Y:S01]  /*2e0e0*/  MOV R21, 0xfca85454 ;  /* 0xfca8545400157802 */ /* 0x000fe20000000f00 */
[----:B------:R-:W-:Y:S02]  /*2e0f0*/  IMAD.MOV.U32 R22, RZ, RZ, -0x29924445 ;  /* 0xd66dbbbbff167424 */ /* 0x000fe400078e00ff */
[----:B---3--:R-:W-:-:S02]  /*2e100*/  HFMA2 R11, -RZ, RZ, -5.328125, -0.000704288482666015625 ;  /* 0xc55491c5ff0b7431 */ /* 0x008fc400000001ff */
[----:B------:R-:W-:Y:S01]  /*2e110*/  IMAD.MOV.U32 R8, RZ, RZ, -0xdf2000e ;  /* 0xf20dfff2ff087424 */ /* 0x000fe200078e00ff */
[----:B------:R-:W-:Y:S01]  /*2e120*/  MOV R9, 0x6bbdd66b ;  /* 0x6bbdd66b00097802 */ /* 0x000fe20000000f00 */
[----:B------:R-:W-:Y:S01]  /*2e130*/  IMAD.MOV.U32 R10, RZ, RZ, 0x6fb1de6f ;  /* 0x6fb1de6fff0a7424 */ /* 0x000fe200078e00ff */
[----:B------:R0:W-:Y:S04]  /*2e140*/  STL.128 [R1+0x11d0], R12 ;  /* 0x0011d00c01007387 */ /* 0x0001e80000100c00 */
[----:B------:R2:W-:Y:S01]  /*2e150*/  STL.128 [R1+0x11e0], R16 ;  /* 0x0011e01001007387 */ /* 0x0005e20000100c00 */
[----:B-1----:R-:W-:-:S03]  /*2e160*/  HFMA2 R7, -RZ, RZ, 61856, -26544 ;  /* 0x7b8df67bff077431 */ /* 0x002fc600000001ff */
[----:B------:R1:W-:Y:S01]  /*2e170*/  STL.128 [R1+0x11f0], R20 ;  /* 0x0011f01401007387 */ /* 0x0003e20000100c00 */
[----:B------:R-:W-:Y:S01]  /*2e180*/  IMAD.MOV.U32 R4, RZ, RZ, 0x63a5c663 ;  /* 0x63a5c663ff047424 */ /* 0x000fe200078e00ff */
[----:B------:R-:W-:Y:S01]  /*2e190*/  MOV R5, 0x7c84f87c ;  /* 0x7c84f87c00057802 */ /* 0x000fe20000000f00 */
[----:B------:R-:W-:Y:S01]  /*2e1a0*/  IMAD.MOV.U32 R6, RZ, RZ, 0x7799ee77 ;  /* 0x7799ee77ff067424 */ /* 0x000fe200078e00ff */
[----:B------:R3:W-:Y:S01]  /*2e1b0*/  STL.128 [R1+0x1610], R8 ;  /* 0x0016100801007387 */ /* 0x0007e20000100c00 */
[----:B0-----:R-:W-:Y:S02]  /*2e1c0*/  HFMA2 R15, -RZ, RZ, 0.058502197265625, 98.6875 ;  /* 0x2b7d562bff0f7431 */ /* 0x001fe400000001ff */
[----:B------:R-:W-:Y:S01]  /*2e1d0*/  IMAD.MOV.U32 R12, RZ, RZ, 0x30506030 ;  /* 0x30506030ff0c7424 */ /* 0x000fe200078e00ff */
[----:B------:R-:W-:Y:S01]  /*2e1e0*/  MOV R13, 0x1030201 ;  /* 0x01030201000d7802 */ /* 0x000fe20000000f00 */
[----:B------:R-:W-:Y:S02]  /*2e1f0*/  IMAD.MOV.U32 R14, RZ, RZ, 0x67a9ce67 ;  /* 0x67a9ce67ff0e7424 */ /* 0x000fe400078e00ff */
[----:B--2---:R-:W-:-:S02]  /*2e200*/  HFMA2 R19, -RZ, RZ, 27040, -4568 ;  /* 0x769aec76ff137431 */ /* 0x004fc400000001ff */
[----:B------:R-:W-:Y:S01]  /*2e210*/  IMAD.MOV.U32 R16, RZ, RZ, -0x1e61802 ;  /* 0xfe19e7feff107424 */ /* 0x000fe200078e00ff */
[----:B------:R-:W-:Y:S01]  /*2e220*/  MOV R17, 0xd762b5d7 ;  /* 0xd762b5d700117802 */ /* 0x000fe20000000f00 */
[----:B------:R-:W-:Y:S01]  /*2e230*/  IMAD.MOV.U32 R18, RZ, RZ, -0x5419b255 ;  /* 0xabe64dabff127424 */ /* 0x000fe200078e00ff */
[----:B-1----:R-:W-:Y:S01]  /*2e240*/  MOV R21, 0x829d1f82 ;  /* 0x829d1f8200157802 */ /* 0x002fe20000000f00 */
[----:B------:R-:W-:Y:S01]  /*2e250*/  IMAD.MOV.U32 R20, RZ, RZ, -0x35ba7036 ;  /* 0xca458fcaff147424 */ /* 0x000fe200078e00ff */
[----:B------:R-:W-:Y:S01]  /*2e260*/  MOV R23, 0x7d87fa7d ;  /* 0x7d87fa7d00177802 */ /* 0x000fe20000000f00 */
[----:B------:R-:W-:Y:S02]  /*2e270*/  IMAD.MOV.U32 R22, RZ, RZ, -0x36bf7637 ;  /* 0xc94089c9ff167424 */ /* 0x000fe400078e00ff */
[----:B---3--:R-:W-:Y:S02]  /*2e280*/  HFMA2 R9, -RZ, RZ, -70.4375, -0.24462890625 ;  /* 0xd467b3d4ff097431 */ /* 0x008fe400000001ff */
[----:B------:R-:W-:Y:S01]  /*2e290*/  IMAD.MOV.U32 R8, RZ, RZ, -0x5213be53 ;  /* 0xadec41adff087424 */ /* 0x000fe200078e00ff */
[----:B------:R-:W-:Y:S01]  /*2e2a0*/  MOV R11, 0xafea45af ;  /* 0xafea45af000b7802 */ /* 0x000fe20000000f00 */
[----:B------:R-:W-:Y:S01]  /*2e2b0*/  IMAD.MOV.U32 R10, RZ, RZ, -0x5d02a05e ;  /* 0xa2fd5fa2ff0a7424 */ /* 0x000fe200078e00ff */
[----:B------:R0:W-:Y:S04]  /*2e2c0*/  STL.128 [R1+0x1600], R4 ;  /* 0x0016000401007387 */ /* 0x0001e80000100c00 */
[----:B------:R1:W-:Y:S04]  /*2e2d0*/  STL.128 [R1+0x1620], R12 ;  /* 0x0016200c01007387 */ /* 0x0003e80000100c00 */
[----:B------:R2:W-:Y:S04]  /*2e2e0*/  STL.128 [R1+0x1640], R20 ;  /* 0x0016401401007387 */ /* 0x0005e80000100c00 */
[----:B------:R3:W-:Y:S01]  /*2e2f0*/  STL.128 [R1+0x1630], R16 ;  /* 0x0016301001007387 */ /* 0x0007e20000100c00 */
[----:B0-----:R-:W-:-:S02]  /*2e300*/  HFMA2 R5, -RZ, RZ, 189.375, -0.1983642578125 ;  /* 0x59ebb259ff057431 */ /* 0x001fc400000001ff */
[----:B------:R-:W-:Y:S01]  /*2e310*/  IMAD.MOV.U32 R4, RZ, RZ, -0x5ea1006 ;  /* 0xfa15effaff047424 */ /* 0x000fe200078e00ff */
[----:B------:R-:W-:Y:S01]  /*2e320*/  MOV R7, 0xf00bfbf0 ;  /* 0xf00bfbf000077802 */ /* 0x000fe20000000f00 */
[----:B------:R-:W-:Y:S02]  /*2e330*/  IMAD.MOV.U32 R6, RZ, RZ, 0x47c98e47 ;  /* 0x47c98e47ff067424 */ /* 0x000fe400078e00ff */
[----:B-1----:R-:W-:Y:S02]  /*2e340*/  HFMA2 R13, -RZ, RZ, -0.0193939208984375, 61.125 ;  /* 0xa4f753a4ff0d7431 */ /* 0x002fe400000001ff */
[----:B------:R-:W-:Y:S01]  /*2e350*/  IMAD.MOV.U32 R12, RZ, RZ, -0x6340dc64 ;  /* 0x9cbf239cff0c7424 */ /* 0x000fe200078e00ff */
[----:B------:R-:W-:Y:S01]  /*2e360*/  MOV R15, 0xc05b9bc0 ;  /* 0xc05b9bc0000f7802 */ /* 0x000fe20000000f00 */
[----:B------:R-:W-:Y:S02]  /*2e370*/  IMAD.MOV.U32 R14, RZ, RZ, 0x7296e472 ;  /* 0x7296e472ff0e7424 */ /* 0x000fe400078e00ff */
[----:B--2---:R-:W-:-:S02]  /*2e380*/  HFMA2 R23, -RZ, RZ, -17.234375, -5.79357147216796875e-05 ;  /* 0xcc4f83ccff177431 */ /* 0x004fc400000001ff */
[----:B------:R-:W-:Y:S01]  /*2e390*/  IMAD.MOV.U32 R20, RZ, RZ, 0x365a6c36 ;  /* 0x365a6c36ff147424 */ /* 0x000fe200078e00ff */
[----:B------:R-:W-:Y:S01]  /*2e3a0*/  MOV R21, 0x3f417e3f ;  /* 0x3f417e3f00157802 */ /* 0x000fe20000000f00 */
[----:B------:R-:W-:Y:S02]  /*2e3b0*/  IMAD.MOV.U32 R22, RZ, RZ, -0x8fd0a09 ;  /* 0xf702f5f7ff167424 */ /* 0x000fe400078e00ff */
[----:B---3--:R-:W-:Y:S01]  /*2e3c0*/  HFMA2 R19, -RZ, RZ, 0.025054931640625, 16.59375 ;  /* 0x266a4c26ff137431 */ /* 0x008fe200000001ff */
[----:B------:R0:W-:Y:S01]  /*2e3d0*/  STL.128 [R1+0x1660], R8 ;  /* 0x0016600801007387 */ /* 0x0001e20000100c00 */
[----:B------:R-:W-:Y:S01]  /*2e3e0*/  IMAD.MOV.U32 R16, RZ, RZ, -0x483d8a49 ;  /* 0xb7c275b7ff107424 */ /* 0x000fe200078e00ff */
[----:B------:R-:W-:Y:S01]  /*2e3f0*/  MOV R17, 0xfd1ce1fd ;  /* 0xfd1ce1fd00117802 */ /* 0x000fe20000000f00 */
[----:B------:R-:W-:Y:S01]  /*2e400*/  IMAD.MOV.U32 R18, RZ, RZ, -0x6c51c26d ;  /* 0x93ae3d93ff127424 */ /* 0x000fe200078e00ff */
[----:B------:R1:W-:Y:S04]  /*2e410*/  STL.128 [R1+0x1650], R4 ;  /* 0x0016500401007387 */ /* 0x0003e80000100c00 */
[----:B------:R2:W-:Y:S04]  /*2e420*/  STL.128 [R1+0x1670], R12 ;  /* 0x0016700c01007387 */ /* 0x0005e80000100c00 */
[----:B------:R3:W-:Y:S01]  /*2e430*/  STL.128 [R1+0x1690], R20 ;  /* 0x0016901401007387 */ /* 0x0007e20000100c00 */
[----:B0-----:R-:W-:-:S02]  /*2e440*/  HFMA2 R11, -RZ, RZ, 0.00128078460693359375, 0.047515869140625 ;  /* 0x153f2a15ff0b7431 */ /* 0x001fc400000001ff */
[----:B------:R-:W-:Y:S01]  /*2e450*/  IMAD.MOV.U32 R8, RZ, RZ, 0x7193e271 ;  /* 0x7193e271ff087424 */ /* 0x000fe200078e00ff */
[----:B------:R-:W-:Y:S01]  /*2e460*/  MOV R9, 0xd873abd8 ;  /* 0xd873abd800097802 */ /* 0x000fe20000000f00 */
[----:B------:R-:W-:Y:S02]  /*2e470*/  IMAD.MOV.U32 R10, RZ, RZ, 0x31536231 ;  /* 0x31536231ff0a7424 */ /* 0x000fe400078e00ff */
[----:B-1----:R-:W-:Y:S01]  /*2e480*/  HFMA2 R7, -RZ, RZ, -10304, -48672 ;  /* 0xf108f9f1ff077431 */ /* 0x002fe200000001ff */
[----:B------:R0:W-:Y:S01]  /*2e490*/  STL.128 [R1+0x1680], R16 ;  /* 0x0016801001007387 */ /* 0x0001e20000100c00 */
[----:B------:R-:W-:Y:S01]  /*2e4a0*/  IMAD.MOV.U32 R4, RZ, RZ, 0x345c6834 ;  /* 0x345c6834ff047424 */ /* 0x000fe200078e00ff */
[----:B------:R-:W-:Y:S01]  /*2e4b0*/  MOV R5, 0xa5f451a5 ;  /* 0xa5f451a500057802 */ /* 0x000fe20000000f00 */
[----:B--2---:R-:W-:Y:S02]  /*2e4c0*/  HFMA2 R15, -RZ, RZ, -3.68359375, -0.005626678466796875 ;  /* 0xc35e9dc3ff0f7431 */ /* 0x004fe400000001ff */
[----:B------:R-:W-:Y:S01]  /*2e4d0*/  IMAD.MOV.U32 R6, RZ, RZ, -0x1acb2e1b ;  /* 0xe534d1e5ff067424 */ /* 0x000fe200078e00ff */
[----:B------:R-:W-:Y:S01]  /*2e4e0*/  MOV R13, 0xc75295c7 ;  /* 0xc75295c7000d7802 */ /* 0x000fe20000000f00 */
[----:B------:R-:W-:-:S02]  /*2e4f0*/  IMAD.MOV.U32 R12, RZ, RZ, 0x40c0804 ;  /* 0x040c0804ff0c7424 */ /* 0x000fc400078e00ff */
[----:B---3--:R-:W-:Y:S02]  /*2e500*/  HFMA2 R23, -RZ, RZ, -798.5, -504.5 ;  /* 0xe23ddfe2ff177431 */ /* 0x008fe400000001ff */
[----:B------:R-:W-:Y:S01]  /*2e510*/  IMAD.MOV.U32 R14, RZ, RZ, 0x23654623 ;  /* 0x23654623ff0e7424 */ /* 0x000fe200078e00ff */
[----:B------:R-:W-:Y:S01]  /*2e520*/  MOV R21, 0x12362412 ;  /* 0x1236241200157802 */ /* 0x000fe20000000f00 */
[----:B------:R-:W-:Y:S01]  /*2e530*/  IMAD.MOV.U32 R20, RZ, RZ, 0x7090e07 ;  /* 0x07090e07ff147424 */ /* 0x000fe200078e00ff */
[----:B------:R1:W-:Y:S01]  /*2e540*/  STL.128 [R1+0x16b0], R8 ;  /* 0x0016b00801007387 */ /* 0x0003e20000100c00 */
[----:B------:R-:W-:-:S03]  /*2e550*/  IMAD.MOV.U32 R22, RZ, RZ, -0x7f64e480 ;  /* 0x809b1b80ff167424 */ /* 0x000fc600078e00ff */
[----:B------:R2:W-:Y:S01]  /*2e560*/  STL.128 [R1+0x16a0], R4 ;  /* 0x0016a00401007387 */ /* 0x0005e20000100c00 */
[----:B0-----:R-:W-:Y:S02]  /*2e570*/  HFMA2 R19, -RZ, RZ, -0.0032749176025390625, 0.1187744140625 ;  /* 0x9ab52f9aff137431 */ /* 0x001fe400000001ff */
[----:B------:R-:W-:Y:S01]  /*2e580*/  IMAD.MOV.U32 R16, RZ, RZ, 0x18283018 ;  /* 0x18283018ff107424 */ /* 0x000fe200078e00ff */
[----:B------:R-:W-:Y:S01]  /*2e590*/  MOV R17, 0x96a13796 ;  /* 0x96a1379600117802 */ /* 0x000fe20000000f00 */
[----:B------:R-:W-:Y:S01]  /*2e5a0*/  IMAD.MOV.U32 R18, RZ, RZ, 0x50f0a05 ;  /* 0x050f0a05ff127424 */ /* 0x000fe200078e00ff */
[----:B------:R0:W-:Y:S04]  /*2e5b0*/  STL.128 [R1+0x16c0], R12 ;  /* 0x0016c00c01007387 */ /* 0x0001e80000100c00 */
[----:B------:R3:W-:Y:S01]  /*2e5c0*/  STL.128 [R1+0x16e0], R20 ;  /* 0x0016e01401007387 */ /* 0x0007e20000100c00 */
[----:B-1----:R-:W-:-:S02]  /*2e5d0*/  HFMA2 R11, -RZ, RZ, 0.003017425537109375, 0.25634765625 ;  /* 0x1a2e341aff0b7431 */ /* 0x002fc400000001ff */
[----:B------:R-:W-:Y:S01]  /*2e5e0*/  IMAD.MOV.U32 R8, RZ, RZ, 0x91b1209 ;  /* 0x091b1209ff087424 */ /* 0x000fe200078e00ff */
[----:B------:R-:W-:Y:S01]  /*2e5f0*/  MOV R9, 0x839e1d83 ;  /* 0x839e1d8300097802 */ /* 0x000fe20000000f00 */
[----:B------:R-:W-:Y:S02]  /*2e600*/  IMAD.MOV.U32 R10, RZ, RZ, 0x2c74582c ;  /* 0x2c74582cff0a7424 */ /* 0x000fe400078e00ff */
[----:B--2---:R-:W-:Y:S01]  /*2e610*/  HFMA2 R7, -RZ, RZ, 23024, -3306 ;  /* 0x759fea75ff077431 */ /* 0x004fe200000001ff */
[----:B------:R1:W-:Y:S01]  /*2e620*/  STL.128 [R1+0x16d0], R16 ;  /* 0x0016d01001007387 */ /* 0x0003e20000100c00 */
[----:B------:R-:W-:Y:S01]  /*2e630*/  IMAD.MOV.U32 R4, RZ, RZ, -0x14d93215 ;  /* 0xeb26cdebff047424 */ /* 0x000fe200078e00ff */
[----:B------:R-:W-:Y:S01]  /*2e640*/  MOV R5, 0x27694e27 ;  /* 0x27694e2700057802 */ /* 0x000fe20000000f00 */
[----:B------:R-:W-:Y:S02]  /*2e650*/  IMAD.MOV.U32 R6, RZ, RZ, -0x4d32804e ;  /* 0xb2cd7fb2ff067424 */ /* 0x000fe400078e00ff */
[----:B0-----:R-:W-:-:S02]  /*2e660*/  HFMA2 R15, -RZ, RZ, -0.00972747802734375, 244 ;  /* 0xa0fb5ba0ff0f7431 */ /* 0x001fc400000001ff */
[----:B------:R-:W-:Y:S01]  /*2e670*/  IMAD.MOV.U32 R12, RZ, RZ, 0x1b2d361b ;  /* 0x1b2d361bff0c7424 */ /* 0x000fe200078e00ff */
[----:B------:R-:W-:Y:S01]  /*2e680*/  MOV R13, 0x6eb2dc6e ;  /* 0x6eb2dc6e000d7802 */ /* 0x000fe20000000f00 */
[----:B------:R-:W-:Y:S02]  /*2e690*/  IMAD.MOV.U32 R14, RZ, RZ, 0x5aeeb45a ;  /* 0x5aeeb45aff0e7424 */ /* 0x000fe400078e00ff */
[----:B---3--:R-:W-:Y:S02]  /*2e6a0*/  HFMA2 R21, -RZ, RZ, -927, -376.75 ;  /* 0xe33edde3ff157431 */ /* 0x008fe400000001ff */
[----:B------:R-:W-:Y:S01]  /*2e6b0*/  IMAD.MOV.U32 R20, RZ, RZ, 0x297b5229 ;  /* 0x297b5229ff147424 */ /* 0x000fe200078e00ff */
[----:B------:R-:W-:Y:S01]  /*2e6c0*/  MOV R23, 0x84971384 ;  /* 0x8497138400177802 */ /* 0x000fe20000000f00 */
[----:B------:R-:W-:Y:S01]  /*2e6d0*/  IMAD.MOV.U32 R22, RZ, RZ, 0x2f715e2f ;  /* 0x2f715e2fff167424 */ /* 0x000fe200078e00ff */
[----:B------:R0:W-:Y:S01]  /*2e6e0*/  STL.128 [R1+0x1700], R8 ;  /* 0x0017000801007387 */ /* 0x0001e20000100c00 */
[----:B-1----:R-:W-:Y:S01]  /*2e6f0*/  IMAD.MOV.U32 R16, RZ, RZ, 0x52f6a452 ;  /* 0x52f6a452ff107424 */ /* 0x002fe200078e00ff */
[----:B------:R-:W-:Y:S01]  /*2e700*/  MOV R17, 0x3b4d763b ;  /* 0x3b4d763b00117802 */ /* 0x000fe20000000f00 */
[----:B------:R-:W-:Y:S01]  /*2e710*/  IMAD.MOV.U32 R18, RZ, RZ, -0x299e482a ;  /* 0xd661b7d6ff127424 */ /* 0x000fe200078e00ff */
[----:B------:R-:W-:Y:S01]  /*2e720*/  MOV R19, 0xb3ce7db3 ;  /* 0xb3ce7db300137802 */ /* 0x000fe20000000f00 */
[----:B------:R1:W-:Y:S04]  /*2e730*/  STL.128 [R1+0x16f0], R4 ;  /* 0x0016f00401007387 */ /* 0x0003e80000100c00 */
[----:B------:R2:W-:Y:S01]  /*2e740*/  STL.128 [R1+0x1710], R12 ;  /* 0x0017100c01007387 */ /* 0x0005e20000100c00 */
[----:B0-----:R-:W-:-:S02]  /*2e750*/  HFMA2 R11, -RZ, RZ, 253.625, -0.397216796875 ;  /* 0x5bedb65bff0b7431 */ /* 0x001fc400000001ff */
[----:B------:R-:W-:Y:S01]  /*2e760*/  IMAD.MOV.U32 R8, RZ, RZ, 0x20604020 ;  /* 0x20604020ff087424 */ /* 0x000fe200078e00ff */
[----:B------:R-:W-:Y:S01]  /*2e770*/  MOV R9, 0xfc1fe3fc ;  /* 0xfc1fe3fc00097802 */ /* 0x000fe20000000f00 */
[----:B------:R-:W-:Y:S01]  /*2e780*/  IMAD.MOV.U32 R10, RZ, RZ, -0x4e37864f ;  /* 0xb1c879b1ff0a7424 */ /* 0x000fe200078e00ff */
[----:B------:R0:W-:Y:S04]  /*2e790*/  STL.128 [R1+0x1720], R16 ;  /* 0x0017201001007387 */ /* 0x0001e80000100c00 */
[----:B------:R3:W-:Y:S01]  /*2e7a0*/  STL.128 [R1+0x1730], R20 ;  /* 0x0017301401007387 */ /* 0x0007e20000100c00 */
[----:B-1----:R-:W-:Y:S02]  /*2e7b0*/  HFMA2 R5, -RZ, RZ, -43.25, -0.72705078125 ;  /* 0xd168b9d1ff057431 */ /* 0x002fe400000001ff */
[----:B------:R-:W-:Y:S01]  /*2e7c0*/  IMAD.MOV.U32 R4, RZ, RZ, 0x53f5a653 ;  /* 0x53f5a653ff047424 */ /* 0x000fe200078e00ff */
[----:B------:R-:W-:Y:S01]  /*2e7d0*/  MOV R6, RZ ;  /* 0x000000ff00067202 */ /* 0x000fe20000000f00 */
[----:B--2---:R-:W-:-:S02]  /*2e7e0*/  HFMA2 R15, -RZ, RZ, 0.66162109375, 12744 ;  /* 0x394b7239ff0f7431 */ /* 0x004fc400000001ff */
[----:B------:R-:W-:Y:S01]  /*2e7f0*/  IMAD.MOV.U32 R7, RZ, RZ, -0x12d33e13 ;  /* 0xed2cc1edff077424 */ /* 0x000fe200078e00ff */
[----:B------:R-:W-:Y:S01]  /*2e800*/  MOV R13, 0xcb468dcb ;  /* 0xcb468dcb000d7802 */ /* 0x000fe20000000f00 */
[----:B------:R-:W-:Y:S01]  /*2e810*/  IMAD.MOV.U32 R12, RZ, RZ, 0x6abed46a ;  /* 0x6abed46aff0c7424 */ /* 0x000fe200078e00ff */
[----:B------:R1:W-:Y:S01]  /*2e820*/  STL.128 [R1+0x1750], R8 ;  /* 0x0017500801007387 */ /* 0x0003e20000100c00 */
[----:B------:R-:W-:Y:S02]  /*2e830*/  IMAD.MOV.U32 R14, RZ, RZ, -0x41269842 ;  /* 0xbed967beff0e7424 */ /* 0x000fe400078e00ff */
[----:B0-----:R-:W-:Y:S02]  /*2e840*/  HFMA2 R19, -RZ, RZ, -29.15625, -8.8632106781005859375e-05 ;  /* 0xcf4a85cfff137431 */ /* 0x001fe400000001ff */
[----:B------:R-:W-:Y:S01]  /*2e850*/  IMAD.MOV.U32 R16, RZ, RZ, 0x4ade944a ;  /* 0x4ade944aff107424 */ /* 0x000fe200078e00ff */
[----:B------:R-:W-:Y:S01]  /*2e860*/  MOV R17, 0x4cd4984c ;  /* 0x4cd4984c00117802 */ /* 0x000fe20000000f00 */
[----:B------:R-:W-:-:S02]  /*2e870*/  IMAD.MOV.U32 R18, RZ, RZ, 0x58e8b058 ;  /* 0x58e8b058ff127424 */ /* 0x000fc400078e00ff */
[----:B---3--:R-:W-:Y:S02]  /*2e880*/  HFMA2 R23, -RZ, RZ, -58048, -6124 ;  /* 0xfb16edfbff177431 */ /* 0x008fe400000001ff */
[----:B------:R-:W-:Y:S01]  /*2e890*/  IMAD.MOV.U32 R20, RZ, RZ, -0x2f944430 ;  /* 0xd06bbbd0ff147424 */ /* 0x000fe200078e00ff */
[----:B------:R-:W-:Y:S01]  /*2e8a0*/  MOV R21, 0xef2ac5ef ;  /* 0xef2ac5ef00157802 */ /* 0x000fe20000000f00 */
[----:B------:R-:W-:Y:S01]  /*2e8b0*/  IMAD.MOV.U32 R22, RZ, RZ, -0x551ab056 ;  /* 0xaae54faaff167424 */ /* 0x000fe200078e00ff */
        /* <DEDUP_REMOVED lines=8> */
[----:B0-----:R-:W-:-:S02]  /*2e940*/  HFMA2 R7, -RZ, RZ, -8.51154327392578125e-05, 0.000673770904541015625 ;  /* 0x85941185ff077431 */ /* 0x001fc400000001ff */
[----:B------:R-:W-:Y:S01]  /*2e950*/  IMAD.MOV.U32 R4, RZ, RZ, 0x43c58643 ;  /* 0x43c58643ff047424 */ /* 0x000fe200078e00ff */
[----:B------:R-:W-:Y:S01]  /*2e960*/  MOV R5, 0x4dd79a4d ;  /* 0x4dd79a4d00057802 */ /* 0x000fe20000000f00 */
[----:B------:R0:W-:Y:S01]  /*2e970*/  STL.128 [R1+0x17a0], R8 ;  /* 0x0017a00801007387 */ /* 0x0001e20000100c00 */
[----:B------:R-:W-:Y:S02]  /*2e980*/  IMAD.MOV.U32 R6, RZ, RZ, 0x33556633 ;  /* 0x33556633ff067424 */ /* 0x000fe400078e00ff */
[----:B-1----:R-:W-:Y:S02]  /*2e990*/  HFMA2 R13, -RZ, RZ, 1.06640625, 34688 ;  /* 0x3c44783cff0d7431 */ /* 0x002fe400000001ff */
[----:B------:R-:W-:Y:S01]  /*2e9a0*/  IMAD.MOV.U32 R12, RZ, RZ, 0x50f0a050 ;  /* 0x50f0a050ff0c7424 */ /* 0x000fe200078e00ff */
[----:B------:R-:W-:Y:S01]  /*2e9b0*/  MOV R15, 0xa8e34ba8 ;  /* 0xa8e34ba8000f7802 */ /* 0x000fe20000000f00 */
[----:B------:R-:W-:Y:S02]  /*2e9c0*/  IMAD.MOV.U32 R14, RZ, RZ, -0x6045da61 ;  /* 0x9fba259fff0e7424 */ /* 0x000fe400078e00ff */
[----:B--2---:R-:W-:-:S02]  /*2e9d0*/  HFMA2 R17, -RZ, RZ, -0.0156097412109375, 360.75 ;  /* 0xa3fe5da3ff117431 */ /* 0x004fc400000001ff */
[----:B------:R-:W-:Y:S01]  /*2e9e0*/  IMAD.MOV.U32 R16, RZ, RZ, 0x51f3a251 ;  /* 0x51f3a251ff107424 */ /* 0x000fe200078e00ff */
[----:B------:R-:W-:Y:S01]  /*2e9f0*/  MOV R19, 0x8f8a058f ;  /* 0x8f8a058f00137802 */ /* 0x000fe20000000f00 */
[----:B------:R-:W-:Y:S02]  /*2ea00*/  IMAD.MOV.U32 R18, RZ, RZ, 0x40c08040 ;  /* 0x40c08040ff127424 */ /* 0x000fe400078e00ff */
[----:B---3--:R-:W-:Y:S02]  /*2ea10*/  HFMA2 R21, -RZ, RZ, -0.0055999755859375, 0.01096343994140625 ;  /* 0x9dbc219dff157431 */ /* 0x008fe400000001ff */
[----:B------:R-:W-:Y:S01]  /*2ea20*/  IMAD.MOV.U32 R20, RZ, RZ, -0x6d52c06e ;  /* 0x92ad3f92ff147424 */ /* 0x000fe200078e00ff */
[----:B------:R-:W-:Y:S01]  /*2ea30*/  MOV R23, 0xf504f1f5 ;  /* 0xf504f1f500177802 */ /* 0x000fe20000000f00 */
[----:B------:R-:W-:Y:S02]  /*2ea40*/  IMAD.MOV.U32 R22, RZ, RZ, 0x38487038 ;  /* 0x38487038ff167424 */ /* 0x000fe400078e00ff */
[----:B0-----:R-:W-:-:S02]  /*2ea50*/  HFMA2 R11, -RZ, RZ, -51.40625, -1.955078125 ;  /* 0xd26dbfd2ff0b7431 */ /* 0x001fc400000001ff */
[----:B------:R-:W-:Y:S01]  /*2ea60*/  IMAD.MOV.U32 R8, RZ, RZ, 0x10302010 ;  /* 0x10302010ff087424 */ /* 0x000fe200078e00ff */
[----:B------:R-:W-:Y:S01]  /*2ea70*/  MOV R9, 0xff1ae5ff ;  /* 0xff1ae5ff00097802 */ /* 0x000fe20000000f00 */
[----:B------:R-:W-:Y:S01]  /*2ea80*/  IMAD.MOV.U32 R10, RZ, RZ, -0xcf1020d ;  /* 0xf30efdf3ff0a7424 */ /* 0x000fe200078e00ff */
[----:B------:R0:W-:Y:S04]  /*2ea90*/  STL.128 [R1+0x1790], R4 ;  /* 0x0017900401007387 */ /* 0x0001e80000100c00 */
[----:B------:R1:W-:Y:S04]  /*2eaa0*/  STL.128 [R1+0x17b0], R12 ;  /* 0x0017b00c01007387 */ /* 0x0003e80000100c00 */
[----:B------:R2:W-:Y:S04]  /*2eab0*/  STL.128 [R1+0x17c0], R16 ;  /* 0x0017c01001007387 */ /* 0x0005e80000100c00 */
[----:B------:R3:W-:Y:S01]  /*2eac0*/  STL.128 [R1+0x17d0], R20 ;  /* 0x0017d01401007387 */ /* 0x0007e20000100c00 */
[----:B0-----:R-:W-:-:S03]  /*2ead0*/  HFMA2 R5, -RZ, RZ, -0.422119140625, 31584 ;  /* 0xb6c177b6ff057431 */ /* 0x001fc600000001ff */
[----:B------:R0:W-:Y:S01]  /*2eae0*/  STL.128 [R1+0x17f0], R8 ;  /* 0x0017f00801007387 */ /* 0x0001e20000100c00 */
[----:B------:R-:W-:Y:S01]  /*2eaf0*/  IMAD.MOV.U32 R4, RZ, RZ, -0x43209c44 ;  /* 0xbcdf63bcff047424 */ /* 0x000fe200078e00ff */
[----:B------:R-:W-:Y:S01]  /*2eb00*/  MOV R7, 0x21634221 ;  /* 0x2163422100077802 */ /* 0x000fe20000000f00 */
[----:B-1----:R-:W-:Y:S02]  /*2eb10*/  HFMA2 R15, -RZ, RZ, -4284, -3.9609375 ;  /* 0xec2fc3ecff0f7431 */ /* 0x002fe400000001ff */
[----:B------:R-:W-:Y:S01]  /*2eb20*/  IMAD.MOV.U32 R6, RZ, RZ, -0x258a5026 ;  /* 0xda75afdaff067424 */ /* 0x000fe200078e00ff */
[----:B------:R-:W-:Y:S01]  /*2eb30*/  MOV R13, 0xc14180c ;  /* 0x0c14180c000d7802 */ /* 0x000fe20000000f00 */
[----:B------:R-:W-:Y:S02]  /*2eb40*/  IMAD.MOV.U32 R12, RZ, RZ, -0x32b37e33 ;  /* 0xcd4c81cdff0c7424 */ /* 0x000fe400078e00ff */
[----:B--2---:R-:W-:Y:S02]  /*2eb50*/  HFMA2 R19, -RZ, RZ, 0.00176334381103515625, 0.09515380859375 ;  /* 0x17392e17ff137431 */ /* 0x004fe400000001ff */
[----:B------:R-:W-:Y:S01]  /*2eb60*/  IMAD.MOV.U32 R14, RZ, RZ, 0x13352613 ;  /* 0x13352613ff0e7424 */ /* 0x000fe200078e00ff */
[----:B------:R-:W-:Y:S01]  /*2eb70*/  MOV R17, 0x97a23597 ;  /* 0x97a2359700117802 */ /* 0x000fe20000000f00 */
[----:B------:R-:W-:-:S02]  /*2eb80*/  IMAD.MOV.U32 R16, RZ, RZ, 0x5fe1be5f ;  /* 0x5fe1be5fff107424 */ /* 0x000fc400078e00ff */
[----:B---3--:R-:W-:Y:S02]  /*2eb90*/  HFMA2 R23, -RZ, RZ, 1.3193359375, 51104 ;  /* 0x3d477a3dff177431 */ /* 0x008fe400000001ff */
[----:B------:R-:W-:Y:S01]  /*2eba0*/  IMAD.MOV.U32 R18, RZ, RZ, 0x44cc8844 ;  /* 0x44cc8844ff127424 */ /* 0x000fe200078e00ff */
[----:B------:R-:W-:Y:S01]  /*2ebb0*/  MOV R21, 0xa7f255a7 ;  /* 0xa7f255a700157802 */ /* 0x000fe20000000f00 */
[----:B------:R-:W-:Y:S01]  /*2ebc0*/  IMAD.MOV.U32 R20, RZ, RZ, -0x3ba86c3c ;  /* 0xc45793c4ff147424 */ /* 0x000fe200078e00ff */
[----:B------:R1:W-:Y:S01]  /*2ebd0*/  STL.128 [R1+0x17e0], R4 ;  /* 0x0017e00401007387 */ /* 0x0003e20000100c00 */
[----:B------:R-:W-:Y:S02]  /*2ebe0*/  IMAD.MOV.U32 R22, RZ, RZ, 0x7e82fc7e ;  /* 0x7e82fc7eff167424 */ /* 0x000fe400078e00ff */
[----:B0-----:R-:W-:Y:S02]  /*2ebf0*/  HFMA2 R11, -RZ, RZ, -287.75, -0.015350341796875 ;  /* 0xdc7fa3dcff0b7431 */ /* 0x001fe400000001ff */
[----:B------:R-:W-:Y:S01]  /*2ec00*/  IMAD.MOV.U32 R8, RZ, RZ, 0x60a0c060 ;  /* 0x60a0c060ff087424 */ /* 0x000fe200078e00ff */
[----:B------:R-:W-:Y:S01]  /*2ec10*/  MOV R9, 0x81981981 ;  /* 0x8198198100097802 */ /* 0x000fe20000000f00 */
[----:B------:R-:W-:Y:S01]  /*2ec20*/  IMAD.MOV.U32 R10, RZ, RZ, 0x4fd19e4f ;  /* 0x4fd19e4fff0a7424 */ /* 0x000fe200078e00ff */
[----:B------:R0:W-:Y:S04]  /*2ec30*/  STL.128 [R1+0x1800], R12 ;  /* 0x0018000c01007387 */ /* 0x0001e80000100c00 */
[----:B------:R2:W-:Y:S04]  /*2ec40*/  STL.128 [R1+0x1810], R16 ;  /* 0x0018101001007387 */ /* 0x0005e80000100c00 */
[----:B------:R3:W-:Y:S01]  /*2ec50*/  STL.128 [R1+0x1820], R20 ;  /* 0x0018201401007387 */ /* 0x0007e20000100c00 */
[----:B-1----:R-:W-:-:S02]  /*2ec60*/  HFMA2 R7, -RZ, RZ, 15528, -1651 ;  /* 0x7395e673ff077431 */ /* 0x002fc400000001ff */
[----:B------:R-:W-:Y:S01]  /*2ec70*/  IMAD.MOV.U32 R4, RZ, RZ, 0x64acc864 ;  /* 0x64acc864ff047424 */ /* 0x000fe200078e00ff */
[----:B------:R1:W-:Y:S01]  /*2ec80*/  STL.128 [R1+0x1840], R8 ;  /* 0x0018400801007387 */ /* 0x0003e20000100c00 */
[----:B------:R-:W-:Y:S01]  /*2ec90*/  MOV R5, 0x5de7ba5d ;  /* 0x5de7ba5d00057802 */ /* 0x000fe20000000f00 */
[----:B------:R-:W-:Y:S02]  /*2eca0*/  IMAD.MOV.U32 R6, RZ, RZ, 0x192b3219 ;  /* 0x192b3219ff067424 */ /* 0x000fe400078e00ff */
[----:B0-----:R-:W-:Y:S02]  /*2ecb0*/  HFMA2 R15, -RZ, RZ, -0.00013768672943115234375, 0.00022983551025390625 ;  /* 0x88830b88ff0f7431 */ /* 0x001fe400000001ff */
[----:B------:R-:W-:Y:S01]  /*2ecc0*/  IMAD.MOV.U32 R12, RZ, RZ, 0x22664422 ;  /* 0x22664422ff0c7424 */ /* 0x000fe200078e00ff */
[----:B------:R-:W-:Y:S01]  /*2ecd0*/  MOV R13, 0x2a7e542a ;  /* 0x2a7e542a000d7802 */ /* 0x000fe20000000f00 */
[----:B------:R-:W-:Y:S02]  /*2ece0*/  IMAD.MOV.U32 R14, RZ, RZ, -0x6f54c470 ;  /* 0x90ab3b90ff0e7424 */ /* 0x000fe400078e00ff */
[----:B--2---:R-:W-:-:S02]  /*2ecf0*/  HFMA2 R19, -RZ, RZ, 0.001033782958984375, 0.0318603515625 ;  /* 0x143c2814ff137431 */ /* 0x004fc400000001ff */
[----:B------:R-:W-:Y:S01]  /*2ed00*/  IMAD.MOV.U32 R16, RZ, RZ, 0x46ca8c46 ;  /* 0x46ca8c46ff107424 */ /* 0x000fe200078e00ff */
[----:B------:R-:W-:Y:S01]  /*2ed10*/  MOV R17, 0xee29c7ee ;  /* 0xee29c7ee00117802 */ /* 0x000fe20000000f00 */
[----:B------:R-:W-:Y:S02]  /*2ed20*/  IMAD.MOV.U32 R18, RZ, RZ, -0x472c9448 ;  /* 0xb8d36bb8ff127424 */ /* 0x000fe400078e00ff */
[----:B---3--:R-:W-:Y:S02]  /*2ed30*/  HFMA2 R23, -RZ, RZ, -238.75, -0.09149169921875 ;  /* 0xdb76addbff177431 */ /* 0x008fe400000001ff */
[----:B------:R-:W-:Y:S01]  /*2ed40*/  IMAD.MOV.U32 R20, RZ, RZ, -0x21865822 ;  /* 0xde79a7deff147424 */ /* 0x000fe200078e00ff */
[----:B------:R-:W-:Y:S01]  /*2ed50*/  MOV R21, 0x5ee2bc5e ;  /* 0x5ee2bc5e00157802 */ /* 0x000fe20000000f00 */
[----:B------:R-:W-:Y:S02]  /*2ed60*/  IMAD.MOV.U32 R22, RZ, RZ, 0xb1d160b ;  /* 0x0b1d160bff167424 */ /* 0x000fe400078e00ff */
[----:B-1----:R-:W-:-:S02]  /*2ed70*/  HFMA2 R11, -RZ, RZ, 313, -0.544921875 ;  /* 0x5ce4b85cff0b7431 */ /* 0x002fc400000001ff */
[----:B------:R-:W-:Y:S01]  /*2ed80*/  IMAD.MOV.U32 R8, RZ, RZ, 0x49db9249 ;  /* 0x49db9249ff087424 */ /* 0x000fe200078e00ff */
[----:B------:R-:W-:Y:S01]  /*2ed90*/  MOV R9, 0x60a0c06 ;  /* 0x060a0c0600097802 */ /* 0x000fe20000000f00 */
[----:B------:R-:W-:Y:S01]  /*2eda0*/  IMAD.MOV.U32 R10, RZ, RZ, 0x246c4824 ;  /* 0x246c4824ff0a7424 */ /* 0x000fe200078e00ff */
[----:B------:R0:W-:Y:S04]  /*2edb0*/  STL.128 [R1+0x1830], R4 ;  /* 0x0018300401007387 */ /* 0x0001e80000100c00 */
[----:B------:R1:W-:Y:S04]  /*2edc0*/  STL.128 [R1+0x1850], R12 ;  /* 0x0018500c01007387 */ /* 0x0003e80000100c00 */
[----:B------:R2:W-:Y:S04]  /*2edd0*/  STL.128 [R1+0x1860], R16 ;  /* 0x0018601001007387 */ /* 0x0005e80000100c00 */
[----:B------:R3:W-:Y:S01]  /*2ede0*/  STL.128 [R1+0x1870], R20 ;  /* 0x0018701401007387 */ /* 0x0007e20000100c00 */
[----:B0-----:R-:W-:-:S03]  /*2edf0*/  HFMA2 R7, -RZ, RZ, 0.0001866817474365234375, 0.0009860992431640625 ;  /* 0x0a1e140aff077431 */ /* 0x001fc600000001ff */
[----:B------:R0:W-:Y:S01]  /*2ee00*/  STL.128 [R1+0x1890], R8 ;  /* 0x0018900801007387 */ /* 0x0001e20000100c00 */
[----:B------:R-:W-:Y:S01]  /*2ee10*/  IMAD.MOV.U32 R4, RZ, RZ, -0x1fc42420 ;  /* 0xe03bdbe0ff047424 */ /* 0x000fe200078e00ff */
[----:B------:R-:W-:Y:S01]  /*2ee20*/  MOV R5, 0x32566432 ;  /* 0x3256643200057802 */ /* 0x000fe20000000f00 */
[----:B-1----:R-:W-:Y:S02]  /*2ee30*/  HFMA2 R15, -RZ, RZ, 851, -4.3828125 ;  /* 0x62a6c462ff0f7431 */ /* 0x002fe400000001ff */
[----:B------:R-:W-:Y:S01]  /*2ee40*/  IMAD.MOV.U32 R6, RZ, RZ, 0x3a4e743a ;  /* 0x3a4e743aff067424 */ /* 0x000fe200078e00ff */
[----:B------:R-:W-:Y:S01]  /*2ee50*/  MOV R13, 0xd36ebdd3 ;  /* 0xd36ebdd3000d7802 */ /* 0x000fe20000000f00 */
[----:B------:R-:W-:Y:S02]  /*2ee60*/  IMAD.MOV.U32 R12, RZ, RZ, -0x3da2603e ;  /* 0xc25d9fc2ff0c7424 */ /* 0x000fe400078e00ff */
[----:B--2---:R-:W-:Y:S02]  /*2ee70*/  HFMA2 R19, -RZ, RZ, 45408, -13256 ;  /* 0x798bf279ff137431 */ /* 0x004fe400000001ff */
[----:B------:R-:W-:Y:S01]  /*2ee80*/  IMAD.MOV.U32 R14, RZ, RZ, -0x5310bc54 ;  /* 0xacef43acff0e7424 */ /* 0x000fe200078e00ff */
[----:B------:R-:W-:Y:S01]  /*2ee90*/  MOV R17, 0x95a43195 ;  /* 0x95a4319500117802 */ /* 0x000fe20000000f00 */
[----:B------:R-:W-:-:S02]  /*2eea0*/  IMAD.MOV.U32 R16, RZ, RZ, -0x6e57c66f ;  /* 0x91a83991ff107424 */ /* 0x000fc400078e00ff */
[----:B---3--:R-:W-:Y:S02]  /*2eeb0*/  HFMA2 R23, -RZ, RZ, 5852, -205.625 ;  /* 0x6db7da6dff177431 */ /* 0x008fe400000001ff */
[----:B------:R-:W-:Y:S01]  /*2eec0*/  IMAD.MOV.U32 R18, RZ, RZ, -0x1bc82c1c ;  /* 0xe437d3e4ff127424 */ /* 0x000fe200078e00ff */
[----:B------:R-:W-:Y:S01]  /*2eed0*/  MOV R21, 0xc8438bc8 ;  /* 0xc8438bc800157802 */ /* 0x000fe20000000f00 */
[----:B------:R-:W-:Y:S01]  /*2eee0*/  IMAD.MOV.U32 R20, RZ, RZ, -0x18cd2a19 ;  /* 0xe732d5e7ff147424 */ /* 0x000fe200078e00ff */
[----:B------:R1:W-:Y:S01]  /*2eef0*/  STL.128 [R1+0x1880], R4 ;  /* 0x0018800401007387 */ /* 0x0003e20000100c00 */
[----:B------:R-:W-:Y:S02]  /*2ef00*/  IMAD.MOV.U32 R22, RZ, RZ, 0x37596e37 ;  /* 0x37596e37ff167424 */ /* 0x000fe400078e00ff */
[----:B0-----:R-:W-:Y:S02]  /*2ef10*/  HFMA2 R11, -RZ, RZ, -3146, -31.65625 ;  /* 0xea25cfeaff0b7431 */ /* 0x001fe400000001ff */
[----:B------:R-:W-:Y:S01]  /*2ef20*/  IMAD.MOV.U32 R8, RZ, RZ, 0x6cb4d86c ;  /* 0x6cb4d86cff087424 */ /* 0x000fe200078e00ff */
[----:B------:R-:W-:Y:S01]  /*2ef30*/  MOV R9, 0x56faac56 ;  /* 0x56faac5600097802 */ /* 0x000fe20000000f00 */
[----:B------:R-:W-:Y:S01]  /*2ef40*/  IMAD.MOV.U32 R10, RZ, RZ, -0xbf80c0c ;  /* 0xf407f3f4ff0a7424 */ /* 0x000fe200078e00ff */
[----:B------:R0:W-:Y:S04]  /*2ef50*/  STL.128 [R1+0x18a0], R12 ;  /* 0x0018a00c01007387 */ /* 0x0001e80000100c00 */
[----:B------:R2:W-:Y:S04]  /*2ef60*/  STL.128 [R1+0x18b0], R16 ;  /* 0x0018b01001007387 */ /* 0x0005e80000100c00 */
[----:B------:R3:W-:Y:S01]  /*2ef70*/  STL.128 [R1+0x18c0], R20 ;  /* 0x0018c01401007387 */ /* 0x0007e20000100c00 */
[----:B-1----:R-:W-:-:S02]  /*2ef80*/  HFMA2 R7, -RZ, RZ, -0.0458984375, 11.3203125 ;  /* 0xa9e049a9ff077431 */ /* 0x002fc400000001ff */
[----:B------:R-:W-:Y:S01]  /*2ef90*/  IMAD.MOV.U32 R4, RZ, RZ, -0x7273fe73 ;  /* 0x8d8c018dff047424 */ /* 0x000fe200078e00ff */
[----:B------:R1:W-:Y:S01]  /*2efa0*/  STL.128 [R1+0x18e0], R8 ;  /* 0x0018e00801007387 */ /* 0x0003e20000100c00 */
[----:B------:R-:W-:Y:S01]  /*2efb0*/  MOV R5, 0xd564b1d5 ;  /* 0xd564b1d500057802 */ /* 0x000fe20000000f00 */
[----:B------:R-:W-:Y:S02]  /*2efc0*/  IMAD.MOV.U32 R6, RZ, RZ, 0x4ed29c4e ;  /* 0x4ed29c4eff067424 */ /* 0x000fe400078e00ff */
[----:B0-----:R-:W-:Y:S02]  /*2efd0*/  HFMA2 R15, -RZ, RZ, 0.00012493133544921875, 0.000492095947265625 ;  /* 0x08181008ff0f7431 */ /* 0x001fe400000001ff */
[----:B------:R-:W-:Y:S01]  /*2efe0*/  IMAD.MOV.U32 R12, RZ, RZ, 0x65afca65 ;  /* 0x65afca65ff0c7424 */ /* 0x000fe200078e00ff */
[----:B------:R-:W-:Y:S01]  /*2eff0*/  MOV R13, 0x7a8ef47a ;  /* 0x7a8ef47a000d7802 */ /* 0x000fe20000000f00 */
[----:B------:R-:W-:Y:S02]  /*2f000*/  IMAD.MOV.U32 R14, RZ, RZ, -0x5116b852 ;  /* 0xaee947aeff0e7424 */ /* 0x000fe400078e00ff */
[----:B--2---:R-:W-:-:S02]  /*2f010*/  HFMA2 R19, -RZ, RZ, 0.1007080078125, 267.5 ;  /* 0x2e725c2eff137431 */ /* 0x004fc400000001ff */
[----:B------:R-:W-:Y:S01]  /*2f020*/  IMAD.MOV.U32 R16, RZ, RZ, -0x452a9046 ;  /* 0xbad56fbaff107424 */ /* 0x000fe200078e00ff */
[----:B------:R-:W-:Y:S01]  /*2f030*/  MOV R17, 0x7888f078 ;  /* 0x7888f07800117802 */ /* 0x000fe20000000f00 */
[----:B------:R-:W-:Y:S02]  /*2f040*/  IMAD.MOV.U32 R18, RZ, RZ, 0x256f4a25 ;  /* 0x256f4a25ff127424 */ /* 0x000fe400078e00ff */
[----:B---3--:R-:W-:Y:S02]  /*2f050*/  HFMA2 R23, -RZ, RZ, -6.31640625, -0.0018978118896484375 ;  /* 0xc65197c6ff177431 */ /* 0x008fe400000001ff */
[----:B------:R-:W-:Y:S01]  /*2f060*/  IMAD.MOV.U32 R20, RZ, RZ, 0x1c24381c ;  /* 0x1c24381cff147424 */ /* 0x000fe200078e00ff */
[----:B------:R-:W-:Y:S01]  /*2f070*/  MOV R21, 0xa6f157a6 ;  /* 0xa6f157a600157802 */ /* 0x000fe20000000f00 */
[----:B------:R-:W-:Y:S02]  /*2f080*/  IMAD.MOV.U32 R22, RZ, RZ, -0x4b388c4c ;  /* 0xb4c773b4ff167424 */ /* 0x000fe400078e00ff */
[----:B-1----:R-:W-:-:S02]  /*2f090*/  HFMA2 R11, -RZ, RZ, -0.00019896030426025390625, 0.000460147857666015625 ;  /* 0x8a850f8aff0b7431 */ /* 0x002fc400000001ff */
[----:B------:R-:W-:Y:S01]  /*2f0a0*/  IMAD.MOV.U32 R8, RZ, RZ, 0x4bdd964b ;  /* 0x4bdd964bff087424 */ /* 0x000fe200078e00ff */
[----:B------:R-:W-:Y:S01]  /*2f0b0*/  MOV R9, 0xbddc61bd ;  /* 0xbddc61bd00097802 */ /* 0x000fe20000000f00 */
[----:B------:R-:W-:Y:S01]  /*2f0c0*/  IMAD.MOV.U32 R10, RZ, RZ, -0x7479f275 ;  /* 0x8b860d8bff0a7424 */ /* 0x000fe200078e00ff */
[----:B------:R0:W-:Y:S04]  /*2f0d0*/  STL.128 [R1+0x18d0], R4 ;  /* 0x0018d00401007387 */ /* 0x0001e80000100c00 */
[----:B------:R1:W-:Y:S04]  /*2f0e0*/  STL.128 [R1+0x18f0], R12 ;  /* 0x0018f00c01007387 */ /* 0x0003e80000100c00 */
[----:B------:R2:W-:Y:S04]  /*2f0f0*/  STL.128 [R1+0x1900], R16 ;  /* 0x0019001001007387 */ /* 0x0005e80000100c00 */
[----:B------:R3:W-:Y:S01]  /*2f100*/  STL.128 [R1+0x1910], R20 ;  /* 0x0019101401007387 */ /* 0x0007e20000100c00 */
[----:B0-----:R-:W-:-:S03]  /*2f110*/  HFMA2 R7, -RZ, RZ, 0.006961822509765625, 1.5302734375 ;  /* 0x1f213e1fff077431 */ /* 0x001fc600000001ff */
[----:B------:R0:W-:Y:S01]  /*2f120*/  STL.128 [R1+0x1930], R8 ;  /* 0x0019300801007387 */ /* 0x0001e20000100c00 */
[----:B------:R-:W-:Y:S01]  /*2f130*/  IMAD.MOV.U32 R4, RZ, RZ, -0x17dc3418 ;  /* 0xe823cbe8ff047424 */ /* 0x000fe200078e00ff */
[----:B------:R-:W-:Y:S01]  /*2f140*/  MOV R5, 0xdd7ca1dd ;  /* 0xdd7ca1dd00057802 */ /* 0x000fe20000000f00 */
[----:B-1----:R-:W-:Y:S02]  /*2f150*/  HFMA2 R15, -RZ, RZ, 1706, -17.59375 ;  /* 0x66aacc66ff0f7431 */ /* 0x002fe400000001ff */
[----:B------:R-:W-:Y:S01]  /*2f160*/  IMAD.MOV.U32 R6, RZ, RZ, 0x749ce874 ;  /* 0x749ce874ff067424 */ /* 0x000fe200078e00ff */
[----:B------:R-:W-:Y:S01]  /*2f170*/  MOV R13, 0x3e427c3e ;  /* 0x3e427c3e000d7802 */ /* 0x000fe20000000f00 */
[----:B------:R-:W-:Y:S02]  /*2f180*/  IMAD.MOV.U32 R12, RZ, RZ, 0x7090e070 ;  /* 0x7090e070ff0c7424 */ /* 0x000fe400078e00ff */
[----:B--2---:R-:W-:Y:S02]  /*2f190*/  HFMA2 R19, -RZ, RZ, 0.000370502471923828125, 0.00395965576171875 ;  /* 0x0e121c0eff137431 */ /* 0x004fe400000001ff */
[----:B------:R-:W-:Y:S01]  /*2f1a0*/  IMAD.MOV.U32 R14, RZ, RZ, -0x4a3b8e4b ;  /* 0xb5c471b5ff0e7424 */ /* 0x000fe200078e00ff */
[----:B------:R-:W-:Y:S01]  /*2f1b0*/  MOV R17, 0x3050603 ;  /* 0x0305060300117802 */ /* 0x000fe20000000f00 */
[----:B------:R-:W-:-:S02]  /*2f1c0*/  IMAD.MOV.U32 R16, RZ, RZ, 0x48d89048 ;  /* 0x48d89048ff107424 */ /* 0x000fc400078e00ff */
[----:B---3--:R-:W-:Y:S02]  /*2f1d0*/  HFMA2 R23, -RZ, RZ, -0.7265625, 2930 ;  /* 0xb9d069b9ff177431 */ /* 0x008fe400000001ff */
[----:B------:R-:W-:Y:S01]  /*2f1e0*/  IMAD.MOV.U32 R18, RZ, RZ, -0x9fe080a ;  /* 0xf601f7f6ff127424 */ /* 0x000fe200078e00ff */
[----:B------:R-:W-:Y:S01]  /*2f1f0*/  MOV R21, 0x355f6a35 ;  /* 0x355f6a3500157802 */ /* 0x000fe20000000f00 */
[----:B------:R-:W-:Y:S01]  /*2f200*/  IMAD.MOV.U32 R20, RZ, RZ, 0x61a3c261 ;  /* 0x61a3c261ff147424 */ /* 0x000fe200078e00ff */
[----:B------:R1:W-:Y:S01]  /*2f210*/  STL.128 [R1+0x1920], R4 ;  /* 0x0019200401007387 */ /* 0x0003e20000100c00 */
[----:B------:R-:W-:Y:S02]  /*2f220*/  IMAD.MOV.U32 R22, RZ, RZ, 0x57f9ae57 ;  /* 0x57f9ae57ff167424 */ /* 0x000fe400078e00ff */
[----:B0-----:R-:W-:Y:S02]  /*2f230*/  HFMA2 R11, -RZ, RZ, -0.00113582611083984375, 0.23681640625 ;  /* 0x94a73394ff0b7431 */ /* 0x001fe400000001ff */
[----:B------:R-:W-:Y:S01]  /*2f240*/  IMAD.MOV.U32 R8, RZ, RZ, 0x69bbd269 ;  /* 0x69bbd269ff087424 */ /* 0x000fe200078e00ff */
[----:B------:R-:W-:Y:S01]  /*2f250*/  MOV R9, 0xd970a9d9 ;  /* 0xd970a9d900097802 */ /* 0x000fe20000000f00 */
[----:B------:R-:W-:Y:S01]  /*2f260*/  IMAD.MOV.U32 R10, RZ, RZ, -0x7176f872 ;  /* 0x8e89078eff0a7424 */ /* 0x000fe200078e00ff */
[----:B------:R0:W-:Y:S04]  /*2f270*/  STL.128 [R1+0x1940], R12 ;  /* 0x0019400c01007387 */ /* 0x0001e80000100c00 */
[----:B------:R2:W-:Y:S04]  /*2f280*/  STL.128 [R1+0x1950], R16 ;  /* 0x0019501001007387 */ /* 0x0005e80000100c00 */
[----:B------:R3:W-:Y:S01]  /*2f290*/  STL.128 [R1+0x1960], R20 ;  /* 0x0019601401007387 */ /* 0x0007e20000100c00 */
[----:B-1----:R-:W-:-:S02]  /*2f2a0*/  HFMA2 R7, -RZ, RZ, -2624, -11.8203125 ;  /* 0xe920c9e9ff077431 */ /* 0x002fc400000001ff */
[----:B------:R-:W-:Y:S01]  /*2f2b0*/  IMAD.MOV.U32 R4, RZ, RZ, -0x6449d265 ;  /* 0x9bb62d9bff047424 */ /* 0x000fe200078e00ff */
[----:B------:R-:W-:Y:S01]  /*2f2c0*/  STL.128 [R1+0x1970], R32 ;  /* 0x0019702001007387 */ /* 0x000fe20000100c00 */
[----:B------:R-:W-:Y:S01]  /*2f2d0*/  MOV R5, 0x1e223c1e ;  /* 0x1e223c1e00057802 */ /* 0x000fe20000000f00 */
[----:B------:R-:W-:Y:S02]  /*2f2e0*/  IMAD.MOV.U32 R6, RZ, RZ, -0x786dea79 ;  /* 0x87921587ff067424 */ /* 0x000fe400078e00ff */
[----:B------:R-:W-:Y:S01]  /*2f2f0*/  STL.128 [R1+0x1980], R36 ;  /* 0x0019802401007387 */ /* 0x000fe20000100c00 */
[----:B0-----:R-:W-:Y:S02]  /*2f300*/  HFMA2 R15, -RZ, RZ, 0.0003106594085693359375, 0.0029544830322265625 ;  /* 0x0d171a0dff0f7431 */ /* 0x001fe400000001ff */
[----:B------:R-:W-:Y:S01]  /*2f310*/  IMAD.MOV.U32 R12, RZ, RZ, -0x7370fc74 ;  /* 0x8c8f038cff0c7424 */ /* 0x000fe200078e00ff */
[----:B------:R-:W-:Y:S01]  /*2f320*/  MOV R13, 0xa1f859a1 ;  /* 0xa1f859a1000d7802 */ /* 0x000fe20000000f00 */
[----:B------:R0:W-:Y:S01]  /*2f330*/  STL.128 [R1+0x1990], R8 ;  /* 0x0019900801007387 */ /* 0x0001e20000100c00 */
[----:B--2---:R-:W-:-:S02]  /*2f340*/  HFMA2 R19, -RZ, RZ, 2416, -35.25 ;  /* 0x68b8d068ff137431 */ /* 0x004fc400000001ff */
[----:B------:R-:W-:Y:S01]  /*2f350*/  IMAD.MOV.U32 R16, RZ, RZ, -0x40259a41 ;  /* 0xbfda65bfff107424 */ /* 0x000fe200078e00ff */
[----:B------:R-:W-:Y:S01]  /*2f360*/  MOV R17, 0xe631d7e6 ;  /* 0xe631d7e600117802 */ /* 0x000fe20000000f00 */
[----:B---3--:R-:W-:Y:S02]  /*2f370*/  HFMA2 R23, -RZ, RZ, 0.0004312992095947265625, 0.005916595458984375 ;  /* 0x0f111e0fff177431 */ /* 0x008fe400000001ff */
[----:B------:R-:W-:Y:S01]  /*2f380*/  IMAD.MOV.U32 R20, RZ, RZ, 0x41c38241 ;  /* 0x41c38241ff147424 */ /* 0x000fe200078e00ff */
[----:B------:R-:W-:Y:S01]  /*2f390*/  MOV R21, 0x99b02999 ;  /* 0x99b0299900157802 */ /* 0x000fe20000000f00 */
[----:B------:R-:W-:Y:S01]  /*2f3a0*/  IMAD.MOV.U32 R22, RZ, RZ, 0x2d775a2d ;  /* 0x2d775a2dff167424 */ /* 0x000fe200078e00ff */
[----:B------:R1:W-:Y:S01]  /*2f3b0*/  STL.128 [R1+0x19a0], R4 ;  /* 0x0019a00401007387 */ /* 0x0003e20000100c00 */
[----:B------:R-:W-:Y:S02]  /*2f3c0*/  IMAD.MOV.U32 R18, RZ, RZ, 0x42c68442 ;  /* 0x42c68442ff127424 */ /* 0x000fe400078e00ff */
[----:B------:R-:W-:Y:S01]  /*2f3d0*/  IMAD.MOV.U32 R14, RZ, RZ, -0x767ff677 ;  /* 0x89800989ff0e7424 */ /* 0x000fe200078e00ff */
[----:B------:R2:W-:Y:S01]  /*2f3e0*/  STL.128 [R1+0x19e0], R20 ;  /* 0x0019e01401007387 */ /* 0x0005e20000100c00 */
[----:B0-----:R-:W-:-:S02]  /*2f3f0*/  HFMA2 R11, -RZ, RZ, -478.5, -0.0229339599609375 ;  /* 0xdf7aa5dfff0b7431 */ /* 0x001fc400000001ff */
[----:B------:R-:W-:Y:S01]  /*2f400*/  IMAD.MOV.U32 R8, RZ, RZ, -0x31b67832 ;  /* 0xce4987ceff087424 */ /* 0x000fe200078e00ff */
[----:B------:R-:W-:Y:S01]  /*2f410*/  MOV R9, 0x55ffaa55 ;  /* 0x55ffaa5500097802 */ /* 0x000fe20000000f00 */
[----:B------:R-:W-:Y:S01]  /*2f420*/  IMAD.MOV.U32 R10, RZ, RZ, 0x28785028 ;  /* 0x28785028ff0a7424 */ /* 0x000fe200078e00ff */
[----:B------:R0:W-:Y:S04]  /*2f430*/  STL.128 [R1+0x19d0], R16 ;  /* 0x0019d01001007387 */ /* 0x0001e80000100c00 */
[----:B------:R3:W-:Y:S01]  /*2f440*/  STL.128 [R1+0x19b0], R8 ;  /* 0x0019b00801007387 */ /* 0x0007e20000100c00 */
[----:B-1----:R-:W-:Y:S02]  /*2f450*/  HFMA2 R7, -RZ, RZ, 0.0015201568603515625, 0.0638427734375 ;  /* 0x163a2c16ff077431 */ /* 0x002fe400000001ff */
[----:B------:R-:W-:Y:S01]  /*2f460*/  IMAD.MOV.U32 R4, RZ, RZ, -0x4f348450 ;  /* 0xb0cb7bb0ff047424 */ /* 0x000fe200078e00ff */
[----:B------:R-:W-:Y:S01]  /*2f470*/  MOV R5, 0x54fca854 ;  /* 0x54fca85400057802 */ /* 0x000fe20000000f00 */
[----:B--2---:R-:W-:-:S02]  /*2f480*/  HFMA2 R21, -RZ, RZ, -125.4375, 858.5 ;  /* 0xd7d762b5ff157431 */ /* 0x004fc400000001ff */
[----:B------:R-:W-:Y:S01]  /*2f490*/  IMAD.MOV.U32 R6, RZ, RZ, -0x44299245 ;  /* 0xbbd66dbbff067424 */ /* 0x000fe200078e00ff */
[----:B------:R-:W-:Y:S01]  /*2f4a0*/  MOV R23, 0x76769aec ;  /* 0x76769aec00177802 */ /* 0x000fe20000000f00 */
[----:B------:R-:W-:Y:S01]  /*2f4b0*/  IMAD.MOV.U32 R20, RZ, RZ, -0x101e619 ;  /* 0xfefe19e7ff147424 */ /* 0x000fe200078e00ff */
[----:B------:R1:W-:Y:S01]  /*2f4c0*/  STL.128 [R1+0x19c0], R12 ;  /* 0x0019c00c01007387 */ /* 0x0003e20000100c00 */
[----:B------:R-:W-:Y:S02]  /*2f4d0*/  IMAD.MOV.U32 R22, RZ, RZ, -0x545419b3 ;  /* 0xababe64dff167424 */ /* 0x000fe400078e00ff */
[----:B0-----:R-:W-:Y:S01]  /*2f4e0*/  IMAD.MOV.U32 R16, RZ, RZ, 0x30305060 ;  /* 0x30305060ff107424 */ /* 0x001fe200078e00ff */
[----:B------:R-:W-:Y:S01]  /*2f4f0*/  MOV R17, 0x1010302 ;  /* 0x0101030200117802 */ /* 0x000fe20000000f00 */
[----:B------:R-:W-:Y:S01]  /*2f500*/  IMAD.MOV.U32 R18, RZ, RZ, 0x6767a9ce ;  /* 0x6767a9ceff127424 */ /* 0x000fe200078e00ff */
[----:B------:R-:W-:Y:S01]  /*2f510*/  MOV R19, 0x2b2b7d56 ;  /* 0x2b2b7d5600137802 */ /* 0x000fe20000000f00 */
[----:B---3--:R-:W-:-:S02]  /*2f520*/  HFMA2 R11, -RZ, RZ, 61280, -0.000363826751708984375 ;  /* 0x7b7b8df6ff0b7431 */ /* 0x008fc400000001ff */
[----:B------:R-:W-:Y:S01]  /*2f530*/  IMAD.MOV.U32 R8, RZ, RZ, 0x6363a5c6 ;  /* 0x6363a5c6ff087424 */ /* 0x000fe200078e00ff */
[----:B------:R-:W-:Y:S01]  /*2f540*/  MOV R9, 0x7c7c84f8 ;  /* 0x7c7c84f800097802 */ /* 0x000fe20000000f00 */
[----:B------:R-:W-:Y:S01]  /*2f550*/  IMAD.MOV.U32 R10, RZ, RZ, 0x777799ee ;  /* 0x777799eeff0a7424 */ /* 0x000fe200078e00ff */
[----:B------:R0:W-:Y:S01]  /*2f560*/  STL.128 [R1+0x19f0], R4 ;  /* 0x0019f00401007387 */ /* 0x0001e20000100c00 */
[----:B-1----:R-:W-:Y:S02]  /*2f570*/  HFMA2 R15, -RZ, RZ, -5.76953125, 73.0625 ;  /* 0xc5c55491ff0f7431 */ /* 0x002fe400000001ff */
        /* <DEDUP_REMOVED lines=9> */
[----:B------:R-:W-:Y:S01]  /*2f610*/  IMAD.MOV.U32 R6, RZ, RZ, -0x3636bf77 ;  /* 0xc9c94089ff067424 */ /* 0x000fe200078e00ff */
[----:B------:R0:W-:Y:S01]  /*2f620*/  STL.128 [R1+0x1e10], R12 ;  /* 0x001e100c01007387 */ /* 0x0001e20000100c00 */
[----:B-1----:R-:W-:Y:S02]  /*2f630*/  HFMA2 R9, -RZ, RZ, 171.125, -3940 ;  /* 0x5959ebb2ff097431 */ /* 0x002fe400000001ff */
[----:B------:R-:W-:Y:S01]  /*2f640*/  IMAD.MOV.U32 R8, RZ, RZ, -0x505ea11 ;  /* 0xfafa15efff087424 */ /* 0x000fe200078e00ff */
[----:B------:R-:W-:Y:S01]  /*2f650*/  MOV R11, 0xf0f00bfb ;  /* 0xf0f00bfb000b7802 */ /* 0x000fe20000000f00 */
[----:B------:R-:W-:Y:S02]  /*2f660*/  IMAD.MOV.U32 R10, RZ, RZ, 0x4747c98e ;  /* 0x4747c98eff0a7424 */ /* 0x000fe400078e00ff */
[----:B--2---:R-:W-:-:S02]  /*2f670*/  HFMA2 R17, -RZ, RZ, -0.01812744140625, -30000 ;  /* 0xa4a4f753ff117431 */ /* 0x004fc400000001ff */
[----:B------:R-:W-:Y:S01]  /*2f680*/  IMAD.MOV.U32 R16, RZ, RZ, -0x636340dd ;  /* 0x9c9cbf23ff107424 */ /* 0x000fe200078e00ff */
[----:B------:R-:W-:Y:S01]  /*2f690*/  MOV R19, 0xc0c05b9b ;  /* 0xc0c05b9b00137802 */ /* 0x000fe20000000f00 */
[----:B------:R-:W-:Y:S02]  /*2f6a0*/  IMAD.MOV.U32 R18, RZ, RZ, 0x727296e4 ;  /* 0x727296e4ff127424 */ /* 0x000fe400078e00ff */
[----:B---3--:R-:W-:Y:S02]  /*2f6b0*/  HFMA2 R23, -RZ, RZ, 0.024017333984375, 3224 ;  /* 0x26266a4cff177431 */ /* 0x008fe400000001ff */
[----:B------:R-:W-:Y:S01]  /*2f6c0*/  IMAD.MOV.U32 R20, RZ, RZ, -0x48483d8b ;  /* 0xb7b7c275ff147424 */ /* 0x000fe200078e00ff */
[----:B------:R-:W-:Y:S01]  /*2f6d0*/  MOV R21, 0xfdfd1ce1 ;  /* 0xfdfd1ce100157802 */ /* 0x000fe20000000f00 */
[----:B------:R-:W-:Y:S01]  /*2f6e0*/  IMAD.MOV.U32 R22, RZ, RZ, -0x6c6c51c3 ;  /* 0x9393ae3dff167424 */ /* 0x000fe200078e00ff */
[----:B------:R1:W-:Y:S01]  /*2f6f0*/  STL.128 [R1+0x1e40], R4 ;  /* 0x001e400401007387 */ /* 0x0003e20000100c00 */
[----:B0-----:R-:W-:-:S02]  /*2f700*/  HFMA2 R13, -RZ, RZ, -77.25, 1971 ;  /* 0xd4d467b3ff0d7431 */ /* 0x001fc400000001ff */
[----:B------:R-:W-:Y:S01]  /*2f710*/  IMAD.MOV.U32 R12, RZ, RZ, -0x525213bf ;  /* 0xadadec41ff0c7424 */ /* 0x000fe200078e00ff */
[----:B------:R-:W-:Y:S01]  /*2f720*/  MOV R15, 0xafafea45 ;  /* 0xafafea45000f7802 */ /* 0x000fe20000000f00 */
[----:B------:R-:W-:Y:S01]  /*2f730*/  IMAD.MOV.U32 R14, RZ, RZ, -0x5d5d02a1 ;  /* 0xa2a2fd5fff0e7424 */ /* 0x000fe200078e00ff */
[----:B------:R0:W-:Y:S04]  /*2f740*/  STL.128 [R1+0x1e50], R8 ;  /* 0x001e500801007387 */ /* 0x0001e80000100c00 */
[----:B------:R2:W-:Y:S04]  /*2f750*/  STL.128 [R1+0x1e70], R16 ;  /* 0x001e701001007387 */ /* 0x0005e80000100c00 */
[----:B------:R3:W-:Y:S01]  /*2f760*/  STL.128 [R1+0x1e80], R20 ;  /* 0x001e801401007387 */ /* 0x0007e20000100c00 */
[----:B-1----:R-:W-:-:S02]  /*2f770*/  HFMA2 R7, -RZ, RZ, -19.1875, 30.046875 ;  /* 0xcccc4f83ff077431 */ /* 0x002fc400000001ff */
[----:B------:R-:W-:Y:S01]  /*2f780*/  IMAD.MOV.U32 R4, RZ, RZ, 0x36365a6c ;  /* 0x36365a6cff047424 */ /* 0x000fe200078e00ff */
[----:B------:R-:W-:Y:S01]  /*2f790*/  MOV R5, 0x3f3f417e ;  /* 0x3f3f417e00057802 */ /* 0x000fe20000000f00 */
[----:B------:R-:W-:Y:S01]  /*2f7a0*/  IMAD.MOV.U32 R6, RZ, RZ, -0x808fd0b ;  /* 0xf7f702f5ff067424 */ /* 0x000fe200078e00ff */
[----:B------:R1:W-:Y:S01]  /*2f7b0*/  STL.128 [R1+0x1e60], R12 ;  /* 0x001e600c01007387 */ /* 0x0003e20000100c00 */
[----:B0-----:R-:W-:Y:S02]  /*2f7c0*/  HFMA2 R11, -RZ, RZ, -12168, 0.00015175342559814453125 ;  /* 0xf1f108f9ff0b7431 */ /* 0x001fe400000001ff */
[----:B------:R-:W-:Y:S01]  /*2f7d0*/  IMAD.MOV.U32 R8, RZ, RZ, 0x34345c68 ;  /* 0x34345c68ff087424 */ /* 0x000fe200078e00ff */
[----:B------:R-:W-:Y:S01]  /*2f7e0*/  MOV R9, 0xa5a5f451 ;  /* 0xa5a5f45100097802 */ /* 0x000fe20000000f00 */
[----:B------:R-:W-:Y:S02]  /*2f7f0*/  IMAD.MOV.U32 R10, RZ, RZ, -0x1a1acb2f ;  /* 0xe5e534d1ff0a7424 */ /* 0x000fe400078e00ff */
[----:B--2---:R-:W-:-:S02]  /*2f800*/  HFMA2 R19, -RZ, RZ, -3.880859375, 423.25 ;  /* 0xc3c35e9dff137431 */ /* 0x004fc400000001ff */
[----:B------:R-:W-:Y:S01]  /*2f810*/  IMAD.MOV.U32 R16, RZ, RZ, 0x4040c08 ;  /* 0x04040c08ff107424 */ /* 0x000fe200078e00ff */
[----:B------:R-:W-:Y:S01]  /*2f820*/  MOV R17, 0xc7c75295 ;  /* 0xc7c7529500117802 */ /* 0x000fe20000000f00 */
[----:B------:R-:W-:Y:S02]  /*2f830*/  IMAD.MOV.U32 R18, RZ, RZ, 0x23236546 ;  /* 0x23236546ff127424 */ /* 0x000fe400078e00ff */
[----:B---3--:R-:W-:Y:S02]  /*2f840*/  HFMA2 R23, -RZ, RZ, -0.003223419189453125, -0.323974609375 ;  /* 0x9a9ab52fff177431 */ /* 0x008fe400000001ff */
[----:B------:R-:W-:Y:S01]  /*2f850*/  IMAD.MOV.U32 R20, RZ, RZ, 0x18182830 ;  /* 0x18182830ff147424 */ /* 0x000fe200078e00ff */
[----:B------:R-:W-:Y:S01]  /*2f860*/  MOV R21, 0x9696a137 ;  /* 0x9696a13700157802 */ /* 0x000fe20000000f00 */
[----:B------:R-:W-:Y:S01]  /*2f870*/  IMAD.MOV.U32 R22, RZ, RZ, 0x5050f0a ;  /* 0x05050f0aff167424 */ /* 0x000fe200078e00ff */
[----:B------:R0:W-:Y:S01]  /*2f880*/  STL.128 [R1+0x1e90], R4 ;  /* 0x001e900401007387 */ /* 0x0001e20000100c00 */
[----:B-1----:R-:W-:-:S02]  /*2f890*/  HFMA2 R15, -RZ, RZ, 0.00124073028564453125, 1.791015625 ;  /* 0x15153f2aff0f7431 */ /* 0x002fc400000001ff */
        /* <DEDUP_REMOVED lines=9> */
[----:B------:R-:W-:Y:S01]  /*2f930*/  IMAD.MOV.U32 R6, RZ, RZ, -0x7f7f64e5 ;  /* 0x80809b1bff067424 */ /* 0x000fe200078e00ff */
[----:B------:R0:W-:Y:S01]  /*2f940*/  STL.128 [R1+0x1eb0], R12 ;  /* 0x001eb00c01007387 */ /* 0x0001e20000100c00 */
[----:B-1----:R-:W-:Y:S02]  /*2f950*/  HFMA2 R11, -RZ, RZ, 22352, -0.00772857666015625 ;  /* 0x75759feaff0b7431 */ /* 0x002fe400000001ff */
        /* <DEDUP_REMOVED lines=12> */
[----:B0-----:R-:W-:-:S02]  /*2fa20*/  HFMA2 R15, -RZ, RZ, 0.002979278564453125, 0.096923828125 ;  /* 0x1a1a2e34ff0f7431 */ /* 0x001fc400000001ff */
[----:B------:R-:W-:Y:S01]  /*2fa30*/  IMAD.MOV.U32 R12, RZ, RZ, 0x9091b12 ;  /* 0x09091b12ff0c7424 */ /* 0x000fe200078e00ff */
[----:B------:R-:W-:Y:S01]  /*2fa40*/  MOV R13, 0x83839e1d ;  /* 0x83839e1d000d7802 */ /* 0x000fe20000000f00 */
[----:B------:R-:W-:Y:S01]  /*2fa50*/  IMAD.MOV.U32 R14, RZ, RZ, 0x2c2c7458 ;  /* 0x2c2c7458ff0e7424 */ /* 0x000fe200078e00ff */
[----:B------:R0:W-:Y:S04]  /*2fa60*/  STL.128 [R1+0x1ef0], R8 ;  /* 0x001ef00801007387 */ /* 0x0001e80000100c00 */
[----:B------:R2:W-:Y:S04]  /*2fa70*/  STL.128 [R1+0x1f10], R16 ;  /* 0x001f101001007387 */ /* 0x0005e80000100c00 */
[----:B------:R3:W-:Y:S01]  /*2fa80*/  STL.128 [R1+0x1f20], R20 ;  /* 0x001f201401007387 */ /* 0x0007e20000100c00 */
[----:B-1----:R-:W-:-:S02]  /*2fa90*/  HFMA2 R7, -RZ, RZ, -6.89029693603515625e-05, -0.00172710418701171875 ;  /* 0x84849713ff077431 */ /* 0x002fc400000001ff */
[----:B------:R-:W-:Y:S01]  /*2faa0*/  IMAD.MOV.U32 R4, RZ, RZ, 0x29297b52 ;  /* 0x29297b52ff047424 */ /* 0x000fe200078e00ff */
[----:B------:R-:W-:Y:S01]  /*2fab0*/  MOV R5, 0xe3e33edd ;  /* 0xe3e33edd00057802 */ /* 0x000fe20000000f00 */
[----:B------:R-:W-:Y:S01]  /*2fac0*/  IMAD.MOV.U32 R6, RZ, RZ, 0x2f2f715e ;  /* 0x2f2f715eff067424 */ /* 0x000fe200078e00ff */
[----:B------:R1:W-:Y:S01]  /*2fad0*/  STL.128 [R1+0x1f00], R12 ;  /* 0x001f000c01007387 */ /* 0x0003e20000100c00 */
[----:B0-----:R-:W-:Y:S02]  /*2fae0*/  HFMA2 R10, -RZ, RZ, 0, 0 ;  /* 0x00000000ff0a7431 */ /* 0x001fe400000001ff */
        /* <DEDUP_REMOVED lines=12> */
[----:B-1----:R-:W-:-:S02]  /*2fbb0*/  HFMA2 R15, -RZ, RZ, 235.375, -5848 ;  /* 0x5b5bedb6ff0f7431 */ /* 0x002fc400000001ff */
[----:B------:R-:W-:Y:S01]  /*2fbc0*/  IMAD.MOV.U32 R12, RZ, RZ, 0x20206040 ;  /* 0x20206040ff0c7424 */ /* 0x000fe200078e00ff */
[----:B------:R-:W-:Y:S01]  /*2fbd0*/  MOV R13, 0xfcfc1fe3 ;  /* 0xfcfc1fe3000d7802 */ /* 0x000fe20000000f00 */
[----:B------:R-:W-:Y:S01]  /*2fbe0*/  IMAD.MOV.U32 R14, RZ, RZ, -0x4e4e3787 ;  /* 0xb1b1c879ff0e7424 */ /* 0x000fe200078e00ff */
[----:B------:R1:W-:Y:S04]  /*2fbf0*/  STL.128 [R1+0x1f40], R8 ;  /* 0x001f400801007387 */ /* 0x0003e80000100c00 */
[----:B------:R2:W-:Y:S04]  /*2fc00*/  STL.128 [R1+0x1f60], R16 ;  /* 0x001f601001007387 */ /* 0x0005e80000100c00 */
[----:B------:R3:W-:Y:S01]  /*2fc10*/  STL.128 [R1+0x1f70], R20 ;  /* 0x001f701401007387 */ /* 0x0007e20000100c00 */
[----:B0-----:R-:W-:-:S02]  /*2fc20*/  HFMA2 R7, -RZ, RZ, -65376, 0.00169086456298828125 ;  /* 0xfbfb16edff077431 */ /* 0x001fc400000001ff */
[----:B------:R-:W-:Y:S01]  /*2fc30*/  IMAD.MOV.U32 R4, RZ, RZ, -0x2f2f9445 ;  /* 0xd0d06bbbff047424 */ /* 0x000fe200078e00ff */
[----:B------:R-:W-:Y:S01]  /*2fc40*/  MOV R5, 0xefef2ac5 ;  /* 0xefef2ac500057802 */ /* 0x000fe20000000f00 */
[----:B------:R-:W-:Y:S01]  /*2fc50*/  IMAD.MOV.U32 R6, RZ, RZ, -0x55551ab1 ;  /* 0xaaaae54fff067424 */ /* 0x000fe200078e00ff */
[----:B------:R0:W-:Y:S01]  /*2fc60*/  STL.128 [R1+0x1f50], R12 ;  /* 0x001f500c01007387 */ /* 0x0001e20000100c00 */
[----:B-1----:R-:W-:Y:S02]  /*2fc70*/  HFMA2 R11, -RZ, RZ, -8.4221363067626953125e-05, -0.00099277496337890625 ;  /* 0x85859411ff0b7431 */ /* 0x002fe400000001ff */
        /* <DEDUP_REMOVED lines=12> */
[----:B0-----:R-:W-:Y:S01]  /*2fd40*/  IMAD.MOV.U32 R12, RZ, RZ, 0x4545cf8a ;  /* 0x4545cf8aff0c7424 */ /* 0x001fe200078e00ff */
[----:B------:R-:W-:Y:S01]  /*2fd50*/  MOV R13, 0xf9f910e9 ;  /* 0xf9f910e9000d7802 */ /* 0x000fe20000000f00 */
[----:B------:R-:W-:Y:S01]  /*2fd60*/  IMAD.MOV.U32 R14, RZ, RZ, 0x2020604 ;  /* 0x02020604ff0e7424 */ /* 0x000fe200078e00ff */
[----:B------:R-:W-:Y:S01]  /*2fd70*/  MOV R15, 0x7f7f81fe ;  /* 0x7f7f81fe000f7802 */ /* 0x000fe20000000f00 */
[----:B------:R0:W-:Y:S04]  /*2fd80*/  STL.128 [R1+0x1f90], R8 ;  /* 0x001f900801007387 */ /* 0x0001e80000100c00 */
[----:B------:R2:W-:Y:S04]  /*2fd90*/  STL.128 [R1+0x1fb0], R16 ;  /* 0x001fb01001007387 */ /* 0x0005e80000100c00 */
[----:B------:R3:W-:Y:S01]  /*2fda0*/  STL.128 [R1+0x1fc0], R20 ;  /* 0x001fc01401007387 */ /* 0x0007e20000100c00 */
[----:B-1----:R-:W-:-:S03]  /*2fdb0*/  HFMA2 R7, -RZ, RZ, -24400, 7.5399875640869140625e-05 ;  /* 0xf5f504f1ff077431 */ /* 0x002fc600000001ff */
[----:B------:R1:W-:Y:S01]  /*2fdc0*/  STL.128 [R1+0x1fa0], R12 ;  /* 0x001fa00c01007387 */ /* 0x0003e20000100c00 */
[----:B------:R-:W-:Y:S01]  /*2fdd0*/  IMAD.MOV.U32 R4, RZ, RZ, -0x6d6d52c1 ;  /* 0x9292ad3fff047424 */ /* 0x000fe200078e00ff */
[----:B------:R-:W-:Y:S01]  /*2fde0*/  MOV R5, 0x9d9dbc21 ;  /* 0x9d9dbc2100057802 */ /* 0x000fe20000000f00 */
[----:B------:R-:W-:Y:S02]  /*2fdf0*/  IMAD.MOV.U32 R6, RZ, RZ, 0x38384870 ;  /* 0x38384870ff067424 */ /* 0x000fe400078e00ff */
[----:B0-----:R-:W-:Y:S02]  /*2fe00*/  HFMA2 R11, -RZ, RZ, 0.01001739501953125, 929 ;  /* 0x21216342ff0b7431 */ /* 0x001fe400000001ff */
        /* <DEDUP_REMOVED lines=11> */
[----:B-1----:R-:W-:-:S02]  /*2fec0*/  HFMA2 R15, -RZ, RZ, -54.5625, 5884 ;  /* 0xd2d26dbfff0f7431 */ /* 0x002fc400000001ff */
        /* <DEDUP_REMOVED lines=158> */
.L_x_96:
[----:B------:R-:W-:Y:S01]  /*308b0*/  IADD3 R51, PT, PT, R1, R49, RZ ;  /* 0x0000003101337210 */ /* 0x000fe20007ffe0ff */
[----:B0-----:R-:W2:Y:S04]  /*308c0*/  LDL.128 R20, [R31+-0x20] ;  /* 0xffffe0001f147983 */ /* 0x001ea80000100c00 */
[----:B------:R-:W3:Y:S04]  /*308d0*/  LDL.128 R8, [R51+0x600] ;  /* 0x0006000033087983 */ /* 0x000ee80000100c00 */
[----:B------:R-:W4:Y:S04]  /*308e0*/  LDL.128 R12, [R51+0xe00] ;  /* 0x000e0000330c7983 */ /* 0x000f280000100c00 */
[----:B------:R-:W5:Y:S01]  /*308f0*/  LDL.128 R16, [R51+0x1600] ;  /* 0x0016000033107983 */ /* 0x000f620000100c00 */
[----:B------:R-:W-:-:S06]  /*30900*/  IMAD.IADD R4, R50, 0x1, R24 ;  /* 0x0000000132047824 */ /* 0x000fcc00078e0218 */
        /* <DEDUP_REMOVED lines=17> */
[C---:B------:R-:W-:Y:S01]  /*30a20*/  IADD3 R52, PT, PT, R50.reuse, R2, RZ ;  /* 0x0000000232347210 */ /* 0x040fe20007ffe0ff */
[----:B------:R-:W-:-:S02]  /*30a30*/  VIADD R50, R50, 0x10 ;  /* 0x0000001032327836 */ /* 0x000fc40000000000 */
        /* <DEDUP_REMOVED lines=17> */
[----:B------:R-:W-:Y:S06]  /*30b50*/  @P0 BRA `(.L_x_96) ;  /* 0xfffffffc00540947 */ /* 0x000fec000383ffff */
[----:B------:R-:W-:Y:S05]  /*30b60*/  BSYNC.RECONVERGENT B0 ;  /* 0x0000000000007941 */ /* 0x000fea0003800200 */
.L_x_95:
[----:B------:R-:W0:Y:S02]  /*30b70*/  LDC.64 R36, c[0x0][0x3b0] ;  /* 0x0000ec00ff247b82 */ /* 0x000e240000000a00 */
[----:B0-----:R-:W2:Y:S02]  /*30b80*/  LDG.E R5, desc[UR36][R36.64] ;  /* 0x0000002424057981 */ /* 0x001ea4000c1e1900 */
[----:B--2---:R-:W-:-:S05]  /*30b90*/  LOP3.LUT R5, R5, R44, RZ, 0x3c, !PT ;  /* 0x0000002c05057212 */ /* 0x004fca00078e3cff */
[----:B------:R-:W-:Y:S04]  /*30ba0*/  ST.E desc[UR36][R46.64], R5 ;  /* 0x000000052e007985 */ /* 0x000fe8000c101924 */
[----:B------:R-:W2:Y:S02]  /*30bb0*/  LDG.E R4, desc[UR36][R36.64+0x4] ;  /* 0x0000042424047981 */ /* 0x000ea4000c1e1900 */
[----:B--2---:R-:W-:-:S05]  /*30bc0*/  LOP3.LUT R43, R4, R43, RZ, 0x3c, !PT ;  /* 0x0000002b042b7212 */ /* 0x004fca00078e3cff */
[----:B------:R-:W-:Y:S04]  /*30bd0*/  ST.E desc[UR36][R46.64+0x4], R43 ;  /* 0x0000042b2e007985 */ /* 0x000fe8000c101924 */
[----:B------:R-:W2:Y:S02]  /*30be0*/  LDG.E R4, desc[UR36][R36.64+0x8] ;  /* 0x0000082424047981 */ /* 0x000ea4000c1e1900 */
[----:B--2---:R-:W-:-:S05]  /*30bf0*/  LOP3.LUT R3, R4, R3, RZ, 0x3c, !PT ;  /* 0x0000000304037212 */ /* 0x004fca00078e3cff */
[----:B------:R-:W-:Y:S04]  /*30c00*/  ST.E desc[UR36][R46.64+0x8], R3 ;  /* 0x000008032e007985 */ /* 0x000fe8000c101924 */
[----:B------:R-:W2:Y:S01]  /*30c10*/  LDG.E R9, desc[UR36][R36.64+0xc] ;  /* 0x00000c2424097981 */ /* 0x000ea2000c1e1900 */
[----:B------:R-:W-:Y:S02]  /*30c20*/  SHF.R.U32.HI R13, RZ, 0x10, R43 ;  /* 0x00000010ff0d7819 */ /* 0x000fe4000001162b */
[----:B------:R-:W-:Y:S01]  /*30c30*/  SHF.R.U32.HI R17, RZ, 0x8, R3 ;  /* 0x00000008ff117819 */ /* 0x000fe20000011603 */
[----:B------:R-:W-:Y:S01]  /*30c40*/  ST.E.U8 desc[UR36][R46.64+0x4], R5 ;  /* 0x000004052e007985 */ /* 0x000fe2000c101124 */
[----:B------:R-:W-:Y:S02]  /*30c50*/  SHF.R.U32.HI R4, RZ, 0x18, R5 ;  /* 0x00000018ff047819 */ /* 0x000fe40000011605 */
[----:B------:R-:W-:Y:S01]  /*30c60*/  LOP3.LUT R19, R13, 0xff, RZ, 0xc0, !PT ;  /* 0x000000ff0d137812 */ /* 0x000fe200078ec0ff */
[----:B------:R-:W-:Y:S01]  /*30c70*/  ST.E.U8 desc[UR36][R46.64+0x2], R13 ;  /* 0x0000020d2e007985 */ /* 0x000fe2000c101124 */
[----:B------:R-:W-:Y:S01]  /*30c80*/  LOP3.LUT R12, R17, 0xff, RZ, 0xc0, !PT ;  /* 0x000000ff110c7812 */ /* 0x000fe200078ec0ff */
[----:B------:R-:W-:Y:S01]  /*30c90*/  IMAD R8, R4, 0x4, R25 ;  /* 0x0000000404087824 */ /* 0x000fe200078e0219 */
[----:B------:R-:W-:Y:S01]  /*30ca0*/  LEA R10, R19, R42, 0x2 ;  /* 0x0000002a130a7211 */ /* 0x000fe200078e10ff */
[----:B------:R-:W-:Y:S01]  /*30cb0*/  ST.E.U8 desc[UR36][R46.64+0x3], R4 ;  /* 0x000003042e007985 */ /* 0x000fe2000c101124 */
[----:B------:R-:W-:Y:S01]  /*30cc0*/  SHF.R.U32.HI R7, RZ, 0x8, R5 ;  /* 0x00000008ff077819 */ /* 0x000fe20000011605 */
[----:B------:R-:W-:Y:S01]  /*30cd0*/  IMAD R12, R12, 0x4, R41 ;  /* 0x000000040c0c7824 */ /* 0x000fe200078e0229 */
[--C-:B------:R-:W-:Y:S01]  /*30ce0*/  SHF.R.U32.HI R11, RZ, 0x8, R43.reuse ;  /* 0x00000008ff0b7819 */ /* 0x100fe2000001162b */
[----:B------:R0:W-:Y:S01]  /*30cf0*/  ST.E.U8 desc[UR36][R46.64+0x1], R17 ;  /* 0x000001112e007985 */ /* 0x0001e2000c101124 */
[----:B------:R-:W-:-:S02]  /*30d00*/  SHF.R.U32.HI R6, RZ, 0x18, R43 ;  /* 0x00000018ff067819 */ /* 0x000fc4000001162b */
[----:B------:R-:W-:Y:S01]  /*30d10*/  SHF.R.U32.HI R19, RZ, 0x10, R3 ;  /* 0x00000010ff137819 */ /* 0x000fe20000011603 */
[----:B------:R-:W-:Y:S04]  /*30d20*/  ST.E.U8 desc[UR36][R46.64+0x8], R43 ;  /* 0x0000082b2e007985 */ /* 0x000fe8000c101124 */
[----:B------:R-:W-:Y:S04]  /*30d30*/  ST.E.U8 desc[UR36][R46.64+0x9], R7 ;  /* 0x000009072e007985 */ /* 0x000fe8000c101124 */
[----:B------:R-:W-:Y:S04]  /*30d40*/  ST.E.U8 desc[UR36][R46.64+0x6], R19 ;  /* 0x000006132e007985 */ /* 0x000fe8000c101124 */
[----:B------:R-:W-:Y:S01]  /*30d50*/  ST.E.U8 desc[UR36][R46.64+0x7], R6 ;  /* 0x000007062e007985 */ /* 0x000fe2000c101124 */
[----:B--2---:R-:W-:-:S02]  /*30d60*/  LOP3.LUT R15, R9, R0, RZ, 0x3c, !PT ;  /* 0x00000000090f7212 */ /* 0x004fc400078e3cff */
[----:B------:R-:W-:Y:S02]  /*30d70*/  SHF.R.U32.HI R9, RZ, 0x10, R5 ;  /* 0x00000010ff097819 */ /* 0x000fe40000011605 */
[----:B------:R-:W-:Y:S01]  /*30d80*/  SHF.R.U32.HI R0, RZ, 0x18, R3 ;  /* 0x00000018ff007819 */ /* 0x000fe20000011603 */
[----:B------:R-:W-:Y:S01]  /*30d90*/  ST.E desc[UR36][R46.64+0xc], R15 ;  /* 0x00000c0f2e007985 */ /* 0x000fe2000c101924 */
[--C-:B0-----:R-:W-:Y:S02]  /*30da0*/  SHF.R.U32.HI R17, RZ, 0x8, R15.reuse ;  /* 0x00000008ff117819 */ /* 0x101fe4000001160f */
[--C-:B------:R-:W-:Y:S01]  /*30db0*/  SHF.R.U32.HI R13, RZ, 0x10, R15.reuse ;  /* 0x00000010ff0d7819 */ /* 0x100fe2000001160f */
[----:B------:R-:W-:Y:S01]  /*30dc0*/  ST.E.U8 desc[UR36][R46.64+0xb], R0 ;  /* 0x00000b002e007985 */ /* 0x000fe2000c101124 */
[----:B------:R-:W-:Y:S02]  /*30dd0*/  SHF.R.U32.HI R4, RZ, 0x18, R15 ;  /* 0x00000018ff047819 */ /* 0x000fe4000001160f */
[----:B------:R-:W-:Y:S01]  /*30de0*/  LOP3.LUT R21, R15, 0xff, RZ, 0xc0, !PT ;  /* 0x000000ff0f157812 */ /* 0x000fe200078ec0ff */
[----:B------:R0:W-:Y:S03]  /*30df0*/  ST.E.U8 desc[UR36][R46.64], R15 ;  /* 0x0000000f2e007985 */ /* 0x0001e6000c101124 */
[----:B------:R-:W-:Y:S01]  /*30e00*/  LEA R21, R21, R40, 0x2 ;  /* 0x0000002815157211 */ /* 0x000fe200078e10ff */
[----:B------:R-:W-:Y:S04]  /*30e10*/  ST.E.U8 desc[UR36][R46.64+0xc], R3 ;  /* 0x00000c032e007985 */ /* 0x000fe8000c101124 */
[----:B------:R-:W-:Y:S04]  /*30e20*/  ST.E.U8 desc[UR36][R46.64+0xd], R11 ;  /* 0x00000d0b2e007985 */ /* 0x000fe8000c101124 */
[----:B------:R-:W-:Y:S04]  /*30e30*/  ST.E.U8 desc[UR36][R46.64+0x5], R17 ;  /* 0x000005112e007985 */ /* 0x000fe8000c101124 */
[----:B------:R-:W-:Y:S04]  /*30e40*/  ST.E.U8 desc[UR36][R46.64+0xe], R9 ;  /* 0x00000e092e007985 */ /* 0x000fe8000c101124 */
[----:B------:R1:W-:Y:S04]  /*30e50*/  ST.E.U8 desc[UR36][R46.64+0xa], R13 ;  /* 0x00000a0d2e007985 */ /* 0x0003e8000c101124 */
[----:B------:R2:W-:Y:S04]  /*30e60*/  ST.E.U8 desc[UR36][R46.64+0xf], R4 ;  /* 0x00000f042e007985 */ /* 0x0005e8000c101124 */
[----:B------:R-:W3:Y:S04]  /*30e70*/  LDL R8, [R8] ;  /* 0x0000000008087983 */ /* 0x000ee80000100800 */
[----:B0-----:R-:W3:Y:S04]  /*30e80*/  LDL R15, [R10] ;  /* 0x000000000a0f7983 */ /* 0x001ee80000100800 */
[----:B------:R-:W3:Y:S04]  /*30e90*/  LDL R12, [R12] ;  /* 0x000000000c0c7983 */ /* 0x000ee80000100800 */
[----:B------:R-:W4:Y:S01]  /*30ea0*/  LDL R21, [R21] ;  /* 0x0000000015157983 */ /* 0x000f220000100800 */
[----:B------:R-:W-:Y:S01]  /*30eb0*/  LOP3.LUT R16, R17, 0xff, RZ, 0xc0, !PT ;  /* 0x000000ff11107812 */ /* 0x000fe200078ec0ff */
[----:B------:R-:W-:Y:S01]  /*30ec0*/  IMAD R6, R6, 0x4, R25 ;  /* 0x0000000406067824 */ /* 0x000fe200078e0219 */
[----:B------:R-:W-:-:S02]  /*30ed0*/  LOP3.LUT R19, R19, 0xff, RZ, 0xc0, !PT ;  /* 0x000000ff13137812 */ /* 0x000fc400078ec0ff */
[----:B------:R-:W-:Y:S01]  /*30ee0*/  LOP3.LUT R5, R5, 0xff, RZ, 0xc0, !PT ;  /* 0x000000ff05057812 */ /* 0x000fe200078ec0ff */
[----:B------:R-:W-:Y:S01]  /*30ef0*/  IMAD R16, R16, 0x4, R41 ;  /* 0x0000000410107824 */ /* 0x000fe200078e0229 */
[----:B------:R-:W-:Y:S02]  /*30f00*/  LEA R19, R19, R42, 0x2 ;  /* 0x0000002a13137211 */ /* 0x000fe400078e10ff */
[----:B---3--:R-:W-:Y:S02]  /*30f10*/  LOP3.LUT R14, R12, R15, R8, 0x96, !PT ;  /* 0x0000000f0c0e7212 */ /* 0x008fe400078e9608 */
[----:B------:R-:W-:Y:S02]  /*30f20*/  LEA R8, R5, R40, 0x2 ;  /* 0x0000002805087211 */ /* 0x000fe400078e10ff */
[----:B----4-:R-:W-:-:S05]  /*30f30*/  LOP3.LUT R15, R14, R21, RZ, 0x3c, !PT ;  /* 0x000000150e0f7212 */ /* 0x010fca00078e3cff */
[----:B------:R0:W-:Y:S04]  /*30f40*/  ST.E desc[UR36][R46.64], R15 ;  /* 0x0000000f2e007985 */ /* 0x0001e8000c101924 */
[----:B------:R-:W3:Y:S04]  /*30f50*/  LDL R6, [R6] ;  /* 0x0000000006067983 */ /* 0x000ee80000100800 */
[----:B------:R-:W3:Y:S04]  /*30f60*/  LDL R19, [R19] ;  /* 0x0000000013137983 */ /* 0x000ee80000100800 */
[----:B------:R-:W3:Y:S04]  /*30f70*/  LDL R16, [R16] ;  /* 0x0000000010107983 */ /* 0x000ee80000100800 */
[----:B------:R-:W4:Y:S01]  /*30f80*/  LDL R5, [R8] ;  /* 0x0000000008057983 */ /* 0x000f220000100800 */
[----:B------:R-:W-:Y:S01]  /*30f90*/  LOP3.LUT R12, R7, 0xff, RZ, 0xc0, !PT ;  /* 0x000000ff070c7812 */ /* 0x000fe200078ec0ff */
[----:B------:R-:W-:Y:S01]  /*30fa0*/  IMAD R0, R0, 0x4, R25 ;  /* 0x0000000400007824 */ /* 0x000fe200078e0219 */
[----:B-1----:R-:W-:-:S02]  /*30fb0*/  LOP3.LUT R13, R13, 0xff, RZ, 0xc0, !PT ;  /* 0x000000ff0d0d7812 */ /* 0x002fc400078ec0ff */
[----:B------:R-:W-:Y:S01]  /*30fc0*/  LOP3.LUT R43, R43, 0xff, RZ, 0xc0, !PT ;  /* 0x000000ff2b2b7812 */ /* 0x000fe200078ec0ff */
[----:B------:R-:W-:Y:S01]  /*30fd0*/  IMAD R12, R12, 0x4, R41 ;  /* 0x000000040c0c7824 */ /* 0x000fe200078e0229 */
[----:B------:R-:W-:Y:S02]  /*30fe0*/  LEA R13, R13, R42, 0x2 ;  /* 0x0000002a0d0d7211 */ /* 0x000fe400078e10ff */
[----:B------:R-:W-:Y:S02]  /*30ff0*/  LEA R43, R43, R40, 0x2 ;  /* 0x000000282b2b7211 */ /* 0x000fe400078e10ff */
[----:B---3--:R-:W-:-:S04]  /*31000*/  LOP3.LUT R10, R16, R19, R6, 0x96, !PT ;  /* 0x00000013100a7212 */ /* 0x008fc800078e9606 */
[----:B----4-:R-:W-:-:S05]  /*31010*/  LOP3.LUT R5, R10, R5, RZ, 0x3c, !PT ;  /* 0x000000050a057212 */ /* 0x010fca00078e3cff */
[----:B------:R-:W-:Y:S04]  /*31020*/  ST.E desc[UR36][R46.64+0x4], R5 ;  /* 0x000004052e007985 */ /* 0x000fe8000c101924 */
[----:B------:R-:W3:Y:S04]  /*31030*/  LDL R0, [R0] ;  /* 0x0000000000007983 */ /* 0x000ee80000100800 */
[----:B------:R-:W3:Y:S04]  /*31040*/  LDL R13, [R13] ;  /* 0x000000000d0d7983 */ /* 0x000ee80000100800 */
[----:B------:R-:W3:Y:S04]  /*31050*/  LDL R12, [R12] ;  /* 0x000000000c0c7983 */ /* 0x000ee80000100800 */
[----:B------:R-:W4:Y:S01]  /*31060*/  LDL R43, [R43] ;  /* 0x000000002b2b7983 */ /* 0x000f220000100800 */
[----:B------:R-:W-:Y:S01]  /*31070*/  LOP3.LUT R8, R11, 0xff, RZ, 0xc0, !PT ;  /* 0x000000ff0b087812 */ /* 0x000fe200078ec0ff */
[----:B--2---:R-:W-:Y:S01]  /*31080*/  IMAD R4, R4, 0x4, R25 ;  /* 0x0000000404047824 */ /* 0x004fe200078e0219 */
[----:B------:R-:W-:-:S02]  /*31090*/  LOP3.LUT R9, R9, 0xff, RZ, 0xc0, !PT ;  /* 0x000000ff09097812 */ /* 0x000fc400078ec0ff */
[----:B------:R-:W-:Y:S01]  /*310a0*/  LOP3.LUT R3, R3, 0xff, RZ, 0xc0, !PT ;  /* 0x000000ff03037812 */ /* 0x000fe200078ec0ff */
[----:B------:R-:W-:Y:S01]  /*310b0*/  IMAD R8, R8, 0x4, R41 ;  /* 0x0000000408087824 */ /* 0x000fe200078e0229 */
[----:B------:R-:W-:Y:S02]  /*310c0*/  LEA R9, R9, R42, 0x2 ;  /* 0x0000002a09097211 */ /* 0x000fe400078e10ff */
[----:B------:R-:W-:Y:S02]  /*310d0*/  LEA R3, R3, R40, 0x2 ;  /* 0x0000002803037211 */ /* 0x000fe400078e10ff */
[----:B---3--:R-:W-:-:S04]  /*310e0*/  LOP3.LUT R6, R12, R13, R0, 0x96, !PT ;  /* 0x0000000d0c067212 */ /* 0x008fc800078e9600 */
[----:B----4-:R-:W-:-:S05]  /*310f0*/  LOP3.LUT R23, R6, R43, RZ, 0x3c, !PT ;  /* 0x0000002b06177212 */ /* 0x010fca00078e3cff */
[----:B------:R1:W-:Y:S04]  /*31100*/  ST.E desc[UR36][R46.64+0x8], R23 ;  /* 0x000008172e007985 */ /* 0x0003e8000c101924 */
[----:B------:R-:W2:Y:S04]  /*31110*/  LDL R4, [R4] ;  /* 0x0000000004047983 */ /* 0x000ea80000100800 */
[----:B------:R-:W2:Y:S04]  /*31120*/  LDL R9, [R9] ;  /* 0x0000000009097983 */ /* 0x000ea80000100800 */
[----:B------:R-:W2:Y:S04]  /*31130*/  LDL R8, [R8] ;  /* 0x0000000008087983 */ /* 0x000ea80000100800 */
[----:B------:R-:W3:Y:S01]  /*31140*/  LDL R3, [R3] ;  /* 0x0000000003037983 */ /* 0x000ee20000100800 */
[----:B--2---:R-:W-:-:S04]  /*31150*/  LOP3.LUT R0, R8, R9, R4, 0x96, !PT ;  /* 0x0000000908007212 */ /* 0x004fc800078e9604 */
[----:B---3--:R-:W-:-:S05]  /*31160*/  LOP3.LUT R7, R0, R3, RZ, 0x3c, !PT ;  /* 0x0000000300077212 */ /* 0x008fca00078e3cff */
[----:B------:R2:W-:Y:S04]  /*31170*/  ST.E desc[UR36][R46.64+0xc], R7 ;  /* 0x00000c072e007985 */ /* 0x0005e8000c101924 */
[----:B------:R-:W0:Y:S02]  /*31180*/  LDG.E R0, desc[UR36][R36.64+0x10] ;  /* 0x0000102424007981 */ /* 0x000e24000c1e1900 */
[----:B0-----:R-:W-:-:S05]  /*31190*/  LOP3.LUT R15, R0, R15, RZ, 0x3c, !PT ;  /* 0x0000000f000f7212 */ /* 0x001fca00078e3cff */
[----:B------:R0:W-:Y:S04]  /*311a0*/  ST.E desc[UR36][R46.64], R15 ;  /* 0x0000000f2e007985 */ /* 0x0001e8000c101924 */
[----:B------:R-:W3:Y:S02]  /*311b0*/  LDG.E R0, desc[UR36][R36.64+0x14] ;  /* 0x0000142424007981 */ /* 0x000ee4000c1e1900 */
[----:B---3--:R-:W-:-:S05]  /*311c0*/  LOP3.LUT R19, R0, R5, RZ, 0x3c, !PT ;  /* 0x0000000500137212 */ /* 0x008fca00078e3cff */
[----:B------:R3:W-:Y:S04]  /*311d0*/  ST.E desc[UR36][R46.64+0x4], R19 ;  /* 0x000004132e007985 */ /* 0x0007e8000c101924 */
[----:B------:R-:W1:Y:S02]  /*311e0*/  LDG.E R0, desc[UR36][R36.64+0x18] ;  /* 0x0000182424007981 */ /* 0x000e64000c1e1900 */
[----:B-1----:R-:W-:-:S05]  /*311f0*/  LOP3.LUT R23, R0, R23, RZ, 0x3c, !PT ;  /* 0x0000001700177212 */ /* 0x002fca00078e3cff */
[----:B------:R1:W-:Y:S04]  /*31200*/  ST.E desc[UR36][R46.64+0x8], R23 ;  /* 0x000008172e007985 */ /* 0x0003e8000c101924 */
[----:B------:R-:W4:Y:S01]  /*31210*/  LDG.E R0, desc[UR36][R36.64+0x1c] ;  /* 0x00001c2424007981 */ /* 0x000f22000c1e1900 */
[----:B------:R-:W-:-:S05]  /*31220*/  LOP3.LUT R5, R15, 0xff, RZ, 0xc0, !PT ;  /* 0x000000ff0f057812 */ /* 0x000fca00078ec0ff */
[----:B------:R-:W-:Y:S01]  /*31230*/  IMAD.IADD R5, R5, 0x1, R2 ;  /* 0x0000000105057824 */ /* 0x000fe200078e0202 */
[----:B----4-:R-:W-:-:S05]  /*31240*/  LOP3.LUT R3, R0, R7, RZ, 0x3c, !PT ;  /* 0x0000000700037212 */ /* 0x010fca00078e3cff */
[----:B------:R4:W-:Y:S04]  /*31250*/  ST.E desc[UR36][R46.64+0xc], R3 ;  /* 0x00000c032e007985 */ /* 0x0009e8000c101924 */
[----:B------:R-:W5:Y:S01]  /*31260*/  LDL.U8 R5, [R5] ;  /* 0x0000000005057983 */ /* 0x000f620000100000 */
[----:B------:R-:W-:-:S04]  /*31270*/  SHF.R.U32.HI R0, RZ, 0x8, R15 ;  /* 0x00000008ff007819 */ /* 0x000fc8000001160f */
[----:B--2---:R-:W-:-:S04]  /*31280*/  LOP3.LUT R7, R0, 0xff, RZ, 0xc0, !PT ;  /* 0x000000ff00077812 */ /* 0x004fc800078ec0ff */
[----:B------:R-:W-:Y:S02]  /*31290*/  IADD3 R7, PT, PT, R7, R2, RZ ;  /* 0x0000000207077210 */ /* 0x000fe40007ffe0ff */
[----:B------:R-:W-:Y:S01]  /*312a0*/  SHF.R.U32.HI R0, RZ, 0x10, R15 ;  /* 0x00000010ff007819 */ /* 0x000fe2000001160f */
[----:B-----5:R-:W-:Y:S04]  /*312b0*/  ST.E.U8 desc[UR36][R46.64], R5 ;  /* 0x000000052e007985 */ /* 0x020fe8000c101124 */
[----:B------:R-:W2:Y:S01]  /*312c0*/  LDL.U8 R7, [R7] ;  /* 0x0000000007077983 */ /* 0x000ea20000100000 */
[----:B------:R-:W-:-:S05]  /*312d0*/  LOP3.LUT R9, R0, 0xff, RZ, 0xc0, !PT ;  /* 0x000000ff00097812 */ /* 0x000fca00078ec0ff */
[----:B------:R-:W-:Y:S01]  /*312e0*/  IMAD.IADD R9, R9, 0x1, R2 ;  /* 0x0000000109097824 */ /* 0x000fe200078e0202 */
[----:B--2---:R-:W-:Y:S05]  /*312f0*/  ST.E.U8 desc[UR36][R46.64+0x1], R7 ;  /* 0x000001072e007985 */ /* 0x004fea000c101124 */
[----:B------:R-:W2:Y:S01]  /*31300*/  LDL.U8 R9, [R9] ;  /* 0x0000000009097983 */ /* 0x000ea20000100000 */
[-C--:B------:R-:W-:Y:S02]  /*31310*/  LEA.HI R11, R15, R2.reuse, RZ, 0x8 ;  /* 0x000000020f0b7211 */ /* 0x080fe400078f40ff */
[----:B------:R-:W-:Y:S01]  /*31320*/  LOP3.LUT R13, R19, 0xff, RZ, 0xc0, !PT ;  /* 0x000000ff130d7812 */ /* 0x000fe200078ec0ff */
[----:B--2---:R-:W-:Y:S04]  /*31330*/  ST.E.U8 desc[UR36][R46.64+0x2], R9 ;  /* 0x000002092e007985 */ /* 0x004fe8000c101124 */
[----:B------:R-:W2:Y:S01]  /*31340*/  LDL.U8 R11, [R11] ;  /* 0x000000000b0b7983 */ /* 0x000ea20000100000 */
[----:B------:R-:W-:-:S02]  /*31350*/  IADD3 R13, PT, PT, R13, R2, RZ ;  /* 0x000000020d0d7210 */ /* 0x000fc40007ffe0ff */
[----:B------:R-:W-:-:S04]  /*31360*/  SHF.R.U32.HI R0, RZ, 0x8, R19 ;  /* 0x00000008ff007819 */ /* 0x000fc80000011613 */
[----:B0-----:R-:W-:Y:S01]  /*31370*/  LOP3.LUT R15, R0, 0xff, RZ, 0xc0, !PT ;  /* 0x000000ff000f7812 */ /* 0x001fe200078ec0ff */
[----:B--2---:R-:W-:Y:S04]  /*31380*/  ST.E.U8 desc[UR36][R46.64+0x3], R11 ;  /* 0x0000030b2e007985 */ /* 0x004fe8000c101124 */
[----:B------:R-:W2:Y:S01]  /*31390*/  LDL.U8 R13, [R13] ;  /* 0x000000000d0d7983 */ /* 0x000ea20000100000 */
[----:B------:R-:W-:Y:S01]  /*313a0*/  IMAD.IADD R15, R15, 0x1, R2 ;  /* 0x000000010f0f7824 */ /* 0x000fe200078e0202 */
[----:B------:R-:W-:-:S04]  /*313b0*/  SHF.R.U32.HI R0, RZ, 0x10, R19 ;  /* 0x00000010ff007819 */ /* 0x000fc80000011613 */
[----:B------:R-:W-:Y:S01]  /*313c0*/  LOP3.LUT R17, R0, 0xff, RZ, 0xc0, !PT ;  /* 0x000000ff00117812 */ /* 0x000fe200078ec0ff */
[----:B--2---:R-:W-:Y:S04]  /*313d0*/  ST.E.U8 desc[UR36][R46.64+0x4], R13 ;  /* 0x0000040d2e007985 */ /* 0x004fe8000c101124 */
[----:B------:R-:W2:Y:S01]  /*313e0*/  LDL.U8 R15, [R15] ;  /* 0x000000000f0f7983 */ /* 0x000ea20000100000 */
[-C--:B------:R-:W-:Y:S02]  /*313f0*/  IADD3 R17, PT, PT, R17, R2.reuse, RZ ;  /* 0x0000000211117210 */ /* 0x080fe40007ffe0ff */
[----:B---3--:R-:W-:Y:S01]  /*31400*/  LEA.HI R19, R19, R2, RZ, 0x8 ;  /* 0x0000000213137211 */ /* 0x008fe200078f40ff */
[----:B--2---:R-:W-:Y:S04]  /*31410*/  ST.E.U8 desc[UR36][R46.64+0x5], R15 ;  /* 0x0000050f2e007985 */ /* 0x004fe8000c101124 */
[----:B------:R-:W2:Y:S01]  /*31420*/  LDL.U8 R17, [R17] ;  /* 0x0000000011117983 */ /* 0x000ea20000100000 */
[----:B------:R-:W-:-:S03]  /*31430*/  LOP3.LUT R21, R23, 0xff, RZ, 0xc0, !PT ;  /* 0x000000ff17157812 */ /* 0x000fc600078ec0ff */
        /* <DEDUP_REMOVED lines=13> */
[----:B-1----:R-:W-:Y:S02]  /*31510*/  LEA.HI R23, R23, R2, RZ, 0x8 ;  /* 0x0000000217177211 */ /* 0x002fe400078f40ff */
[----:B--2---:R-:W-:Y:S04]  /*31520*/  ST.E.U8 desc[UR36][R46.64+0x9], R25 ;  /* 0x000009192e007985 */ /* 0x004fe8000c101124 */
[----:B------:R-:W2:Y:S01]  /*31530*/  LDL.U8 R31, [R31] ;  /* 0x000000001f1f7983 */ /* 0x000ea20000100000 */
[----:B------:R-:W-:-:S03]  /*31540*/  LOP3.LUT R33, R3, 0xff, RZ, 0xc0, !PT ;  /* 0x000000ff03217812 */ /* 0x000fc600078ec0ff */
        /* <DEDUP_REMOVED lines=13> */
[----:B----4-:R-:W-:Y:S01]  /*31620*/  LEA.HI R3, R3, R2, RZ, 0x8 ;  /* 0x0000000203037211 */ /* 0x010fe200078f40ff */
        /* <DEDUP_REMOVED lines=21> */
[----:B--2---:R0:W-:Y:S04]  /*31780*/  ST.E.U8 desc[UR36][R46.64+0xf], R3 ;  /* 0x00000f032e007985 */ /* 0x0041e8000c101124 */
[----:B-1----:R-:W2:Y:S04]  /*31790*/  LD.E R9, desc[UR36][R46.64+0xc] ;  /* 0x00000c242e097980 */ /* 0x002ea8000c101900 */
[----:B0-----:R-:W3:Y:S02]  /*317a0*/  LDG.E R3, desc[UR36][R36.64+0xa0] ;  /* 0x0000a02424037981 */ /* 0x001ee4000c1e1900 */
[----:B---3--:R-:W-:-:S05]  /*317b0*/  LOP3.LUT R3, R3, R0, RZ, 0x3c, !PT ;  /* 0x0000000003037212 */ /* 0x008fca00078e3cff */
[----:B------:R-:W-:Y:S04]  /*317c0*/  ST.E desc[UR36][R46.64], R3 ;  /* 0x000000032e007985 */ /* 0x000fe8000c101924 */
[----:B------:R-:W4:Y:S02]  /*317d0*/  LDG.E R0, desc[UR36][R36.64+0xa4] ;  /* 0x0000a42424007981 */ /* 0x000f24000c1e1900 */
[----:B----4-:R-:W-:Y:S02]  /*317e0*/  LOP3.LUT R5, R0, R5, RZ, 0x3c, !PT ;  /* 0x0000000500057212 */ /* 0x010fe400078e3cff */
[----:B------:R-:W3:Y:S04]  /*317f0*/  LD.E R0, desc[UR36][R46.64+0x8] ;  /* 0x000008242e007980 */ /* 0x000ee8000c101900 */
[----:B------:R0:W-:Y:S04]  /*31800*/  ST.E desc[UR36][R46.64+0x4], R5 ;  /* 0x000004052e007985 */ /* 0x0001e8000c101924 */
[----:B------:R-:W3:Y:S02]  /*31810*/  LDG.E R7, desc[UR36][R36.64+0xa8] ;  /* 0x0000a82424077981 */ /* 0x000ee4000c1e1900 */
[----:B---3--:R-:W-:-:S05]  /*31820*/  LOP3.LUT R7, R7, R0, RZ, 0x3c, !PT ;  /* 0x0000000007077212 */ /* 0x008fca00078e3cff */
[----:B------:R1:W-:Y:S04]  /*31830*/  ST.E desc[UR36][R46.64+0x8], R7 ;  /* 0x000008072e007985 */ /* 0x0003e8000c101924 */
[----:B------:R-:W2:Y:S01]  /*31840*/  LDG.E R0, desc[UR36][R36.64+0xac] ;  /* 0x0000ac2424007981 */ /* 0x000ea2000c1e1900 */
[----:B------:R-:W-:Y:S01]  /*31850*/  HFMA2 R18, -RZ, RZ, -0.1192626953125, -74.8125 ;  /* 0xafa2d4adff127431 */ /* 0x000fe200000001ff */
[----:B------:R-:W-:Y:S01]  /*31860*/  MOV R16, 0x7dc982ca ;  /* 0x7dc982ca00107802 */ /* 0x000fe20000000f00 */
[----:B------:R-:W-:Y:S02]  /*31870*/  IMAD.MOV.U32 R17, RZ, RZ, -0xfb8a606 ;  /* 0xf04759faff117424 */ /* 0x000fe400078e00ff */
[----:B------:R-:W-:Y:S02]  /*31880*/  IMAD.MOV.U32 R19, RZ, RZ, -0x3f8d5b64 ;  /* 0xc072a49cff137424 */ /* 0x000fe400078e00ff */
[----:B------:R-:W-:Y:S01]  /*31890*/  HFMA2 R22, -RZ, RZ, -12072, -0.02032470703125 ;  /* 0xf1e5a534ff167431 */ /* 0x000fe200000001ff */
[----:B------:R-:W-:Y:S01]  /*318a0*/  MOV R20, 0x2693fdb7 ;  /* 0x2693fdb700147802 */ /* 0x000fe20000000f00 */
[----:B------:R-:W-:-:S02]  /*318b0*/  IMAD.MOV.U32 R21, RZ, RZ, -0x3308c0ca ;  /* 0xccf73f36ff157424 */ /* 0x000fc400078e00ff */
[----:B------:R-:W-:Y:S02]  /*318c0*/  IMAD.MOV.U32 R23, RZ, RZ, 0x1531d871 ;  /* 0x1531d871ff177424 */ /* 0x000fe400078e00ff */
[----:B------:R-:W-:Y:S01]  /*318d0*/  HFMA2 R14, -RZ, RZ, 0.057830810546875, 1.811981201171875e-05 ;  /* 0x2b670130ff0e7431 */ /* 0x000fe200000001ff */
[----:B------:R-:W-:Y:S01]  /*318e0*/  MOV R12, 0x7b777c63 ;  /* 0x7b777c63000c7802 */ /* 0x000fe20000000f00 */
[----:B------:R-:W-:Y:S02]  /*318f0*/  IMAD.MOV.U32 R13, RZ, RZ, -0x3a90940e ;  /* 0xc56f6bf2ff0d7424 */ /* 0x000fe400078e00ff */
[----:B------:R-:W-:Y:S02]  /*31900*/  HFMA2 R10, -RZ, RZ, 0.7177734375, -14.828125 ;  /* 0x39becb6aff0a7431 */ /* 0x000fe400000001ff */
[----:B------:R-:W-:Y:S02]  /*31910*/  IMAD.MOV.U32 R15, RZ, RZ, 0x76abd7fe ;  /* 0x76abd7feff0f7424 */ /* 0x000fe400078e00ff */
[----:B------:R-:W-:Y:S01]  /*31920*/  HFMA2 R6, -RZ, RZ, -0.244873046875, 0.9150390625 ;  /* 0xb3d63b52ff067431 */ /* 0x000fe200000001ff */
[----:B------:R-:W-:Y:S01]  /*31930*/  MOV R8, 0xed00d153 ;  /* 0xed00d15300087802 */ /* 0x000fe20000000f00 */
[----:B------:R-:W-:Y:S01]  /*31940*/  IMAD.MOV.U32 R11, RZ, RZ, -0x30a7b3b6 ;  /* 0xcf584c4aff0b7424 */ /* 0x000fe200078e00ff */
[----:B------:R-:W-:Y:S01]  /*31950*/  MOV R4, 0x1a2c8309 ;  /* 0x1a2c830900047802 */ /* 0x000fe20000000f00 */
[----:B0-----:R-:W-:-:S02]  /*31960*/  IMAD.MOV.U32 R5, RZ, RZ, -0x5fa591e5 ;  /* 0xa05a6e1bff057424 */ /* 0x001fc400078e00ff */
[----:B-1----:R-:W-:Y:S02]  /*31970*/  IMAD.MOV.U32 R7, RZ, RZ, -0x7bd01cd7 ;  /* 0x842fe329ff077424 */ /* 0x002fe400078e00ff */
[----:B------:R-:W-:Y:S01]  /*31980*/  IMAD.MOV.U32 R31, RZ, RZ, 0x75b227eb ;  /* 0x75b227ebff1f7424 */ /* 0x000fe200078e00ff */
[----:B--2---:R-:W-:-:S05]  /*31990*/  LOP3.LUT R3, R0, R9, RZ, 0x3c, !PT ;  /* 0x0000000900037212 */ /* 0x004fca00078e3cff */
[----:B------:R-:W-:Y:S04]  /*319a0*/  ST.E desc[UR36][R46.64+0xc], R3 ;  /* 0x00000c032e007985 */ /* 0x000fe8000c101924 */
[----:B------:R0:W-:Y:S04]  /*319b0*/  STL.128 [R24+0x10], R16 ;  /* 0x0000101018007387 */ /* 0x0001e80000100c00 */
[----:B------:R1:W-:Y:S01]  /*319c0*/  STL.128 [R24+0x20], R20 ;  /* 0x0000201418007387 */ /* 0x0003e20000100c00 */
[----:B------:R-:W-:Y:S02]  /*319d0*/  IMAD.MOV.U32 R9, RZ, RZ, 0x5bb1fc20 ;  /* 0x5bb1fc20ff097424 */ /* 0x000fe400078e00ff */
[----:B0-----:R-:W-:-:S02]  /*319e0*/  HFMA2 R16, -RZ, RZ, -0.0004425048828125, -0.01428985595703125 ;  /* 0x8f40a351ff107431 */ /* 0x001fc400000001ff */
[----:B------:R-:W-:Y:S01]  /*319f0*/  IMAD.MOV.U32 R17, RZ, RZ, -0xac7626e ;  /* 0xf5389d92ff117424 */ /* 0x000fe200078e00ff */
[----:B------:R-:W-:Y:S01]  /*31a00*/  MOV R18, 0x21dab6bc ;  /* 0x21dab6bc00127802 */ /* 0x000fe20000000f00 */
[----:B------:R-:W-:Y:S02]  /*31a10*/  IMAD.MOV.U32 R19, RZ, RZ, -0x2d0c00f0 ;  /* 0xd2f3ff10ff137424 */ /* 0x000fe400078e00ff */
[----:B-1----:R-:W-:Y:S02]  /*31a20*/  HFMA2 R20, -RZ, RZ, -4172, 0.0002930164337158203125 ;  /* 0xec130ccdff147431 */ /* 0x002fe400000001ff */
[----:B------:R-:W-:Y:S01]  /*31a30*/  IMAD.MOV.U32 R21, RZ, RZ, 0x1744975f ;  /* 0x1744975fff157424 */ /* 0x000fe200078e00ff */
[----:B------:R-:W-:Y:S01]  /*31a40*/  MOV R22, 0x3d7ea7c4 ;  /* 0x3d7ea7c400167802 */ /* 0x000fe20000000f00 */
[----:B------:R-:W-:Y:S01]  /*31a50*/  IMAD.MOV.U32 R23, RZ, RZ, 0x73195d64 ;  /* 0x73195d64ff177424 */ /* 0x000fe200078e00ff */
[----:B------:R0:W-:Y:S04]  /*31a60*/  STL.128 [R24+0x70], R16 ;  /* 0x0000701018007387 */ /* 0x0001e80000100c00 */
[----:B------:R1:W-:Y:S04]  /*31a70*/  STL.128 [R24], R12 ;  /* 0x0000000c18007387 */ /* 0x0003e80000100c00 */
[----:B------:R2:W-:Y:S01]  /*31a80*/  STL.128 [R24+0x80], R20 ;  /* 0x0000801418007387 */ /* 0x0005e20000100c00 */
[----:B0-----:R-:W-:-:S02]  /*31a90*/  HFMA2 R16, -RZ, RZ, 0.09600830078125, 38720 ;  /* 0x2e2578baff107431 */ /* 0x001fc400000001ff */
        /* <DEDUP_REMOVED lines=8> */
[----:B--2---:R-:W-:Y:S02]  /*31b20*/  HFMA2 R20, -RZ, RZ, 1717, 1.609375 ;  /* 0x66b53e70ff147431 */ /* 0x004fe400000001ff */
[----:B------:R-:W-:Y:S01]  /*31b30*/  IMAD.MOV.U32 R21, RZ, RZ, 0xef60348 ;  /* 0x0ef60348ff157424 */ /* 0x000fe200078e00ff */
[----:B------:R-:W-:Y:S01]  /*31b40*/  MOV R22, 0xb9573561 ;  /* 0xb957356100167802 */ /* 0x000fe20000000f00 */
[----:B------:R1:W-:Y:S01]  /*31b50*/  STL.128 [R24+0x40], R4 ;  /* 0x0000400418007387 */ /* 0x0003e20000100c00 */
[----:B------:R-:W-:-:S03]  /*31b60*/  IMAD.MOV.U32 R23, RZ, RZ, -0x61e23e7a ;  /* 0x9e1dc186ff177424 */ /* 0x000fc600078e00ff */
[----:B------:R2:W-:Y:S04]  /*31b70*/  STL.128 [R24+0xc0], R16 ;  /* 0x0000c01018007387 */ /* 0x0005e80000100c00 */
[----:B------:R3:W-:Y:S01]  /*31b80*/  STL.128 [R24+0x60], R12 ;  /* 0x0000600c18007387 */ /* 0x0007e20000100c00 */
[----:B0-----:R-:W-:Y:S02]  /*31b90*/  HFMA2 R8, -RZ, RZ, 0.0001900196075439453125, 0.21484375 ;  /* 0x0a3a32e0ff087431 */ /* 0x001fe400000001ff */
[----:B------:R-:W-:Y:S01]  /*31ba0*/  IMAD.MOV.U32 R9, RZ, RZ, 0x5c240649 ;  /* 0x5c240649ff097424 */ /* 0x000fe200078e00ff */
[----:B------:R-:W-:Y:S01]  /*31bb0*/  MOV R10, 0x62acd3c2 ;  /* 0x62acd3c2000a7802 */ /* 0x000fe20000000f00 */
[----:B------:R-:W-:Y:S02]  /*31bc0*/  IMAD.MOV.U32 R11, RZ, RZ, 0x79e49591 ;  /* 0x79e49591ff0b7424 */ /* 0x000fe400078e00ff */
[----:B-1----:R-:W-:-:S02]  /*31bd0*/  HFMA2 R4, -RZ, RZ, -275.75, -2.09808349609375e-05 ;  /* 0xdc4f8160ff047431 */ /* 0x002fc400000001ff */
[----:B------:R-:W-:Y:S01]  /*31be0*/  IMAD.MOV.U32 R5, RZ, RZ, -0x776fd5de ;  /* 0x88902a22ff057424 */ /* 0x000fe200078e00ff */
[----:B------:R-:W-:Y:S01]  /*31bf0*/  MOV R6, 0x14b8ee46 ;  /* 0x14b8ee4600067802 */ /* 0x000fe20000000f00 */
[----:B--2---:R-:W-:Y:S02]  /*31c00*/  HFMA2 R16, -RZ, RZ, 0.000682830810546875, -39968 ;  /* 0x1198f8e1ff107431 */ /* 0x004fe400000001ff */
[----:B------:R-:W-:Y:S01]  /*31c10*/  IMAD.MOV.U32 R7, RZ, RZ, -0x24f4a122 ;  /* 0xdb0b5edeff077424 */ /* 0x000fe200078e00ff */
[----:B------:R-:W-:Y:S01]  /*31c20*/  MOV R18, 0xe9871e9b ;  /* 0xe9871e9b00127802 */ /* 0x000fe20000000f00 */
[----:B------:R-:W-:Y:S02]  /*31c30*/  IMAD.MOV.U32 R17, RZ, RZ, -0x6b712697 ;  /* 0x948ed969ff117424 */ /* 0x000fe400078e00ff */
[----:B---3--:R-:W-:Y:S02]  /*31c40*/  HFMA2 R12, -RZ, RZ, 5340, -9.8046875 ;  /* 0x6d37c8e7ff0c7431 */ /* 0x008fe400000001ff */
        /* <DEDUP_REMOVED lines=8> */
[----:B0-----:R-:W-:Y:S02]  /*31cd0*/  HFMA2 R20, -RZ, RZ, 0.0003378391265869140625, -0.010833740234375 ;  /* 0x0d89a18cff147431 */ /* 0x001fe400000001ff */
[----:B------:R-:W-:Y:S01]  /*31ce0*/  IMAD.MOV.U32 R21, RZ, RZ, 0x6842e6bf ;  /* 0x6842e6bfff157424 */ /* 0x000fe200078e00ff */
[----:B------:R-:W-:Y:S01]  /*31cf0*/  MOV R22, 0xf2d9941 ;  /* 0x0f2d994100167802 */ /* 0x000fe20000000f00 */
[----:B------:R-:W-:-:S02]  /*31d00*/  IMAD.MOV.U32 R23, RZ, RZ, 0x16bb54b0 ;  /* 0x16bb54b0ff177424 */ /* 0x000fc400078e00ff */
[----:B-1----:R-:W-:Y:S01]  /*31d10*/  HFMA2 R10, -RZ, RZ, -411.75, 7876 ;  /* 0xde6f6fb1ff0a7431 */ /* 0x002fe200000001ff */
[----:B------:R-:W-:Y:S01]  /*31d20*/  MOV R8, 0xfff2f20d ;  /* 0xfff2f20d00087802 */ /* 0x000fe20000000f00 */
[----:B------:R-:W-:Y:S01]  /*31d30*/  IMAD.MOV.U32 R9, RZ, RZ, -0x29949443 ;  /* 0xd66b6bbdff097424 */ /* 0x000fe200078e00ff */
[----:B------:R0:W-:Y:S01]  /*31d40*/  STL.128 [R24+0xb0], R12 ;  /* 0x0000b00c18007387 */ /* 0x0001e20000100c00 */
[----:B--2---:R-:W-:Y:S02]  /*31d50*/  HFMA2 R4, -RZ, RZ, -6.38671875, 978.5 ;  /* 0xc66363a5ff047431 */ /* 0x004fe400000001ff */
[----:B------:R-:W-:Y:S01]  /*31d60*/  IMAD.MOV.U32 R11, RZ, RZ, -0x6e3a3aac ;  /* 0x91c5c554ff0b7424 */ /* 0x000fe200078e00ff */
[----:B------:R-:W-:Y:S01]  /*31d70*/  MOV R6, 0xee777799 ;  /* 0xee77779900067802 */ /* 0x000fe20000000f00 */
[----:B---3--:R-:W-:Y:S02]  /*31d80*/  HFMA2 R18, -RZ, RZ, 488.5, -0.01364898681640625 ;  /* 0x5fa2a2fdff127431 */ /* 0x008fe400000001ff */
[----:B------:R-:W-:Y:S01]  /*31d90*/  IMAD.MOV.U32 R5, RZ, RZ, -0x783837c ;  /* 0xf87c7c84ff057424 */ /* 0x000fe200078e00ff */
[----:B------:R-:W-:Y:S01]  /*31da0*/  MOV R16, 0x41adadec ;  /* 0x41adadec00107802 */ /* 0x000fe20000000f00 */
[----:B------:R-:W-:-:S02]  /*31db0*/  IMAD.MOV.U32 R7, RZ, RZ, -0x9848473 ;  /* 0xf67b7b8dff077424 */ /* 0x000fc400078e00ff */
[----:B------:R-:W-:Y:S02]  /*31dc0*/  IMAD.MOV.U32 R17, RZ, RZ, -0x4c2b2b99 ;  /* 0xb3d4d467ff117424 */ /* 0x000fe400078e00ff */
[----:B------:R-:W-:Y:S01]  /*31dd0*/  IMAD.MOV.U32 R19, RZ, RZ, 0x45afafea ;  /* 0x45afafeaff137424 */ /* 0x000fe200078e00ff */
[----:B------:R-:W-:Y:S01]  /*31de0*/  STL.128 [R24+0x30], R28 ;  /* 0x0000301c18007387 */ /* 0x000fe20000100c00 */
[----:B0-----:R-:W-:Y:S01]  /*31df0*/  HFMA2 R14, -RZ, RZ, -25.609375, 1961 ;  /* 0xce6767a9ff0e7431 */ /* 0x001fe200000001ff */
[----:B------:R-:W-:Y:S01]  /*31e00*/  MOV R12, 0x60303050 ;  /* 0x60303050000c7802 */ /* 0x000fe20000000f00 */
[----:B------:R-:W-:Y:S01]  /*31e10*/  IMAD.MOV.U32 R13, RZ, RZ, 0x2010103 ;  /* 0x02010103ff0d7424 */ /* 0x000fe200078e00ff */
[----:B------:R0:W-:Y:S01]  /*31e20*/  STL.128 [R24+0xf0], R20 ;  /* 0x0000f01418007387 */ /* 0x0001e20000100c00 */
[----:B------:R-:W-:-:S03]  /*31e30*/  IMAD.MOV.U32 R15, RZ, RZ, 0x562b2b7d ;  /* 0x562b2b7dff0f7424 */ /* 0x000fc600078e00ff */
[----:B------:R1:W-:Y:S04]  /*31e40*/  STL.128 [R1+0x610], R8 ;  /* 0x0006100801007387 */ /* 0x0003e80000100c00 */
[----:B------:R2:W-:Y:S04]  /*31e50*/  STL.128 [R1+0x600], R4 ;  /* 0x0006000401007387 */ /* 0x0005e80000100c00 */
[----:B------:R3:W-:Y:S01]  /*31e60*/  STL.128 [R1+0x660], R16 ;  /* 0x0006601001007387 */ /* 0x0007e20000100c00 */
[----:B0-----:R-:W-:Y:S01]  /*31e70*/  HFMA2 R22, -RZ, RZ, -1138, 13488 ;  /* 0xe4727296ff167431 */ /* 0x001fe200000001ff */
[----:B------:R-:W-:Y:S01]  /*31e80*/  MOV R20, 0x239c9cbf ;  /* 0x239c9cbf00147802 */ /* 0x000fe20000000f00 */
[----:B------:R-:W-:-:S02]  /*31e90*/  IMAD.MOV.U32 R21, RZ, RZ, 0x53a4a4f7 ;  /* 0x53a4a4f7ff157424 */ /* 0x000fc400078e00ff */
[----:B-1----:R-:W-:Y:S01]  /*31ea0*/  HFMA2 R10, -RZ, RZ, -0.00017654895782470703125, -10.5 ;  /* 0x89c9c940ff0a7431 */ /* 0x002fe200000001ff */
[----:B------:R-:W-:Y:S01]  /*31eb0*/  MOV R8, 0x8fcaca45 ;  /* 0x8fcaca4500087802 */ /* 0x000fe20000000f00 */
[----:B------:R-:W-:Y:S01]  /*31ec0*/  IMAD.MOV.U32 R9, RZ, RZ, 0x1f82829d ;  /* 0x1f82829dff097424 */ /* 0x000fe200078e00ff */
[----:B------:R0:W-:Y:S01]  /*31ed0*/  STL.128 [R1+0x620], R12 ;  /* 0x0006200c01007387 */ /* 0x0001e20000100c00 */
[----:B--2---:R-:W-:Y:S02]  /*31ee0*/  HFMA2 R6, -RZ, RZ, 22.671875, -0.06170654296875 ;  /* 0x4dababe6ff067431 */ /* 0x004fe400000001ff */
[----:B------:R-:W-:Y:S02]  /*31ef0*/  IMAD.MOV.U32 R11, RZ, RZ, -0x5828279 ;  /* 0xfa7d7d87ff0b7424 */ /* 0x000fe400078e00ff */
[----:B------:R-:W-:Y:S02]  /*31f00*/  IMAD.MOV.U32 R23, RZ, RZ, -0x643f3fa5 ;  /* 0x9bc0c05bff177424 */ /* 0x000fe400078e00ff */
[----:B---3--:R-:W-:Y:S01]  /*31f10*/  HFMA2 R18, -RZ, RZ, 792.5, 0.1663818359375 ;  /* 0x62313153ff127431 */ /* 0x008fe200000001ff */
[----:B------:R-:W-:Y:S01]  /*31f20*/  MOV R4, 0xe7fefe19 ;  /* 0xe7fefe1900047802 */ /* 0x000fe20000000f00 */
[----:B------:R-:W-:Y:S01]  /*31f30*/  IMAD.MOV.U32 R5, RZ, RZ, -0x4a28289e ;  /* 0xb5d7d762ff057424 */ /* 0x000fe200078e00ff */
[----:B------:R-:W-:Y:S01]  /*31f40*/  MOV R16, 0xe2717193 ;  /* 0xe271719300107802 */ /* 0x000fe20000000f00 */
[----:B------:R-:W-:-:S02]  /*31f50*/  IMAD.MOV.U32 R7, RZ, RZ, -0x13898966 ;  /* 0xec76769aff077424 */ /* 0x000fc400078e00ff */
[----:B------:R-:W-:Y:S02]  /*31f60*/  IMAD.MOV.U32 R17, RZ, RZ, -0x5427278d ;  /* 0xabd8d873ff117424 */ /* 0x000fe400078e00ff */
[----:B------:R-:W-:Y:S02]  /*31f70*/  IMAD.MOV.U32 R19, RZ, RZ, 0x2a15153f ;  /* 0x2a15153fff137424 */ /* 0x000fe400078e00ff */
[----:B0-----:R-:W-:Y:S01]  /*31f80*/  HFMA2 R14, -RZ, RZ, -0.0003831386566162109375, 7.78515625 ;  /* 0x8e4747c9ff0e7431 */ /* 0x001fe200000001ff */
[----:B------:R-:W-:Y:S01]  /*31f90*/  MOV R12, 0xeffafa15 ;  /* 0xeffafa15000c7802 */ /* 0x000fe20000000f00 */
[----:B------:R-:W-:Y:S01]  /*31fa0*/  IMAD.MOV.U32 R13, RZ, RZ, -0x4da6a615 ;  /* 0xb25959ebff0d7424 */ /* 0x000fe200078e00ff */
[----:B------:R0:W-:Y:S01]  /*31fb0*/  STL.128 [R1+0x640], R8 ;  /* 0x0006400801007387 */ /* 0x0001e20000100c00 */
[----:B------:R-:W-:-:S03]  /*31fc0*/  IMAD.MOV.U32 R15, RZ, RZ, -0x40f0ff5 ;  /* 0xfbf0f00bff0f7424 */ /* 0x000fc600078e00ff */
[----:B------:R1:W-:Y:S04]  /*31fd0*/  STL.128 [R1+0x670], R20 ;  /* 0x0006701401007387 */ /* 0x0003e80000100c00 */
[----:B------:R2:W-:Y:S04]  /*31fe0*/  STL.128 [R1+0x630], R4 ;  /* 0x0006300401007387 */ /* 0x0005e80000100c00 */
[----:B------:R3:W-:Y:S01]  /*31ff0*/  STL.128 [R1+0x6b0], R16 ;  /* 0x0006b01001007387 */ /* 0x0007e20000100c00 */
[----:B0-----:R-:W-:Y:S01]  /*32000*/  HFMA2 R10, -RZ, RZ, -24432, -28704 ;  /* 0xf5f7f702ff0a7431 */ /* 0x001fe200000001ff */
[----:B------:R-:W-:Y:S01]  /*32010*/  MOV R8, 0x6c36365a ;  /* 0x6c36365a00087802 */ /* 0x000fe20000000f00 */
[----:B------:R-:W-:-:S02]  /*32020*/  IMAD.MOV.U32 R9, RZ, RZ, 0x7e3f3f41 ;  /* 0x7e3f3f41ff097424 */ /* 0x000fc400078e00ff */
[----:B-1----:R-:W-:Y:S02]  /*32030*/  HFMA2 R22, -RZ, RZ, 6.13671875, 0.01444244384765625 ;  /* 0x46232365ff167431 */ /* 0x002fe400000001ff */
[----:B------:R-:W-:Y:S01]  /*32040*/  IMAD.MOV.U32 R11, RZ, RZ, -0x7c3333b1 ;  /* 0x83cccc4fff0b7424 */ /* 0x000fe200078e00ff */
[----:B------:R-:W-:Y:S01]  /*32050*/  MOV R20, 0x804040c ;  /* 0x0804040c00147802 */ /* 0x000fe20000000f00 */
[----:B------:R-:W-:Y:S02]  /*32060*/  IMAD.MOV.U32 R21, RZ, RZ, -0x6a3838ae ;  /* 0x95c7c752ff157424 */ /* 0x000fe400078e00ff */
[----:B--2---:R-:W-:Y:S02]  /*32070*/  HFMA2 R6, -RZ, RZ, 1.3935546875, -0.00093746185302734375 ;  /* 0x3d9393aeff067431 */ /* 0x004fe400000001ff */
[----:B------:R-:W-:Y:S01]  /*32080*/  IMAD.MOV.U32 R23, RZ, RZ, -0x623c3ca2 ;  /* 0x9dc3c35eff177424 */ /* 0x000fe200078e00ff */
[----:B------:R0:W-:Y:S01]  /*32090*/  STL.128 [R1+0x650], R12 ;  /* 0x0006500c01007387 */ /* 0x0001e20000100c00 */
[----:B---3--:R-:W-:Y:S01]  /*320a0*/  HFMA2 R16, -RZ, RZ, 0.000736713409423828125, 0.00015580654144287109375 ;  /* 0x1209091bff107431 */ /* 0x008fe200000001ff */
[----:B------:R-:W-:Y:S01]  /*320b0*/  MOV R4, 0x75b7b7c2 ;  /* 0x75b7b7c200047802 */ /* 0x000fe20000000f00 */
[----:B------:R-:W-:Y:S01]  /*320c0*/  IMAD.MOV.U32 R5, RZ, RZ, -0x1e0202e4 ;  /* 0xe1fdfd1cff057424 */ /* 0x000fe200078e00ff */
[----:B------:R-:W-:Y:S01]  /*320d0*/  MOV R18, 0x582c2c74 ;  /* 0x582c2c7400127802 */ /* 0x000fe20000000f00 */
[----:B------:R-:W-:-:S02]  /*320e0*/  IMAD.MOV.U32 R7, RZ, RZ, 0x4c26266a ;  /* 0x4c26266aff077424 */ /* 0x000fc400078e00ff */
[----:B------:R-:W-:Y:S02]  /*320f0*/  IMAD.MOV.U32 R17, RZ, RZ, 0x1d83839e ;  /* 0x1d83839eff117424 */ /* 0x000fe400078e00ff */
[----:B------:R-:W-:Y:S01]  /*32100*/  IMAD.MOV.U32 R19, RZ, RZ, 0x341a1a2e ;  /* 0x341a1a2eff137424 */ /* 0x000fe200078e00ff */
[----:B------:R1:W-:Y:S01]  /*32110*/  STL.128 [R1+0x690], R8 ;  /* 0x0006900801007387 */ /* 0x0003e20000100c00 */
[----:B0-----:R-:W-:Y:S01]  /*32120*/  HFMA2 R14, -RZ, RZ, -47.15625, -1332 ;  /* 0xd1e5e534ff0e7431 */ /* 0x001fe200000001ff */
[----:B------:R-:W-:Y:S01]  /*32130*/  MOV R12, 0x6834345c ;  /* 0x6834345c000c7802 */ /* 0x000fe20000000f00 */
[----:B------:R-:W-:Y:S01]  /*32140*/  IMAD.MOV.U32 R13, RZ, RZ, 0x51a5a5f4 ;  /* 0x51a5a5f4ff0d7424 */ /* 0x000fe200078e00ff */
[----:B------:R0:W-:Y:S01]  /*32150*/  STL.128 [R1+0x6c0], R20 ;  /* 0x0006c01401007387 */ /* 0x0001e20000100c00 */
[----:B------:R-:W-:-:S03]  /*32160*/  IMAD.MOV.U32 R15, RZ, RZ, -0x60e0ef8 ;  /* 0xf9f1f108ff0f7424 */ /* 0x000fc600078e00ff */
[----:B------:R2:W-:Y:S01]  /*32170*/  STL.128 [R1+0x680], R4 ;  /* 0x0006800401007387 */ /* 0x0005e20000100c00 */
[----:B-1----:R-:W-:-:S03]  /*32180*/  HFMA2 R10, -RZ, RZ, 0.003662109375, -9.238719940185546875e-06 ;  /* 0x1b80809bff0a7431 */ /* 0x002fc600000001ff */
[----:B------:R1:W-:Y:S01]  /*32190*/  STL.128 [R1+0x700], R16 ;  /* 0x0007001001007387 */ /* 0x0003e20000100c00 */
[----:B------:R-:W-:Y:S01]  /*321a0*/  MOV R8, 0xe070709 ;  /* 0x0e07070900087802 */ /* 0x000fe20000000f00 */
[----:B------:R-:W-:Y:S02]  /*321b0*/  IMAD.MOV.U32 R9, RZ, RZ, 0x24121236 ;  /* 0x24121236ff097424 */ /* 0x000fe400078e00ff */
[----:B------:R-:W-:Y:S02]  /*321c0*/  IMAD.MOV.U32 R11, RZ, RZ, -0x201d1dc3 ;  /* 0xdfe2e23dff0b7424 */ /* 0x000fe400078e00ff */
[----:B0-----:R-:W-:Y:S02]  /*321d0*/  HFMA2 R20, -RZ, RZ, 0.381591796875, 0.0035037994384765625 ;  /* 0x361b1b2dff147431 */ /* 0x001fe400000001ff */
[----:B------:R-:W-:Y:S01]  /*321e0*/  IMAD.MOV.U32 R21, RZ, RZ, -0x2391914e ;  /* 0xdc6e6eb2ff157424 */ /* 0x000fe200078e00ff */
[----:B------:R-:W-:Y:S01]  /*321f0*/  MOV R22, 0xb45a5aee ;  /* 0xb45a5aee00167802 */ /* 0x000fe20000000f00 */
[----:B------:R-:W-:-:S02]  /*32200*/  IMAD.MOV.U32 R23, RZ, RZ, 0x5ba0a0fb ;  /* 0x5ba0a0fbff177424 */ /* 0x000fc400078e00ff */
[----:B--2---:R-:W-:Y:S01]  /*32210*/  HFMA2 R6, -RZ, RZ, 0.00018370151519775390625, 7.7188014984130859375e-05 ;  /* 0x0a05050fff067431 */ /* 0x004fe200000001ff */
[----:B------:R0:W-:Y:S01]  /*32220*/  STL.128 [R1+0x6a0], R12 ;  /* 0x0006a00c01007387 */ /* 0x0001e20000100c00 */
[----:B------:R-:W-:Y:S01]  /*32230*/  MOV R4, 0x30181828 ;  /* 0x3018182800047802 */ /* 0x000fe20000000f00 */
[----:B------:R-:W-:Y:S02]  /*32240*/  IMAD.MOV.U32 R5, RZ, RZ, 0x379696a1 ;  /* 0x379696a1ff057424 */ /* 0x000fe400078e00ff */
[----:B-1----:R-:W-:Y:S02]  /*32250*/  HFMA2 R16, -RZ, RZ, 2.0625, 0.008544921875 ;  /* 0x40202060ff107431 */ /* 0x002fe400000001ff */
[----:B------:R-:W-:Y:S01]  /*32260*/  IMAD.MOV.U32 R7, RZ, RZ, 0x2f9a9ab5 ;  /* 0x2f9a9ab5ff077424 */ /* 0x000fe200078e00ff */
[----:B------:R-:W-:Y:S01]  /*32270*/  MOV R18, 0x79b1b1c8 ;  /* 0x79b1b1c800127802 */ /* 0x000fe20000000f00 */
[----:B------:R-:W-:Y:S02]  /*32280*/  IMAD.MOV.U32 R17, RZ, RZ, -0x1c0303e1 ;  /* 0xe3fcfc1fff117424 */ /* 0x000fe400078e00ff */
[----:B------:R-:W-:Y:S01]  /*32290*/  IMAD.MOV.U32 R19, RZ, RZ, -0x49a4a413 ;  /* 0xb65b5bedff137424 */ /* 0x000fe200078e00ff */
[----:B------:R1:W-:Y:S01]  /*322a0*/  STL.128 [R1+0x6e0], R8 ;  /* 0x0006e00801007387 */ /* 0x0003e20000100c00 */
[----:B0-----:R-:W-:Y:S01]  /*322b0*/  MOV R12, 0xcdebeb26 ;  /* 0xcdebeb26000c7802 */ /* 0x001fe20000000f00 */
[----:B------:R-:W-:Y:S01]  /*322c0*/  IMAD.MOV.U32 R13, RZ, RZ, 0x4e272769 ;  /* 0x4e272769ff0d7424 */ /* 0x000fe200078e00ff */
[----:B------:R-:W-:Y:S01]  /*322d0*/  MOV R14, 0x7fb2b2cd ;  /* 0x7fb2b2cd000e7802 */ /* 0x000fe20000000f00 */
[----:B------:R-:W-:Y:S01]  /*322e0*/  IMAD.MOV.U32 R15, RZ, RZ, -0x158a8a61 ;  /* 0xea75759fff0f7424 */ /* 0x000fe200078e00ff */
[----:B------:R0:W-:Y:S04]  /*322f0*/  STL.128 [R1+0x710], R20 ;  /* 0x0007101401007387 */ /* 0x0001e80000100c00 */
[----:B------:R2:W-:Y:S01]  /*32300*/  STL.128 [R1+0x6d0], R4 ;  /* 0x0006d00401007387 */ /* 0x0005e20000100c00 */
[----:B-1----:R-:W-:-:S02]  /*32310*/  HFMA2 R8, -RZ, RZ, 49.28125, 0.042816162109375 ;  /* 0x5229297bff087431 */ /* 0x002fc400000001ff */
[----:B------:R-:W-:Y:S01]  /*32320*/  IMAD.MOV.U32 R9, RZ, RZ, -0x221c1cc2 ;  /* 0xdde3e33eff097424 */ /* 0x000fe200078e00ff */
[----:B------:R1:W-:Y:S01]  /*32330*/  STL.128 [R1+0x6f0], R12 ;  /* 0x0006f00c01007387 */ /* 0x0003e20000100c00 */
[----:B------:R-:W-:Y:S01]  /*32340*/  MOV R10, 0x5e2f2f71 ;  /* 0x5e2f2f71000a7802 */ /* 0x000fe20000000f00 */
[----:B------:R-:W-:Y:S02]  /*32350*/  IMAD.MOV.U32 R11, RZ, RZ, 0x13848497 ;  /* 0x13848497ff0b7424 */ /* 0x000fe400078e00ff */
[----:B------:R3:W-:Y:S01]  /*32360*/  STL.128 [R1+0x750], R16 ;  /* 0x0007501001007387 */ /* 0x0007e20000100c00 */
[----:B0-----:R-:W-:Y:S02]  /*32370*/  HFMA2 R20, -RZ, RZ, -70.625, 3452 ;  /* 0xd46a6abeff147431 */ /* 0x001fe400000001ff */
[----:B------:R-:W-:Y:S01]  /*32380*/  IMAD.MOV.U32 R21, RZ, RZ, -0x723434ba ;  /* 0x8dcbcb46ff157424 */ /* 0x000fe200078e00ff */
[----:B------:R-:W-:Y:S01]  /*32390*/  MOV R22, 0x67bebed9 ;  /* 0x67bebed900167802 */ /* 0x000fe20000000f00 */
[----:B------:R-:W-:-:S02]  /*323a0*/  IMAD.MOV.U32 R23, RZ, RZ, 0x7239394b ;  /* 0x7239394bff177424 */ /* 0x000fc400078e00ff */
[----:B--2---:R-:W-:Y:S02]  /*323b0*/  HFMA2 R4, -RZ, RZ, -0.016876220703125, 55.6875 ;  /* 0xa45252f6ff047431 */ /* 0x004fe400000001ff */
[----:B------:R-:W-:Y:S01]  /*323c0*/  IMAD.MOV.U32 R5, RZ, RZ, 0x763b3b4d ;  /* 0x763b3b4dff057424 */ /* 0x000fe200078e00ff */
[----:B------:R-:W-:Y:S01]  /*323d0*/  MOV R6, 0xb7d6d661 ;  /* 0xb7d6d66100067802 */ /* 0x000fe20000000f00 */
[----:B-1----:R-:W-:Y:S02]  /*323e0*/  HFMA2 R12, -RZ, RZ, -0.0247039794921875, 63.65625 ;  /* 0xa65353f5ff0c7431 */ /* 0x002fe400000001ff */
[----:B------:R-:W-:Y:S01]  /*323f0*/  IMAD.MOV.U32 R7, RZ, RZ, 0x7db3b3ce ;  /* 0x7db3b3ceff077424 */ /* 0x000fe200078e00ff */
[----:B------:R-:W-:Y:S01]  /*32400*/  MOV R15, 0xc1eded2c ;  /* 0xc1eded2c000f7802 */ /* 0x000fe20000000f00 */
[----:B---3--:R-:W-:Y:S02]  /*32410*/  HFMA2 R16, -RZ, RZ, -0.00019133090972900390625, 5.80859375 ;  /* 0x8a4545cfff107431 */ /* 0x008fe400000001ff */
[----:B------:R-:W-:Y:S01]  /*32420*/  IMAD.MOV.U32 R13, RZ, RZ, -0x462e2e98 ;  /* 0xb9d1d168ff0d7424 */ /* 0x000fe200078e00ff */
[----:B------:R-:W-:Y:S01]  /*32430*/  MOV R18, 0x4020206 ;  /* 0x0402020600127802 */ /* 0x000fe20000000f00 */
[----:B------:R-:W-:-:S02]  /*32440*/  IMAD.MOV.U32 R14, RZ, RZ, RZ ;  /* 0x000000ffff0e7224 */ /* 0x000fc400078e00ff */
[----:B------:R-:W-:Y:S02]  /*32450*/  IMAD.MOV.U32 R17, RZ, RZ, -0x160606f0 ;  /* 0xe9f9f910ff117424 */ /* 0x000fe400078e00ff */
[----:B------:R-:W-:Y:S01]  /*32460*/  IMAD.MOV.U32 R19, RZ, RZ, -0x180807f ;  /* 0xfe7f7f81ff137424 */ /* 0x000fe200078e00ff */
[----:B------:R0:W-:Y:S04]  /*32470*/  STL.128 [R1+0x730], R8 ;  /* 0x0007300801007387 */ /* 0x0001e80000100c00 */
[----:B------:R1:W-:Y:S04]  /*32480*/  STL.128 [R1+0x760], R20 ;  /* 0x0007601401007387 */ /* 0x0003e80000100c00 */
[----:B------:R2:W-:Y:S04]  /*32490*/  STL.128 [R1+0x720], R4 ;  /* 0x0007200401007387 */ /* 0x0005e80000100c00 */
[----:B------:R3:W-:Y:S01]  /*324a0*/  STL.128 [R1+0x740], R12 ;  /* 0x0007400c01007387 */ /* 0x0007e20000100c00 */
[----:B0-----:R-:W-:-:S03]  /*324b0*/  HFMA2 R8, -RZ, RZ, -0.9765625, -35.34375 ;  /* 0xbbd0d06bff087431 */ /* 0x001fc600000001ff */
[----:B------:R0:W-:Y:S01]  /*324c0*/  STL.128 [R1+0x7a0], R16 ;  /* 0x0007a01001007387 */ /* 0x0001e20000100c00 */
[----:B------:R-:W-:Y:S02]  /*324d0*/  IMAD.MOV.U32 R9, RZ, RZ, -0x3a1010d6 ;  /* 0xc5efef2aff097424 */ /* 0x000fe400078e00ff */
[----:B-1----:R-:W-:Y:S01]  /*324e0*/  HFMA2 R20, -RZ, RZ, -0.0084228515625, 39.5 ;  /* 0xa05050f0ff147431 */ /* 0x002fe200000001ff */
[----:B------:R-:W-:Y:S01]  /*324f0*/  MOV R10, 0x4faaaae5 ;  /* 0x4faaaae5000a7802 */ /* 0x000fe20000000f00 */
[----:B------:R-:W-:Y:S01]  /*32500*/  IMAD.MOV.U32 R11, RZ, RZ, -0x120404ea ;  /* 0xedfbfb16ff0b7424 */ /* 0x000fe200078e00ff */
[----:B------:R-:W-:Y:S01]  /*32510*/  MOV R22, 0x259f9fba ;  /* 0x259f9fba00167802 */ /* 0x000fe20000000f00 */
[----:B--2---:R-:W-:Y:S02]  /*32520*/  HFMA2 R4, -RZ, RZ, -0.0010471343994140625, 13.734375 ;  /* 0x944a4adeff047431 */ /* 0x004fe400000001ff */
[----:B------:R-:W-:Y:S02]  /*32530*/  IMAD.MOV.U32 R21, RZ, RZ, 0x783c3c44 ;  /* 0x783c3c44ff157424 */ /* 0x000fe400078e00ff */
[----:B------:R-:W-:-:S02]  /*32540*/  IMAD.MOV.U32 R23, RZ, RZ, 0x4ba8a8e3 ;  /* 0x4ba8a8e3ff177424 */ /* 0x000fc400078e00ff */
[----:B---3--:R-:W-:Y:S02]  /*32550*/  HFMA2 R12, -RZ, RZ, -9.5546245574951171875e-05, 3.884765625 ;  /* 0x864343c5ff0c7431 */ /* 0x008fe400000001ff */
[----:B------:R-:W-:Y:S01]  /*32560*/  IMAD.MOV.U32 R5, RZ, RZ, -0x67b3b32c ;  /* 0x984c4cd4ff057424 */ /* 0x000fe200078e00ff */
[----:B------:R-:W-:Y:S01]  /*32570*/  MOV R6, 0xb05858e8 ;  /* 0xb05858e800067802 */ /* 0x000fe20000000f00 */
[----:B------:R-:W-:Y:S02]  /*32580*/  IMAD.MOV.U32 R7, RZ, RZ, -0x7a3030b6 ;  /* 0x85cfcf4aff077424 */ /* 0x000fe400078e00ff */
[----:B0-----:R-:W-:Y:S02]  /*32590*/  HFMA2 R16, -RZ, RZ, 0.0079345703125, 0.00051116943359375 ;  /* 0x20101030ff107431 */ /* 0x001fe400000001ff */
[----:B------:R-:W-:Y:S01]  /*325a0*/  IMAD.MOV.U32 R13, RZ, RZ, -0x65b2b229 ;  /* 0x9a4d4dd7ff0d7424 */ /* 0x000fe200078e00ff */
[----:B------:R-:W-:Y:S01]  /*325b0*/  MOV R14, 0x66333355 ;  /* 0x66333355000e7802 */ /* 0x000fe20000000f00 */
[----:B------:R-:W-:Y:S01]  /*325c0*/  IMAD.MOV.U32 R15, RZ, RZ, 0x11858594 ;  /* 0x11858594ff0f7424 */ /* 0x000fe200078e00ff */
[----:B------:R-:W-:Y:S01]  /*325d0*/  MOV R18, 0xfdf3f30e ;  /* 0xfdf3f30e00127802 */ /* 0x000fe20000000f00 */
[----:B------:R-:W-:-:S02]  /*325e0*/  IMAD.MOV.U32 R17, RZ, RZ, -0x1a0000e6 ;  /* 0xe5ffff1aff117424 */ /* 0x000fc400078e00ff */
[----:B------:R-:W-:Y:S01]  /*325f0*/  IMAD.MOV.U32 R19, RZ, RZ, -0x402d2d93 ;  /* 0xbfd2d26dff137424 */ /* 0x000fe200078e00ff */
[----:B------:R0:W-:Y:S04]  /*32600*/  STL.128 [R1+0x780], R8 ;  /* 0x0007800801007387 */ /* 0x0001e80000100c00 */
[----:B------:R1:W-:Y:S04]  /*32610*/  STL.128 [R1+0x7b0], R20 ;  /* 0x0007b01401007387 */ /* 0x0003e80000100c00 */
[----:B------:R2:W-:Y:S04]  /*32620*/  STL.128 [R1+0x770], R4 ;  /* 0x0007700401007387 */ /* 0x0005e80000100c00 */
[----:B------:R3:W-:Y:S01]  /*32630*/  STL.128 [R1+0x790], R12 ;  /* 0x0007900c01007387 */ /* 0x0007e20000100c00 */
[----:B0-----:R-:W-:-:S03]  /*32640*/  HFMA2 R8, -RZ, RZ, 1.892578125, -0.000814914703369140625 ;  /* 0x3f9292adff087431 */ /* 0x001fc600000001ff */
[----:B------:R0:W-:Y:S01]  /*32650*/  STL.128 [R1+0x7f0], R16 ;  /* 0x0007f01001007387 */ /* 0x0001e20000100c00 */
[----:B------:R-:W-:Y:S02]  /*32660*/  IMAD.MOV.U32 R9, RZ, RZ, 0x219d9dbc ;  /* 0x219d9dbcff097424 */ /* 0x000fe400078e00ff */
[----:B-1----:R-:W-:Y:S01]  /*32670*/  HFMA2 R20, -RZ, RZ, -2.7477741241455078125e-05, -21.1875 ;  /* 0x81cdcd4cff147431 */ /* 0x002fe200000001ff */
[----:B------:R-:W-:Y:S01]  /*32680*/  MOV R10, 0x70383848 ;  /* 0x70383848000a7802 */ /* 0x000fe20000000f00 */
[----:B------:R-:W-:Y:S01]  /*32690*/  IMAD.MOV.U32 R11, RZ, RZ, -0xe0a0afc ;  /* 0xf1f5f504ff0b7424 */ /* 0x000fe200078e00ff */
[----:B------:R-:W-:Y:S01]  /*326a0*/  MOV R22, 0x26131335 ;  /* 0x2613133500167802 */ /* 0x000fe20000000f00 */
[----:B--2---:R-:W-:Y:S02]  /*326b0*/  HFMA2 R4, -RZ, RZ, -0.01233673095703125, 47.59375 ;  /* 0xa25151f3ff047431 */ /* 0x004fe400000001ff */
[----:B------:R-:W-:Y:S02]  /*326c0*/  IMAD.MOV.U32 R21, RZ, RZ, 0x180c0c14 ;  /* 0x180c0c14ff157424 */ /* 0x000fe400078e00ff */
[----:B------:R-:W-:-:S02]  /*326d0*/  IMAD.MOV.U32 R23, RZ, RZ, -0x3c1313d1 ;  /* 0xc3ecec2fff177424 */ /* 0x000fc400078e00ff */
[----:B---3--:R-:W-:Y:S02]  /*326e0*/  HFMA2 R12, -RZ, RZ, 990, -1.2177734375 ;  /* 0x63bcbcdfff0c7431 */ /* 0x008fe400000001ff */
[----:B------:R-:W-:Y:S01]  /*326f0*/  IMAD.MOV.U32 R5, RZ, RZ, 0x5da3a3fe ;  /* 0x5da3a3feff057424 */ /* 0x000fe200078e00ff */
[----:B------:R-:W-:Y:S01]  /*32700*/  MOV R6, 0x804040c0 ;  /* 0x804040c000067802 */ /* 0x000fe20000000f00 */
[----:B------:R-:W-:Y:S02]  /*32710*/  IMAD.MOV.U32 R7, RZ, RZ, 0x58f8f8a ;  /* 0x058f8f8aff077424 */ /* 0x000fe400078e00ff */
[----:B0-----:R-:W-:Y:S02]  /*32720*/  HFMA2 R16, -RZ, RZ, -2.1875, 592 ;  /* 0xc06060a0ff107431 */ /* 0x001fe400000001ff */
[----:B------:R-:W-:Y:S01]  /*32730*/  IMAD.MOV.U32 R13, RZ, RZ, 0x77b6b6c1 ;  /* 0x77b6b6c1ff0d7424 */ /* 0x000fe200078e00ff */
[----:B------:R-:W-:Y:S01]  /*32740*/  MOV R14, 0xafdada75 ;  /* 0xafdada75000e7802 */ /* 0x000fe20000000f00 */
[----:B------:R-:W-:Y:S01]  /*32750*/  IMAD.MOV.U32 R15, RZ, RZ, 0x42212163 ;  /* 0x42212163ff0f7424 */ /* 0x000fe200078e00ff */
[----:B------:R-:W-:Y:S01]  /*32760*/  MOV R18, 0x9e4f4fd1 ;  /* 0x9e4f4fd100127802 */ /* 0x000fe20000000f00 */
[----:B------:R-:W-:-:S02]  /*32770*/  IMAD.MOV.U32 R17, RZ, RZ, 0x19818198 ;  /* 0x19818198ff117424 */ /* 0x000fc400078e00ff */
[----:B------:R-:W-:Y:S01]  /*32780*/  IMAD.MOV.U32 R19, RZ, RZ, -0x5c232381 ;  /* 0xa3dcdc7fff137424 */ /* 0x000fe200078e00ff */
[----:B------:R0:W-:Y:S04]  /*32790*/  STL.128 [R1+0x7d0], R8 ;  /* 0x0007d00801007387 */ /* 0x0001e80000100c00 */
[----:B------:R1:W-:Y:S04]  /*327a0*/  STL.128 [R1+0x800], R20 ;  /* 0x0008001401007387 */ /* 0x0003e80000100c00 */
[----:B------:R2:W-:Y:S04]  /*327b0*/  STL.128 [R1+0x7c0], R4 ;  /* 0x0007c00401007387 */ /* 0x0005e80000100c00 */
[----:B------:R3:W-:Y:S01]  /*327c0*/  STL.128 [R1+0x7e0], R12 ;  /* 0x0007e00c01007387 */ /* 0x0007e20000100c00 */
[----:B0-----:R-:W-:-:S03]  /*327d0*/  HFMA2 R8, -RZ, RZ, -0.0009479522705078125, -4.33984375 ;  /* 0x93c4c457ff087431 */ /* 0x001fc600000001ff */
[----:B------:R0:W-:Y:S01]  /*327e0*/  STL.128 [R1+0x840], R16 ;  /* 0x0008401001007387 */ /* 0x0001e20000100c00 */
[----:B------:R-:W-:Y:S02]  /*327f0*/  IMAD.MOV.U32 R9, RZ, RZ, 0x55a7a7f2 ;  /* 0x55a7a7f2ff097424 */ /* 0x000fe400078e00ff */
[----:B-1----:R-:W-:Y:S01]  /*32800*/  HFMA2 R20, -RZ, RZ, 4.1328125, 0.0124969482421875 ;  /* 0x44222266ff147431 */ /* 0x002fe200000001ff */
[----:B------:R-:W-:Y:S01]  /*32810*/  MOV R10, 0xfc7e7e82 ;  /* 0xfc7e7e82000a7802 */ /* 0x000fe20000000f00 */
[----:B------:R-:W-:Y:S01]  /*32820*/  IMAD.MOV.U32 R11, RZ, RZ, 0x7a3d3d47 ;  /* 0x7a3d3d47ff0b7424 */ /* 0x000fe200078e00ff */
[----:B------:R-:W-:Y:S01]  /*32830*/  MOV R22, 0x3b9090ab ;  /* 0x3b9090ab00167802 */ /* 0x000fe20000000f00 */
[----:B--2---:R-:W-:Y:S02]  /*32840*/  HFMA2 R4, -RZ, RZ, -1.5927734375, 504.25 ;  /* 0xbe5f5fe1ff047431 */ /* 0x004fe400000001ff */
[----:B------:R-:W-:Y:S02]  /*32850*/  IMAD.MOV.U32 R21, RZ, RZ, 0x542a2a7e ;  /* 0x542a2a7eff157424 */ /* 0x000fe400078e00ff */
[----:B------:R-:W-:-:S02]  /*32860*/  IMAD.MOV.U32 R23, RZ, RZ, 0xb888883 ;  /* 0x0b888883ff177424 */ /* 0x000fc400078e00ff */
[----:B---3--:R-:W-:Y:S02]  /*32870*/  HFMA2 R12, -RZ, RZ, -8.78125, 1196 ;  /* 0xc86464acff0c7431 */ /* 0x008fe400000001ff */
[----:B------:R-:W-:Y:S01]  /*32880*/  IMAD.MOV.U32 R5, RZ, RZ, 0x359797a2 ;  /* 0x359797a2ff057424 */ /* 0x000fe200078e00ff */
[----:B------:R-:W-:Y:S01]  /*32890*/  MOV R6, 0x884444cc ;  /* 0x884444cc00067802 */ /* 0x000fe20000000f00 */
[----:B------:R-:W-:Y:S02]  /*328a0*/  IMAD.MOV.U32 R7, RZ, RZ, 0x2e171739 ;  /* 0x2e171739ff077424 */ /* 0x000fe400078e00ff */
[----:B0-----:R-:W-:Y:S02]  /*328b0*/  HFMA2 R16, -RZ, RZ, -0.000767230987548828125, 11.7109375 ;  /* 0x924949dbff107431 */ /* 0x001fe400000001ff */
[----:B------:R-:W-:Y:S01]  /*328c0*/  IMAD.MOV.U32 R13, RZ, RZ, -0x45a2a219 ;  /* 0xba5d5de7ff0d7424 */ /* 0x000fe200078e00ff */
[----:B------:R-:W-:Y:S01]  /*328d0*/  MOV R14, 0x3219192b ;  /* 0x3219192b000e7802 */ /* 0x000fe20000000f00 */
[----:B------:R-:W-:Y:S01]  /*328e0*/  IMAD.MOV.U32 R15, RZ, RZ, -0x198c8c6b ;  /* 0xe6737395ff0f7424 */ /* 0x000fe200078e00ff */
[----:B------:R-:W-:Y:S01]  /*328f0*/  MOV R18, 0x4824246c ;  /* 0x4824246c00127802 */ /* 0x000fe20000000f00 */
[----:B------:R-:W-:-:S02]  /*32900*/  IMAD.MOV.U32 R17, RZ, RZ, 0xc06060a ;  /* 0x0c06060aff117424 */ /* 0x000fc400078e00ff */
[----:B------:R-:W-:Y:S01]  /*32910*/  IMAD.MOV.U32 R19, RZ, RZ, -0x47a3a31c ;  /* 0xb85c5ce4ff137424 */ /* 0x000fe200078e00ff */
[----:B------:R0:W-:Y:S04]  /*32920*/  STL.128 [R1+0x820], R8 ;  /* 0x0008200801007387 */ /* 0x0001e80000100c00 */
[----:B------:R1:W-:Y:S04]  /*32930*/  STL.128 [R1+0x850], R20 ;  /* 0x0008501401007387 */ /* 0x0003e80000100c00 */
[----:B------:R2:W-:Y:S04]  /*32940*/  STL.128 [R1+0x810], R4 ;  /* 0x0008100401007387 */ /* 0x0005e80000100c00 */
[----:B------:R3:W-:Y:S01]  /*32950*/  STL.128 [R1+0x830], R12 ;  /* 0x0008300c01007387 */ /* 0x0007e20000100c00 */
[----:B0-----:R-:W-:-:S03]  /*32960*/  HFMA2 R8, -RZ, RZ, -0.030731201171875, -414.25 ;  /* 0xa7dede79ff087431 */ /* 0x001fc600000001ff */
[----:B------:R0:W-:Y:S01]  /*32970*/  STL.128 [R1+0x890], R16 ;  /* 0x0008901001007387 */ /* 0x0001e20000100c00 */
[----:B------:R-:W-:Y:S02]  /*32980*/  IMAD.MOV.U32 R9, RZ, RZ, -0x43a1a11e ;  /* 0xbc5e5ee2ff097424 */ /* 0x000fe400078e00ff */
[----:B-1----:R-:W-:Y:S01]  /*32990*/  HFMA2 R20, -RZ, RZ, -0.00757598876953125, -3.181640625 ;  /* 0x9fc2c25dff147431 */ /* 0x002fe200000001ff */
[----:B------:R-:W-:Y:S01]  /*329a0*/  MOV R10, 0x160b0b1d ;  /* 0x160b0b1d000a7802 */ /* 0x000fe20000000f00 */
[----:B------:R-:W-:Y:S01]  /*329b0*/  IMAD.MOV.U32 R11, RZ, RZ, -0x5224248a ;  /* 0xaddbdb76ff0b7424 */ /* 0x000fe200078e00ff */
[----:B------:R-:W-:Y:S01]  /*329c0*/  MOV R22, 0x43acacef ;  /* 0x43acacef00167802 */ /* 0x000fe20000000f00 */
[----:B--2---:R-:W-:Y:S02]  /*329d0*/  HFMA2 R4, -RZ, RZ, -0.000260829925537109375, 6.7890625 ;  /* 0x8c4646caff047431 */ /* 0x004fe400000001ff */
[----:B------:R-:W-:Y:S02]  /*329e0*/  IMAD.MOV.U32 R21, RZ, RZ, -0x422c2c92 ;  /* 0xbdd3d36eff157424 */ /* 0x000fe400078e00ff */
[----:B------:R-:W-:-:S02]  /*329f0*/  IMAD.MOV.U32 R23, RZ, RZ, -0x3b9d9d5a ;  /* 0xc46262a6ff177424 */ /* 0x000fc400078e00ff */
[----:B---3--:R-:W-:Y:S02]  /*32a00*/  HFMA2 R12, -RZ, RZ, -252, -541.5 ;  /* 0xdbe0e03bff0c7431 */ /* 0x008fe400000001ff */
[----:B------:R-:W-:Y:S01]  /*32a10*/  IMAD.MOV.U32 R5, RZ, RZ, -0x381111d7 ;  /* 0xc7eeee29ff057424 */ /* 0x000fe200078e00ff */
[----:B------:R-:W-:Y:S01]  /*32a20*/  MOV R6, 0x6bb8b8d3 ;  /* 0x6bb8b8d300067802 */ /* 0x000fe20000000f00 */
[----:B------:R-:W-:Y:S02]  /*32a30*/  IMAD.MOV.U32 R7, RZ, RZ, 0x2814143c ;  /* 0x2814143cff077424 */ /* 0x000fe400078e00ff */
[----:B0-----:R-:W-:Y:S02]  /*32a40*/  HFMA2 R16, -RZ, RZ, -141.5, 4816 ;  /* 0xd86c6cb4ff107431 */ /* 0x001fe400000001ff */
[----:B------:R-:W-:Y:S01]  /*32a50*/  IMAD.MOV.U32 R13, RZ, RZ, 0x64323256 ;  /* 0x64323256ff0d7424 */ /* 0x000fe200078e00ff */
        /* <DEDUP_REMOVED lines=9> */
[----:B0-----:R-:W-:-:S03]  /*32af0*/  HFMA2 R8, -RZ, RZ, -94.4375, -1842 ;  /* 0xd5e7e732ff087431 */ /* 0x001fc600000001ff */
[----:B------:R0:W-:Y:S01]  /*32b00*/  STL.128 [R1+0x8e0], R16 ;  /* 0x0008e01001007387 */ /* 0x0001e20000100c00 */
[----:B------:R-:W-:Y:S02]  /*32b10*/  IMAD.MOV.U32 R9, RZ, RZ, -0x743737bd ;  /* 0x8bc8c843ff097424 */ /* 0x000fe400078e00ff */
[----:B-1----:R-:W-:Y:S01]  /*32b20*/  HFMA2 R20, -RZ, RZ, -12.7890625, 1455 ;  /* 0xca6565afff147431 */ /* 0x002fe200000001ff */
[----:B------:R-:W-:Y:S01]  /*32b30*/  MOV R10, 0x6e373759 ;  /* 0x6e373759000a7802 */ /* 0x000fe20000000f00 */
[----:B------:R-:W-:Y:S01]  /*32b40*/  IMAD.MOV.U32 R11, RZ, RZ, -0x25929249 ;  /* 0xda6d6db7ff0b7424 */ /* 0x000fe200078e00ff */
[----:B------:R-:W-:Y:S01]  /*32b50*/  MOV R22, 0x47aeaee9 ;  /* 0x47aeaee900167802 */ /* 0x000fe20000000f00 */
[----:B--2---:R-:W-:Y:S02]  /*32b60*/  HFMA2 R4, -RZ, RZ, 0.69580078125, -0.000690460205078125 ;  /* 0x399191a8ff047431 */ /* 0x004fe400000001ff */
[----:B------:R-:W-:Y:S02]  /*32b70*/  IMAD.MOV.U32 R21, RZ, RZ, -0xb858572 ;  /* 0xf47a7a8eff157424 */ /* 0x000fe400078e00ff */
[----:B------:R-:W-:-:S02]  /*32b80*/  IMAD.MOV.U32 R23, RZ, RZ, 0x10080818 ;  /* 0x10080818ff177424 */ /* 0x000fc400078e00ff */
[----:B---3--:R-:W-:Y:S02]  /*32b90*/  HFMA2 R12, -RZ, RZ, 2.3663043975830078125e-05, -0.00033855438232421875 ;  /* 0x018d8d8cff0c7431 */ /* 0x008fe400000001ff */
[----:B------:R-:W-:Y:S01]  /*32ba0*/  IMAD.MOV.U32 R5, RZ, RZ, 0x319595a4 ;  /* 0x319595a4ff057424 */ /* 0x000fe200078e00ff */
[----:B------:R-:W-:Y:S01]  /*32bb0*/  MOV R6, 0xd3e4e437 ;  /* 0xd3e4e43700067802 */ /* 0x000fe20000000f00 */
[----:B------:R-:W-:Y:S02]  /*32bc0*/  IMAD.MOV.U32 R7, RZ, RZ, -0xd868675 ;  /* 0xf279798bff077424 */ /* 0x000fe400078e00ff */
[----:B0-----:R-:W-:Y:S02]  /*32bd0*/  HFMA2 R16, -RZ, RZ, -0.00153636932373046875, 15.7265625 ;  /* 0x964b4bddff107431 */ /* 0x001fe400000001ff */
[----:B------:R-:W-:Y:S01]  /*32be0*/  IMAD.MOV.U32 R13, RZ, RZ, -0x4e2a2a9c ;  /* 0xb1d5d564ff0d7424 */ /* 0x000fe200078e00ff */
[----:B------:R-:W-:Y:S01]  /*32bf0*/  MOV R14, 0x9c4e4ed2 ;  /* 0x9c4e4ed2000e7802 */ /* 0x000fe20000000f00 */
[----:B------:R-:W-:Y:S01]  /*32c00*/  IMAD.MOV.U32 R15, RZ, RZ, 0x49a9a9e0 ;  /* 0x49a9a9e0ff0f7424 */ /* 0x000fe200078e00ff */
[----:B------:R-:W-:Y:S01]  /*32c10*/  MOV R18, 0xd8b8b86 ;  /* 0x0d8b8b8600127802 */ /* 0x000fe20000000f00 */
[----:B------:R-:W-:-:S02]  /*32c20*/  IMAD.MOV.U32 R17, RZ, RZ, 0x61bdbddc ;  /* 0x61bdbddcff117424 */ /* 0x000fc400078e00ff */
[----:B------:R-:W-:Y:S01]  /*32c30*/  IMAD.MOV.U32 R19, RZ, RZ, 0xf8a8a85 ;  /* 0x0f8a8a85ff137424 */ /* 0x000fe200078e00ff */
[----:B------:R0:W-:Y:S04]  /*32c40*/  STL.128 [R1+0x8c0], R8 ;  /* 0x0008c00801007387 */ /* 0x0001e80000100c00 */
[----:B------:R1:W-:Y:S04]  /*32c50*/  STL.128 [R1+0x8f0], R20 ;  /* 0x0008f01401007387 */ /* 0x0003e80000100c00 */
[----:B------:R2:W-:Y:S04]  /*32c60*/  STL.128 [R1+0x8b0], R4 ;  /* 0x0008b00401007387 */ /* 0x0005e80000100c00 */
[----:B------:R3:W-:Y:S01]  /*32c70*/  STL.128 [R1+0x8d0], R12 ;  /* 0x0008d00c01007387 */ /* 0x0007e20000100c00 */
[----:B0-----:R-:W-:-:S03]  /*32c80*/  HFMA2 R8, -RZ, RZ, 0.513671875, 0.0040435791015625 ;  /* 0x381c1c24ff087431 */ /* 0x001fc600000001ff */
[----:B------:R0:W-:Y:S01]  /*32c90*/  STL.128 [R1+0x930], R16 ;  /* 0x0009301001007387 */ /* 0x0001e20000100c00 */
[----:B------:R-:W-:Y:S02]  /*32ca0*/  IMAD.MOV.U32 R9, RZ, RZ, 0x57a6a6f1 ;  /* 0x57a6a6f1ff097424 */ /* 0x000fe400078e00ff */
[----:B-1----:R-:W-:Y:S01]  /*32cb0*/  HFMA2 R20, -RZ, RZ, -568, 9344 ;  /* 0xe0707090ff147431 */ /* 0x002fe200000001ff */
[----:B------:R-:W-:Y:S01]  /*32cc0*/  MOV R10, 0x73b4b4c7 ;  /* 0x73b4b4c7000a7802 */ /* 0x000fe20000000f00 */
[----:B------:R-:W-:Y:S01]  /*32cd0*/  IMAD.MOV.U32 R11, RZ, RZ, -0x683939af ;  /* 0x97c6c651ff0b7424 */ /* 0x000fe200078e00ff */
[----:B------:R-:W-:Y:S01]  /*32ce0*/  MOV R22, 0x71b5b5c4 ;  /* 0x71b5b5c400167802 */ /* 0x000fe20000000f00 */
[----:B--2---:R-:W-:Y:S02]  /*32cf0*/  HFMA2 R4, -RZ, RZ, 7912, -0.85400390625 ;  /* 0x6fbabad5ff047431 */ /* 0x004fe400000001ff */
[----:B------:R-:W-:Y:S02]  /*32d00*/  IMAD.MOV.U32 R21, RZ, RZ, 0x7c3e3e42 ;  /* 0x7c3e3e42ff157424 */ /* 0x000fe400078e00ff */
[----:B------:R-:W-:-:S02]  /*32d10*/  IMAD.MOV.U32 R23, RZ, RZ, -0x33999956 ;  /* 0xcc6666aaff177424 */ /* 0x000fc400078e00ff */
[----:B---3--:R-:W-:Y:S02]  /*32d20*/  HFMA2 R12, -RZ, RZ, -15.8125, -2118 ;  /* 0xcbe8e823ff0c7431 */ /* 0x008fe400000001ff */
[----:B------:R-:W-:Y:S01]  /*32d30*/  IMAD.MOV.U32 R5, RZ, RZ, -0xf878778 ;  /* 0xf0787888ff057424 */ /* 0x000fe200078e00ff */
[----:B------:R-:W-:Y:S01]  /*32d40*/  MOV R6, 0x4a25256f ;  /* 0x4a25256f00067802 */ /* 0x000fe20000000f00 */
[----:B------:R-:W-:Y:S02]  /*32d50*/  IMAD.MOV.U32 R7, RZ, RZ, 0x5c2e2e72 ;  /* 0x5c2e2e72ff077424 */ /* 0x000fe400078e00ff */
[----:B0-----:R-:W-:Y:S02]  /*32d60*/  HFMA2 R16, -RZ, RZ, -188.125, -668 ;  /* 0xd9e1e138ff107431 */ /* 0x001fe400000001ff */
[----:B------:R-:W-:Y:S01]  /*32d70*/  IMAD.MOV.U32 R13, RZ, RZ, -0x5e222284 ;  /* 0xa1dddd7cff0d7424 */ /* 0x000fe200078e00ff */
[----:B------:R-:W-:Y:S01]  /*32d80*/  MOV R14, 0xe874749c ;  /* 0xe874749c000e7802 */ /* 0x000fe20000000f00 */
[----:B------:R-:W-:Y:S01]  /*32d90*/  IMAD.MOV.U32 R15, RZ, RZ, 0x3e1f1f21 ;  /* 0x3e1f1f21ff0f7424 */ /* 0x000fe200078e00ff */
[----:B------:R-:W-:Y:S01]  /*32da0*/  MOV R18, 0x2b9898b3 ;  /* 0x2b9898b300127802 */ /* 0x000fe20000000f00 */
[----:B------:R-:W-:-:S02]  /*32db0*/  IMAD.MOV.U32 R17, RZ, RZ, -0x140707ed ;  /* 0xebf8f813ff117424 */ /* 0x000fc400078e00ff */
[----:B------:R-:W-:Y:S01]  /*32dc0*/  IMAD.MOV.U32 R19, RZ, RZ, 0x22111133 ;  /* 0x22111133ff137424 */ /* 0x000fe200078e00ff */
[----:B------:R0:W-:Y:S04]  /*32dd0*/  STL.128 [R1+0x910], R8 ;  /* 0x0009100801007387 */ /* 0x0001e80000100c00 */
[----:B------:R1:W-:Y:S04]  /*32de0*/  STL.128 [R1+0x940], R20 ;  /* 0x0009401401007387 */ /* 0x0003e80000100c00 */
[----:B------:R2:W-:Y:S04]  /*32df0*/  STL.128 [R1+0x900], R4 ;  /* 0x0009000401007387 */ /* 0x0005e80000100c00 */
[----:B------:R3:W-:Y:S01]  /*32e00*/  STL.128 [R1+0x920], R12 ;  /* 0x0009200c01007387 */ /* 0x0007e20000100c00 */
[----:B0-----:R-:W-:-:S03]  /*32e10*/  HFMA2 R8, -RZ, RZ, -3.189453125, 721.5 ;  /* 0xc26161a3ff087431 */ /* 0x001fc600000001ff */
[----:B------:R0:W-:Y:S01]  /*32e20*/  STL.128 [R1+0x980], R16 ;  /* 0x0009801001007387 */ /* 0x0001e20000100c00 */
[----:B------:R-:W-:Y:S02]  /*32e30*/  IMAD.MOV.U32 R9, RZ, RZ, 0x6a35355f ;  /* 0x6a35355fff097424 */ /* 0x000fe400078e00ff */
[----:B-1----:R-:W-:Y:S01]  /*32e40*/  HFMA2 R20, -RZ, RZ, -51.28125, 2934 ;  /* 0xd26969bbff147431 */ /* 0x002fe200000001ff */
[----:B------:R-:W-:Y:S01]  /*32e50*/  MOV R10, 0xae5757f9 ;  /* 0xae5757f9000a7802 */ /* 0x000fe20000000f00 */
[----:B------:R-:W-:Y:S01]  /*32e60*/  IMAD.MOV.U32 R11, RZ, RZ, 0x69b9b9d0 ;  /* 0x69b9b9d0ff0b7424 */ /* 0x000fe200078e00ff */
[----:B------:R-:W-:Y:S01]  /*32e70*/  MOV R22, 0x78e8e89 ;  /* 0x078e8e8900167802 */ /* 0x000fe20000000f00 */
[----:B--2---:R-:W-:Y:S02]  /*32e80*/  HFMA2 R4, -RZ, RZ, -0.000522613525390625, 9.6875 ;  /* 0x904848d8ff047431 */ /* 0x004fe400000001ff */
[----:B------:R-:W-:Y:S02]  /*32e90*/  IMAD.MOV.U32 R21, RZ, RZ, -0x56262690 ;  /* 0xa9d9d970ff157424 */ /* 0x000fe400078e00ff */
[----:B------:R-:W-:-:S02]  /*32ea0*/  IMAD.MOV.U32 R23, RZ, RZ, 0x339494a7 ;  /* 0x339494a7ff177424 */ /* 0x000fc400078e00ff */
[----:B---3--:R-:W-:Y:S02]  /*32eb0*/  HFMA2 R12, -RZ, RZ, 0.0018367767333984375, -0.00010019540786743164062 ;  /* 0x17868691ff0c7431 */ /* 0x008fe400000001ff */
[----:B------:R-:W-:Y:S01]  /*32ec0*/  IMAD.MOV.U32 R5, RZ, RZ, 0x6030305 ;  /* 0x06030305ff057424 */ /* 0x000fe200078e00ff */
[----:B------:R-:W-:Y:S01]  /*32ed0*/  MOV R6, 0xf7f6f601 ;  /* 0xf7f6f60100067802 */ /* 0x000fe20000000f00 */
[----:B------:R-:W-:Y:S02]  /*32ee0*/  IMAD.MOV.U32 R7, RZ, RZ, 0x1c0e0e12 ;  /* 0x1c0e0e12ff077424 */ /* 0x000fe400078e00ff */
[----:B0-----:R-:W-:Y:S02]  /*32ef0*/  HFMA2 R16, -RZ, RZ, 1471, -1.962890625 ;  /* 0x65bfbfdaff107431 */ /* 0x001fe400000001ff */
        /* <DEDUP_REMOVED lines=10> */
[----:B0-----:R-:W-:-:S03]  /*32fa0*/  HFMA2 R8, -RZ, RZ, -0.00011909008026123046875, -25.140625 ;  /* 0x87cece49ff087431 */ /* 0x001fc600000001ff */
[----:B------:R0:W-:Y:S01]  /*32fb0*/  STL.128 [R1+0x9d0], R16 ;  /* 0x0009d01001007387 */ /* 0x0001e20000100c00 */
[----:B------:R-:W-:Y:S02]  /*32fc0*/  IMAD.MOV.U32 R9, RZ, RZ, -0x55aaaa01 ;  /* 0xaa5555ffff097424 */ /* 0x000fe400078e00ff */
[----:B-1----:R-:W-:Y:S01]  /*32fd0*/  HFMA2 R20, -RZ, RZ, -3.4391880035400390625e-05, 2.880859375 ;  /* 0x824141c3ff147431 */ /* 0x002fe200000001ff */
[----:B------:R-:W-:Y:S01]  /*32fe0*/  MOV R10, 0x50282878 ;  /* 0x50282878000a7802 */ /* 0x000fe20000000f00 */
[----:B------:R-:W-:Y:S01]  /*32ff0*/  IMAD.MOV.U32 R11, RZ, RZ, -0x5a202086 ;  /* 0xa5dfdf7aff0b7424 */ /* 0x000fe200078e00ff */
[----:B------:R-:W-:Y:S01]  /*33000*/  MOV R22, 0x5a2d2d77 ;  /* 0x5a2d2d7700167802 */ /* 0x000fe20000000f00 */
[----:B--2---:R-:W-:Y:S02]  /*33010*/  HFMA2 R4, -RZ, RZ, 0.08758544921875, -0.003765106201171875 ;  /* 0x2d9b9bb6ff047431 */ /* 0x004fe400000001ff */
[----:B------:R-:W-:Y:S02]  /*33020*/  IMAD.MOV.U32 R21, RZ, RZ, 0x299999b0 ;  /* 0x299999b0ff157424 */ /* 0x000fe400078e00ff */
[----:B------:R-:W-:-:S02]  /*33030*/  IMAD.MOV.U32 R23, RZ, RZ, 0x1e0f0f11 ;  /* 0x1e0f0f11ff177424 */ /* 0x000fc400078e00ff */
[----:B---3--:R-:W-:Y:S02]  /*33040*/  HFMA2 R12, -RZ, RZ, 5.41210174560546875e-05, -0.0002782344818115234375 ;  /* 0x038c8c8fff0c7431 */ /* 0x008fe400000001ff */
[----:B------:R-:W-:Y:S01]  /*33050*/  IMAD.MOV.U32 R5, RZ, RZ, 0x3c1e1e22 ;  /* 0x3c1e1e22ff057424 */ /* 0x000fe200078e00ff */
[----:B------:R-:W-:Y:S01]  /*33060*/  MOV R6, 0x15878792 ;  /* 0x1587879200067802 */ /* 0x000fe20000000f00 */
[----:B------:R-:W-:Y:S02]  /*33070*/  IMAD.MOV.U32 R7, RZ, RZ, -0x361616e0 ;  /* 0xc9e9e920ff077424 */ /* 0x000fe400078e00ff */
[----:B0-----:R-:W-:Y:S02]  /*33080*/  HFMA2 R16, -RZ, RZ, 35, 0.130859375 ;  /* 0x50603030ff107431 */ /* 0x001fe400000001ff */
[----:B------:R-:W-:Y:S01]  /*33090*/  IMAD.MOV.U32 R13, RZ, RZ, 0x59a1a1f8 ;  /* 0x59a1a1f8ff0d7424 */ /* 0x000fe200078e00ff */
        /* <DEDUP_REMOVED lines=9> */
[----:B0-----:R-:W-:-:S03]  /*33130*/  HFMA2 R8, -RZ, RZ, -0.022552490234375, 945.5 ;  /* 0xa5c66363ff087431 */ /* 0x001fc600000001ff */
[----:B------:R0:W-:Y:S01]  /*33140*/  STL.128 [R1+0xe20], R16 ;  /* 0x000e201001007387 */ /* 0x0001e20000100c00 */
[----:B------:R-:W-:Y:S02]  /*33150*/  IMAD.MOV.U32 R9, RZ, RZ, -0x7b078384 ;  /* 0x84f87c7cff097424 */ /* 0x000fe400078e00ff */
[----:B-1----:R-:W-:Y:S01]  /*33160*/  HFMA2 R22, -RZ, RZ, -1613, -0.059906005859375 ;  /* 0xe64dababff167431 */ /* 0x002fe200000001ff */
[----:B------:R-:W-:Y:S01]  /*33170*/  MOV R10, 0x99ee7777 ;  /* 0x99ee7777000a7802 */ /* 0x000fe20000000f00 */
[----:B------:R-:W-:Y:S01]  /*33180*/  IMAD.MOV.U32 R11, RZ, RZ, -0x72098485 ;  /* 0x8df67b7bff0b7424 */ /* 0x000fe200078e00ff */
[----:B------:R-:W-:Y:S01]  /*33190*/  MOV R20, 0x19e7fefe ;  /* 0x19e7fefe00147802 */ /* 0x000fe20000000f00 */
[----:B--2---:R-:W-:Y:S02]  /*331a0*/  HFMA2 R4, -RZ, RZ, 62976, -0.1497802734375 ;  /* 0x7bb0b0cbff047431 */ /* 0x004fe400000001ff */
[----:B------:R-:W-:Y:S02]  /*331b0*/  IMAD.MOV.U32 R21, RZ, RZ, 0x62b5d7d7 ;  /* 0x62b5d7d7ff157424 */ /* 0x000fe400078e00ff */
[----:B------:R-:W-:-:S02]  /*331c0*/  IMAD.MOV.U32 R23, RZ, RZ, -0x6513898a ;  /* 0x9aec7676ff177424 */ /* 0x000fc400078e00ff */
[----:B---3--:R-:W-:Y:S02]  /*331d0*/  HFMA2 R12, -RZ, RZ, 0.0003659725189208984375, -14224 ;  /* 0x0dfff2f2ff0c7431 */ /* 0x008fe400000001ff */
[----:B------:R-:W-:Y:S01]  /*331e0*/  IMAD.MOV.U32 R5, RZ, RZ, -0x57abab04 ;  /* 0xa85454fcff057424 */ /* 0x000fe200078e00ff */
[----:B------:R-:W-:Y:S01]  /*331f0*/  MOV R6, 0x6dbbbbd6 ;  /* 0x6dbbbbd600067802 */ /* 0x000fe20000000f00 */
[----:B------:R-:W-:Y:S02]  /*33200*/  IMAD.MOV.U32 R7, RZ, RZ, 0x2c16163a ;  /* 0x2c16163aff077424 */ /* 0x000fe400078e00ff */
[----:B0-----:R-:W-:Y:S02]  /*33210*/  HFMA2 R16, -RZ, RZ, -1.7841796875, -0.0045013427734375 ;  /* 0xbf239c9cff107431 */ /* 0x001fe400000001ff */
        /* <DEDUP_REMOVED lines=10> */
[----:B0-----:R-:W-:-:S03]  /*332c0*/  HFMA2 R10, -RZ, RZ, -11.109375, 7.27734375 ;  /* 0xc98e4747ff0a7431 */ /* 0x001fc600000001ff */
[----:B------:R0:W-:Y:S01]  /*332d0*/  STL.128 [R1+0xe70], R16 ;  /* 0x000e701001007387 */ /* 0x0001e20000100c00 */
[----:B------:R-:W-:Y:S01]  /*332e0*/  MOV R8, 0x15effafa ;  /* 0x15effafa00087802 */ /* 0x000fe20000000f00 */
[----:B-1----:R-:W-:Y:S02]  /*332f0*/  HFMA2 R20, -RZ, RZ, -3.228515625, -0.482177734375 ;  /* 0xc275b7b7ff147431 */ /* 0x002fe400000001ff */
[----:B------:R-:W-:Y:S01]  /*33300*/  IMAD.MOV.U32 R9, RZ, RZ, -0x144da6a7 ;  /* 0xebb25959ff097424 */ /* 0x000fe200078e00ff */
[----:B------:R-:W-:Y:S01]  /*33310*/  MOV R22, 0xae3d9393 ;  /* 0xae3d939300167802 */ /* 0x000fe20000000f00 */
[----:B------:R-:W-:Y:S02]  /*33320*/  IMAD.MOV.U32 R11, RZ, RZ, 0xbfbf0f0 ;  /* 0x0bfbf0f0ff0b7424 */ /* 0x000fe400078e00ff */
[----:B--2---:R-:W-:Y:S02]  /*33330*/  HFMA2 R6, -RZ, RZ, 2.267578125, -11.5703125 ;  /* 0x4089c9c9ff067431 */ /* 0x004fe400000001ff */
[----:B------:R-:W-:-:S02]  /*33340*/  IMAD.MOV.U32 R21, RZ, RZ, 0x1ce1fdfd ;  /* 0x1ce1fdfdff157424 */ /* 0x000fc400078e00ff */
[----:B------:R-:W-:Y:S01]  /*33350*/  IMAD.MOV.U32 R23, RZ, RZ, 0x6a4c2626 ;  /* 0x6a4c2626ff177424 */ /* 0x000fe200078e00ff */
[----:B---3--:R-:W-:Y:S01]  /*33360*/  MOV R12, 0xec41adad ;  /* 0xec41adad000c7802 */ /* 0x008fe20000000f00 */
[----:B------:R-:W-:Y:S01]  /*33370*/  IMAD.MOV.U32 R13, RZ, RZ, 0x67b3d4d4 ;  /* 0x67b3d4d4ff0d7424 */ /* 0x000fe200078e00ff */
[----:B------:R-:W-:Y:S01]  /*33380*/  MOV R14, 0xfd5fa2a2 ;  /* 0xfd5fa2a2000e7802 */ /* 0x000fe20000000f00 */
[----:B------:R-:W-:Y:S02]  /*33390*/  IMAD.MOV.U32 R15, RZ, RZ, -0x15ba5051 ;  /* 0xea45afafff0f7424 */ /* 0x000fe400078e00ff */
[----:B0-----:R-:W-:Y:S01]  /*333a0*/  HFMA2 R16, -RZ, RZ, 0.0002460479736328125, 6.12735748291015625e-05 ;  /* 0x0c080404ff107431 */ /* 0x001fe200000001ff */
[----:B------:R-:W-:Y:S01]  /*333b0*/  MOV R4, 0x458fcaca ;  /* 0x458fcaca00047802 */ /* 0x000fe20000000f00 */
[----:B------:R-:W-:Y:S01]  /*333c0*/  IMAD.MOV.U32 R5, RZ, RZ, -0x62e07d7e ;  /* 0x9d1f8282ff057424 */ /* 0x000fe200078e00ff */
[----:B------:R-:W-:Y:S01]  /*333d0*/  MOV R18, 0x65462323 ;  /* 0x6546232300127802 */ /* 0x000fe20000000f00 */
[----:B------:R-:W-:-:S02]  /*333e0*/  IMAD.MOV.U32 R7, RZ, RZ, -0x78058283 ;  /* 0x87fa7d7dff077424 */ /* 0x000fc400078e00ff */
[----:B------:R-:W-:Y:S02]  /*333f0*/  IMAD.MOV.U32 R17, RZ, RZ, 0x5295c7c7 ;  /* 0x5295c7c7ff117424 */ /* 0x000fe400078e00ff */
[----:B------:R-:W-:Y:S01]  /*33400*/  IMAD.MOV.U32 R19, RZ, RZ, 0x5e9dc3c3 ;  /* 0x5e9dc3c3ff137424 */ /* 0x000fe200078e00ff */
[----:B------:R0:W-:Y:S04]  /*33410*/  STL.128 [R1+0xe50], R8 ;  /* 0x000e500801007387 */ /* 0x0001e80000100c00 */
[----:B------:R1:W-:Y:S04]  /*33420*/  STL.128 [R1+0xe60], R12 ;  /* 0x000e600c01007387 */ /* 0x0003e80000100c00 */
[----:B------:R2:W-:Y:S04]  /*33430*/  STL.128 [R1+0xe80], R20 ;  /* 0x000e801401007387 */ /* 0x0005e80000100c00 */
[----:B------:R3:W-:Y:S01]  /*33440*/  STL.128 [R1+0xe40], R4 ;  /* 0x000e400401007387 */ /* 0x0007e20000100c00 */
[----:B0-----:R-:W-:-:S03]  /*33450*/  HFMA2 R8, -RZ, RZ, 282, 0.2626953125 ;  /* 0x5c683434ff087431 */ /* 0x001fc600000001ff */
[----:B------:R0:W-:Y:S01]  /*33460*/  STL.128 [R1+0xec0], R16 ;  /* 0x000ec01001007387 */ /* 0x0001e20000100c00 */
[----:B------:R-:W-:Y:S02]  /*33470*/  IMAD.MOV.U32 R9, RZ, RZ, -0xbae5a5b ;  /* 0xf451a5a5ff097424 */ /* 0x000fe400078e00ff */
[----:B-1----:R-:W-:Y:S01]  /*33480*/  HFMA2 R12, -RZ, RZ, -0.00096225738525390625, 11144 ;  /* 0x93e27171ff0c7431 */ /* 0x002fe200000001ff */
[----:B------:R-:W-:Y:S01]  /*33490*/  MOV R10, 0x34d1e5e5 ;  /* 0x34d1e5e5000a7802 */ /* 0x000fe20000000f00 */
[----:B------:R-:W-:Y:S02]  /*334a0*/  IMAD.MOV.U32 R11, RZ, RZ, 0x8f9f1f1 ;  /* 0x08f9f1f1ff0b7424 */ /* 0x000fe400078e00ff */
[----:B--2---:R-:W-:Y:S02]  /*334b0*/  HFMA2 R20, -RZ, RZ, 0.03271484375, 0.0019989013671875 ;  /* 0x28301818ff147431 */ /* 0x004fe400000001ff */
[----:B------:R-:W-:Y:S01]  /*334c0*/  IMAD.MOV.U32 R13, RZ, RZ, 0x73abd8d8 ;  /* 0x73abd8d8ff0d7424 */ /* 0x000fe200078e00ff */
[----:B------:R-:W-:Y:S01]  /*334d0*/  MOV R14, 0x53623131 ;  /* 0x53623131000e7802 */ /* 0x000fe20000000f00 */
[----:B------:R-:W-:-:S02]  /*334e0*/  IMAD.MOV.U32 R15, RZ, RZ, 0x3f2a1515 ;  /* 0x3f2a1515ff0f7424 */ /* 0x000fc400078e00ff */
[----:B---3--:R-:W-:Y:S02]  /*334f0*/  HFMA2 R4, -RZ, RZ, 205.5, 0.38818359375 ;  /* 0x5a6c3636ff047431 */ /* 0x008fe400000001ff */
[----:B------:R-:W-:Y:S01]  /*33500*/  IMAD.MOV.U32 R21, RZ, RZ, -0x5ec8696a ;  /* 0xa1379696ff157424 */ /* 0x000fe200078e00ff */
[----:B------:R-:W-:Y:S01]  /*33510*/  MOV R22, 0xf0a0505 ;  /* 0x0f0a050500167802 */ /* 0x000fe20000000f00 */
[----:B------:R-:W-:Y:S02]  /*33520*/  IMAD.MOV.U32 R23, RZ, RZ, -0x4ad06566 ;  /* 0xb52f9a9aff177424 */ /* 0x000fe400078e00ff */
[----:B0-----:R-:W-:Y:S02]  /*33530*/  HFMA2 R16, -RZ, RZ, 0.0814208984375, 0.0034694671630859375 ;  /* 0x2d361b1bff107431 */ /* 0x001fe400000001ff */
        /* <DEDUP_REMOVED lines=10> */
[----:B0-----:R-:W-:-:S03]  /*335e0*/  HFMA2 R8, -RZ, RZ, 0.0265655517578125, -4054 ;  /* 0x26cdebebff087431 */ /* 0x001fc600000001ff */
[----:B------:R0:W-:Y:S01]  /*335f0*/  STL.128 [R1+0xf10], R16 ;  /* 0x000f101001007387 */ /* 0x0001e20000100c00 */
[----:B------:R-:W-:Y:S02]  /*33600*/  IMAD.MOV.U32 R9, RZ, RZ, 0x694e2727 ;  /* 0x694e2727ff097424 */ /* 0x000fe400078e00ff */
[----:B-1----:R-:W-:Y:S01]  /*33610*/  HFMA2 R12, -RZ, RZ, 0.003452301025390625, 0.00015366077423095703125 ;  /* 0x1b120909ff0c7431 */ /* 0x002fe200000001ff */
[----:B------:R-:W-:Y:S01]  /*33620*/  MOV R10, 0xcd7fb2b2 ;  /* 0xcd7fb2b2000a7802 */ /* 0x000fe20000000f00 */
[----:B------:R-:W-:Y:S02]  /*33630*/  IMAD.MOV.U32 R11, RZ, RZ, -0x60158a8b ;  /* 0x9fea7575ff0b7424 */ /* 0x000fe400078e00ff */
[----:B--2---:R-:W-:Y:S02]  /*33640*/  HFMA2 R20, -RZ, RZ, -27200, 50.5625 ;  /* 0xf6a45252ff147431 */ /* 0x004fe400000001ff */
[----:B------:R-:W-:Y:S01]  /*33650*/  IMAD.MOV.U32 R13, RZ, RZ, -0x61e27c7d ;  /* 0x9e1d8383ff0d7424 */ /* 0x000fe200078e00ff */
[----:B------:R-:W-:Y:S01]  /*33660*/  MOV R14, 0x74582c2c ;  /* 0x74582c2c000e7802 */ /* 0x000fe20000000f00 */
[----:B------:R-:W-:-:S02]  /*33670*/  IMAD.MOV.U32 R15, RZ, RZ, 0x2e341a1a ;  /* 0x2e341a1aff0f7424 */ /* 0x000fc400078e00ff */
[----:B---3--:R-:W-:Y:S02]  /*33680*/  HFMA2 R4, -RZ, RZ, 0.0001542568206787109375, 0.00010722875595092773438 ;  /* 0x090e0707ff047431 */ /* 0x008fe400000001ff */
[----:B------:R-:W-:Y:S01]  /*33690*/  IMAD.MOV.U32 R21, RZ, RZ, 0x4d763b3b ;  /* 0x4d763b3bff157424 */ /* 0x000fe200078e00ff */
[----:B------:R-:W-:Y:S01]  /*336a0*/  MOV R22, 0x61b7d6d6 ;  /* 0x61b7d6d600167802 */ /* 0x000fe20000000f00 */
[----:B------:R-:W-:Y:S02]  /*336b0*/  IMAD.MOV.U32 R23, RZ, RZ, -0x31824c4d ;  /* 0xce7db3b3ff177424 */ /* 0x000fe400078e00ff */
[----:B0-----:R-:W-:Y:S02]  /*336c0*/  HFMA2 R16, -RZ, RZ, -1.70703125, 3284 ;  /* 0xbed46a6aff107431 */ /* 0x001fe400000001ff */
        /* <DEDUP_REMOVED lines=10> */
[----:B0-----:R-:W-:-:S03]  /*33770*/  HFMA2 R8, -RZ, RZ, -23136, 58.59375 ;  /* 0xf5a65353ff087431 */ /* 0x001fc600000001ff */
[----:B------:R0:W-:Y:S01]  /*33780*/  STL.128 [R1+0xf60], R16 ;  /* 0x000f601001007387 */ /* 0x0001e20000100c00 */
[----:B------:R-:W-:Y:S02]  /*33790*/  IMAD.MOV.U32 R9, RZ, RZ, 0x68b9d1d1 ;  /* 0x68b9d1d1ff097424 */ /* 0x000fe400078e00ff */
[----:B-1----:R-:W-:Y:S01]  /*337a0*/  HFMA2 R12, -RZ, RZ, 544, 0.008056640625 ;  /* 0x60402020ff0c7431 */ /* 0x002fe200000001ff */
[----:B------:R-:W-:Y:S01]  /*337b0*/  MOV R11, 0x2cc1eded ;  /* 0x2cc1eded000b7802 */ /* 0x000fe20000000f00 */
[----:B------:R-:W-:Y:S02]  /*337c0*/  IMAD.MOV.U32 R10, RZ, RZ, RZ ;  /* 0x000000ffff0a7224 */ /* 0x000fe400078e00ff */
[----:B--2---:R-:W-:Y:S02]  /*337d0*/  HFMA2 R20, -RZ, RZ, -421, 12.578125 ;  /* 0xde944a4aff147431 */ /* 0x004fe400000001ff */
[----:B------:R-:W-:Y:S01]  /*337e0*/  IMAD.MOV.U32 R13, RZ, RZ, 0x1fe3fcfc ;  /* 0x1fe3fcfcff0d7424 */ /* 0x000fe200078e00ff */
[----:B------:R-:W-:Y:S01]  /*337f0*/  MOV R14, 0xc879b1b1 ;  /* 0xc879b1b1000e7802 */ /* 0x000fe20000000f00 */
[----:B------:R-:W-:-:S02]  /*33800*/  IMAD.MOV.U32 R15, RZ, RZ, -0x1249a4a5 ;  /* 0xedb65b5bff0f7424 */ /* 0x000fc400078e00ff */
[----:B---3--:R-:W-:Y:S02]  /*33810*/  HFMA2 R4, -RZ, RZ, 59968, 0.040313720703125 ;  /* 0x7b522929ff047431 */ /* 0x008fe400000001ff */
[----:B------:R-:W-:Y:S01]  /*33820*/  IMAD.MOV.U32 R21, RZ, RZ, -0x2b67b3b4 ;  /* 0xd4984c4cff157424 */ /* 0x000fe200078e00ff */
[----:B------:R-:W-:Y:S01]  /*33830*/  MOV R22, 0xe8b05858 ;  /* 0xe8b0585800167802 */ /* 0x000fe20000000f00 */
[----:B------:R-:W-:Y:S02]  /*33840*/  IMAD.MOV.U32 R23, RZ, RZ, 0x4a85cfcf ;  /* 0x4a85cfcfff177424 */ /* 0x000fe400078e00ff */
[----:B0-----:R-:W-:Y:S02]  /*33850*/  HFMA2 R16, -RZ, RZ, -9472, 34.5 ;  /* 0xf0a05050ff107431 */ /* 0x001fe400000001ff */
[----:B------:R-:W-:Y:S01]  /*33860*/  IMAD.MOV.U32 R5, RZ, RZ, 0x3edde3e3 ;  /* 0x3edde3e3ff057424 */ /* 0x000fe200078e00ff */
        /* <DEDUP_REMOVED lines=9> */
[----:B0-----:R-:W-:-:S03]  /*33900*/  HFMA2 R8, -RZ, RZ, -5.5234375, 3.630859375 ;  /* 0xc5864343ff087431 */ /* 0x001fc600000001ff */
[----:B------:R0:W-:Y:S01]  /*33910*/  STL.128 [R1+0xfb0], R16 ;  /* 0x000fb01001007387 */ /* 0x0001e20000100c00 */
[----:B------:R-:W-:Y:S02]  /*33920*/  IMAD.MOV.U32 R9, RZ, RZ, -0x2865b2b3 ;  /* 0xd79a4d4dff097424 */ /* 0x000fe400078e00ff */
[----:B-1----:R-:W-:Y:S01]  /*33930*/  HFMA2 R12, -RZ, RZ, -30.15625, 5.26953125 ;  /* 0xcf8a4545ff0c7431 */ /* 0x002fe200000001ff */
[----:B------:R-:W-:Y:S01]  /*33940*/  MOV R10, 0x55663333 ;  /* 0x55663333000a7802 */ /* 0x000fe20000000f00 */
[----:B------:R-:W-:Y:S02]  /*33950*/  IMAD.MOV.U32 R11, RZ, RZ, -0x6bee7a7b ;  /* 0x94118585ff0b7424 */ /* 0x000fe400078e00ff */
[----:B--2---:R-:W-:Y:S02]  /*33960*/  HFMA2 R20, -RZ, RZ, -15632, 42.53125 ;  /* 0xf3a25151ff147431 */ /* 0x004fe400000001ff */
[----:B------:R-:W-:Y:S01]  /*33970*/  IMAD.MOV.U32 R13, RZ, RZ, 0x10e9f9f9 ;  /* 0x10e9f9f9ff0d7424 */ /* 0x000fe200078e00ff */
[----:B------:R-:W-:Y:S01]  /*33980*/  MOV R14, 0x6040202 ;  /* 0x06040202000e7802 */ /* 0x000fe20000000f00 */
[----:B------:R-:W-:-:S02]  /*33990*/  IMAD.MOV.U32 R15, RZ, RZ, -0x7e018081 ;  /* 0x81fe7f7fff0f7424 */ /* 0x000fc400078e00ff */
[----:B---3--:R-:W-:Y:S02]  /*339a0*/  HFMA2 R4, -RZ, RZ, 3958, -38.5 ;  /* 0x6bbbd0d0ff047431 */ /* 0x008fe400000001ff */
[----:B------:R-:W-:Y:S01]  /*339b0*/  IMAD.MOV.U32 R21, RZ, RZ, -0x1a25c5d ;  /* 0xfe5da3a3ff157424 */ /* 0x000fe200078e00ff */
[----:B------:R-:W-:Y:S01]  /*339c0*/  MOV R22, 0xc0804040 ;  /* 0xc080404000167802 */ /* 0x000fe20000000f00 */
[----:B------:R-:W-:Y:S02]  /*339d0*/  IMAD.MOV.U32 R23, RZ, RZ, -0x75fa7071 ;  /* 0x8a058f8fff177424 */ /* 0x000fe400078e00ff */
[----:B0-----:R-:W-:Y:S02]  /*339e0*/  HFMA2 R16, -RZ, RZ, 18.015625, -23.203125 ;  /* 0x4c81cdcdff107431 */ /* 0x001fe400000001ff */
        /* <DEDUP_REMOVED lines=10> */
[----:B0-----:R-:W-:-:S03]  /*33a90*/  HFMA2 R8, -RZ, RZ, -472.75, -1.18359375 ;  /* 0xdf63bcbcff087431 */ /* 0x001fc600000001ff */
[----:B------:R0:W-:Y:S01]  /*33aa0*/  STL.128 [R1+0x1000], R16 ;  /* 0x0010001001007387 */ /* 0x0001e20000100c00 */
[----:B------:R-:W-:Y:S02]  /*33ab0*/  IMAD.MOV.U32 R9, RZ, RZ, -0x3e88494a ;  /* 0xc177b6b6ff097424 */ /* 0x000fe400078e00ff */
[----:B-1----:R-:W-:Y:S01]  /*33ac0*/  HFMA2 R12, -RZ, RZ, 0.12890625, 0.00049591064453125 ;  /* 0x30201010ff0c7431 */ /* 0x002fe200000001ff */
[----:B------:R-:W-:Y:S01]  /*33ad0*/  MOV R10, 0x75afdada ;  /* 0x75afdada000a7802 */ /* 0x000fe20000000f00 */
[----:B------:R-:W-:Y:S02]  /*33ae0*/  IMAD.MOV.U32 R11, RZ, RZ, 0x63422121 ;  /* 0x63422121ff0b7424 */ /* 0x000fe400078e00ff */
[----:B--2---:R-:W-:Y:S02]  /*33af0*/  HFMA2 R20, -RZ, RZ, -735, 471.75 ;  /* 0xe1be5f5fff147431 */ /* 0x004fe400000001ff */
[----:B------:R-:W-:Y:S01]  /*33b00*/  IMAD.MOV.U32 R13, RZ, RZ, 0x1ae5ffff ;  /* 0x1ae5ffffff0d7424 */ /* 0x000fe200078e00ff */
[----:B------:R-:W-:Y:S01]  /*33b10*/  MOV R14, 0xefdf3f3 ;  /* 0x0efdf3f3000e7802 */ /* 0x000fe20000000f00 */
[----:B------:R-:W-:-:S02]  /*33b20*/  IMAD.MOV.U32 R15, RZ, RZ, 0x6dbfd2d2 ;  /* 0x6dbfd2d2ff0f7424 */ /* 0x000fc400078e00ff */
[----:B---3--:R-:W-:Y:S02]  /*33b30*/  HFMA2 R4, -RZ, RZ, -0.08197021484375, -0.00080204010009765625 ;  /* 0xad3f9292ff047431 */ /* 0x008fe400000001ff */
[----:B------:R-:W-:Y:S01]  /*33b40*/  IMAD.MOV.U32 R21, RZ, RZ, -0x5dca6869 ;  /* 0xa2359797ff157424 */ /* 0x000fe200078e00ff */
[----:B------:R-:W-:Y:S01]  /*33b50*/  MOV R22, 0xcc884444 ;  /* 0xcc88444400167802 */ /* 0x000fe20000000f00 */
[----:B------:R-:W-:Y:S02]  /*33b60*/  IMAD.MOV.U32 R23, RZ, RZ, 0x392e1717 ;  /* 0x392e1717ff177424 */ /* 0x000fe400078e00ff */
[----:B0-----:R-:W-:Y:S02]  /*33b70*/  HFMA2 R16, -RZ, RZ, 1604, 0.0119781494140625 ;  /* 0x66442222ff107431 */ /* 0x001fe400000001ff */
[----:B------:R-:W-:Y:S01]  /*33b80*/  IMAD.MOV.U32 R5, RZ, RZ, -0x43de6263 ;  /* 0xbc219d9dff057424 */ /* 0x000fe200078e00ff */
        /* <DEDUP_REMOVED lines=9> */
[----:B0-----:R-:W-:-:S03]  /*33c20*/  HFMA2 R8, -RZ, RZ, -0.07470703125, 1124 ;  /* 0xacc86464ff087431 */ /* 0x001fc600000001ff */
[----:B------:R0:W-:Y:S01]  /*33c30*/  STL.128 [R1+0x1050], R16 ;  /* 0x0010501001007387 */ /* 0x0001e20000100c00 */
[----:B------:R-:W-:Y:S02]  /*33c40*/  IMAD.MOV.U32 R9, RZ, RZ, -0x1845a2a3 ;  /* 0xe7ba5d5dff097424 */ /* 0x000fe400078e00ff */
[----:B-1----:R-:W-:Y:S01]  /*33c50*/  HFMA2 R12, -RZ, RZ, -0.00927734375, 560 ;  /* 0xa0c06060ff0c7431 */ /* 0x002fe200000001ff */
[----:B------:R-:W-:Y:S01]  /*33c60*/  MOV R10, 0x2b321919 ;  /* 0x2b321919000a7802 */ /* 0x000fe20000000f00 */
[----:B------:R-:W-:Y:S02]  /*33c70*/  IMAD.MOV.U32 R11, RZ, RZ, -0x6a198c8d ;  /* 0x95e67373ff0b7424 */ /* 0x000fe400078e00ff */
[----:B--2---:R-:W-:Y:S02]  /*33c80*/  HFMA2 R20, -RZ, RZ, -13.09375, 6.2734375 ;  /* 0xca8c4646ff147431 */ /* 0x004fe400000001ff */
[----:B------:R-:W-:Y:S01]  /*33c90*/  IMAD.MOV.U32 R13, RZ, RZ, -0x67e67e7f ;  /* 0x98198181ff0d7424 */ /* 0x000fe200078e00ff */
[----:B------:R-:W-:Y:S01]  /*33ca0*/  MOV R14, 0xd19e4f4f ;  /* 0xd19e4f4f000e7802 */ /* 0x000fe20000000f00 */
[----:B------:R-:W-:-:S02]  /*33cb0*/  IMAD.MOV.U32 R15, RZ, RZ, 0x7fa3dcdc ;  /* 0x7fa3dcdcff0f7424 */ /* 0x000fc400078e00ff */
[----:B---3--:R-:W-:Y:S02]  /*33cc0*/  HFMA2 R4, -RZ, RZ, 121.1875, -4.765625 ;  /* 0x5793c4c4ff047431 */ /* 0x008fe400000001ff */
[----:B------:R-:W-:Y:S01]  /*33cd0*/  IMAD.MOV.U32 R21, RZ, RZ, 0x29c7eeee ;  /* 0x29c7eeeeff157424 */ /* 0x000fe200078e00ff */
[----:B------:R-:W-:Y:S01]  /*33ce0*/  MOV R22, 0xd36bb8b8 ;  /* 0xd36bb8b800167802 */ /* 0x000fe20000000f00 */
[----:B------:R-:W-:Y:S02]  /*33cf0*/  IMAD.MOV.U32 R23, RZ, RZ, 0x3c281414 ;  /* 0x3c281414ff177424 */ /* 0x000fe400078e00ff */
[----:B0-----:R-:W-:Y:S02]  /*33d00*/  HFMA2 R16, -RZ, RZ, 359.75, -3.37890625 ;  /* 0x5d9fc2c2ff107431 */ /* 0x001fe400000001ff */
        /* <DEDUP_REMOVED lines=10> */
[----:B0-----:R-:W-:-:S03]  /*33db0*/  HFMA2 R8, -RZ, RZ, 0.98193359375, -624 ;  /* 0x3bdbe0e0ff087431 */ /* 0x001fc600000001ff */
[----:B------:R0:W-:Y:S01]  /*33dc0*/  STL.128 [R1+0x10a0], R16 ;  /* 0x0010a01001007387 */ /* 0x0001e20000100c00 */
[----:B------:R-:W-:Y:S02]  /*33dd0*/  IMAD.MOV.U32 R9, RZ, RZ, 0x56643232 ;  /* 0x56643232ff097424 */ /* 0x000fe400078e00ff */
[----:B-1----:R-:W-:Y:S01]  /*33de0*/  HFMA2 R12, -RZ, RZ, -242.25, 10.5703125 ;  /* 0xdb924949ff0c7431 */ /* 0x002fe200000001ff */
[----:B------:R-:W-:Y:S01]  /*33df0*/  MOV R10, 0x4e743a3a ;  /* 0x4e743a3a000a7802 */ /* 0x000fe20000000f00 */
[----:B------:R-:W-:Y:S02]  /*33e00*/  IMAD.MOV.U32 R11, RZ, RZ, 0x1e140a0a ;  /* 0x1e140a0aff0b7424 */ /* 0x000fe400078e00ff */
[----:B--2---:R-:W-:Y:S02]  /*33e10*/  HFMA2 R20, -RZ, RZ, -0.032989501953125, -0.000679492950439453125 ;  /* 0xa8399191ff147431 */ /* 0x004fe400000001ff */
[----:B------:R-:W-:Y:S01]  /*33e20*/  IMAD.MOV.U32 R13, RZ, RZ, 0xa0c0606 ;  /* 0x0a0c0606ff0d7424 */ /* 0x000fe200078e00ff */
[----:B------:R-:W-:Y:S01]  /*33e30*/  MOV R14, 0x6c482424 ;  /* 0x6c482424000e7802 */ /* 0x000fe20000000f00 */
[----:B------:R-:W-:-:S02]  /*33e40*/  IMAD.MOV.U32 R15, RZ, RZ, -0x1b47a3a4 ;  /* 0xe4b85c5cff0f7424 */ /* 0x000fc400078e00ff */
[----:B---3--:R-:W-:Y:S02]  /*33e50*/  HFMA2 R4, -RZ, RZ, 46304, -439.5 ;  /* 0x79a7dedeff047431 */ /* 0x008fe400000001ff */
[----:B------:R-:W-:Y:S01]  /*33e60*/  IMAD.MOV.U32 R21, RZ, RZ, -0x5bce6a6b ;  /* 0xa4319595ff157424 */ /* 0x000fe200078e00ff */
[----:B------:R-:W-:Y:S01]  /*33e70*/  MOV R22, 0x37d3e4e4 ;  /* 0x37d3e4e400167802 */ /* 0x000fe20000000f00 */
[----:B------:R-:W-:Y:S02]  /*33e80*/  IMAD.MOV.U32 R23, RZ, RZ, -0x740d8687 ;  /* 0x8bf27979ff177424 */ /* 0x000fe400078e00ff */
[----:B0-----:R-:W-:Y:S02]  /*33e90*/  HFMA2 R16, -RZ, RZ, -0.1217041015625, 1381 ;  /* 0xafca6565ff107431 */ /* 0x001fe400000001ff */
        /* <DEDUP_REMOVED lines=10> */
[----:B0-----:R-:W-:-:S03]  /*33f40*/  HFMA2 R8, -RZ, RZ, -0.0002443790435791015625, -0.0003387928009033203125 ;  /* 0x8c018d8dff087431 */ /* 0x001fc600000001ff */
[----:B------:R0:W-:Y:S01]  /*33f50*/  STL.128 [R1+0x10f0], R16 ;  /* 0x0010f01001007387 */ /* 0x0001e20000100c00 */
[----:B------:R-:W-:Y:S02]  /*33f60*/  IMAD.MOV.U32 R9, RZ, RZ, 0x64b1d5d5 ;  /* 0x64b1d5d5ff097424 */ /* 0x000fe400078e00ff */
[----:B-1----:R-:W-:Y:S01]  /*33f70*/  HFMA2 R12, -RZ, RZ, -0.302734375, 4528 ;  /* 0xb4d86c6cff0c7431 */ /* 0x002fe200000001ff */
[----:B------:R-:W-:Y:S01]  /*33f80*/  MOV R10, 0xd29c4e4e ;  /* 0xd29c4e4e000a7802 */ /* 0x000fe20000000f00 */
[----:B------:R-:W-:Y:S02]  /*33f90*/  IMAD.MOV.U32 R11, RZ, RZ, -0x1fb65657 ;  /* 0xe049a9a9ff0b7424 */ /* 0x000fe400078e00ff */
[----:B--2---:R-:W-:Y:S02]  /*33fa0*/  HFMA2 R20, -RZ, RZ, -86.9375, -0.8408203125 ;  /* 0xd56fbabaff147431 */ /* 0x004fe400000001ff */
[----:B------:R-:W-:Y:S01]  /*33fb0*/  IMAD.MOV.U32 R13, RZ, RZ, -0x553a9aa ;  /* 0xfaac5656ff0d7424 */ /* 0x000fe200078e00ff */
[----:B------:R-:W-:Y:S01]  /*33fc0*/  MOV R14, 0x7f3f4f4 ;  /* 0x07f3f4f4000e7802 */ /* 0x000fe20000000f00 */
[----:B------:R-:W-:-:S02]  /*33fd0*/  IMAD.MOV.U32 R15, RZ, RZ, 0x25cfeaea ;  /* 0x25cfeaeaff0f7424 */ /* 0x000fc400078e00ff */
[----:B---3--:R-:W-:Y:S02]  /*33fe0*/  HFMA2 R4, -RZ, RZ, 0.2135009765625, -2023 ;  /* 0x32d5e7e7ff047431 */ /* 0x008fe400000001ff */
[----:B------:R-:W-:Y:S01]  /*33ff0*/  IMAD.MOV.U32 R21, RZ, RZ, -0x770f8788 ;  /* 0x88f07878ff157424 */ /* 0x000fe200078e00ff */
[----:B------:R-:W-:Y:S01]  /*34000*/  MOV R22, 0x6f4a2525 ;  /* 0x6f4a252500167802 */ /* 0x000fe20000000f00 */
[----:B------:R-:W-:Y:S02]  /*34010*/  IMAD.MOV.U32 R23, RZ, RZ, 0x725c2e2e ;  /* 0x725c2e2eff177424 */ /* 0x000fe400078e00ff */
[----:B0-----:R-:W-:Y:S02]  /*34020*/  HFMA2 R16, -RZ, RZ, -0.0005950927734375, 9088 ;  /* 0x90e07070ff107431 */ /* 0x001fe400000001ff */
        /* <DEDUP_REMOVED lines=10> */
[----:B0-----:R-:W-:-:S03]  /*340d0*/  HFMA2 R8, -RZ, RZ, 0.01522064208984375, -2512 ;  /* 0x23cbe8e8ff087431 */ /* 0x001fc600000001ff */
[----:B------:R0:W-:Y:S01]  /*340e0*/  STL.128 [R1+0x1140], R16 ;  /* 0x0011401001007387 */ /* 0x0001e20000100c00 */
[----:B------:R-:W-:Y:S02]  /*340f0*/  IMAD.MOV.U32 R9, RZ, RZ, 0x7ca1dddd ;  /* 0x7ca1ddddff097424 */ /* 0x000fe400078e00ff */
[----:B-1----:R-:W-:Y:S01]  /*34100*/  HFMA2 R12, -RZ, RZ, -357.5, 14.5859375 ;  /* 0xdd964b4bff0c7431 */ /* 0x002fe200000001ff */
[----:B------:R-:W-:Y:S01]  /*34110*/  MOV R10, 0x9ce87474 ;  /* 0x9ce87474000a7802 */ /* 0x000fe20000000f00 */
[----:B------:R-:W-:Y:S02]  /*34120*/  IMAD.MOV.U32 R11, RZ, RZ, 0x213e1f1f ;  /* 0x213e1f1fff0b7424 */ /* 0x000fe400078e00ff */
[----:B--2---:R-:W-:Y:S02]  /*34130*/  HFMA2 R20, -RZ, RZ, -146, 8.5625 ;  /* 0xd8904848ff147431 */ /* 0x004fe400000001ff */
[----:B------:R-:W-:Y:S01]  /*34140*/  IMAD.MOV.U32 R13, RZ, RZ, -0x239e4243 ;  /* 0xdc61bdbdff0d7424 */ /* 0x000fe200078e00ff */
[----:B------:R-:W-:Y:S01]  /*34150*/  MOV R14, 0x860d8b8b ;  /* 0x860d8b8b000e7802 */ /* 0x000fe20000000f00 */
[----:B------:R-:W-:-:S02]  /*34160*/  IMAD.MOV.U32 R15, RZ, RZ, -0x7af07576 ;  /* 0x850f8a8aff0f7424 */ /* 0x000fc400078e00ff */
[----:B---3--:R-:W-:Y:S02]  /*34170*/  HFMA2 R4, -RZ, RZ, 0.0164794921875, 0.0040130615234375 ;  /* 0x24381c1cff047431 */ /* 0x008fe400000001ff */
[----:B------:R-:W-:Y:S01]  /*34180*/  IMAD.MOV.U32 R21, RZ, RZ, 0x5060303 ;  /* 0x05060303ff157424 */ /* 0x000fe200078e00ff */
[----:B------:R-:W-:Y:S01]  /*34190*/  MOV R22, 0x1f7f6f6 ;  /* 0x01f7f6f600167802 */ /* 0x000fe20000000f00 */
[----:B------:R-:W-:Y:S02]  /*341a0*/  IMAD.MOV.U32 R23, RZ, RZ, 0x121c0e0e ;  /* 0x121c0e0eff177424 */ /* 0x000fe400078e00ff */
[----:B0-----:R-:W-:Y:S02]  /*341b0*/  HFMA2 R16, -RZ, RZ, -0.9775390625, 2770 ;  /* 0xbbd26969ff107431 */ /* 0x001fe400000001ff */
        /* <DEDUP_REMOVED lines=10> */
[----:B0-----:R-:W-:-:S03]  /*34260*/  HFMA2 R8, -RZ, RZ, -0.000621318817138671875, -9.953975677490234375e-05 ;  /* 0x91178686ff087431 */ /* 0x001fc600000001ff */
[----:B------:R0:W-:Y:S01]  /*34270*/  STL.128 [R1+0x1190], R16 ;  /* 0x0011901001007387 */ /* 0x0001e20000100c00 */
[----:B------:R-:W-:Y:S02]  /*34280*/  IMAD.MOV.U32 R9, RZ, RZ, 0x5899c1c1 ;  /* 0x5899c1c1ff097424 */ /* 0x000fe400078e00ff */
[----:B-1----:R-:W-:Y:S01]  /*34290*/  HFMA2 R12, -RZ, RZ, 0.60595703125, -752.5 ;  /* 0x38d9e1e1ff0c7431 */ /* 0x002fe200000001ff */
[----:B------:R-:W-:Y:S01]  /*342a0*/  MOV R10, 0x273a1d1d ;  /* 0x273a1d1d000a7802 */ /* 0x000fe20000000f00 */
[----:B------:R-:W-:Y:S02]  /*342b0*/  IMAD.MOV.U32 R11, RZ, RZ, -0x46d86162 ;  /* 0xb9279e9eff0b7424 */ /* 0x000fe400078e00ff */
[----:B--2---:R-:W-:Y:S02]  /*342c0*/  HFMA2 R20, -RZ, RZ, -0.385986328125, -0.0037136077880859375 ;  /* 0xb62d9b9bff147431 */ /* 0x004fe400000001ff */
[----:B------:R-:W-:Y:S01]  /*342d0*/  IMAD.MOV.U32 R13, RZ, RZ, 0x13ebf8f8 ;  /* 0x13ebf8f8ff0d7424 */ /* 0x000fe200078e00ff */
[----:B------:R-:W-:Y:S01]  /*342e0*/  MOV R14, 0xb32b9898 ;  /* 0xb32b9898000e7802 */ /* 0x000fe20000000f00 */
[----:B------:R-:W-:-:S02]  /*342f0*/  IMAD.MOV.U32 R15, RZ, RZ, 0x33221111 ;  /* 0x33221111ff0f7424 */ /* 0x000fc400078e00ff */
[----:B---3--:R-:W-:Y:S02]  /*34300*/  HFMA2 R4, -RZ, RZ, -0.0151519775390625, 688.5 ;  /* 0xa3c26161ff047431 */ /* 0x008fe400000001ff */
[----:B------:R-:W-:Y:S01]  /*34310*/  IMAD.MOV.U32 R21, RZ, RZ, 0x223c1e1e ;  /* 0x223c1e1eff157424 */ /* 0x000fe200078e00ff */
[----:B------:R-:W-:Y:S01]  /*34320*/  MOV R22, 0x92158787 ;  /* 0x9215878700167802 */ /* 0x000fe20000000f00 */
[----:B------:R-:W-:Y:S02]  /*34330*/  IMAD.MOV.U32 R23, RZ, RZ, 0x20c9e9e9 ;  /* 0x20c9e9e9ff177424 */ /* 0x000fe400078e00ff */
[----:B0-----:R-:W-:Y:S02]  /*34340*/  HFMA2 R16, -RZ, RZ, -3.75390625, 2.626953125 ;  /* 0xc3824141ff107431 */ /* 0x001fe400000001ff */
[----:B------:R-:W-:Y:S01]  /*34350*/  IMAD.MOV.U32 R5, RZ, RZ, 0x5f6a3535 ;  /* 0x5f6a3535ff057424 */ /* 0x000fe200078e00ff */
[----:B------:R-:W-:Y:S01]  /*34360*/  MOV R6, 0xf9ae5757 ;  /* 0xf9ae575700067802 */ /* 0x000fe20000000f00 */
[----:B------:R-:W-:Y:S01]  /*34370*/  IMAD.MOV.U32 R7, RZ, RZ, -0x2f964647 ;  /* 0xd069b9b9ff077424 */ /* 0x000fe200078e00ff */
[----:B------:R-:W-:Y:S01]  /*34380*/  MOV R18, 0x775a2d2d ;  /* 0x775a2d2d00127802 */ /* 0x000fe20000000f00 */
[----:B------:R-:W-:-:S02]  /*34390*/  IMAD.MOV.U32 R17, RZ, RZ, -0x4fd66667 ;  /* 0xb0299999ff117424 */ /* 0x000fc400078e00ff */
[----:B------:R-:W-:Y:S01]  /*343a0*/  IMAD.MOV.U32 R19, RZ, RZ, 0x111e0f0f ;  /* 0x111e0f0fff137424 */ /* 0x000fe200078e00ff */
[----:B------:R0:W-:Y:S04]  /*343b0*/  STL.128 [R1+0x1170], R8 ;  /* 0x0011700801007387 */ /* 0x0001e80000100c00 */
[----:B------:R1:W-:Y:S04]  /*343c0*/  STL.128 [R1+0x1180], R12 ;  /* 0x0011800c01007387 */ /* 0x0003e80000100c00 */
[----:B------:R2:W-:Y:S04]  /*343d0*/  STL.128 [R1+0x11a0], R20 ;  /* 0x0011a01401007387 */ /* 0x0005e80000100c00 */
[----:B------:R3:W-:Y:S01]  /*343e0*/  STL.128 [R1+0x1160], R4 ;  /* 0x0011600401007387 */ /* 0x0007e20000100c00 */
[----:B0-----:R-:W-:-:S03]  /*343f0*/  HFMA2 R8, -RZ, RZ, -0.0004279613494873046875, -0.00027751922607421875 ;  /* 0x8f038c8cff087431 */ /* 0x001fc600000001ff */
[----:B------:R0:W-:Y:S01]  /*34400*/  STL.128 [R1+0x11e0], R16 ;  /* 0x0011e01001007387 */ /* 0x0001e20000100c00 */
[----:B------:R-:W-:Y:S02]  /*34410*/  IMAD.MOV.U32 R9, RZ, RZ, -0x7a65e5f ;  /* 0xf859a1a1ff097424 */ /* 0x000fe400078e00ff */
[----:B-1----:R-:W-:Y:S01]  /*34420*/  HFMA2 R12, -RZ, RZ, -204.625, -1.9365234375 ;  /* 0xda65bfbfff0c7431 */ /* 0x002fe200000001ff */
[----:B------:R-:W-:Y:S01]  /*34430*/  MOV R10, 0x80098989 ;  /* 0x80098989000a7802 */ /* 0x000fe20000000f00 */
[----:B------:R-:W-:Y:S02]  /*34440*/  IMAD.MOV.U32 R11, RZ, RZ, 0x171a0d0d ;  /* 0x171a0d0dff0b7424 */ /* 0x000fe400078e00ff */
[----:B--2---:R-:W-:Y:S02]  /*34450*/  HFMA2 R20, -RZ, RZ, -14.9609375, -0.146484375 ;  /* 0xcb7bb0b0ff147431 */ /* 0x004fe400000001ff */
[----:B------:R-:W-:Y:S01]  /*34460*/  IMAD.MOV.U32 R13, RZ, RZ, 0x31d7e6e6 ;  /* 0x31d7e6e6ff0d7424 */ /* 0x000fe200078e00ff */
[----:B------:R-:W-:Y:S01]  /*34470*/  MOV R14, 0xc6844242 ;  /* 0xc6844242000e7802 */ /* 0x000fe20000000f00 */
[----:B------:R-:W-:-:S02]  /*34480*/  IMAD.MOV.U32 R15, RZ, RZ, -0x472f9798 ;  /* 0xb8d06868ff0f7424 */ /* 0x000fc400078e00ff */
[----:B---3--:R-:W-:Y:S02]  /*34490*/  HFMA2 R4, -RZ, RZ, 11.0546875, -27.21875 ;  /* 0x4987ceceff047431 */ /* 0x008fe400000001ff */
[----:B------:R-:W-:Y:S01]  /*344a0*/  IMAD.MOV.U32 R21, RZ, RZ, -0x357abac ;  /* 0xfca85454ff157424 */ /* 0x000fe200078e00ff */
[----:B------:R-:W-:Y:S01]  /*344b0*/  MOV R22, 0xd66dbbbb ;  /* 0xd66dbbbb00167802 */ /* 0x000fe20000000f00 */
[----:B------:R-:W-:Y:S02]  /*344c0*/  IMAD.MOV.U32 R23, RZ, RZ, 0x3a2c1616 ;  /* 0x3a2c1616ff177424 */ /* 0x000fe400078e00ff */
[----:B0-----:R-:W-:Y:S02]  /*344d0*/  HFMA2 R18, -RZ, RZ, -0.06170654296875, 22.671875 ;  /* 0xabe64dabff127431 */ /* 0x001fe400000001ff */
        /* <DEDUP_REMOVED lines=10> */
[----:B0-----:R-:W-:-:S03]  /*34580*/  HFMA2 R10, -RZ, RZ, 7876, -411.75 ;  /* 0x6fb1de6fff0a7431 */ /* 0x001fc600000001ff */
[----:B------:R0:W-:Y:S01]  /*34590*/  STL.128 [R1+0x1630], R16 ;  /* 0x0016301001007387 */ /* 0x0001e20000100c00 */
[----:B------:R-:W-:Y:S01]  /*345a0*/  MOV R8, 0xf20dfff2 ;  /* 0xf20dfff200087802 */ /* 0x000fe20000000f00 */
[----:B-1----:R-:W-:Y:S02]  /*345b0*/  HFMA2 R14, -RZ, RZ, 1961, -25.609375 ;  /* 0x67a9ce67ff0e7431 */ /* 0x002fe400000001ff */
[----:B------:R-:W-:Y:S01]  /*345c0*/  IMAD.MOV.U32 R9, RZ, RZ, 0x6bbdd66b ;  /* 0x6bbdd66bff097424 */ /* 0x000fe200078e00ff */
[----:B------:R-:W-:Y:S01]  /*345d0*/  MOV R12, 0x30506030 ;  /* 0x30506030000c7802 */ /* 0x000fe20000000f00 */
[----:B--2---:R-:W-:Y:S02]  /*345e0*/  HFMA2 R22, -RZ, RZ, -10.5, -0.00017654895782470703125 ;  /* 0xc94089c9ff167431 */ /* 0x004fe400000001ff */
[----:B------:R-:W-:Y:S01]  /*345f0*/  IMAD.MOV.U32 R11, RZ, RZ, -0x3aab6e3b ;  /* 0xc55491c5ff0b7424 */ /* 0x000fe200078e00ff */
[----:B------:R-:W-:Y:S01]  /*34600*/  MOV R20, 0xca458fca ;  /* 0xca458fca00147802 */ /* 0x000fe20000000f00 */
[----:B------:R-:W-:-:S02]  /*34610*/  IMAD.MOV.U32 R13, RZ, RZ, 0x1030201 ;  /* 0x01030201ff0d7424 */ /* 0x000fc400078e00ff */
[----:B---3--:R-:W-:Y:S02]  /*34620*/  HFMA2 R4, -RZ, RZ, 978.5, -6.38671875 ;  /* 0x63a5c663ff047431 */ /* 0x008fe400000001ff */
[----:B------:R-:W-:Y:S02]  /*34630*/  IMAD.MOV.U32 R15, RZ, RZ, 0x2b7d562b ;  /* 0x2b7d562bff0f7424 */ /* 0x000fe400078e00ff */
[----:B------:R-:W-:Y:S02]  /*34640*/  IMAD.MOV.U32 R21, RZ, RZ, -0x7d62e07e ;  /* 0x829d1f82ff157424 */ /* 0x000fe400078e00ff */
[----:B------:R-:W-:Y:S02]  /*34650*/  IMAD.MOV.U32 R23, RZ, RZ, 0x7d87fa7d ;  /* 0x7d87fa7dff177424 */ /* 0x000fe400078e00ff */
[----:B0-----:R-:W-:Y:S02]  /*34660*/  HFMA2 R18, -RZ, RZ, -0.00093746185302734375, 1.3935546875 ;  /* 0x93ae3d93ff127431 */ /* 0x001fe400000001ff */
[----:B------:R-:W-:Y:S01]  /*34670*/  IMAD.MOV.U32 R5, RZ, RZ, 0x7c84f87c ;  /* 0x7c84f87cff057424 */ /* 0x000fe200078e00ff */
        /* <DEDUP_REMOVED lines=9> */
[----:B0-----:R-:W-:-:S03]  /*34710*/  HFMA2 R10, -RZ, RZ, -0.01364898681640625, 488.5 ;  /* 0xa2fd5fa2ff0a7431 */ /* 0x001fc600000001ff */
[----:B------:R0:W-:Y:S01]  /*34720*/  STL.128 [R1+0x1680], R16 ;  /* 0x0016801001007387 */ /* 0x0001e20000100c00 */
[----:B------:R-:W-:Y:S01]  /*34730*/  MOV R8, 0xadec41ad ;  /* 0xadec41ad00087802 */ /* 0x000fe20000000f00 */
[----:B-1----:R-:W-:Y:S02]  /*34740*/  HFMA2 R14, -RZ, RZ, 13488, -1138 ;  /* 0x7296e472ff0e7431 */ /* 0x002fe400000001ff */
[----:B------:R-:W-:Y:S01]  /*34750*/  IMAD.MOV.U32 R9, RZ, RZ, -0x2b984c2c ;  /* 0xd467b3d4ff097424 */ /* 0x000fe200078e00ff */
[----:B------:R-:W-:Y:S01]  /*34760*/  MOV R12, 0x9cbf239c ;  /* 0x9cbf239c000c7802 */ /* 0x000fe20000000f00 */
[----:B--2---:R-:W-:Y:S02]  /*34770*/  HFMA2 R22, -RZ, RZ, -28704, -24432 ;  /* 0xf702f5f7ff167431 */ /* 0x004fe400000001ff */
[----:B------:R-:W-:Y:S01]  /*34780*/  IMAD.MOV.U32 R11, RZ, RZ, -0x5015ba51 ;  /* 0xafea45afff0b7424 */ /* 0x000fe200078e00ff */
[----:B------:R-:W-:Y:S01]  /*34790*/  MOV R20, 0x365a6c36 ;  /* 0x365a6c3600147802 */ /* 0x000fe20000000f00 */
[----:B------:R-:W-:-:S02]  /*347a0*/  IMAD.MOV.U32 R13, RZ, RZ, -0x5b08ac5c ;  /* 0xa4f753a4ff0d7424 */ /* 0x000fc400078e00ff */
[----:B---3--:R-:W-:Y:S02]  /*347b0*/  HFMA2 R6, -RZ, RZ, 7.78515625, -0.0003831386566162109375 ;  /* 0x47c98e47ff067431 */ /* 0x008fe400000001ff */
[----:B------:R-:W-:Y:S02]  /*347c0*/  IMAD.MOV.U32 R15, RZ, RZ, -0x3fa46440 ;  /* 0xc05b9bc0ff0f7424 */ /* 0x000fe400078e00ff */
[----:B------:R-:W-:Y:S02]  /*347d0*/  IMAD.MOV.U32 R21, RZ, RZ, 0x3f417e3f ;  /* 0x3f417e3fff157424 */ /* 0x000fe400078e00ff */
[----:B------:R-:W-:Y:S02]  /*347e0*/  IMAD.MOV.U32 R23, RZ, RZ, -0x33b07c34 ;  /* 0xcc4f83ccff177424 */ /* 0x000fe400078e00ff */
[----:B0-----:R-:W-:Y:S01]  /*347f0*/  HFMA2 R18, -RZ, RZ, 7.7188014984130859375e-05, 0.00018370151519775390625 ;  /* 0x050f0a05ff127431 */ /* 0x001fe200000001ff */
[----:B------:R-:W-:Y:S01]  /*34800*/  MOV R4, 0xfa15effa ;  /* 0xfa15effa00047802 */ /* 0x000fe20000000f00 */
[----:B------:R-:W-:Y:S01]  /*34810*/  IMAD.MOV.U32 R5, RZ, RZ, 0x59ebb259 ;  /* 0x59ebb259ff057424 */ /* 0x000fe200078e00ff */
[----:B------:R-:W-:Y:S01]  /*34820*/  MOV R16, 0x18283018 ;  /* 0x1828301800107802 */ /* 0x000fe20000000f00 */
[----:B------:R-:W-:-:S02]  /*34830*/  IMAD.MOV.U32 R7, RZ, RZ, -0xff40410 ;  /* 0xf00bfbf0ff077424 */ /* 0x000fc400078e00ff */
[----:B------:R-:W-:Y:S02]  /*34840*/  IMAD.MOV.U32 R17, RZ, RZ, -0x695ec86a ;  /* 0x96a13796ff117424 */ /* 0x000fe400078e00ff */
[----:B------:R-:W-:Y:S01]  /*34850*/  IMAD.MOV.U32 R19, RZ, RZ, -0x654ad066 ;  /* 0x9ab52f9aff137424 */ /* 0x000fe200078e00ff */
[----:B------:R0:W-:Y:S04]  /*34860*/  STL.128 [R1+0x1660], R8 ;  /* 0x0016600801007387 */ /* 0x0001e80000100c00 */
[----:B------:R1:W-:Y:S04]  /*34870*/  STL.128 [R1+0x1670], R12 ;  /* 0x0016700c01007387 */ /* 0x0003e80000100c00 */
[----:B------:R2:W-:Y:S04]  /*34880*/  STL.128 [R1+0x1690], R20 ;  /* 0x0016901401007387 */ /* 0x0005e80000100c00 */
[----:B------:R3:W-:Y:S01]  /*34890*/  STL.128 [R1+0x1650], R4 ;  /* 0x0016500401007387 */ /* 0x0007e20000100c00 */
[----:B0-----:R-:W-:-:S03]  /*348a0*/  HFMA2 R10, -RZ, RZ, 0.1663818359375, 792.5 ;  /* 0x31536231ff0a7431 */ /* 0x001fc600000001ff */
[----:B------:R0:W-:Y:S01]  /*348b0*/  STL.128 [R1+0x16d0], R16 ;  /* 0x0016d01001007387 */ /* 0x0001e20000100c00 */
[----:B------:R-:W-:Y:S01]  /*348c0*/  MOV R8, 0x7193e271 ;  /* 0x7193e27100087802 */ /* 0x000fe20000000f00 */
[----:B-1----:R-:W-:Y:S02]  /*348d0*/  HFMA2 R14, -RZ, RZ, 0.01444244384765625, 6.13671875 ;  /* 0x23654623ff0e7431 */ /* 0x002fe400000001ff */
[----:B------:R-:W-:Y:S01]  /*348e0*/  IMAD.MOV.U32 R9, RZ, RZ, -0x278c5428 ;  /* 0xd873abd8ff097424 */ /* 0x000fe200078e00ff */
[----:B------:R-:W-:Y:S01]  /*348f0*/  MOV R12, 0x40c0804 ;  /* 0x040c0804000c7802 */ /* 0x000fe20000000f00 */
[----:B--2---:R-:W-:Y:S02]  /*34900*/  HFMA2 R22, -RZ, RZ, -9.238719940185546875e-06, 0.003662109375 ;  /* 0x809b1b80ff167431 */ /* 0x004fe400000001ff */
[----:B------:R-:W-:Y:S01]  /*34910*/  IMAD.MOV.U32 R11, RZ, RZ, 0x153f2a15 ;  /* 0x153f2a15ff0b7424 */ /* 0x000fe200078e00ff */
[----:B------:R-:W-:Y:S01]  /*34920*/  MOV R20, 0x7090e07 ;  /* 0x07090e0700147802 */ /* 0x000fe20000000f00 */
[----:B------:R-:W-:-:S02]  /*34930*/  IMAD.MOV.U32 R13, RZ, RZ, -0x38ad6a39 ;  /* 0xc75295c7ff0d7424 */ /* 0x000fc400078e00ff */
[----:B---3--:R-:W-:Y:S02]  /*34940*/  HFMA2 R6, -RZ, RZ, -1332, -47.15625 ;  /* 0xe534d1e5ff067431 */ /* 0x008fe400000001ff */
[----:B------:R-:W-:Y:S02]  /*34950*/  IMAD.MOV.U32 R15, RZ, RZ, -0x3ca1623d ;  /* 0xc35e9dc3ff0f7424 */ /* 0x000fe400078e00ff */
[----:B------:R-:W-:Y:S02]  /*34960*/  IMAD.MOV.U32 R21, RZ, RZ, 0x12362412 ;  /* 0x12362412ff157424 */ /* 0x000fe400078e00ff */
[----:B------:R-:W-:Y:S02]  /*34970*/  IMAD.MOV.U32 R23, RZ, RZ, -0x1dc2201e ;  /* 0xe23ddfe2ff177424 */ /* 0x000fe400078e00ff */
[----:B0-----:R-:W-:Y:S01]  /*34980*/  HFMA2 R16, -RZ, RZ, 55.6875, -0.016876220703125 ;  /* 0x52f6a452ff107431 */ /* 0x001fe200000001ff */
[----:B------:R-:W-:Y:S01]  /*34990*/  MOV R4, 0x345c6834 ;  /* 0x345c683400047802 */ /* 0x000fe20000000f00 */
[----:B------:R-:W-:Y:S01]  /*349a0*/  IMAD.MOV.U32 R5, RZ, RZ, -0x5a0bae5b ;  /* 0xa5f451a5ff057424 */ /* 0x000fe200078e00ff */
[----:B------:R-:W-:Y:S01]  /*349b0*/  MOV R18, 0xd661b7d6 ;  /* 0xd661b7d600127802 */ /* 0x000fe20000000f00 */
[----:B------:R-:W-:-:S02]  /*349c0*/  IMAD.MOV.U32 R7, RZ, RZ, -0xef7060f ;  /* 0xf108f9f1ff077424 */ /* 0x000fc400078e00ff */
[----:B------:R-:W-:Y:S02]  /*349d0*/  IMAD.MOV.U32 R17, RZ, RZ, 0x3b4d763b ;  /* 0x3b4d763bff117424 */ /* 0x000fe400078e00ff */
[----:B------:R-:W-:Y:S01]  /*349e0*/  IMAD.MOV.U32 R19, RZ, RZ, -0x4c31824d ;  /* 0xb3ce7db3ff137424 */ /* 0x000fe200078e00ff */
[----:B------:R0:W-:Y:S04]  /*349f0*/  STL.128 [R1+0x16b0], R8 ;  /* 0x0016b00801007387 */ /* 0x0001e80000100c00 */
[----:B------:R1:W-:Y:S04]  /*34a00*/  STL.128 [R1+0x16c0], R12 ;  /* 0x0016c00c01007387 */ /* 0x0003e80000100c00 */
[----:B------:R2:W-:Y:S04]  /*34a10*/  STL.128 [R1+0x16e0], R20 ;  /* 0x0016e01401007387 */ /* 0x0005e80000100c00 */
[----:B------:R3:W-:Y:S01]  /*34a20*/  STL.128 [R1+0x16a0], R4 ;  /* 0x0016a00401007387 */ /* 0x0007e20000100c00 */
[----:B0-----:R-:W-:-:S03]  /*34a30*/  HFMA2 R8, -RZ, RZ, 0.00015580654144287109375, 0.000736713409423828125 ;  /* 0x091b1209ff087431 */ /* 0x001fc600000001ff */
[----:B------:R0:W-:Y:S01]  /*34a40*/  STL.128 [R1+0x1720], R16 ;  /* 0x0017201001007387 */ /* 0x0001e20000100c00 */
[----:B------:R-:W-:Y:S02]  /*34a50*/  IMAD.MOV.U32 R9, RZ, RZ, -0x7c61e27d ;  /* 0x839e1d83ff097424 */ /* 0x000fe400078e00ff */
[----:B-1----:R-:W-:Y:S01]  /*34a60*/  HFMA2 R12, -RZ, RZ, 0.0035037994384765625, 0.381591796875 ;  /* 0x1b2d361bff0c7431 */ /* 0x002fe200000001ff */
[----:B------:R-:W-:Y:S01]  /*34a70*/  MOV R10, 0x2c74582c ;  /* 0x2c74582c000a7802 */ /* 0x000fe20000000f00 */
[----:B------:R-:W-:Y:S02]  /*34a80*/  IMAD.MOV.U32 R11, RZ, RZ, 0x1a2e341a ;  /* 0x1a2e341aff0b7424 */ /* 0x000fe400078e00ff */
[----:B--2---:R-:W-:Y:S02]  /*34a90*/  HFMA2 R20, -RZ, RZ, 0.042816162109375, 49.28125 ;  /* 0x297b5229ff147431 */ /* 0x004fe400000001ff */
[----:B------:R-:W-:Y:S01]  /*34aa0*/  IMAD.MOV.U32 R13, RZ, RZ, 0x6eb2dc6e ;  /* 0x6eb2dc6eff0d7424 */ /* 0x000fe200078e00ff */
[----:B------:R-:W-:Y:S01]  /*34ab0*/  MOV R14, 0x5aeeb45a ;  /* 0x5aeeb45a000e7802 */ /* 0x000fe20000000f00 */
[----:B------:R-:W-:Y:S01]  /*34ac0*/  IMAD.MOV.U32 R15, RZ, RZ, -0x5f04a460 ;  /* 0xa0fb5ba0ff0f7424 */ /* 0x000fe200078e00ff */
[----:B---3--:R-:W-:Y:S01]  /*34ad0*/  MOV R4, 0xeb26cdeb ;  /* 0xeb26cdeb00047802 */ /* 0x008fe20000000f00 */
[----:B------:R-:W-:Y:S01]  /*34ae0*/  IMAD.MOV.U32 R5, RZ, RZ, 0x27694e27 ;  /* 0x27694e27ff057424 */ /* 0x000fe200078e00ff */
[----:B------:R-:W-:Y:S01]  /*34af0*/  MOV R6, 0xb2cd7fb2 ;  /* 0xb2cd7fb200067802 */ /* 0x000fe20000000f00 */
[----:B------:R-:W-:Y:S01]  /*34b00*/  IMAD.MOV.U32 R7, RZ, RZ, 0x759fea75 ;  /* 0x759fea75ff077424 */ /* 0x000fe200078e00ff */
[----:B------:R-:W-:Y:S01]  /*34b10*/  MOV R22, 0x2f715e2f ;  /* 0x2f715e2f00167802 */ /* 0x000fe20000000f00 */
[----:B------:R-:W-:-:S02]  /*34b20*/  IMAD.MOV.U32 R21, RZ, RZ, -0x1cc1221d ;  /* 0xe33edde3ff157424 */ /* 0x000fc400078e00ff */
[----:B0-----:R-:W-:Y:S02]  /*34b30*/  HFMA2 R16, -RZ, RZ, 13.734375, -0.0010471343994140625 ;  /* 0x4ade944aff107431 */ /* 0x001fe400000001ff */
[----:B------:R-:W-:Y:S01]  /*34b40*/  IMAD.MOV.U32 R23, RZ, RZ, -0x7b68ec7c ;  /* 0x84971384ff177424 */ /* 0x000fe200078e00ff */
[----:B------:R-:W-:Y:S01]  /*34b50*/  MOV R18, 0x58e8b058 ;  /* 0x58e8b05800127802 */ /* 0x000fe20000000f00 */
[----:B------:R-:W-:Y:S02]  /*34b60*/  IMAD.MOV.U32 R17, RZ, RZ, 0x4cd4984c ;  /* 0x4cd4984cff117424 */ /* 0x000fe400078e00ff */
[----:B------:R-:W-:Y:S01]  /*34b70*/  IMAD.MOV.U32 R19, RZ, RZ, -0x30b57a31 ;  /* 0xcf4a85cfff137424 */ /* 0x000fe200078e00ff */
[----:B------:R0:W-:Y:S04]  /*34b80*/  STL.128 [R1+0x16f0], R4 ;  /* 0x0016f00401007387 */ /* 0x0001e80000100c00 */
[----:B------:R1:W-:Y:S04]  /*34b90*/  STL.128 [R1+0x1700], R8 ;  /* 0x0017000801007387 */ /* 0x0003e80000100c00 */
[----:B------:R2:W-:Y:S04]  /*34ba0*/  STL.128 [R1+0x1710], R12 ;  /* 0x0017100c01007387 */ /* 0x0005e80000100c00 */
[----:B------:R3:W-:Y:S01]  /*34bb0*/  STL.128 [R1+0x1730], R20 ;  /* 0x0017301401007387 */ /* 0x0007e20000100c00 */
[----:B0-----:R-:W-:-:S03]  /*34bc0*/  HFMA2 R4, -RZ, RZ, 63.65625, -0.0247039794921875 ;  /* 0x53f5a653ff047431 */ /* 0x001fc600000001ff */
[----:B------:R0:W-:Y:S01]  /*34bd0*/  STL.128 [R1+0x1770], R16 ;  /* 0x0017701001007387 */ /* 0x0001e20000100c00 */
[----:B------:R-:W-:Y:S02]  /*34be0*/  IMAD.MOV.U32 R5, RZ, RZ, -0x2e97462f ;  /* 0xd168b9d1ff057424 */ /* 0x000fe400078e00ff */
[----:B-1----:R-:W-:Y:S01]  /*34bf0*/  HFMA2 R8, -RZ, RZ, 0.008544921875, 2.0625 ;  /* 0x20604020ff087431 */ /* 0x002fe200000001ff */
[----:B------:R-:W-:Y:S01]  /*34c00*/  MOV R7, 0xed2cc1ed ;  /* 0xed2cc1ed00077802 */ /* 0x000fe20000000f00 */
[----:B------:R-:W-:Y:S02]  /*34c10*/  IMAD.MOV.U32 R6, RZ, RZ, RZ ;  /* 0x000000ffff067224 */ /* 0x000fe400078e00ff */
[----:B--2---:R-:W-:Y:S02]  /*34c20*/  HFMA2 R12, -RZ, RZ, 3452, -70.625 ;  /* 0x6abed46aff0c7431 */ /* 0x004fe400000001ff */
[----:B------:R-:W-:Y:S01]  /*34c30*/  IMAD.MOV.U32 R9, RZ, RZ, -0x3e01c04 ;  /* 0xfc1fe3fcff097424 */ /* 0x000fe200078e00ff */
[----:B------:R-:W-:Y:S01]  /*34c40*/  MOV R10, 0xb1c879b1 ;  /* 0xb1c879b1000a7802 */ /* 0x000fe20000000f00 */
[----:B---3--:R-:W-:-:S02]  /*34c50*/  HFMA2 R20, -RZ, RZ, -35.34375, -0.9765625 ;  /* 0xd06bbbd0ff147431 */ /* 0x008fc400000001ff */
[----:B------:R-:W-:Y:S01]  /*34c60*/  IMAD.MOV.U32 R11, RZ, RZ, 0x5bedb65b ;  /* 0x5bedb65bff0b7424 */ /* 0x000fe200078e00ff */
[----:B------:R-:W-:Y:S01]  /*34c70*/  MOV R14, 0xbed967be ;  /* 0xbed967be000e7802 */ /* 0x000fe20000000f00 */
[----:B------:R-:W-:Y:S01]  /*34c80*/  IMAD.MOV.U32 R13, RZ, RZ, -0x34b97235 ;  /* 0xcb468dcbff0d7424 */ /* 0x000fe200078e00ff */
[----:B------:R-:W-:Y:S01]  /*34c90*/  MOV R22, 0xaae54faa ;  /* 0xaae54faa00167802 */ /* 0x000fe20000000f00 */
[----:B------:R-:W-:Y:S02]  /*34ca0*/  IMAD.MOV.U32 R15, RZ, RZ, 0x394b7239 ;  /* 0x394b7239ff0f7424 */ /* 0x000fe400078e00ff */
[----:B0-----:R-:W-:Y:S02]  /*34cb0*/  HFMA2 R16, -RZ, RZ, 47.59375, -0.01233673095703125 ;  /* 0x51f3a251ff107431 */ /* 0x001fe400000001ff */
[----:B------:R-:W-:Y:S02]  /*34cc0*/  IMAD.MOV.U32 R21, RZ, RZ, -0x10d53a11 ;  /* 0xef2ac5efff157424 */ /* 0x000fe400078e00ff */
[----:B------:R-:W-:Y:S01]  /*34cd0*/  IMAD.MOV.U32 R23, RZ, RZ, -0x4e91205 ;  /* 0xfb16edfbff177424 */ /* 0x000fe200078e00ff */
[----:B------:R-:W-:Y:S01]  /*34ce0*/  MOV R18, 0x40c08040 ;  /* 0x40c0804000127802 */ /* 0x000fe20000000f00 */
[----:B------:R-:W-:-:S02]  /*34cf0*/  IMAD.MOV.U32 R17, RZ, RZ, -0x5c01a25d ;  /* 0xa3fe5da3ff117424 */ /* 0x000fc400078e00ff */
[----:B------:R-:W-:Y:S01]  /*34d00*/  IMAD.MOV.U32 R19, RZ, RZ, -0x7075fa71 ;  /* 0x8f8a058fff137424 */ /* 0x000fe200078e00ff */
[----:B------:R0:W-:Y:S04]  /*34d10*/  STL.128 [R1+0x1740], R4 ;  /* 0x0017400401007387 */ /* 0x0001e80000100c00 */
[----:B------:R1:W-:Y:S04]  /*34d20*/  STL.128 [R1+0x1750], R8 ;  /* 0x0017500801007387 */ /* 0x0003e80000100c00 */
[----:B------:R2:W-:Y:S04]  /*34d30*/  STL.128 [R1+0x1760], R12 ;  /* 0x0017600c01007387 */ /* 0x0005e80000100c00 */
[----:B------:R3:W-:Y:S01]  /*34d40*/  STL.128 [R1+0x1780], R20 ;  /* 0x0017801401007387 */ /* 0x0007e20000100c00 */
[----:B0-----:R-:W-:-:S03]  /*34d50*/  HFMA2 R4, -RZ, RZ, 3.884765625, -9.5546245574951171875e-05 ;  /* 0x43c58643ff047431 */ /* 0x001fc600000001ff */
[----:B------:R0:W-:Y:S01]  /*34d60*/  STL.128 [R1+0x17c0], R16 ;  /* 0x0017c01001007387 */ /* 0x0001e20000100c00 */
[----:B------:R-:W-:Y:S02]  /*34d70*/  IMAD.MOV.U32 R5, RZ, RZ, 0x4dd79a4d ;  /* 0x4dd79a4dff057424 */ /* 0x000fe400078e00ff */
[----:B-1----:R-:W-:Y:S01]  /*34d80*/  HFMA2 R8, -RZ, RZ, 5.80859375, -0.00019133090972900390625 ;  /* 0x45cf8a45ff087431 */ /* 0x002fe200000001ff */
[----:B------:R-:W-:Y:S01]  /*34d90*/  MOV R6, 0x33556633 ;  /* 0x3355663300067802 */ /* 0x000fe20000000f00 */
[----:B------:R-:W-:Y:S02]  /*34da0*/  IMAD.MOV.U32 R7, RZ, RZ, -0x7a6bee7b ;  /* 0x85941185ff077424 */ /* 0x000fe400078e00ff */
[----:B--2---:R-:W-:Y:S02]  /*34db0*/  HFMA2 R12, -RZ, RZ, 39.5, -0.0084228515625 ;  /* 0x50f0a050ff0c7431 */ /* 0x004fe400000001ff */
[----:B------:R-:W-:Y:S01]  /*34dc0*/  IMAD.MOV.U32 R9, RZ, RZ, -0x6ef1607 ;  /* 0xf910e9f9ff097424 */ /* 0x000fe200078e00ff */
[----:B------:R-:W-:Y:S01]  /*34dd0*/  MOV R10, 0x2060402 ;  /* 0x02060402000a7802 */ /* 0x000fe20000000f00 */
[----:B---3--:R-:W-:-:S02]  /*34de0*/  HFMA2 R20, -RZ, RZ, -0.000814914703369140625, 1.892578125 ;  /* 0x92ad3f92ff147431 */ /* 0x008fc400000001ff */
[----:B------:R-:W-:Y:S01]  /*34df0*/  IMAD.MOV.U32 R11, RZ, RZ, 0x7f81fe7f ;  /* 0x7f81fe7fff0b7424 */ /* 0x000fe200078e00ff */
[----:B------:R-:W-:Y:S01]  /*34e00*/  MOV R14, 0x9fba259f ;  /* 0x9fba259f000e7802 */ /* 0x000fe20000000f00 */
[----:B------:R-:W-:Y:S01]  /*34e10*/  IMAD.MOV.U32 R13, RZ, RZ, 0x3c44783c ;  /* 0x3c44783cff0d7424 */ /* 0x000fe200078e00ff */
[----:B------:R-:W-:Y:S01]  /*34e20*/  MOV R22, 0x38487038 ;  /* 0x3848703800167802 */ /* 0x000fe20000000f00 */
[----:B------:R-:W-:Y:S02]  /*34e30*/  IMAD.MOV.U32 R15, RZ, RZ, -0x571cb458 ;  /* 0xa8e34ba8ff0f7424 */ /* 0x000fe400078e00ff */
[----:B0-----:R-:W-:Y:S02]  /*34e40*/  HFMA2 R16, -RZ, RZ, 504.25, -1.5927734375 ;  /* 0x5fe1be5fff107431 */ /* 0x001fe400000001ff */
[----:B------:R-:W-:Y:S02]  /*34e50*/  IMAD.MOV.U32 R21, RZ, RZ, -0x6243de63 ;  /* 0x9dbc219dff157424 */ /* 0x000fe400078e00ff */
        /* <DEDUP_REMOVED lines=8> */
[----:B0-----:R-:W-:-:S03]  /*34ee0*/  HFMA2 R4, -RZ, RZ, -1.2177734375, 990 ;  /* 0xbcdf63bcff047431 */ /* 0x001fc600000001ff */
[----:B------:R0:W-:Y:S01]  /*34ef0*/  STL.128 [R1+0x1810], R16 ;  /* 0x0018101001007387 */ /* 0x0001e20000100c00 */
[----:B------:R-:W-:Y:S02]  /*34f00*/  IMAD.MOV.U32 R5, RZ, RZ, -0x493e884a ;  /* 0xb6c177b6ff057424 */ /* 0x000fe400078e00ff */
[----:B-1----:R-:W-:Y:S01]  /*34f10*/  HFMA2 R8, -RZ, RZ, 0.00051116943359375, 0.0079345703125 ;  /* 0x10302010ff087431 */ /* 0x002fe200000001ff */
[----:B------:R-:W-:Y:S01]  /*34f20*/  MOV R6, 0xda75afda ;  /* 0xda75afda00067802 */ /* 0x000fe20000000f00 */
[----:B------:R-:W-:Y:S02]  /*34f30*/  IMAD.MOV.U32 R7, RZ, RZ, 0x21634221 ;  /* 0x21634221ff077424 */ /* 0x000fe400078e00ff */
[----:B--2---:R-:W-:Y:S02]  /*34f40*/  HFMA2 R12, -RZ, RZ, -21.1875, -2.7477741241455078125e-05 ;  /* 0xcd4c81cdff0c7431 */ /* 0x004fe400000001ff */
[----:B------:R-:W-:Y:S01]  /*34f50*/  IMAD.MOV.U32 R9, RZ, RZ, -0xe51a01 ;  /* 0xff1ae5ffff097424 */ /* 0x000fe200078e00ff */
[----:B------:R-:W-:Y:S01]  /*34f60*/  MOV R10, 0xf30efdf3 ;  /* 0xf30efdf3000a7802 */ /* 0x000fe20000000f00 */
[----:B---3--:R-:W-:-:S02]  /*34f70*/  HFMA2 R20, -RZ, RZ, -4.33984375, -0.0009479522705078125 ;  /* 0xc45793c4ff147431 */ /* 0x008fc400000001ff */
[----:B------:R-:W-:Y:S01]  /*34f80*/  IMAD.MOV.U32 R11, RZ, RZ, -0x2d92402e ;  /* 0xd26dbfd2ff0b7424 */ /* 0x000fe200078e00ff */
[----:B------:R-:W-:Y:S01]  /*34f90*/  MOV R14, 0x13352613 ;  /* 0x13352613000e7802 */ /* 0x000fe20000000f00 */
[----:B------:R-:W-:Y:S01]  /*34fa0*/  IMAD.MOV.U32 R13, RZ, RZ, 0xc14180c ;  /* 0x0c14180cff0d7424 */ /* 0x000fe200078e00ff */
[----:B------:R-:W-:Y:S01]  /*34fb0*/  MOV R22, 0x7e82fc7e ;  /* 0x7e82fc7e00167802 */ /* 0x000fe20000000f00 */
[----:B------:R-:W-:Y:S02]  /*34fc0*/  IMAD.MOV.U32 R15, RZ, RZ, -0x13d03c14 ;  /* 0xec2fc3ecff0f7424 */ /* 0x000fe400078e00ff */
[----:B0-----:R-:W-:Y:S02]  /*34fd0*/  HFMA2 R16, -RZ, RZ, 6.7890625, -0.000260829925537109375 ;  /* 0x46ca8c46ff107431 */ /* 0x001fe400000001ff */
[----:B------:R-:W-:Y:S02]  /*34fe0*/  IMAD.MOV.U32 R21, RZ, RZ, -0x580daa59 ;  /* 0xa7f255a7ff157424 */ /* 0x000fe400078e00ff */
        /* <DEDUP_REMOVED lines=8> */
[----:B0-----:R-:W-:-:S03]  /*35070*/  HFMA2 R4, -RZ, RZ, 1196, -8.78125 ;  /* 0x64acc864ff047431 */ /* 0x001fc600000001ff */
[----:B------:R0:W-:Y:S01]  /*35080*/  STL.128 [R1+0x1860], R16 ;  /* 0x0018601001007387 */ /* 0x0001e20000100c00 */
[----:B------:R-:W-:Y:S02]  /*35090*/  IMAD.MOV.U32 R5, RZ, RZ, 0x5de7ba5d ;  /* 0x5de7ba5dff057424 */ /* 0x000fe400078e00ff */
[----:B-1----:R-:W-:Y:S01]  /*350a0*/  HFMA2 R8, -RZ, RZ, 592, -2.1875 ;  /* 0x60a0c060ff087431 */ /* 0x002fe200000001ff */
[----:B------:R-:W-:Y:S01]  /*350b0*/  MOV R6, 0x192b3219 ;  /* 0x192b321900067802 */ /* 0x000fe20000000f00 */
[----:B------:R-:W-:Y:S02]  /*350c0*/  IMAD.MOV.U32 R7, RZ, RZ, 0x7395e673 ;  /* 0x7395e673ff077424 */ /* 0x000fe400078e00ff */
[----:B--2---:R-:W-:Y:S02]  /*350d0*/  HFMA2 R12, -RZ, RZ, 0.0124969482421875, 4.1328125 ;  /* 0x22664422ff0c7431 */ /* 0x004fe400000001ff */
[----:B------:R-:W-:Y:S01]  /*350e0*/  IMAD.MOV.U32 R9, RZ, RZ, -0x7e67e67f ;  /* 0x81981981ff097424 */ /* 0x000fe200078e00ff */
[----:B------:R-:W-:Y:S01]  /*350f0*/  MOV R10, 0x4fd19e4f ;  /* 0x4fd19e4f000a7802 */ /* 0x000fe20000000f00 */
[----:B---3--:R-:W-:-:S02]  /*35100*/  HFMA2 R20, -RZ, RZ, -414.25, -0.030731201171875 ;  /* 0xde79a7deff147431 */ /* 0x008fc400000001ff */
[----:B------:R-:W-:Y:S01]  /*35110*/  IMAD.MOV.U32 R11, RZ, RZ, -0x23805c24 ;  /* 0xdc7fa3dcff0b7424 */ /* 0x000fe200078e00ff */
[----:B------:R-:W-:Y:S01]  /*35120*/  MOV R14, 0x90ab3b90 ;  /* 0x90ab3b90000e7802 */ /* 0x000fe20000000f00 */
[----:B------:R-:W-:Y:S01]  /*35130*/  IMAD.MOV.U32 R13, RZ, RZ, 0x2a7e542a ;  /* 0x2a7e542aff0d7424 */ /* 0x000fe200078e00ff */
[----:B------:R-:W-:Y:S01]  /*35140*/  MOV R22, 0xb1d160b ;  /* 0x0b1d160b00167802 */ /* 0x000fe20000000f00 */
[----:B------:R-:W-:Y:S02]  /*35150*/  IMAD.MOV.U32 R15, RZ, RZ, -0x777cf478 ;  /* 0x88830b88ff0f7424 */ /* 0x000fe400078e00ff */
[----:B0-----:R-:W-:Y:S02]  /*35160*/  HFMA2 R16, -RZ, RZ, -0.000690460205078125, 0.69580078125 ;  /* 0x91a83991ff107431 */ /* 0x001fe400000001ff */
[----:B------:R-:W-:Y:S02]  /*35170*/  IMAD.MOV.U32 R21, RZ, RZ, 0x5ee2bc5e ;  /* 0x5ee2bc5eff157424 */ /* 0x000fe400078e00ff */
        /* <DEDUP_REMOVED lines=8> */
[----:B0-----:R-:W-:-:S03]  /*35200*/  HFMA2 R4, -RZ, RZ, -541.5, -252 ;  /* 0xe03bdbe0ff047431 */ /* 0x001fc600000001ff */
[----:B------:R0:W-:Y:S01]  /*35210*/  STL.128 [R1+0x18b0], R16 ;  /* 0x0018b01001007387 */ /* 0x0001e20000100c00 */
[----:B------:R-:W-:Y:S02]  /*35220*/  IMAD.MOV.U32 R5, RZ, RZ, 0x32566432 ;  /* 0x32566432ff057424 */ /* 0x000fe400078e00ff */
[----:B-1----:R-:W-:Y:S01]  /*35230*/  HFMA2 R8, -RZ, RZ, 11.7109375, -0.000767230987548828125 ;  /* 0x49db9249ff087431 */ /* 0x002fe200000001ff */
[----:B------:R-:W-:Y:S01]  /*35240*/  MOV R6, 0x3a4e743a ;  /* 0x3a4e743a00067802 */ /* 0x000fe20000000f00 */
[----:B------:R-:W-:Y:S02]  /*35250*/  IMAD.MOV.U32 R7, RZ, RZ, 0xa1e140a ;  /* 0x0a1e140aff077424 */ /* 0x000fe400078e00ff */
[----:B--2---:R-:W-:Y:S02]  /*35260*/  HFMA2 R12, -RZ, RZ, -3.181640625, -0.00757598876953125 ;  /* 0xc25d9fc2ff0c7431 */ /* 0x004fe400000001ff */
[----:B------:R-:W-:Y:S01]  /*35270*/  IMAD.MOV.U32 R9, RZ, RZ, 0x60a0c06 ;  /* 0x060a0c06ff097424 */ /* 0x000fe200078e00ff */
[----:B------:R-:W-:Y:S01]  /*35280*/  MOV R10, 0x246c4824 ;  /* 0x246c4824000a7802 */ /* 0x000fe20000000f00 */
[----:B---3--:R-:W-:-:S02]  /*35290*/  HFMA2 R20, -RZ, RZ, -1842, -94.4375 ;  /* 0xe732d5e7ff147431 */ /* 0x008fc400000001ff */
[----:B------:R-:W-:Y:S01]  /*352a0*/  IMAD.MOV.U32 R11, RZ, RZ, 0x5ce4b85c ;  /* 0x5ce4b85cff0b7424 */ /* 0x000fe200078e00ff */
[----:B------:R-:W-:Y:S01]  /*352b0*/  MOV R14, 0xacef43ac ;  /* 0xacef43ac000e7802 */ /* 0x000fe20000000f00 */
[----:B------:R-:W-:Y:S01]  /*352c0*/  IMAD.MOV.U32 R13, RZ, RZ, -0x2c91422d ;  /* 0xd36ebdd3ff0d7424 */ /* 0x000fe200078e00ff */
[----:B------:R-:W-:Y:S01]  /*352d0*/  MOV R22, 0x37596e37 ;  /* 0x37596e3700167802 */ /* 0x000fe20000000f00 */
[----:B------:R-:W-:Y:S02]  /*352e0*/  IMAD.MOV.U32 R15, RZ, RZ, 0x62a6c462 ;  /* 0x62a6c462ff0f7424 */ /* 0x000fe400078e00ff */
[----:B0-----:R-:W-:Y:S02]  /*352f0*/  HFMA2 R16, -RZ, RZ, -0.85400390625, 7912 ;  /* 0xbad56fbaff107431 */ /* 0x001fe400000001ff */
[----:B------:R-:W-:Y:S02]  /*35300*/  IMAD.MOV.U32 R21, RZ, RZ, -0x37bc7438 ;  /* 0xc8438bc8ff157424 */ /* 0x000fe400078e00ff */
        /* <DEDUP_REMOVED lines=8> */
[----:B0-----:R-:W-:-:S03]  /*35390*/  HFMA2 R4, -RZ, RZ, -0.00033855438232421875, 2.3663043975830078125e-05 ;  /* 0x8d8c018dff047431 */ /* 0x001fc600000001ff */
[----:B------:R0:W-:Y:S01]  /*353a0*/  STL.128 [R1+0x1900], R16 ;  /* 0x0019001001007387 */ /* 0x0001e20000100c00 */
[----:B------:R-:W-:Y:S02]  /*353b0*/  IMAD.MOV.U32 R5, RZ, RZ, -0x2a9b4e2b ;  /* 0xd564b1d5ff057424 */ /* 0x000fe400078e00ff */
[----:B-1----:R-:W-:Y:S01]  /*353c0*/  HFMA2 R8, -RZ, RZ, 4816, -141.5 ;  /* 0x6cb4d86cff087431 */ /* 0x002fe200000001ff */
[----:B------:R-:W-:Y:S01]  /*353d0*/  MOV R6, 0x4ed29c4e ;  /* 0x4ed29c4e00067802 */ /* 0x000fe20000000f00 */
[----:B------:R-:W-:Y:S02]  /*353e0*/  IMAD.MOV.U32 R7, RZ, RZ, -0x561fb657 ;  /* 0xa9e049a9ff077424 */ /* 0x000fe400078e00ff */
[----:B--2---:R-:W-:Y:S02]  /*353f0*/  HFMA2 R12, -RZ, RZ, 1455, -12.7890625 ;  /* 0x65afca65ff0c7431 */ /* 0x004fe400000001ff */
[----:B------:R-:W-:Y:S01]  /*35400*/  IMAD.MOV.U32 R9, RZ, RZ, 0x56faac56 ;  /* 0x56faac56ff097424 */ /* 0x000fe200078e00ff */
[----:B------:R-:W-:Y:S01]  /*35410*/  MOV R10, 0xf407f3f4 ;  /* 0xf407f3f4000a7802 */ /* 0x000fe20000000f00 */
[----:B---3--:R-:W-:-:S02]  /*35420*/  HFMA2 R20, -RZ, RZ, 0.0040435791015625, 0.513671875 ;  /* 0x1c24381cff147431 */ /* 0x008fc400000001ff */
[----:B------:R-:W-:Y:S01]  /*35430*/  IMAD.MOV.U32 R11, RZ, RZ, -0x15da3016 ;  /* 0xea25cfeaff0b7424 */ /* 0x000fe200078e00ff */
[----:B------:R-:W-:Y:S01]  /*35440*/  MOV R14, 0xaee947ae ;  /* 0xaee947ae000e7802 */ /* 0x000fe20000000f00 */
[----:B------:R-:W-:Y:S01]  /*35450*/  IMAD.MOV.U32 R13, RZ, RZ, 0x7a8ef47a ;  /* 0x7a8ef47aff0d7424 */ /* 0x000fe200078e00ff */
[----:B------:R-:W-:Y:S01]  /*35460*/  MOV R22, 0xb4c773b4 ;  /* 0xb4c773b400167802 */ /* 0x000fe20000000f00 */
[----:B------:R-:W-:Y:S02]  /*35470*/  IMAD.MOV.U32 R15, RZ, RZ, 0x8181008 ;  /* 0x08181008ff0f7424 */ /* 0x000fe400078e00ff */
[----:B0-----:R-:W-:Y:S02]  /*35480*/  HFMA2 R16, -RZ, RZ, 9.6875, -0.000522613525390625 ;  /* 0x48d89048ff107431 */ /* 0x001fe400000001ff */
[----:B------:R-:W-:Y:S02]  /*35490*/  IMAD.MOV.U32 R21, RZ, RZ, -0x590ea85a ;  /* 0xa6f157a6ff157424 */ /* 0x000fe400078e00ff */
[----:B------:R-:W-:Y:S01]  /*354a0*/  IMAD.MOV.U32 R23, RZ, RZ, -0x39ae683a ;  /* 0xc65197c6ff177424 */ /* 0x000fe200078e00ff */
[----:B------:R-:W-:Y:S01]  /*354b0*/  MOV R18, 0xf601f7f6 ;  /* 0xf601f7f600127802 */ /* 0x000fe20000000f00 */
[----:B------:R-:W-:-:S02]  /*354c0*/  IMAD.MOV.U32 R17, RZ, RZ, 0x3050603 ;  /* 0x03050603ff117424 */ /* 0x000fc400078e00ff */
[----:B------:R-:W-:Y:S01]  /*354d0*/  IMAD.MOV.U32 R19, RZ, RZ, 0xe121c0e ;  /* 0x0e121c0eff137424 */ /* 0x000fe200078e00ff */
[----:B------:R0:W-:Y:S01]  /*354e0*/  STL.128 [R1+0x18d0], R4 ;  /* 0x0018d00401007387 */ /* 0x0001e20000100c00 */
[----:B------:R-:W-:-:S03]  /*354f0*/  HFMA2 R28, -RZ, RZ, -0.00010019540786743164062, 0.0018367767333984375 ;  /* 0x86911786ff1c7431 */ /* 0x000fc600000001ff */
[----:B------:R1:W-:Y:S01]  /*35500*/  STL.128 [R1+0x18e0], R8 ;  /* 0x0018e00801007387 */ /* 0x0003e20000100c00 */
[----:B------:R-:W-:-:S03]  /*35510*/  HFMA2 R32, -RZ, RZ, -668, -188.125 ;  /* 0xe138d9e1ff207431 */ /* 0x000fc600000001ff */
[----:B------:R2:W-:Y:S01]  /*35520*/  STL.128 [R1+0x18f0], R12 ;  /* 0x0018f00c01007387 */ /* 0x0005e20000100c00 */
[----:B------:R-:W-:-:S03]  /*35530*/  IMAD.MOV.U32 R29, RZ, RZ, -0x3ea7663f ;  /* 0xc15899c1ff1d7424 */ /* 0x000fc600078e00ff */
[----:B------:R3:W-:Y:S01]  /*35540*/  STL.128 [R1+0x1910], R20 ;  /* 0x0019101401007387 */ /* 0x0007e20000100c00 */
[----:B------:R-:W-:Y:S01]  /*35550*/  MOV R30, 0x1d273a1d ;  /* 0x1d273a1d001e7802 */ /* 0x000fe20000000f00 */
[----:B------:R-:W-:Y:S02]  /*35560*/  IMAD.MOV.U32 R31, RZ, RZ, -0x6146d862 ;  /* 0x9eb9279eff1f7424 */ /* 0x000fe400078e00ff */
[----:B0-----:R-:W-:Y:S01]  /*35570*/  HFMA2 R4, -RZ, RZ, -2118, -15.8125 ;  /* 0xe823cbe8ff047431 */ /* 0x001fe200000001ff */
[----:B------:R0:W-:Y:S01]  /*35580*/  STL.128 [R1+0x1950], R16 ;  /* 0x0019501001007387 */ /* 0x0001e20000100c00 */
[----:B------:R-:W-:Y:S02]  /*35590*/  IMAD.MOV.U32 R5, RZ, RZ, -0x22835e23 ;  /* 0xdd7ca1ddff057424 */ /* 0x000fe400078e00ff */
[----:B-1----:R-:W-:Y:S01]  /*355a0*/  HFMA2 R8, -RZ, RZ, 15.7265625, -0.00153636932373046875 ;  /* 0x4bdd964bff087431 */ /* 0x002fe200000001ff */
[----:B------:R-:W-:Y:S01]  /*355b0*/  MOV R6, 0x749ce874 ;  /* 0x749ce87400067802 */ /* 0x000fe20000000f00 */
[----:B------:R-:W-:-:S02]  /*355c0*/  IMAD.MOV.U32 R7, RZ, RZ, 0x1f213e1f ;  /* 0x1f213e1fff077424 */ /* 0x000fc400078e00ff */
[----:B--2---:R-:W-:Y:S02]  /*355d0*/  HFMA2 R12, -RZ, RZ, 9344, -568 ;  /* 0x7090e070ff0c7431 */ /* 0x004fe400000001ff */
[----:B------:R-:W-:Y:S01]  /*355e0*/  IMAD.MOV.U32 R9, RZ, RZ, -0x42239e43 ;  /* 0xbddc61bdff097424 */ /* 0x000fe200078e00ff */
[----:B------:R-:W-:Y:S01]  /*355f0*/  MOV R10, 0x8b860d8b ;  /* 0x8b860d8b000a7802 */ /* 0x000fe20000000f00 */
[----:B---3--:R-:W-:Y:S02]  /*35600*/  HFMA2 R20, -RZ, RZ, 721.5, -3.189453125 ;  /* 0x61a3c261ff147431 */ /* 0x008fe400000001ff */
[----:B------:R-:W-:Y:S01]  /*35610*/  IMAD.MOV.U32 R11, RZ, RZ, -0x757af076 ;  /* 0x8a850f8aff0b7424 */ /* 0x000fe200078e00ff */
[----:B------:R-:W-:Y:S01]  /*35620*/  MOV R14, 0xb5c471b5 ;  /* 0xb5c471b5000e7802 */ /* 0x000fe20000000f00 */
[----:B------:R-:W-:Y:S01]  /*35630*/  IMAD.MOV.U32 R13, RZ, RZ, 0x3e427c3e ;  /* 0x3e427c3eff0d7424 */ /* 0x000fe200078e00ff */
[----:B------:R-:W-:Y:S01]  /*35640*/  MOV R22, 0x57f9ae57 ;  /* 0x57f9ae5700167802 */ /* 0x000fe20000000f00 */
[----:B------:R-:W-:-:S02]  /*35650*/  IMAD.MOV.U32 R15, RZ, RZ, 0x66aacc66 ;  /* 0x66aacc66ff0f7424 */ /* 0x000fc400078e00ff */
[----:B0-----:R-:W-:Y:S02]  /*35660*/  HFMA2 R16, -RZ, RZ, -0.003765106201171875, 0.08758544921875 ;  /* 0x9bb62d9bff107431 */ /* 0x001fe400000001ff */
[----:B------:R-:W-:Y:S01]  /*35670*/  IMAD.MOV.U32 R21, RZ, RZ, 0x355f6a35 ;  /* 0x355f6a35ff157424 */ /* 0x000fe200078e00ff */
[----:B------:R-:W-:Y:S01]  /*35680*/  MOV R34, 0x98b32b98 ;  /* 0x98b32b9800227802 */ /* 0x000fe20000000f00 */
[----:B------:R-:W-:Y:S01]  /*35690*/  IMAD.MOV.U32 R23, RZ, RZ, -0x462f9647 ;  /* 0xb9d069b9ff177424 */ /* 0x000fe200078e00ff */
[----:B------:R-:W-:Y:S01]  /*356a0*/  MOV R18, 0x87921587 ;  /* 0x8792158700127802 */ /* 0x000fe20000000f00 */
[----:B------:R-:W-:Y:S02]  /*356b0*/  IMAD.MOV.U32 R33, RZ, RZ, -0x7ec1408 ;  /* 0xf813ebf8ff217424 */ /* 0x000fe400078e00ff */
[----:B------:R-:W-:Y:S02]  /*356c0*/  IMAD.MOV.U32 R35, RZ, RZ, 0x11332211 ;  /* 0x11332211ff237424 */ /* 0x000fe400078e00ff */
[----:B------:R-:W-:-:S02]  /*356d0*/  IMAD.MOV.U32 R17, RZ, RZ, 0x1e223c1e ;  /* 0x1e223c1eff117424 */ /* 0x000fc400078e00ff */
[----:B------:R-:W-:Y:S01]  /*356e0*/  IMAD.MOV.U32 R19, RZ, RZ, -0x16df3617 ;  /* 0xe920c9e9ff137424 */ /* 0x000fe200078e00ff */
[----:B------:R0:W-:Y:S04]  /*356f0*/  STL.128 [R1+0x1920], R4 ;  /* 0x0019200401007387 */ /* 0x0001e80000100c00 */
[----:B------:R-:W-:Y:S04]  /*35700*/  STL.128 [R1+0x1930], R8 ;  /* 0x0019300801007387 */ /* 0x000fe80000100c00 */
[----:B------:R1:W-:Y:S04]  /*35710*/  STL.128 [R1+0x1940], R12 ;  /* 0x0019400c01007387 */ /* 0x0003e80000100c00 */
[----:B------:R-:W-:Y:S04]  /*35720*/  STL.128 [R1+0x1960], R20 ;  /* 0x0019601401007387 */ /* 0x000fe80000100c00 */
[----:B------:R-:W-:Y:S01]  /*35730*/  STL.128 [R1+0x1970], R28 ;  /* 0x0019701c01007387 */ /* 0x000fe20000100c00 */
[----:B0-----:R-:W-:-:S03]  /*35740*/  HFMA2 R4, -RZ, RZ, -25.140625, -0.00011909008026123046875 ;  /* 0xce4987ceff047431 */ /* 0x001fc600000001ff */
[----:B------:R-:W-:Y:S01]  /*35750*/  STL.128 [R1+0x1980], R32 ;  /* 0x0019802001007387 */ /* 0x000fe20000100c00 */
[----:B------:R-:W-:-:S03]  /*35760*/  IMAD.MOV.U32 R5, RZ, RZ, 0x55ffaa55 ;  /* 0x55ffaa55ff057424 */ /* 0x000fc600078e00ff */
[----:B------:R0:W-:Y:S01]  /*35770*/  STL.128 [R1+0x19a0], R16 ;  /* 0x0019a01001007387 */ /* 0x0001e20000100c00 */
[----:B-1----:R-:W-:Y:S01]  /*35780*/  HFMA2 R12, -RZ, RZ, -1.962890625, 1471 ;  /* 0xbfda65bfff0c7431 */ /* 0x002fe200000001ff */
[----:B------:R-:W-:Y:S01]  /*35790*/  MOV R6, 0x28785028 ;  /* 0x2878502800067802 */ /* 0x000fe20000000f00 */
[----:B------:R-:W-:Y:S02]  /*357a0*/  IMAD.MOV.U32 R7, RZ, RZ, -0x20855a21 ;  /* 0xdf7aa5dfff077424 */ /* 0x000fe400078e00ff */
[----:B------:R-:W-:Y:S02]  /*357b0*/  HFMA2 R8, -RZ, RZ, -0.0002782344818115234375, 5.41210174560546875e-05 ;  /* 0x8c8f038cff087431 */ /* 0x000fe400000001ff */
[----:B------:R-:W-:Y:S01]  /*357c0*/  IMAD.MOV.U32 R13, RZ, RZ, -0x19ce281a ;  /* 0xe631d7e6ff0d7424 */ /* 0x000fe200078e00ff */
[----:B------:R-:W-:Y:S01]  /*357d0*/  MOV R14, 0x42c68442 ;  /* 0x42c68442000e7802 */ /* 0x000fe20000000f00 */
[----:B------:R-:W-:Y:S01]  /*357e0*/  IMAD.MOV.U32 R15, RZ, RZ, 0x68b8d068 ;  /* 0x68b8d068ff0f7424 */ /* 0x000fe200078e00ff */
[----:B------:R-:W-:Y:S01]  /*357f0*/  MOV R10, 0x89800989 ;  /* 0x89800989000a7802 */ /* 0x000fe20000000f00 */
[----:B------:R-:W-:-:S02]  /*35800*/  IMAD.MOV.U32 R9, RZ, RZ, -0x5e07a65f ;  /* 0xa1f859a1ff097424 */ /* 0x000fc400078e00ff */
[----:B------:R-:W-:Y:S02]  /*35810*/  IMAD.MOV.U32 R11, RZ, RZ, 0xd171a0d ;  /* 0x0d171a0dff0b7424 */ /* 0x000fe400078e00ff */
[----:B0-----:R-:W-:Y:S02]  /*35820*/  HFMA2 R16, -RZ, RZ, 2.880859375, -3.4391880035400390625e-05 ;  /* 0x41c38241ff107431 */ /* 0x001fe400000001ff */
[----:B------:R-:W-:Y:S01]  /*35830*/  IMAD.MOV.U32 R17, RZ, RZ, -0x664fd667 ;  /* 0x99b02999ff117424 */ /* 0x000fe200078e00ff */
[----:B------:R-:W-:Y:S01]  /*35840*/  MOV R18, 0x2d775a2d ;  /* 0x2d775a2d00127802 */ /* 0x000fe20000000f00 */
[----:B------:R-:W-:Y:S01]  /*35850*/  IMAD.MOV.U32 R19, RZ, RZ, 0xf111e0f ;  /* 0x0f111e0fff137424 */ /* 0x000fe200078e00ff */
[----:B------:R0:W-:Y:S04]  /*35860*/  STL.128 [R1+0x19b0], R4 ;  /* 0x0019b00401007387 */ /* 0x0001e80000100c00 */
[----:B------:R1:W-:Y:S04]  /*35870*/  STL.128 [R1+0x19d0], R12 ;  /* 0x0019d00c01007387 */ /* 0x0003e80000100c00 */
[----:B------:R2:W-:Y:S04]  /*35880*/  STL.128 [R1+0x19e0], R16 ;  /* 0x0019e01001007387 */ /* 0x0005e80000100c00 */
[----:B------:R3:W-:Y:S01]  /*35890*/  STL.128 [R1+0x19c0], R8 ;  /* 0x0019c00801007387 */ /* 0x0007e20000100c00 */
[----:B0-----:R-:W-:-:S02]  /*358a0*/  HFMA2 R4, -RZ, RZ, 945.5, -0.022552490234375 ;  /* 0x6363a5c6ff047431 */ /* 0x001fc400000001ff */
[----:B------:R-:W-:Y:S01]  /*358b0*/  IMAD.MOV.U32 R5, RZ, RZ, 0x7c7c84f8 ;  /* 0x7c7c84f8ff057424 */ /* 0x000fe200078e00ff */
[----:B------:R-:W-:Y:S01]  /*358c0*/  MOV R6, 0x777799ee ;  /* 0x777799ee00067802 */ /* 0x000fe20000000f00 */
[----:B-1----:R-:W-:Y:S02]  /*358d0*/  HFMA2 R12, -RZ, RZ, 0.130859375, 35 ;  /* 0x30305060ff0c7431 */ /* 0x002fe400000001ff */
[----:B------:R-:W-:Y:S01]  /*358e0*/  IMAD.MOV.U32 R7, RZ, RZ, 0x7b7b8df6 ;  /* 0x7b7b8df6ff077424 */ /* 0x000fe200078e00ff */
[----:B------:R-:W-:Y:S01]  /*358f0*/  MOV R14, 0x6767a9ce ;  /* 0x6767a9ce000e7802 */ /* 0x000fe20000000f00 */
[----:B--2---:R-:W-:Y:S02]  /*35900*/  HFMA2 R18, -RZ, RZ, -0.059906005859375, -1613 ;  /* 0xababe64dff127431 */ /* 0x004fe400000001ff */
[----:B------:R-:W-:Y:S01]  /*35910*/  IMAD.MOV.U32 R13, RZ, RZ, 0x1010302 ;  /* 0x01010302ff0d7424 */ /* 0x000fe200078e00ff */
[----:B------:R-:W-:Y:S01]  /*35920*/  MOV R16, 0xfefe19e7 ;  /* 0xfefe19e700107802 */ /* 0x000fe20000000f00 */
[----:B------:R-:W-:-:S02]  /*35930*/  IMAD.MOV.U32 R15, RZ, RZ, 0x2b2b7d56 ;  /* 0x2b2b7d56ff0f7424 */ /* 0x000fc400078e00ff */
[----:B---3--:R-:W-:Y:S02]  /*35940*/  HFMA2 R8, -RZ, RZ, -14224, 0.0003659725189208984375 ;  /* 0xf2f20dffff087431 */ /* 0x008fe400000001ff */
[----:B------:R-:W-:Y:S02]  /*35950*/  IMAD.MOV.U32 R17, RZ, RZ, -0x28289d4b ;  /* 0xd7d762b5ff117424 */ /* 0x000fe400078e00ff */
[----:B------:R-:W-:Y:S01]  /*35960*/  IMAD.MOV.U32 R19, RZ, RZ, 0x76769aec ;  /* 0x76769aecff137424 */ /* 0x000fe200078e00ff */
[----:B------:R-:W-:Y:S01]  /*35970*/  MOV R10, 0x6f6fb1de ;  /* 0x6f6fb1de000a7802 */ /* 0x000fe20000000f00 */
[----:B------:R-:W-:Y:S02]  /*35980*/  IMAD.MOV.U32 R9, RZ, RZ, 0x6b6bbdd6 ;  /* 0x6b6bbdd6ff097424 */ /* 0x000fe400078e00ff */
[----:B------:R-:W-:Y:S01]  /*35990*/  IMAD.MOV.U32 R11, RZ, RZ, -0x3a3aab6f ;  /* 0xc5c55491ff0b7424 */ /* 0x000fe200078e00ff */
[----:B------:R0:W-:Y:S01]  /*359a0*/  STL.128 [R1+0x1e00], R4 ;  /* 0x001e000401007387 */ /* 0x0001e20000100c00 */
[----:B------:R-:W-:-:S03]  /*359b0*/  HFMA2 R20, -RZ, RZ, -0.1497802734375, 62976 ;  /* 0xb0cb7bb0ff147431 */ /* 0x000fc600000001ff */
[----:B------:R1:W-:Y:S04]  /*359c0*/  STL.128 [R1+0x1e20], R12 ;  /* 0x001e200c01007387 */ /* 0x0003e80000100c00 */
[----:B------:R2:W-:Y:S01]  /*359d0*/  STL.128 [R1+0x1e30], R16 ;  /* 0x001e301001007387 */ /* 0x0005e20000100c00 */
[----:B------:R-:W-:Y:S01]  /*359e0*/  IMAD.MOV.U32 R21, RZ, RZ, 0x54fca854 ;  /* 0x54fca854ff157424 */ /* 0x000fe200078e00ff */
[----:B------:R-:W-:Y:S02]  /*359f0*/  MOV R22, 0xbbd66dbb ;  /* 0xbbd66dbb00167802 */ /* 0x000fe40000000f00 */
[----:B------:R3:W-:Y:S01]  /*35a00*/  STL.128 [R1+0x1e10], R8 ;  /* 0x001e100801007387 */ /* 0x0007e20000100c00 */
[----:B------:R-:W-:Y:S02]  /*35a10*/  IMAD.MOV.U32 R23, RZ, RZ, 0x163a2c16 ;  /* 0x163a2c16ff177424 */ /* 0x000fe400078e00ff */
[----:B0-----:R-:W-:Y:S01]  /*35a20*/  HFMA2 R6, -RZ, RZ, 7.27734375, -11.109375 ;  /* 0x4747c98eff067431 */ /* 0x001fe200000001ff */
[----:B------:R-:W-:Y:S01]  /*35a30*/  MOV R4, 0xfafa15ef ;  /* 0xfafa15ef00047802 */ /* 0x000fe20000000f00 */
[----:B------:R-:W-:-:S02]  /*35a40*/  IMAD.MOV.U32 R5, RZ, RZ, 0x5959ebb2 ;  /* 0x5959ebb2ff057424 */ /* 0x000fc400078e00ff */
[----:B-1----:R-:W-:Y:S02]  /*35a50*/  HFMA2 R12, -RZ, RZ, -0.0045013427734375, -1.7841796875 ;  /* 0x9c9cbf23ff0c7431 */ /* 0x002fe400000001ff */
[----:B------:R-:W-:Y:S01]  /*35a60*/  IMAD.MOV.U32 R7, RZ, RZ, -0xf0ff405 ;  /* 0xf0f00bfbff077424 */ /* 0x000fe200078e00ff */
[----:B------:R-:W-:Y:S01]  /*35a70*/  MOV R14, 0x727296e4 ;  /* 0x727296e4000e7802 */ /* 0x000fe20000000f00 */
[----:B--2---:R-:W-:Y:S02]  /*35a80*/  HFMA2 R16, -RZ, RZ, -0.482177734375, -3.228515625 ;  /* 0xb7b7c275ff107431 */ /* 0x004fe400000001ff */
[----:B------:R-:W-:Y:S01]  /*35a90*/  IMAD.MOV.U32 R13, RZ, RZ, -0x5b5b08ad ;  /* 0xa4a4f753ff0d7424 */ /* 0x000fe200078e00ff */
[----:B------:R-:W-:Y:S01]  /*35aa0*/  MOV R18, 0x9393ae3d ;  /* 0x9393ae3d00127802 */ /* 0x000fe20000000f00 */
[----:B------:R-:W-:Y:S01]  /*35ab0*/  IMAD.MOV.U32 R15, RZ, RZ, -0x3f3fa465 ;  /* 0xc0c05b9bff0f7424 */ /* 0x000fe200078e00ff */
[----:B---3--:R-:W-:Y:S01]  /*35ac0*/  MOV R8, 0xadadec41 ;  /* 0xadadec4100087802 */ /* 0x008fe20000000f00 */
        /* <DEDUP_REMOVED lines=10> */
[----:B0-----:R-:W-:-:S02]  /*35b70*/  HFMA2 R4, -RZ, RZ, 0.2626953125, 282 ;  /* 0x34345c68ff047431 */ /* 0x001fc400000001ff */
[----:B------:R-:W-:Y:S02]  /*35b80*/  IMAD.MOV.U32 R5, RZ, RZ, -0x5a5a0baf ;  /* 0xa5a5f451ff057424 */ /* 0x000fe400078e00ff */
[----:B-1----:R-:W-:Y:S01]  /*35b90*/  HFMA2 R8, -RZ, RZ, 11144, -0.00096225738525390625 ;  /* 0x717193e2ff087431 */ /* 0x002fe200000001ff */
[----:B------:R-:W-:Y:S01]  /*35ba0*/  MOV R6, 0xe5e534d1 ;  /* 0xe5e534d100067802 */ /* 0x000fe20000000f00 */
[----:B------:R-:W-:Y:S02]  /*35bb0*/  IMAD.MOV.U32 R7, RZ, RZ, -0xe0ef707 ;  /* 0xf1f108f9ff077424 */ /* 0x000fe400078e00ff */
[----:B--2---:R-:W-:Y:S02]  /*35bc0*/  HFMA2 R12, -RZ, RZ, 6.12735748291015625e-05, 0.0002460479736328125 ;  /* 0x04040c08ff0c7431 */ /* 0x004fe400000001ff */
[----:B------:R-:W-:Y:S01]  /*35bd0*/  IMAD.MOV.U32 R9, RZ, RZ, -0x27278c55 ;  /* 0xd8d873abff097424 */ /* 0x000fe200078e00ff */
[----:B------:R-:W-:Y:S01]  /*35be0*/  MOV R10, 0x31315362 ;  /* 0x31315362000a7802 */ /* 0x000fe20000000f00 */
[----:B---3--:R-:W-:-:S02]  /*35bf0*/  HFMA2 R16, -RZ, RZ, 0.0019989013671875, 0.03271484375 ;  /* 0x18182830ff107431 */ /* 0x008fc400000001ff */
[----:B------:R-:W-:Y:S01]  /*35c00*/  IMAD.MOV.U32 R11, RZ, RZ, 0x15153f2a ;  /* 0x15153f2aff0b7424 */ /* 0x000fe200078e00ff */
[----:B------:R-:W-:Y:S01]  /*35c10*/  MOV R14, 0x23236546 ;  /* 0x23236546000e7802 */ /* 0x000fe20000000f00 */
[----:B------:R-:W-:Y:S02]  /*35c20*/  IMAD.MOV.U32 R13, RZ, RZ, -0x3838ad6b ;  /* 0xc7c75295ff0d7424 */ /* 0x000fe400078e00ff */
[----:B----4-:R-:W-:Y:S02]  /*35c30*/  HFMA2 R22, -RZ, RZ, -11.5703125, 2.267578125 ;  /* 0xc9c94089ff167431 */ /* 0x010fe400000001ff */
        /* <DEDUP_REMOVED lines=12> */
[----:B0-----:R-:W-:-:S02]  /*35d00*/  HFMA2 R4, -RZ, RZ, -4054, 0.0265655517578125 ;  /* 0xebeb26cdff047431 */ /* 0x001fc400000001ff */
[----:B------:R-:W-:Y:S02]  /*35d10*/  IMAD.MOV.U32 R5, RZ, RZ, 0x2727694e ;  /* 0x2727694eff057424 */ /* 0x000fe400078e00ff */
[----:B-1----:R-:W-:Y:S01]  /*35d20*/  HFMA2 R8, -RZ, RZ, 0.00015366077423095703125, 0.003452301025390625 ;  /* 0x09091b12ff087431 */ /* 0x002fe200000001ff */
[----:B------:R-:W-:Y:S01]  /*35d30*/  MOV R6, 0xb2b2cd7f ;  /* 0xb2b2cd7f00067802 */ /* 0x000fe20000000f00 */
[----:B------:R-:W-:Y:S02]  /*35d40*/  IMAD.MOV.U32 R7, RZ, RZ, 0x75759fea ;  /* 0x75759feaff077424 */ /* 0x000fe400078e00ff */
[----:B--2---:R-:W-:Y:S02]  /*35d50*/  HFMA2 R12, -RZ, RZ, 0.0034694671630859375, 0.0814208984375 ;  /* 0x1b1b2d36ff0c7431 */ /* 0x004fe400000001ff */
[----:B------:R-:W-:Y:S01]  /*35d60*/  IMAD.MOV.U32 R9, RZ, RZ, -0x7c7c61e3 ;  /* 0x83839e1dff097424 */ /* 0x000fe200078e00ff */
[----:B------:R-:W-:Y:S01]  /*35d70*/  MOV R10, 0x2c2c7458 ;  /* 0x2c2c7458000a7802 */ /* 0x000fe20000000f00 */
[----:B---3--:R-:W-:-:S02]  /*35d80*/  HFMA2 R16, -RZ, RZ, 50.5625, -27200 ;  /* 0x5252f6a4ff107431 */ /* 0x008fc400000001ff */
[----:B------:R-:W-:Y:S01]  /*35d90*/  IMAD.MOV.U32 R11, RZ, RZ, 0x1a1a2e34 ;  /* 0x1a1a2e34ff0b7424 */ /* 0x000fe200078e00ff */
[----:B------:R-:W-:Y:S01]  /*35da0*/  MOV R14, 0x5a5aeeb4 ;  /* 0x5a5aeeb4000e7802 */ /* 0x000fe20000000f00 */
[----:B------:R-:W-:Y:S02]  /*35db0*/  IMAD.MOV.U32 R13, RZ, RZ, 0x6e6eb2dc ;  /* 0x6e6eb2dcff0d7424 */ /* 0x000fe400078e00ff */
[----:B----4-:R-:W-:Y:S02]  /*35dc0*/  HFMA2 R20, -RZ, RZ, 0.38818359375, 205.5 ;  /* 0x36365a6cff147431 */ /* 0x010fe400000001ff */
[----:B------:R-:W-:Y:S01]  /*35dd0*/  IMAD.MOV.U32 R15, RZ, RZ, -0x5f5f04a5 ;  /* 0xa0a0fb5bff0f7424 */ /* 0x000fe200078e00ff */
[----:B------:R-:W-:Y:S01]  /*35de0*/  MOV R18, 0xd6d661b7 ;  /* 0xd6d661b700127802 */ /* 0x000fe20000000f00 */
[----:B------:R-:W-:Y:S01]  /*35df0*/  IMAD.MOV.U32 R17, RZ, RZ, 0x3b3b4d76 ;  /* 0x3b3b4d76ff117424 */ /* 0x000fe200078e00ff */
[----:B------:R-:W-:Y:S01]  /*35e00*/  MOV R22, 0xf7f702f5 ;  /* 0xf7f702f500167802 */ /* 0x000fe20000000f00 */
        /* <DEDUP_REMOVED lines=8> */
[----:B0-----:R-:W-:-:S02]  /*35e90*/  HFMA2 R4, -RZ, RZ, 58.59375, -23136 ;  /* 0x5353f5a6ff047431 */ /* 0x001fc400000001ff */
[----:B------:R-:W-:Y:S02]  /*35ea0*/  IMAD.MOV.U32 R5, RZ, RZ, -0x2e2e9747 ;  /* 0xd1d168b9ff057424 */ /* 0x000fe400078e00ff */
[----:B-1----:R-:W-:Y:S01]  /*35eb0*/  HFMA2 R8, -RZ, RZ, 0.008056640625, 544 ;  /* 0x20206040ff087431 */ /* 0x002fe200000001ff */
[----:B------:R-:W-:Y:S01]  /*35ec0*/  MOV R7, 0xeded2cc1 ;  /* 0xeded2cc100077802 */ /* 0x000fe20000000f00 */
[----:B------:R-:W-:Y:S02]  /*35ed0*/  IMAD.MOV.U32 R6, RZ, RZ, RZ ;  /* 0x000000ffff067224 */ /* 0x000fe400078e00ff */
[----:B--2---:R-:W-:Y:S02]  /*35ee0*/  HFMA2 R12, -RZ, RZ, 3284, -1.70703125 ;  /* 0x6a6abed4ff0c7431 */ /* 0x004fe400000001ff */
[----:B------:R-:W-:Y:S01]  /*35ef0*/  IMAD.MOV.U32 R9, RZ, RZ, -0x303e01d ;  /* 0xfcfc1fe3ff097424 */ /* 0x000fe200078e00ff */
[----:B------:R-:W-:Y:S01]  /*35f00*/  MOV R10, 0xb1b1c879 ;  /* 0xb1b1c879000a7802 */ /* 0x000fe20000000f00 */
[----:B---3--:R-:W-:-:S02]  /*35f10*/  HFMA2 R16, -RZ, RZ, 12.578125, -421 ;  /* 0x4a4ade94ff107431 */ /* 0x008fc400000001ff */
[----:B------:R-:W-:Y:S01]  /*35f20*/  IMAD.MOV.U32 R11, RZ, RZ, 0x5b5bedb6 ;  /* 0x5b5bedb6ff0b7424 */ /* 0x000fe200078e00ff */
[----:B------:R-:W-:Y:S01]  /*35f30*/  MOV R14, 0xbebed967 ;  /* 0xbebed967000e7802 */ /* 0x000fe20000000f00 */
[----:B------:R-:W-:Y:S02]  /*35f40*/  IMAD.MOV.U32 R13, RZ, RZ, -0x3434b973 ;  /* 0xcbcb468dff0d7424 */ /* 0x000fe400078e00ff */
[----:B----4-:R-:W-:Y:S02]  /*35f50*/  HFMA2 R20, -RZ, RZ, 0.00010722875595092773438, 0.0001542568206787109375 ;  /* 0x0707090eff147431 */ /* 0x010fe400000001ff */
[----:B------:R-:W-:Y:S01]  /*35f60*/  IMAD.MOV.U32 R15, RZ, RZ, 0x39394b72 ;  /* 0x39394b72ff0f7424 */ /* 0x000fe200078e00ff */
        /* <DEDUP_REMOVED lines=11> */
[----:B0-----:R-:W-:-:S02]  /*36020*/  HFMA2 R4, -RZ, RZ, 3.630859375, -5.5234375 ;  /* 0x4343c586ff047431 */ /* 0x001fc400000001ff */
[----:B------:R-:W-:Y:S02]  /*36030*/  IMAD.MOV.U32 R5, RZ, RZ, 0x4d4dd79a ;  /* 0x4d4dd79aff057424 */ /* 0x000fe400078e00ff */
[----:B-1----:R-:W-:Y:S01]  /*36040*/  HFMA2 R8, -RZ, RZ, 5.26953125, -30.15625 ;  /* 0x4545cf8aff087431 */ /* 0x002fe200000001ff */
[----:B------:R-:W-:Y:S01]  /*36050*/  MOV R6, 0x33335566 ;  /* 0x3333556600067802 */ /* 0x000fe20000000f00 */
[----:B------:R-:W-:Y:S02]  /*36060*/  IMAD.MOV.U32 R7, RZ, RZ, -0x7a7a6bef ;  /* 0x85859411ff077424 */ /* 0x000fe400078e00ff */
[----:B--2---:R-:W-:Y:S02]  /*36070*/  HFMA2 R12, -RZ, RZ, 34.5, -9472 ;  /* 0x5050f0a0ff0c7431 */ /* 0x004fe400000001ff */
[----:B------:R-:W-:Y:S01]  /*36080*/  IMAD.MOV.U32 R9, RZ, RZ, -0x606ef17 ;  /* 0xf9f910e9ff097424 */ /* 0x000fe200078e00ff */
[----:B------:R-:W-:Y:S01]  /*36090*/  MOV R10, 0x2020604 ;  /* 0x02020604000a7802 */ /* 0x000fe20000000f00 */
[----:B---3--:R-:W-:-:S02]  /*360a0*/  HFMA2 R16, -RZ, RZ, 42.53125, -15632 ;  /* 0x5151f3a2ff107431 */ /* 0x008fc400000001ff */
[----:B------:R-:W-:Y:S01]  /*360b0*/  IMAD.MOV.U32 R11, RZ, RZ, 0x7f7f81fe ;  /* 0x7f7f81feff0b7424 */ /* 0x000fe200078e00ff */
[----:B------:R-:W-:Y:S01]  /*360c0*/  MOV R14, 0x9f9fba25 ;  /* 0x9f9fba25000e7802 */ /* 0x000fe20000000f00 */
[----:B------:R-:W-:Y:S02]  /*360d0*/  IMAD.MOV.U32 R13, RZ, RZ, 0x3c3c4478 ;  /* 0x3c3c4478ff0d7424 */ /* 0x000fe400078e00ff */
[----:B----4-:R-:W-:Y:S02]  /*360e0*/  HFMA2 R20, -RZ, RZ, 0.040313720703125, 59968 ;  /* 0x29297b52ff147431 */ /* 0x010fe400000001ff */
[----:B------:R-:W-:Y:S01]  /*360f0*/  IMAD.MOV.U32 R15, RZ, RZ, -0x57571cb5 ;  /* 0xa8a8e34bff0f7424 */ /* 0x000fe200078e00ff */
[----:B------:R-:W-:Y:S01]  /*36100*/  MOV R18, 0x4040c080 ;  /* 0x4040c08000127802 */ /* 0x000fe20000000f00 */
[----:B------:R-:W-:Y:S01]  /*36110*/  IMAD.MOV.U32 R17, RZ, RZ, -0x5c5c01a3 ;  /* 0xa3a3fe5dff117424 */ /* 0x000fe200078e00ff */
[----:B------:R-:W-:Y:S01]  /*36120*/  MOV R22, 0x2f2f715e ;  /* 0x2f2f715e00167802 */ /* 0x000fe20000000f00 */
        /* <DEDUP_REMOVED lines=8> */
[----:B0-----:R-:W-:-:S02]  /*361b0*/  HFMA2 R4, -RZ, RZ, -1.18359375, -472.75 ;  /* 0xbcbcdf63ff047431 */ /* 0x001fc400000001ff */
[----:B------:R-:W-:Y:S02]  /*361c0*/  IMAD.MOV.U32 R5, RZ, RZ, -0x49493e89 ;  /* 0xb6b6c177ff057424 */ /* 0x000fe400078e00ff */
[----:B-1----:R-:W-:Y:S01]  /*361d0*/  HFMA2 R8, -RZ, RZ, 0.00049591064453125, 0.12890625 ;  /* 0x10103020ff087431 */ /* 0x002fe200000001ff */
[----:B------:R-:W-:Y:S01]  /*361e0*/  MOV R6, 0xdada75af ;  /* 0xdada75af00067802 */ /* 0x000fe20000000f00 */
[----:B------:R-:W-:Y:S02]  /*361f0*/  IMAD.MOV.U32 R7, RZ, RZ, 0x21216342 ;  /* 0x21216342ff077424 */ /* 0x000fe400078e00ff */
[----:B--2---:R-:W-:Y:S02]  /*36200*/  HFMA2 R12, -RZ, RZ, -23.203125, 18.015625 ;  /* 0xcdcd4c81ff0c7431 */ /* 0x004fe400000001ff */
[----:B------:R-:W-:Y:S01]  /*36210*/  IMAD.MOV.U32 R9, RZ, RZ, -0xe51b ;  /* 0xffff1ae5ff097424 */ /* 0x000fe200078e00ff */
[----:B------:R-:W-:Y:S01]  /*36220*/  MOV R10, 0xf3f30efd ;  /* 0xf3f30efd000a7802 */ /* 0x000fe20000000f00 */
[----:B---3--:R-:W-:-:S02]  /*36230*/  HFMA2 R16, -RZ, RZ, 471.75, -735 ;  /* 0x5f5fe1beff107431 */ /* 0x008fc400000001ff */
[----:B------:R-:W-:Y:S01]  /*36240*/  IMAD.MOV.U32 R11, RZ, RZ, -0x2d2d9241 ;  /* 0xd2d26dbfff0b7424 */ /* 0x000fe200078e00ff */
[----:B------:R-:W-:Y:S01]  /*36250*/  MOV R14, 0x13133526 ;  /* 0x13133526000e7802 */ /* 0x000fe20000000f00 */
[----:B------:R-:W-:Y:S02]  /*36260*/  IMAD.MOV.U32 R13, RZ, RZ, 0xc0c1418 ;  /* 0x0c0c1418ff0d7424 */ /* 0x000fe400078e00ff */
[----:B----4-:R-:W-:Y:S02]  /*36270*/  HFMA2 R20, -RZ, RZ, -38.5, 3958 ;  /* 0xd0d06bbbff147431 */ /* 0x010fe400000001ff */
[----:B------:R-:W-:Y:S01]  /*36280*/  IMAD.MOV.U32 R15, RZ, RZ, -0x1313d03d ;  /* 0xecec2fc3ff0f7424 */ /* 0x000fe200078e00ff */
[----:B------:R-:W-:Y:S01]  /*36290*/  MOV R18, 0x4444cc88 ;  /* 0x4444cc8800127802 */ /* 0x000fe20000000f00 */
[----:B------:R-:W-:Y:S01]  /*362a0*/  IMAD.MOV.U32 R17, RZ, RZ, -0x68685dcb ;  /* 0x9797a235ff117424 */ /* 0x000fe200078e00ff */
[----:B------:R-:W-:Y:S01]  /*362b0*/  MOV R22, 0xaaaae54f ;  /* 0xaaaae54f00167802 */ /* 0x000fe20000000f00 */
        /* <DEDUP_REMOVED lines=8> */
[----:B0-----:R-:W-:-:S02]  /*36340*/  HFMA2 R4, -RZ, RZ, 1124, -0.07470703125 ;  /* 0x6464acc8ff047431 */ /* 0x001fc400000001ff */
[----:B------:R-:W-:Y:S02]  /*36350*/  IMAD.MOV.U32 R5, RZ, RZ, 0x5d5de7ba ;  /* 0x5d5de7baff057424 */ /* 0x000fe400078e00ff */
[----:B-1----:R-:W-:Y:S01]  /*36360*/  HFMA2 R8, -RZ, RZ, 560, -0.00927734375 ;  /* 0x6060a0c0ff087431 */ /* 0x002fe200000001ff */
[----:B------:R-:W-:Y:S01]  /*36370*/  MOV R6, 0x19192b32 ;  /* 0x19192b3200067802 */ /* 0x000fe20000000f00 */
[----:B------:R-:W-:Y:S02]  /*36380*/  IMAD.MOV.U32 R7, RZ, RZ, 0x737395e6 ;  /* 0x737395e6ff077424 */ /* 0x000fe400078e00ff */
[----:B--2---:R-:W-:Y:S02]  /*36390*/  HFMA2 R12, -RZ, RZ, 0.0119781494140625, 1604 ;  /* 0x22226644ff0c7431 */ /* 0x004fe400000001ff */
[----:B------:R-:W-:Y:S01]  /*363a0*/  IMAD.MOV.U32 R9, RZ, RZ, -0x7e7e67e7 ;  /* 0x81819819ff097424 */ /* 0x000fe200078e00ff */
[----:B------:R-:W-:Y:S01]  /*363b0*/  MOV R10, 0x4f4fd19e ;  /* 0x4f4fd19e000a7802 */ /* 0x000fe20000000f00 */
[----:B---3--:R-:W-:-:S02]  /*363c0*/  HFMA2 R16, -RZ, RZ, 6.2734375, -13.09375 ;  /* 0x4646ca8cff107431 */ /* 0x008fc400000001ff */
[----:B------:R-:W-:Y:S01]  /*363d0*/  IMAD.MOV.U32 R11, RZ, RZ, -0x2323805d ;  /* 0xdcdc7fa3ff0b7424 */ /* 0x000fe200078e00ff */
[----:B------:R-:W-:Y:S01]  /*363e0*/  MOV R14, 0x9090ab3b ;  /* 0x9090ab3b000e7802 */ /* 0x000fe20000000f00 */
[----:B------:R-:W-:Y:S02]  /*363f0*/  IMAD.MOV.U32 R13, RZ, RZ, 0x2a2a7e54 ;  /* 0x2a2a7e54ff0d7424 */ /* 0x000fe400078e00ff */
[----:B----4-:R-:W-:Y:S02]  /*36400*/  HFMA2 R20, -RZ, RZ, -0.00080204010009765625, -0.08197021484375 ;  /* 0x9292ad3fff147431 */ /* 0x010fe400000001ff */
        /* <DEDUP_REMOVED lines=12> */
[----:B0-----:R-:W-:-:S02]  /*364d0*/  HFMA2 R4, -RZ, RZ, -624, 0.98193359375 ;  /* 0xe0e03bdbff047431 */ /* 0x001fc400000001ff */
[----:B------:R-:W-:Y:S02]  /*364e0*/  IMAD.MOV.U32 R5, RZ, RZ, 0x32325664 ;  /* 0x32325664ff057424 */ /* 0x000fe400078e00ff */
[----:B-1----:R-:W-:Y:S01]  /*364f0*/  HFMA2 R8, -RZ, RZ, 10.5703125, -242.25 ;  /* 0x4949db92ff087431 */ /* 0x002fe200000001ff */
[----:B------:R-:W-:Y:S01]  /*36500*/  MOV R6, 0x3a3a4e74 ;  /* 0x3a3a4e7400067802 */ /* 0x000fe20000000f00 */
[----:B------:R-:W-:Y:S02]  /*36510*/  IMAD.MOV.U32 R7, RZ, RZ, 0xa0a1e14 ;  /* 0x0a0a1e14ff077424 */ /* 0x000fe400078e00ff */
[----:B--2---:R-:W-:Y:S02]  /*36520*/  HFMA2 R12, -RZ, RZ, -3.37890625, 359.75 ;  /* 0xc2c25d9fff0c7431 */ /* 0x004fe400000001ff */
[----:B------:R-:W-:Y:S01]  /*36530*/  IMAD.MOV.U32 R9, RZ, RZ, 0x6060a0c ;  /* 0x06060a0cff097424 */ /* 0x000fe200078e00ff */
[----:B------:R-:W-:Y:S01]  /*36540*/  MOV R10, 0x24246c48 ;  /* 0x24246c48000a7802 */ /* 0x000fe20000000f00 */
[----:B---3--:R-:W-:-:S02]  /*36550*/  HFMA2 R16, -RZ, RZ, -0.000679492950439453125, -0.032989501953125 ;  /* 0x9191a839ff107431 */ /* 0x008fc400000001ff */
[----:B------:R-:W-:Y:S01]  /*36560*/  IMAD.MOV.U32 R11, RZ, RZ, 0x5c5ce4b8 ;  /* 0x5c5ce4b8ff0b7424 */ /* 0x000fe200078e00ff */
[----:B------:R-:W-:Y:S01]  /*36570*/  MOV R14, 0xacacef43 ;  /* 0xacacef43000e7802 */ /* 0x000fe20000000f00 */
[----:B------:R-:W-:Y:S02]  /*36580*/  IMAD.MOV.U32 R13, RZ, RZ, -0x2c2c9143 ;  /* 0xd3d36ebdff0d7424 */ /* 0x000fe400078e00ff */
[----:B----4-:R-:W-:Y:S02]  /*36590*/  HFMA2 R20, -RZ, RZ, -4.765625, 121.1875 ;  /* 0xc4c45793ff147431 */ /* 0x010fe400000001ff */
[----:B------:R-:W-:Y:S01]  /*365a0*/  IMAD.MOV.U32 R15, RZ, RZ, 0x6262a6c4 ;  /* 0x6262a6c4ff0f7424 */ /* 0x000fe200078e00ff */
[----:B------:R-:W-:Y:S01]  /*365b0*/  MOV R18, 0xe4e437d3 ;  /* 0xe4e437d300127802 */ /* 0x000fe20000000f00 */
[----:B------:R-:W-:Y:S01]  /*365c0*/  IMAD.MOV.U32 R17, RZ, RZ, -0x6a6a5bcf ;  /* 0x9595a431ff117424 */ /* 0x000fe200078e00ff */
[----:B------:R-:W-:Y:S01]  /*365d0*/  MOV R22, 0x7e7e82fc ;  /* 0x7e7e82fc00167802 */ /* 0x000fe20000000f00 */
[----:B------:R-:W-:-:S02]  /*365e0*/  IMAD.MOV.U32 R19, RZ, RZ, 0x79798bf2 ;  /* 0x79798bf2ff137424 */ /* 0x000fc400078e00ff */
[----:B------:R-:W-:Y:S02]  /*365f0*/  IMAD.MOV.U32 R21, RZ, RZ, -0x58580dab ;  /* 0xa7a7f255ff157424 */ /* 0x000fe400078e00ff */
[----:B------:R-:W-:Y:S01]  /*36600*/  IMAD.MOV.U32 R23, RZ, RZ, 0x3d3d477a ;  /* 0x3d3d477aff177424 */ /* 0x000fe200078e00ff */
[----:B------:R0:W-:Y:S04]  /*36610*/  STL.128 [R1+0x2080], R4 ;  /* 0x0020800401007387 */ /* 0x0001e80000100c00 */
[----:B------:R1:W-:Y:S04]  /*36620*/  STL.128 [R1+0x2090], R8 ;  /* 0x0020900801007387 */ /* 0x0003e80000100c00 */
[----:B------:R2:W-:Y:S04]  /*36630*/  STL.128 [R1+0x20a0], R12 ;  /* 0x0020a00c01007387 */ /* 0x0005e80000100c00 */
[----:B------:R3:W-:Y:S04]  /*36640*/  STL.128 [R1+0x20b0], R16 ;  /* 0x0020b01001007387 */ /* 0x0007e80000100c00 */
[----:B------:R4:W-:Y:S01]  /*36650*/  STL.128 [R1+0x2020], R20 ;  /* 0x0020201401007387 */ /* 0x0009e20000100c00 */
[----:B0-----:R-:W-:-:S02]  /*36660*/  HFMA2 R4, -RZ, RZ, -0.0003387928009033203125, -0.0002443790435791015625 ;  /* 0x8d8d8c01ff047431 */ /* 0x001fc400000001ff */
[----:B------:R-:W-:Y:S02]  /*36670*/  IMAD.MOV.U32 R5, RZ, RZ, -0x2a2a9b4f ;  /* 0xd5d564b1ff057424 */ /* 0x000fe400078e00ff */
[----:B-1----:R-:W-:Y:S01]  /*36680*/  HFMA2 R8, -RZ, RZ, 4528, -0.302734375 ;  /* 0x6c6cb4d8ff087431 */ /* 0x002fe200000001ff */
[----:B------:R-:W-:Y:S01]  /*36690*/  MOV R6, 0x4e4ed29c ;  /* 0x4e4ed29c00067802 */ /* 0x000fe20000000f00 */
[----:B------:R-:W-:Y:S02]  /*366a0*/  IMAD.MOV.U32 R7, RZ, RZ, -0x56561fb7 ;  /* 0xa9a9e049ff077424 */ /* 0x000fe400078e00ff */
[----:B--2---:R-:W-:Y:S02]  /*366b0*/  HFMA2 R12, -RZ, RZ, 1381, -0.1217041015625 ;  /* 0x6565afcaff0c7431 */ /* 0x004fe400000001ff */
[----:B------:R-:W-:Y:S01]  /*366c0*/  IMAD.MOV.U32 R9, RZ, RZ, 0x5656faac ;  /* 0x5656faacff097424 */ /* 0x000fe200078e00ff */
[----:B------:R-:W-:Y:S01]  /*366d0*/  MOV R10, 0xf4f407f3 ;  /* 0xf4f407f3000a7802 */ /* 0x000fe20000000f00 */
[----:B---3--:R-:W-:-:S02]  /*366e0*/  HFMA2 R16, -RZ, RZ, -0.8408203125, -86.9375 ;  /* 0xbabad56fff107431 */ /* 0x008fc400000001ff */
[----:B------:R-:W-:Y:S01]  /*366f0*/  IMAD.MOV.U32 R11, RZ, RZ, -0x1515da31 ;  /* 0xeaea25cfff0b7424 */ /* 0x000fe200078e00ff */
[----:B------:R-:W-:Y:S01]  /*36700*/  MOV R14, 0xaeaee947 ;  /* 0xaeaee947000e7802 */ /* 0x000fe20000000f00 */
[----:B------:R-:W-:Y:S02]  /*36710*/  IMAD.MOV.U32 R13, RZ, RZ, 0x7a7a8ef4 ;  /* 0x7a7a8ef4ff0d7424 */ /* 0x000fe400078e00ff */
[----:B----4-:R-:W-:Y:S02]  /*36720*/  HFMA2 R20, -RZ, RZ, -439.5, 46304 ;  /* 0xdede79a7ff147431 */ /* 0x010fe400000001ff */
[----:B------:R-:W-:Y:S01]  /*36730*/  IMAD.MOV.U32 R15, RZ, RZ, 0x8081810 ;  /* 0x08081810ff0f7424 */ /* 0x000fe200078e00ff */
[----:B------:R-:W-:Y:S01]  /*36740*/  MOV R18, 0x25256f4a ;  /* 0x25256f4a00127802 */ /* 0x000fe20000000f00 */
[----:B------:R-:W-:Y:S01]  /*36750*/  IMAD.MOV.U32 R17, RZ, RZ, 0x787888f0 ;  /* 0x787888f0ff117424 */ /* 0x000fe200078e00ff */
[----:B------:R-:W-:Y:S01]  /*36760*/  MOV R22, 0xb0b1d16 ;  /* 0x0b0b1d1600167802 */ /* 0x000fe20000000f00 */
        /* <DEDUP_REMOVED lines=8> */
[----:B0-----:R-:W-:-:S02]  /*367f0*/  HFMA2 R4, -RZ, RZ, -2512, 0.01522064208984375 ;  /* 0xe8e823cbff047431 */ /* 0x001fc400000001ff */
[----:B------:R-:W-:Y:S02]  /*36800*/  IMAD.MOV.U32 R5, RZ, RZ, -0x2222835f ;  /* 0xdddd7ca1ff057424 */ /* 0x000fe400078e00ff */
[----:B-1----:R-:W-:Y:S01]  /*36810*/  HFMA2 R8, -RZ, RZ, 14.5859375, -357.5 ;  /* 0x4b4bdd96ff087431 */ /* 0x002fe200000001ff */
[----:B------:R-:W0:Y:S01]  /*36820*/  S2R R38, SR_CgaCtaId ;  /* 0x0000000000267919 */ /* 0x000e220000008800 */
[----:B------:R-:W-:Y:S01]  /*36830*/  MOV R6, 0x74749ce8 ;  /* 0x74749ce800067802 */ /* 0x000fe20000000f00 */
[----:B--2---:R-:W-:Y:S02]  /*36840*/  HFMA2 R12, -RZ, RZ, 9088, -0.0005950927734375 ;  /* 0x707090e0ff0c7431 */ /* 0x004fe400000001ff */
[----:B------:R-:W-:Y:S01]  /*36850*/  IMAD.MOV.U32 R7, RZ, RZ, 0x1f1f213e ;  /* 0x1f1f213eff077424 */ /* 0x000fe200078e00ff */
[----:B------:R-:W-:Y:S01]  /*36860*/  MOV R10, 0x8b8b860d ;  /* 0x8b8b860d000a7802 */ /* 0x000fe20000000f00 */
[----:B---3--:R-:W-:Y:S02]  /*36870*/  HFMA2 R16, -RZ, RZ, 8.5625, -146 ;  /* 0x4848d890ff107431 */ /* 0x008fe400000001ff */
[----:B------:R-:W-:Y:S01]  /*36880*/  IMAD.MOV.U32 R9, RZ, RZ, -0x4242239f ;  /* 0xbdbddc61ff097424 */ /* 0x000fe200078e00ff */
[----:B------:R-:W-:Y:S01]  /*36890*/  MOV R14, 0xb5b5c471 ;  /* 0xb5b5c471000e7802 */ /* 0x000fe20000000f00 */
[----:B------:R-:W-:-:S02]  /*368a0*/  IMAD.MOV.U32 R11, RZ, RZ, -0x75757af1 ;  /* 0x8a8a850fff0b7424 */ /* 0x000fc400078e00ff */
[----:B----4-:R-:W-:Y:S02]  /*368b0*/  HFMA2 R20, -RZ, RZ, -2023, 0.2135009765625 ;  /* 0xe7e732d5ff147431 */ /* 0x010fe400000001ff */
[----:B------:R-:W-:Y:S01]  /*368c0*/  IMAD.MOV.U32 R13, RZ, RZ, 0x3e3e427c ;  /* 0x3e3e427cff0d7424 */ /* 0x000fe200078e00ff */
[----:B------:R-:W-:Y:S01]  /*368d0*/  MOV R18, 0xf6f601f7 ;  /* 0xf6f601f700127802 */ /* 0x000fe20000000f00 */
[----:B------:R-:W-:Y:S01]  /*368e0*/  IMAD.MOV.U32 R15, RZ, RZ, 0x6666aacc ;  /* 0x6666aaccff0f7424 */ /* 0x000fe200078e00ff */
[----:B------:R-:W-:Y:S01]  /*368f0*/  MOV R22, 0x3737596e ;  /* 0x3737596e00167802 */ /* 0x000fe20000000f00 */
[----:B------:R-:W-:Y:S02]  /*36900*/  IMAD.MOV.U32 R17, RZ, RZ, 0x3030506 ;  /* 0x03030506ff117424 */ /* 0x000fe400078e00ff */
[----:B------:R-:W-:Y:S02]  /*36910*/  IMAD.MOV.U32 R19, RZ, RZ, 0xe0e121c ;  /* 0x0e0e121cff137424 */ /* 0x000fe400078e00ff */
[----:B------:R-:W-:-:S02]  /*36920*/  IMAD.MOV.U32 R21, RZ, RZ, -0x3737bc75 ;  /* 0xc8c8438bff157424 */ /* 0x000fc400078e00ff */
[----:B------:R-:W-:Y:S01]  /*36930*/  IMAD.MOV.U32 R23, RZ, RZ, 0x6d6db7da ;  /* 0x6d6db7daff177424 */ /* 0x000fe200078e00ff */
[----:B------:R1:W-:Y:S04]  /*36940*/  STL.128 [R1+0x2120], R4 ;  /* 0x0021200401007387 */ /* 0x0003e80000100c00 */
[----:B------:R2:W-:Y:S04]  /*36950*/  STL.128 [R1+0x2130], R8 ;  /* 0x0021300801007387 */ /* 0x0005e80000100c00 */
[----:B------:R3:W-:Y:S04]  /*36960*/  STL.128 [R1+0x2140], R12 ;  /* 0x0021400c01007387 */ /* 0x0007e80000100c00 */
[----:B------:R4:W-:Y:S04]  /*36970*/  STL.128 [R1+0x2150], R16 ;  /* 0x0021501001007387 */ /* 0x0009e80000100c00 */
[----:B------:R5:W-:Y:S01]  /*36980*/  STL.128 [R1+0x20c0], R20 ;  /* 0x0020c01401007387 */ /* 0x000be20000100c00 */
[----:B-1----:R-:W-:-:S02]  /*36990*/  HFMA2 R4, -RZ, RZ, -9.953975677490234375e-05, -0.000621318817138671875 ;  /* 0x86869117ff047431 */ /* 0x002fc400000001ff */
[----:B------:R-:W-:Y:S02]  /*369a0*/  IMAD.MOV.U32 R5, RZ, RZ, -0x3e3ea767 ;  /* 0xc1c15899ff057424 */ /* 0x000fe400078e00ff */
[----:B--2---:R-:W-:Y:S01]  /*369b0*/  HFMA2 R8, -RZ, RZ, -752.5, 0.60595703125 ;  /* 0xe1e138d9ff087431 */ /* 0x004fe200000001ff */
[----:B------:R-:W-:Y:S01]  /*369c0*/  MOV R6, 0x1d1d273a ;  /* 0x1d1d273a00067802 */ /* 0x000fe20000000f00 */
[----:B------:R-:W-:Y:S02]  /*369d0*/  IMAD.MOV.U32 R7, RZ, RZ, -0x616146d9 ;  /* 0x9e9eb927ff077424 */ /* 0x000fe400078e00ff */
[----:B---3--:R-:W-:Y:S02]  /*369e0*/  HFMA2 R12, -RZ, RZ, 2770, -0.9775390625 ;  /* 0x6969bbd2ff0c7431 */ /* 0x008fe400000001ff */
[----:B------:R-:W-:Y:S01]  /*369f0*/  IMAD.MOV.U32 R9, RZ, RZ, -0x707ec15 ;  /* 0xf8f813ebff097424 */ /* 0x000fe200078e00ff */
[----:B------:R-:W-:Y:S01]  /*36a00*/  MOV R10, 0x9898b32b ;  /* 0x9898b32b000a7802 */ /* 0x000fe20000000f00 */
[----:B----4-:R-:W-:-:S02]  /*36a10*/  HFMA2 R16, -RZ, RZ, -0.0037136077880859375, -0.385986328125 ;  /* 0x9b9bb62dff107431 */ /* 0x010fc400000001ff */
[----:B------:R-:W-:Y:S01]  /*36a20*/  IMAD.MOV.U32 R11, RZ, RZ, 0x11113322 ;  /* 0x11113322ff0b7424 */ /* 0x000fe200078e00ff */
[----:B------:R-:W-:Y:S01]  /*36a30*/  MOV R14, 0x8e8e8907 ;  /* 0x8e8e8907000e7802 */ /* 0x000fe20000000f00 */
[----:B------:R-:W-:Y:S02]  /*36a40*/  IMAD.MOV.U32 R13, RZ, RZ, -0x26268f57 ;  /* 0xd9d970a9ff0d7424 */ /* 0x000fe400078e00ff */
[----:B-----5:R-:W-:Y:S02]  /*36a50*/  HFMA2 R20, -RZ, RZ, 0.0040130615234375, 0.0164794921875 ;  /* 0x1c1c2438ff147431 */ /* 0x020fe400000001ff */
[----:B------:R-:W-:Y:S01]  /*36a60*/  IMAD.MOV.U32 R15, RZ, RZ, -0x6b6b58cd ;  /* 0x9494a733ff0f7424 */ /* 0x000fe200078e00ff */
        /* <DEDUP_REMOVED lines=11> */
[----:B-1----:R-:W-:-:S02]  /*36b20*/  HFMA2 R4, -RZ, RZ, -0.00027751922607421875, -0.0004279613494873046875 ;  /* 0x8c8c8f03ff047431 */ /* 0x002fc400000001ff */
[----:B------:R-:W-:Y:S02]  /*36b30*/  IMAD.MOV.U32 R5, RZ, RZ, -0x5e5e07a7 ;  /* 0xa1a1f859ff057424 */ /* 0x000fe400078e00ff */
[----:B--2---:R-:W-:Y:S01]  /*36b40*/  HFMA2 R8, -RZ, RZ, -1.9365234375, -204.625 ;  /* 0xbfbfda65ff087431 */ /* 0x004fe200000001ff */
[----:B------:R-:W-:Y:S01]  /*36b50*/  MOV R6, 0x89898009 ;  /* 0x8989800900067802 */ /* 0x000fe20000000f00 */
[----:B------:R-:W-:Y:S02]  /*36b60*/  IMAD.MOV.U32 R7, RZ, RZ, 0xd0d171a ;  /* 0x0d0d171aff077424 */ /* 0x000fe400078e00ff */
[----:B---3--:R-:W-:Y:S02]  /*36b70*/  HFMA2 R12, -RZ, RZ, 2.626953125, -3.75390625 ;  /* 0x4141c382ff0c7431 */ /* 0x008fe400000001ff */
[----:B------:R-:W-:Y:S01]  /*36b80*/  IMAD.MOV.U32 R9, RZ, RZ, -0x1919ce29 ;  /* 0xe6e631d7ff097424 */ /* 0x000fe200078e00ff */
[----:B------:R-:W-:Y:S01]  /*36b90*/  MOV R10, 0x4242c684 ;  /* 0x4242c684000a7802 */ /* 0x000fe20000000f00 */
[----:B----4-:R-:W-:-:S02]  /*36ba0*/  HFMA2 R16, -RZ, RZ, -0.146484375, -14.9609375 ;  /* 0xb0b0cb7bff107431 */ /* 0x010fc400000001ff */
[----:B------:R-:W-:Y:S01]  /*36bb0*/  IMAD.MOV.U32 R11, RZ, RZ, 0x6868b8d0 ;  /* 0x6868b8d0ff0b7424 */ /* 0x000fe200078e00ff */
[----:B------:R-:W-:Y:S01]  /*36bc0*/  MOV R14, 0x2d2d775a ;  /* 0x2d2d775a000e7802 */ /* 0x000fe20000000f00 */
[----:B------:R-:W-:Y:S02]  /*36bd0*/  IMAD.MOV.U32 R13, RZ, RZ, -0x66664fd7 ;  /* 0x9999b029ff0d7424 */ /* 0x000fe400078e00ff */
[----:B-----5:R-:W-:Y:S02]  /*36be0*/  HFMA2 R20, -RZ, RZ, 688.5, -0.0151519775390625 ;  /* 0x6161a3c2ff147431 */ /* 0x020fe400000001ff */
[----:B------:R-:W-:Y:S01]  /*36bf0*/  IMAD.MOV.U32 R15, RZ, RZ, 0xf0f111e ;  /* 0x0f0f111eff0f7424 */ /* 0x000fe200078e00ff */
[----:B------:R-:W-:Y:S01]  /*36c00*/  MOV R18, 0xbbbbd66d ;  /* 0xbbbbd66d00127802 */ /* 0x000fe20000000f00 */
[----:B------:R-:W-:Y:S01]  /*36c10*/  IMAD.MOV.U32 R17, RZ, RZ, 0x5454fca8 ;  /* 0x5454fca8ff117424 */ /* 0x000fe200078e00ff */
[----:B------:R-:W-:Y:S01]  /*36c20*/  MOV R22, 0x5757f9ae ;  /* 0x5757f9ae00167802 */ /* 0x000fe20000000f00 */
[----:B------:R-:W-:-:S02]  /*36c30*/  IMAD.MOV.U32 R19, RZ, RZ, 0x16163a2c ;  /* 0x16163a2cff137424 */ /* 0x000fc400078e00ff */
[----:B------:R-:W-:Y:S02]  /*36c40*/  IMAD.MOV.U32 R21, RZ, RZ, 0x35355f6a ;  /* 0x35355f6aff157424 */ /* 0x000fe400078e00ff */
[----:B------:R-:W-:Y:S01]  /*36c50*/  IMAD.MOV.U32 R23, RZ, RZ, -0x46462f97 ;  /* 0xb9b9d069ff177424 */ /* 0x000fe200078e00ff */
[----:B------:R-:W-:Y:S01]  /*36c60*/  STL.128 [R1+0x21c0], R4 ;  /* 0x0021c00401007387 */ /* 0x000fe20000100c00 */
[----:B------:R-:W-:-:S03]  /*36c70*/  HFMA2 R40, -RZ, RZ, 2934, -51.28125 ;  /* 0x69bbd269ff287431 */ /* 0x000fc600000001ff */
[----:B------:R-:W-:Y:S04]  /*36c80*/  STL.128 [R1+0x21d0], R8 ;  /* 0x0021d00801007387 */ /* 0x000fe80000100c00 */
[----:B------:R-:W-:Y:S04]  /*36c90*/  STL.128 [R1+0x21e0], R12 ;  /* 0x0021e00c01007387 */ /* 0x000fe80000100c00 */
[----:B------:R-:W-:Y:S01]  /*36ca0*/  STL.128 [R1+0x21f0], R16 ;  /* 0x0021f01001007387 */ /* 0x000fe20000100c00 */
[----:B------:R-:W-:-:S03]  /*36cb0*/  IMAD.MOV.U32 R41, RZ, RZ, -0x268f5627 ;  /* 0xd970a9d9ff297424 */ /* 0x000fc600078e00ff */
[----:B------:R1:W-:Y:S01]  /*36cc0*/  STL.128 [R1+0x2160], R20 ;  /* 0x0021601401007387 */ /* 0x0003e20000100c00 */
[----:B------:R-:W-:Y:S01]  /*36cd0*/  MOV R42, 0x8e89078e ;  /* 0x8e89078e002a7802 */ /* 0x000fe20000000f00 */
[----:B------:R-:W-:Y:S01]  /*36ce0*/  IMAD.MOV.U32 R43, RZ, RZ, -0x6b58cc6c ;  /* 0x94a73394ff2b7424 */ /* 0x000fe200078e00ff */
[----:B------:R-:W-:-:S04]  /*36cf0*/  MOV R3, 0x400 ;  /* 0x0000040000037802 */ /* 0x000fc80000000f00 */
[----:B------:R0:W-:Y:S01]  /*36d00*/  STL.128 [R1+0x1990], R40 ;  /* 0x0019902801007387 */ /* 0x0001e20000100c00 */
[C---:B------:R-:W-:Y:S01]  /*36d10*/  IADD3 R39, PT, PT, R3.reuse, 0x100, RZ ;  /* 0x0000010003277810 */ /* 0x040fe20007ffe0ff */
[----:B-1----:R-:W-:Y:S02]  /*36d20*/  HFMA2 R20, -RZ, RZ, -27.21875, 11.0546875 ;  /* 0xcece4987ff147431 */ /* 0x002fe400000001ff */
[----:B------:R-:W-:Y:S01]  /*36d30*/  IMAD.MOV.U32 R21, RZ, RZ, 0x5555ffaa ;  /* 0x5555ffaaff157424 */ /* 0x000fe200078e00ff */
[----:B------:R-:W-:Y:S01]  /*36d40*/  MOV R22, 0x28287850 ;  /* 0x2828785000167802 */ /* 0x000fe20000000f00 */
[----:B------:R-:W-:Y:S01]  /*36d50*/  IMAD.MOV.U32 R23, RZ, RZ, -0x2020855b ;  /* 0xdfdf7aa5ff177424 */ /* 0x000fe200078e00ff */
[----:B------:R-:W-:Y:S02]  /*36d60*/  IADD3 R25, PT, PT, R3, 0x500, RZ ;  /* 0x0000050003197810 */ /* 0x000fe40007ffe0ff */
[C---:B0-----:R-:W-:Y:S02]  /*36d70*/  LEA R40, R38.reuse, R3, 0x18 ;  /* 0x0000000326287211 */ /* 0x041fe400078ec0ff */
[----:B------:R0:W-:Y:S01]  /*36d80*/  STL.128 [R1+0x21b0], R20 ;  /* 0x0021b01401007387 */ /* 0x0001e20000100c00 */
[----:B------:R-:W-:-:S02]  /*36d90*/  LEA R39, R38, R39, 0x18 ;  /* 0x0000002726277211 */ /* 0x000fc400078ec0ff */
[----:B------:R-:W-:Y:S01]  /*36da0*/  LEA R25, R38, R25, 0x18 ;  /* 0x0000001926197211 */ /* 0x000fe200078ec0ff */
[----:B------:R-:W-:Y:S01]  /*36db0*/  BSSY.RECONVERGENT B0, `(.L_x_97) ;  /* 0x0000054000007945 */ /* 0x000fe20003800200 */
[C---:B------:R-:W-:Y:S01]  /*36dc0*/  IADD3 R41, PT, PT, R1.reuse, 0xe10, RZ ;  /* 0x00000e1001297810 */ /* 0x040fe20007ffe0ff */
[----:B------:R-:W-:Y:S02]  /*36dd0*/  VIADD R42, R1, 0x610 ;  /* 0x00000610012a7836 */ /* 0x000fe40000000000 */
[C---:B0-----:R-:W-:Y:S02]  /*36de0*/  VIADD R21, R3.reuse, 0xd00 ;  /* 0x00000d0003157836 */ /* 0x041fe40000000000 */
[----:B------:R-:W-:-:S03]  /*36df0*/  VIADD R3, R3, 0x900 ;  /* 0x0000090003037836 */ /* 0x000fc60000000000 */
[C---:B------:R-:W-:Y:S02]  /*36e00*/  LEA R0, R38.reuse, R21, 0x18 ;  /* 0x0000001526007211 */ /* 0x040fe400078ec0ff */
[----:B------:R-:W-:Y:S01]  /*36e10*/  LEA R38, R38, R3, 0x18 ;  /* 0x0000000326267211 */ /* 0x000fe200078ec0ff */
[----:B------:R-:W-:Y:S01]  /*36e20*/  IMAD.MOV.U32 R44, RZ, RZ, 0x7 ;  /* 0x00000007ff2c7424 */ /* 0x000fe200078e00ff */
[----:B------:R-:W-:Y:S01]  /*36e30*/  IADD3 R43, PT, PT, R1, 0x1610, RZ ;  /* 0x00001610012b7810 */ /* 0x000fe20007ffe0ff */
[----:B------:R-:W-:Y:S01]  /*36e40*/  VIADD R51, R39, 0x10 ;  /* 0x0000001027337836 */ /* 0x000fe20000000000 */
[----:B------:R-:W-:Y:S01]  /*36e50*/  IADD3 R52, PT, PT, R40, 0x3, RZ ;  /* 0x0000000328347810 */ /* 0x000fe20007ffe0ff */
[----:B------:R-:W-:Y:S01]  /*36e60*/  VIADD R49, R25, 0x10 ;  /* 0x0000001019317836 */ /* 0x000fe20000000000 */
[----:B------:R-:W-:Y:S02]  /*36e70*/  IADD3 R50, PT, PT, R0, 0x10, RZ ;  /* 0x0000001000327810 */ /* 0x000fe40007ffe0ff */
[----:B------:R-:W-:-:S07]  /*36e80*/  IADD3 R48, PT, PT, R38, 0x10, RZ ;  /* 0x0000001026307810 */ /* 0x000fce0007ffe0ff */
.L_x_98:
[----:B------:R-:W2:Y:S04]  /*36e90*/  LDL.64 R2, [R24] ;  /* 0x0000000018027983 */ /* 0x000ea80000100a00 */
[----:B------:R-:W3:Y:S04]  /*36ea0*/  LDL.128 R32, [R42+-0x10] ;  /* 0xfffff0002a207983 */ /* 0x000ee80000100c00 */
[----:B------:R-:W4:Y:S04]  /*36eb0*/  LDL.128 R4, [R41+-0x10] ;  /* 0xfffff00029047983 */ /* 0x000f280000100c00 */
[----:B------:R-:W5:Y:S04]  /*36ec0*/  LDL.128 R12, [R43+-0x10] ;  /* 0xfffff0002b0c7983 */ /* 0x000f680000100c00 */
[----:B------:R-:W5:Y:S04]  /*36ed0*/  LDL.128 R8, [R45+-0x10] ;  /* 0xfffff0002d087983 */ /* 0x000f680000100c00 */
[----:B------:R-:W5:Y:S01]  /*36ee0*/  LDL.128 R28, [R42] ;  /* 0x000000002a1c7983 */ /* 0x000f620000100c00 */
[----:B--2---:R-:W-:-:S02]  /*36ef0*/  PRMT R21, R2, 0x7770, RZ ;  /* 0x0000777002157816 */ /* 0x004fc400000000ff */
[C---:B------:R-:W-:Y:S02]  /*36f00*/  PRMT R19, R2.reuse, 0x7771, RZ ;  /* 0x0000777102137816 */ /* 0x040fe400000000ff */
[C---:B------:R-:W-:Y:S01]  /*36f10*/  PRMT R17, R2.reuse, 0x7772, RZ ;  /* 0x0000777202117816 */ /* 0x040fe200000000ff */
[----:B------:R0:W-:Y:S04]  /*36f20*/  STS.U8 [R52+-0x3], R21 ;  /* 0xfffffd1534007388 */ /* 0x0001e80000000000 */
[----:B---3--:R-:W-:Y:S04]  /*36f30*/  STS [R51+-0x10], R32 ;  /* 0xfffff02033007388 */ /* 0x008fe80000000800 */
[----:B----4-:R-:W-:Y:S04]  /*36f40*/  STS [R49+-0x10], R4 ;  /* 0xfffff00431007388 */ /* 0x010fe80000000800 */
[----:B-----5:R-:W-:Y:S04]  /*36f50*/  STS [R48+-0x10], R12 ;  /* 0xfffff00c30007388 */ /* 0x020fe80000000800 */
[----:B------:R-:W-:Y:S04]  /*36f60*/  STS [R50+-0x10], R8 ;  /* 0xfffff00832007388 */ /* 0x000fe80000000800 */
[----:B------:R-:W-:Y:S04]  /*36f70*/  STS.U8 [R52+-0x2], R19 ;  /* 0xfffffe1334007388 */ /* 0x000fe80000000000 */
[----:B------:R-:W-:Y:S01]  /*36f80*/  STS [R51+-0xc], R33 ;  /* 0xfffff42133007388 */ /* 0x000fe20000000800 */
[----:B------:R-:W-:-:S03]  /*36f90*/  PRMT R53, R2, 0x7773, RZ ;  /* 0x0000777302357816 */ /* 0x000fc600000000ff */
[----:B------:R-:W-:Y:S04]  /*36fa0*/  STS [R49+-0xc], R5 ;  /* 0xfffff40531007388 */ /* 0x000fe80000000800 */
[----:B------:R-:W-:Y:S04]  /*36fb0*/  STS [R48+-0xc], R13 ;  /* 0xfffff40d30007388 */ /* 0x000fe80000000800 */
[----:B------:R-:W-:Y:S04]  /*36fc0*/  STS [R50+-0xc], R9 ;  /* 0xfffff40932007388 */ /* 0x000fe80000000800 */
[----:B------:R1:W-:Y:S04]  /*36fd0*/  STS.U8 [R52+-0x1], R17 ;  /* 0xffffff1134007388 */ /* 0x0003e80000000000 */
[----:B------:R-:W-:Y:S04]  /*36fe0*/  STS [R51+-0x8], R34 ;  /* 0xfffff82233007388 */ /* 0x000fe80000000800 */
[----:B------:R-:W-:Y:S04]  /*36ff0*/  STS [R49+-0x8], R6 ;  /* 0xfffff80631007388 */ /* 0x000fe80000000800 */
[----:B------:R-:W-:Y:S04]  /*37000*/  STS [R48+-0x8], R14 ;  /* 0xfffff80e30007388 */ /* 0x000fe80000000800 */
[----:B------:R-:W-:Y:S04]  /*37010*/  STS [R50+-0x8], R10 ;  /* 0xfffff80a32007388 */ /* 0x000fe80000000800 */
[----:B0-----:R-:W2:Y:S04]  /*37020*/  LDL.128 R20, [R41] ;  /* 0x0000000029147983 */ /* 0x001ea80000100c00 */
[----:B------:R-:W-:Y:S04]  /*37030*/  STS.U8 [R52], R53 ;  /* 0x0000003534007388 */ /* 0x000fe80000000000 */
[----:B-1----:R0:W3:Y:S04]  /*37040*/  LDL.128 R16, [R43] ;  /* 0x000000002b107983 */ /* 0x0020e80000100c00 */
[----:B------:R1:W-:Y:S04]  /*37050*/  STS [R51+-0x4], R35 ;  /* 0xfffffc2333007388 */ /* 0x0003e80000000800 */
[----:B-1----:R1:W4:Y:S01]  /*37060*/  LDL.128 R32, [R45] ;  /* 0x000000002d207983 */ /* 0x0023220000100c00 */
[----:B------:R-:W-:-:S03]  /*37070*/  PRMT R13, R3, 0x7770, RZ ;  /* 0x00007770030d7816 */ /* 0x000fc600000000ff */
[----:B------:R-:W-:Y:S01]  /*37080*/  STS [R49+-0x4], R7 ;  /* 0xfffffc0731007388 */ /* 0x000fe20000000800 */
[C---:B------:R-:W-:Y:S01]  /*37090*/  PRMT R9, R3.reuse, 0x7771, RZ ;  /* 0x0000777103097816 */ /* 0x040fe200000000ff */
[----:B------:R-:W-:Y:S02]  /*370a0*/  VIADD R44, R44, 0x8 ;  /* 0x000000082c2c7836 */ /* 0x000fe40000000000 */
[----:B------:R-:W-:Y:S04]  /*370b0*/  STS [R48+-0x4], R15 ;  /* 0xfffffc0f30007388 */ /* 0x000fe80000000800 */
[----:B------:R-:W-:Y:S04]  /*370c0*/  STS [R50+-0x4], R11 ;  /* 0xfffffc0b32007388 */ /* 0x000fe80000000800 */
[----:B------:R-:W-:Y:S01]  /*370d0*/  STS.U8 [R52+0x1], R13 ;  /* 0x0000010d34007388 */ /* 0x000fe20000000000 */
[----:B------:R-:W-:-:S03]  /*370e0*/  PRMT R5, R3, 0x7773, RZ ;  /* 0x0000777303057816 */ /* 0x000fc600000000ff */
[----:B------:R-:W-:Y:S01]  /*370f0*/  STS [R51], R28 ;  /* 0x0000001c33007388 */ /* 0x000fe20000000800 */
[----:B------:R-:W-:Y:S02]  /*37100*/  PRMT R3, R3, 0x7772, RZ ;  /* 0x0000777203037816 */ /* 0x000fe400000000ff */
[----:B------:R-:W-:Y:S01]  /*37110*/  ISETP.NE.AND P0, PT, R44, 0x107, PT ;  /* 0x000001072c00780c */ /* 0x000fe20003f05270 */
[----:B------:R-:W-:Y:S01]  /*37120*/  VIADD R42, R42, 0x20 ;  /* 0x000000202a2a7836 */ /* 0x000fe20000000000 */
[----:B------:R-:W-:Y:S01]  /*37130*/  IADD3 R24, PT, PT, R24, 0x8, RZ ;  /* 0x0000000818187810 */ /* 0x000fe20007ffe0ff */
[----:B0-----:R-:W-:Y:S01]  /*37140*/  VIADD R43, R43, 0x20 ;  /* 0x000000202b2b7836 */ /* 0x001fe20000000000 */
[----:B------:R-:W-:Y:S02]  /*37150*/  IADD3 R41, PT, PT, R41, 0x20, RZ ;  /* 0x0000002029297810 */ /* 0x000fe40007ffe0ff */
[----:B-1----:R-:W-:Y:S01]  /*37160*/  IADD3 R45, PT, PT, R45, 0x20, RZ ;  /* 0x000000202d2d7810 */ /* 0x002fe20007ffe0ff */
[----:B--2---:R-:W-:Y:S04]  /*37170*/  STS [R49], R20 ;  /* 0x0000001431007388 */ /* 0x004fe80000000800 */
[----:B---3--:R-:W-:Y:S04]  /*37180*/  STS [R48], R16 ;  /* 0x0000001030007388 */ /* 0x008fe80000000800 */
[----:B----4-:R-:W-:Y:S04]  /*37190*/  STS [R50], R32 ;  /* 0x0000002032007388 */ /* 0x010fe80000000800 */
        /* <DEDUP_REMOVED lines=22> */
.L_x_97:
[----:B------:R-:W2:Y:S01]  /*37300*/  LDG.E R14, desc[UR36][R36.64+0x4] ;  /* 0x00000424240e7981 */ /* 0x000ea2000c1e1900 */
[----:B------:R-:W0:Y:S03]  /*37310*/  LDCU.64 UR4, c[0x0][0x380] ;  /* 0x00007000ff0477ac */ /* 0x000e260008000a00 */
[----:B------:R-:W2:Y:S04]  /*37320*/  LD.E.64 R4, desc[UR36][R46.64] ;  /* 0x000000242e047980 */ /* 0x000ea8000c101b00 */
        /* <DEDUP_REMOVED lines=17> */
[----:B------:R-:W4:Y:S01]  /*37440*/  LDG.E R3, desc[UR36][R36.64+0x3c] ;  /* 0x00003c2424037981 */ /* 0x000f22000c1e1900 */
[----:B-----5:R-:W-:-:S03]  /*37450*/  LOP3.LUT R15, R15, R4, RZ, 0x3c, !PT ;  /* 0x000000040f0f7212 */ /* 0x020fc600078e3cff */
[----:B------:R-:W5:Y:S01]  /*37460*/  LDG.E R4, desc[UR36][R36.64+0x34] ;  /* 0x0000342424047981 */ /* 0x000f62000c1e1900 */
[----:B------:R-:W-:Y:S02]  /*37470*/  SHF.L.U32 R21, R15, 0x2, RZ ;  /* 0x000000020f157819 */ /* 0x000fe400000006ff */
[--C-:B------:R-:W-:Y:S01]  /*37480*/  SHF.R.U32.HI R32, RZ, 0xe, R15.reuse ;  /* 0x0000000eff207819 */ /* 0x100fe2000001160f */
[----:B------:R-:W-:Y:S01]  /*37490*/  IMAD.SHL.U32 R29, R14, 0x4, RZ ;  /* 0x000000040e1d7824 */ /* 0x000fe200078e00ff */
        /* <DEDUP_REMOVED lines=8> */
[----:B------:R-:W-:Y:S01]  /*37520*/  SHF.L.U32 R23, R17, 0x2, RZ ;  /* 0x0000000211177819 */ /* 0x000fe200000006ff */
        /* <DEDUP_REMOVED lines=16> */
[----:B------:R-:W-:Y:S01]  /*37630*/  IADD3 R20, PT, PT, R0, R21, RZ ;  /* 0x0000001500147210 */ /* 0x000fe20007ffe0ff */
[----:B------:R-:W-:Y:S01]  /*37640*/  IMAD.IADD R21, R25, 0x1, R32 ;  /* 0x0000000119157824 */ /* 0x000fe200078e0220 */
[----:B------:R-:W-:Y:S02]  /*37650*/  LOP3.LUT R31, R31, 0x3fc, RZ, 0xc0, !PT ;  /* 0x000003fc1f1f7812 */ /* 0x000fe400078ec0ff */
[C---:B------:R-:W-:Y:S01]  /*37660*/  IADD3 R18, PT, PT, R39.reuse, R18, RZ ;  /* 0x0000001227127210 */ /* 0x040fe20007ffe0ff */
[C---:B------:R-:W-:Y:S01]  /*37670*/  IMAD.IADD R19, R38.reuse, 0x1, R19 ;  /* 0x0000000126137824 */ /* 0x040fe200078e0213 */
        /* <DEDUP_REMOVED lines=8> */
[----:B------:R-:W-:-:S02]  /*37700*/  IADD3 R28, PT, PT, R39, R28, RZ ;  /* 0x0000001c271c7210 */ /* 0x000fc40007ffe0ff */
[C---:B------:R-:W-:Y:S01]  /*37710*/  IADD3 R15, PT, PT, R38.reuse, R15, RZ ;  /* 0x0000000f260f7210 */ /* 0x040fe20007ffe0ff */
[----:B------:R-:W-:Y:S01]  /*37720*/  IMAD.IADD R31, R38, 0x1, R31 ;  /* 0x00000001261f7824 */ /* 0x000fe200078e021f */
[----:B------:R-:W-:Y:S01]  /*37730*/  LOP3.LUT R29, R29, 0x3fc, RZ, 0xc0, !PT ;  /* 0x000003fc1d1d7812 */ /* 0x000fe200078ec0ff */
[----:B------:R-:W-:Y:S01]  /*37740*/  LDS R18, [R18] ;  /* 0x0000000012127984 */ /* 0x000fe20000000800 */
[C---:B------:R-:W-:Y:S01]  /*37750*/  IADD3 R17, PT, PT, R0.reuse, R17, RZ ;  /* 0x0000001100117210 */ /* 0x040fe20007ffe0ff */
[C---:B------:R-:W-:Y:S01]  /*37760*/  IMAD.IADD R23, R0.reuse, 0x1, R23 ;  /* 0x0000000100177824 */ /* 0x040fe200078e0217 */
[----:B------:R-:W-:Y:S01]  /*37770*/  IADD3 R29, PT, PT, R0, R29, RZ ;  /* 0x0000001d001d7210 */ /* 0x000fe20007ffe0ff */
[----:B------:R-:W-:Y:S04]  /*37780*/  LDS R33, [R22] ;  /* 0x0000000016217984 */ /* 0x000fe80000000800 */
[----:B------:R-:W1:Y:S04]  /*37790*/  LDS R32, [R32] ;  /* 0x0000000020207984 */ /* 0x000e680000000800 */
[----:B------:R-:W-:Y:S04]  /*377a0*/  LDS R19, [R19] ;  /* 0x0000000013137984 */ /* 0x000fe80000000800 */
[----:B------:R-:W-:Y:S04]  /*377b0*/  LDS R24, [R24] ;  /* 0x0000000018187984 */ /* 0x000fe80000000800 */
[----:B------:R-:W-:Y:S04]  /*377c0*/  LDS R35, [R30] ;  /* 0x000000001e237984 */ /* 0x000fe80000000800 */
[----:B------:R-:W-:Y:S04]  /*377d0*/  LDS R28, [R28] ;  /* 0x000000001c1c7984 */ /* 0x000fe80000000800 */
[----:B------:R-:W0:Y:S04]  /*377e0*/  LDS R15, [R15] ;  /* 0x000000000f0f7984 */ /* 0x000e280000000800 */
[----:B------:R-:W0:Y:S04]  /*377f0*/  LDS R14, [R14] ;  /* 0x000000000e0e7984 */ /* 0x000e280000000800 */
[----:B------:R-:W-:Y:S04]  /*37800*/  LDS R21, [R21] ;  /* 0x0000000015157984 */ /* 0x000fe80000000800 */
[----:B------:R-:W-:Y:S04]  /*37810*/  LDS R34, [R31] ;  /* 0x000000001f227984 */ /* 0x000fe80000000800 */
[----:B------:R-:W0:Y:S04]  /*37820*/  LDS R16, [R16] ;  /* 0x0000000010107984 */ /* 0x000e280000000800 */
[----:B------:R-:W0:Y:S04]  /*37830*/  LDS R42, [R17] ;  /* 0x00000000112a7984 */ /* 0x000e280000000800 */
[----:B------:R-:W0:Y:S04]  /*37840*/  LDS R41, [R20] ;  /* 0x0000000014297984 */ /* 0x000e280000000800 */
[----:B------:R-:W0:Y:S04]  /*37850*/  LDS R22, [R29] ;  /* 0x000000001d167984 */ /* 0x000e280000000800 */
[----:B------:R-:W0:Y:S01]  /*37860*/  LDS R23, [R23] ;  /* 0x0000000017177984 */ /* 0x000e220000000800 */
[----:B-1----:R-:W-:-:S02]  /*37870*/  LOP3.LUT R18, R32, R33, R18, 0x96, !PT ;  /* 0x0000002120127212 */ /* 0x002fc400078e9612 */
[----:B0-----:R-:W-:Y:S02]  /*37880*/  LOP3.LUT R24, R15, R35, R24, 0x96, !PT ;  /* 0x000000230f187212 */ /* 0x001fe400078e9618 */
[----:B------:R-:W-:Y:S02]  /*37890*/  LOP3.LUT R19, R19, R14, R28, 0x96, !PT ;  /* 0x0000000e13137212 */ /* 0x000fe400078e961c */
        /* <DEDUP_REMOVED lines=9> */
[----:B------:R-:W-:Y:S02]  /*37930*/  SHF.L.U32 R23, R18, 0x2, RZ ;  /* 0x0000000212177819 */ /* 0x000fe400000006ff */
[----:B------:R-:W-:Y:S02]  /*37940*/  SHF.R.U32.HI R32, RZ, 0xe, R24 ;  /* 0x0000000eff207819 */ /* 0x000fe40000011618 */
[--C-:B------:R-:W-:Y:S02]  /*37950*/  SHF.R.U32.HI R20, RZ, 0x16, R18.reuse ;  /* 0x00000016ff147819 */ /* 0x100fe40000011612 */
[----:B------:R-:W-:Y:S01]  /*37960*/  SHF.R.U32.HI R33, RZ, 0x6, R19 ;  /* 0x00000006ff217819 */ /* 0x000fe20000011613 */
[----:B------:R-:W-:Y:S01]  /*37970*/  IMAD.SHL.U32 R29, R24, 0x4, RZ ;  /* 0x00000004181d7824 */ /* 0x000fe200078e00ff */
[----:B------:R-:W-:Y:S02]  /*37980*/  LOP3.LUT R23, R23, 0x3fc, RZ, 0xc0, !PT ;  /* 0x000003fc17177812 */ /* 0x000fe400078ec0ff */
[----:B------:R-:W-:-:S02]  /*37990*/  SHF.R.U32.HI R22, RZ, 0x6, R18 ;  /* 0x00000006ff167819 */ /* 0x000fc40000011612 */
[--C-:B------:R-:W-:Y:S02]  /*379a0*/  SHF.R.U32.HI R28, RZ, 0x16, R24.reuse ;  /* 0x00000016ff1c7819 */ /* 0x100fe40000011618 */
[----:B------:R-:W-:Y:S02]  /*379b0*/  SHF.R.U32.HI R31, RZ, 0x6, R24 ;  /* 0x00000006ff1f7819 */ /* 0x000fe40000011618 */
[----:B------:R-:W-:Y:S02]  /*379c0*/  SHF.R.U32.HI R14, RZ, 0xe, R21 ;  /* 0x0000000eff0e7819 */ /* 0x000fe40000011615 */
[----:B------:R-:W-:Y:S02]  /*379d0*/  SHF.R.U32.HI R34, RZ, 0xe, R18 ;  /* 0x0000000eff227819 */ /* 0x000fe40000011612 */
[--C-:B------:R-:W-:Y:S02]  /*379e0*/  SHF.R.U32.HI R30, RZ, 0xe, R19.reuse ;  /* 0x0000000eff1e7819 */ /* 0x100fe40000011613 */
[----:B------:R-:W-:-:S02]  /*379f0*/  SHF.R.U32.HI R24, RZ, 0x16, R19 ;  /* 0x00000016ff187819 */ /* 0x000fc40000011613 */
[----:B------:R-:W-:Y:S01]  /*37a00*/  SHF.L.U32 R15, R19, 0x2, RZ ;  /* 0x00000002130f7819 */ /* 0x000fe200000006ff */
[----:B------:R-:W-:Y:S01]  /*37a10*/  IMAD.SHL.U32 R19, R21, 0x4, RZ ;  /* 0x0000000415137824 */ /* 0x000fe200078e00ff */
[----:B------:R-:W-:Y:S02]  /*37a20*/  SHF.R.U32.HI R16, RZ, 0x16, R21 ;  /* 0x00000016ff107819 */ /* 0x000fe40000011615 */
[----:B------:R-:W-:Y:S02]  /*37a30*/  LOP3.LUT R32, R32, 0x3fc, RZ, 0xc0, !PT ;  /* 0x000003fc20207812 */ /* 0x000fe400078ec0ff */
[----:B------:R-:W-:Y:S02]  /*37a40*/  LOP3.LUT R18, R20, 0x3fc, RZ, 0xc0, !PT ;  /* 0x000003fc14127812 */ /* 0x000fe400078ec0ff */
[----:B------:R-:W-:Y:S01]  /*37a50*/  LOP3.LUT R33, R33, 0x3fc, RZ, 0xc0, !PT ;  /* 0x000003fc21217812 */ /* 0x000fe200078ec0ff */
[----:B------:R-:W-:Y:S01]  /*37a60*/  IMAD.IADD R20, R0, 0x1, R23 ;  /* 0x0000000100147824 */ /* 0x000fe200078e0217 */
[----:B------:R-:W-:-:S02]  /*37a70*/  SHF.R.U32.HI R17, RZ, 0x6, R21 ;  /* 0x00000006ff117819 */ /* 0x000fc40000011615 */
[----:B------:R-:W-:Y:S02]  /*37a80*/  LOP3.LUT R21, R22, 0x3fc, RZ, 0xc0, !PT ;  /* 0x000003fc16157812 */ /* 0x000fe400078ec0ff */
[----:B------:R-:W-:Y:S01]  /*37a90*/  LOP3.LUT R14, R14, 0x3fc, RZ, 0xc0, !PT ;  /* 0x000003fc0e0e7812 */ /* 0x000fe200078ec0ff */
[----:B------:R-:W-:Y:S01]  /*37aa0*/  LDS R20, [R20] ;  /* 0x0000000014147984 */ /* 0x000fe20000000800 */
[----:B------:R-:W-:Y:S02]  /*37ab0*/  LOP3.LUT R22, R34, 0x3fc, RZ, 0xc0, !PT ;  /* 0x000003fc22167812 */ /* 0x000fe400078ec0ff */
[----:B------:R-:W-:Y:S02]  /*37ac0*/  LOP3.LUT R31, R31, 0x3fc, RZ, 0xc0, !PT ;  /* 0x000003fc1f1f7812 */ /* 0x000fe400078ec0ff */
[----:B------:R-:W-:Y:S02]  /*37ad0*/  LOP3.LUT R24, R24, 0x3fc, RZ, 0xc0, !PT ;  /* 0x000003fc18187812 */ /* 0x000fe400078ec0ff */
[----:B------:R-:W-:-:S02]  /*37ae0*/  LOP3.LUT R16, R16, 0x3fc, RZ, 0xc0, !PT ;  /* 0x000003fc10107812 */ /* 0x000fc400078ec0ff */
[----:B------:R-:W-:Y:S02]  /*37af0*/  IADD3 R23, PT, PT, R25, R32, RZ ;  /* 0x0000002019177210 */ /* 0x000fe40007ffe0ff */
[----:B------:R-:W-:Y:S02]  /*37b00*/  IADD3 R18, PT, PT, R39, R18, RZ ;  /* 0x0000001227127210 */ /* 0x000fe40007ffe0ff */
[C---:B------:R-:W-:Y:S02]  /*37b10*/  IADD3 R32, PT, PT, R38.reuse, R33, RZ ;  /* 0x0000002126207210 */ /* 0x040fe40007ffe0ff */
[----:B------:R-:W-:Y:S01]  /*37b20*/  LOP3.LUT R19, R19, 0x3fc, RZ, 0xc0, !PT ;  /* 0x000003fc13137812 */ /* 0x000fe200078ec0ff */
[----:B------:R-:W-:Y:S01]  /*37b30*/  IMAD.IADD R14, R25, 0x1, R14 ;  /* 0x00000001190e7824 */ /* 0x000fe200078e020e */
[----:B------:R-:W-:Y:S01]  /*37b40*/  LOP3.LUT R29, R29, 0x3fc, RZ, 0xc0, !PT ;  /* 0x000003fc1d1d7812 */ /* 0x000fe200078ec0ff */
[----:B------:R-:W-:Y:S01]  /*37b50*/  IMAD.IADD R22, R25, 0x1, R22 ;  /* 0x0000000119167824 */ /* 0x000fe200078e0216 */
[----:B------:R-:W-:Y:S01]  /*37b60*/  LOP3.LUT R15, R15, 0x3fc, RZ, 0xc0, !PT ;  /* 0x000003fc0f0f7812 */ /* 0x000fe200078ec0ff */
[C---:B------:R-:W-:Y:S01]  /*37b70*/  IMAD.IADD R31, R38.reuse, 0x1, R31 ;  /* 0x00000001261f7824 */ /* 0x040fe200078e021f */
[----:B------:R-:W-:Y:S01]  /*37b80*/  IADD3 R21, PT, PT, R38, R21, RZ ;  /* 0x0000001526157210 */ /* 0x000fe20007ffe0ff */
[C---:B------:R-:W-:Y:S01]  /*37b90*/  IMAD.IADD R16, R39.reuse, 0x1, R16 ;  /* 0x0000000127107824 */ /* 0x040fe200078e0210 */
[----:B------:R-:W-:Y:S01]  /*37ba0*/  IADD3 R24, PT, PT, R39, R24, RZ ;  /* 0x0000001827187210 */ /* 0x000fe20007ffe0ff */
[----:B------:R-:W-:Y:S01]  /*37bb0*/  LDS R18, [R18] ;  /* 0x0000000012127984 */ /* 0x000fe20000000800 */
[----:B------:R-:W-:-:S02]  /*37bc0*/  LOP3.LUT R28, R28, 0x3fc, RZ, 0xc0, !PT ;  /* 0x000003fc1c1c7812 */ /* 0x000fc400078ec0ff */
[----:B------:R-:W-:Y:S01]  /*37bd0*/  IADD3 R19, PT, PT, R0, R19, RZ ;  /* 0x0000001300137210 */ /* 0x000fe20007ffe0ff */
[----:B------:R-:W-:Y:S01]  /*37be0*/  LDS R23, [R23] ;  /* 0x0000000017177984 */ /* 0x000fe20000000800 */
[----:B------:R-:W-:Y:S02]  /*37bf0*/  LOP3.LUT R30, R30, 0x3fc, RZ, 0xc0, !PT ;  /* 0x000003fc1e1e7812 */ /* 0x000fe400078ec0ff */
[----:B------:R-:W-:Y:S01]  /*37c00*/  LOP3.LUT R17, R17, 0x3fc, RZ, 0xc0, !PT ;  /* 0x000003fc11117812 */ /* 0x000fe200078ec0ff */
[----:B------:R-:W0:Y:S01]  /*37c10*/  LDS R32, [R32] ;  /* 0x0000000020207984 */ /* 0x000e220000000800 */
[C---:B------:R-:W-:Y:S01]  /*37c20*/  IADD3 R29, PT, PT, R0.reuse, R29, RZ ;  /* 0x0000001d001d7210 */ /* 0x040fe20007ffe0ff */
[----:B------:R-:W-:Y:S01]  /*37c30*/  IMAD.IADD R15, R0, 0x1, R15 ;  /* 0x00000001000f7824 */ /* 0x000fe200078e020f */
[----:B------:R-:W-:Y:S01]  /*37c40*/  IADD3 R17, PT, PT, R38, R17, RZ ;  /* 0x0000001126117210 */ /* 0x000fe20007ffe0ff */
[----:B------:R-:W-:Y:S01]  /*37c50*/  LDS R21, [R21] ;  /* 0x0000000015157984 */ /* 0x000fe20000000800 */
[----:B------:R-:W-:-:S03]  /*37c60*/  IMAD.IADD R28, R39, 0x1, R28 ;  /* 0x00000001271c7824 */ /* 0x000fc600078e021c */
[----:B------:R-:W-:Y:S01]  /*37c70*/  LDS R24, [R24] ;  /* 0x0000000018187984 */ /* 0x000fe20000000800 */
[----:B------:R-:W-:-:S03]  /*37c80*/  IMAD.IADD R30, R25, 0x1, R30 ;  /* 0x00000001191e7824 */ /* 0x000fc600078e021e */
[----:B------:R-:W1:Y:S04]  /*37c90*/  LDS R14, [R14] ;  /* 0x000000000e0e7984 */ /* 0x000e680000000800 */
[----:B------:R-:W-:Y:S04]  /*37ca0*/  LDS R22, [R22] ;  /* 0x0000000016167984 */ /* 0x000fe80000000800 */
[----:B------:R-:W-:Y:S04]  /*37cb0*/  LDS R31, [R31] ;  /* 0x000000001f1f7984 */ /* 0x000fe80000000800 */
[----:B------:R-:W2:Y:S04]  /*37cc0*/  LDS R16, [R16] ;  /* 0x0000000010107984 */ /* 0x000ea80000000800 */
[----:B------:R-:W3:Y:S04]  /*37cd0*/  LDS R34, [R19] ;  /* 0x0000000013227984 */ /* 0x000ee80000000800 */
[----:B------:R-:W4:Y:S04]  /*37ce0*/  LDS R29, [R29] ;  /* 0x000000001d1d7984 */ /* 0x000f280000000800 */
[----:B------:R-:W4:Y:S04]  /*37cf0*/  LDS R15, [R15] ;  /* 0x000000000f0f7984 */ /* 0x000f280000000800 */
[----:B------:R-:W-:Y:S04]  /*37d00*/  LDS R28, [R28] ;  /* 0x000000001c1c7984 */ /* 0x000fe80000000800 */
[----:B------:R-:W-:Y:S04]  /*37d10*/  LDS R33, [R30] ;  /* 0x000000001e217984 */ /* 0x000fe80000000800 */
[----:B------:R-:W4:Y:S01]  /*37d20*/  LDS R17, [R17] ;  /* 0x0000000011117984 */ /* 0x000f220000000800 */
[----:B0-----:R-:W-:-:S02]  /*37d30*/  LOP3.LUT R18, R32, R23, R18, 0x96, !PT ;  /* 0x0000001720127212 */ /* 0x001fc400078e9612 */
[----:B-1----:R-:W-:Y:S02]  /*37d40*/  LOP3.LUT R21, R21, R14, R24, 0x96, !PT ;  /* 0x0000000e15157212 */ /* 0x002fe400078e9618 */
[----:B--2---:R-:W-:Y:S02]  /*37d50*/  LOP3.LUT R22, R31, R22, R16, 0x96, !PT ;  /* 0x000000161f167212 */ /* 0x004fe400078e9610 */
[----:B---3--:R-:W-:Y:S02]  /*37d60*/  LOP3.LUT R18, R7, R18, R34, 0x96, !PT ;  /* 0x0000001207127212 */ /* 0x008fe400078e9622 */
[----:B------:R-:W2:Y:S01]  /*37d70*/  LDG.E R7, desc[UR36][R36.64+0x54] ;  /* 0x0000542424077981 */ /* 0x000ea2000c1e1900 */
[----:B----4-:R-:W-:-:S03]  /*37d80*/  LOP3.LUT R21, R8, R21, R29, 0x96, !PT ;  /* 0x0000001508157212 */ /* 0x010fc600078e961d */
[----:B------:R-:W3:Y:S01]  /*37d90*/  LDG.E R8, desc[UR36][R36.64+0x58] ;  /* 0x0000582424087981 */ /* 0x000ee2000c1e1900 */
[----:B------:R-:W-:-:S03]  /*37da0*/  LOP3.LUT R22, R6, R22, R15, 0x96, !PT ;  /* 0x0000001606167212 */ /* 0x000fc600078e960f */
[----:B------:R-:W4:Y:S01]  /*37db0*/  LDG.E R6, desc[UR36][R36.64+0x5c] ;  /* 0x00005c2424067981 */ /* 0x000f22000c1e1900 */
[----:B------:R-:W-:-:S04]  /*37dc0*/  LOP3.LUT R28, R17, R33, R28, 0x96, !PT ;  /* 0x00000021111c7212 */ /* 0x000fc800078e961c */
[----:B------:R-:W-:Y:S02]  /*37dd0*/  LOP3.LUT R28, R9, R28, R20, 0x96, !PT ;  /* 0x0000001c091c7212 */ /* 0x000fe400078e9614 */
[----:B------:R-:W4:Y:S01]  /*37de0*/  LDG.E R9, desc[UR36][R36.64+0x50] ;  /* 0x0000502424097981 */ /* 0x000f22000c1e1900 */
[--C-:B------:R-:W-:Y:S02]  /*37df0*/  SHF.R.U32.HI R32, RZ, 0x16, R18.reuse ;  /* 0x00000016ff207819 */ /* 0x100fe40000011612 */
[----:B------:R-:W-:Y:S02]  /*37e00*/  SHF.L.U32 R31, R18, 0x2, RZ ;  /* 0x00000002121f7819 */ /* 0x000fe400000006ff */
[--C-:B------:R-:W-:Y:S02]  /*37e10*/  SHF.R.U32.HI R29, RZ, 0x6, R18.reuse ;  /* 0x00000006ff1d7819 */ /* 0x100fe40000011612 */
[----:B------:R-:W-:Y:S02]  /*37e20*/  SHF.R.U32.HI R14, RZ, 0xe, R18 ;  /* 0x0000000eff0e7819 */ /* 0x000fe40000011612 */
[----:B------:R-:W-:-:S02]  /*37e30*/  SHF.R.U32.HI R19, RZ, 0xe, R28 ;  /* 0x0000000eff137819 */ /* 0x000fc4000001161c */
[--C-:B------:R-:W-:Y:S02]  /*37e40*/  SHF.R.U32.HI R20, RZ, 0x16, R28.reuse ;  /* 0x00000016ff147819 */ /* 0x100fe4000001161c */
[----:B------:R-:W-:Y:S02]  /*37e50*/  SHF.L.U32 R30, R28, 0x2, RZ ;  /* 0x000000021c1e7819 */ /* 0x000fe400000006ff */
[----:B------:R-:W-:Y:S02]  /*37e60*/  SHF.R.U32.HI R35, RZ, 0x6, R28 ;  /* 0x00000006ff237819 */ /* 0x000fe4000001161c */
[--C-:B------:R-:W-:Y:S02]  /*37e70*/  SHF.R.U32.HI R16, RZ, 0xe, R22.reuse ;  /* 0x0000000eff107819 */ /* 0x100fe40000011616 */
[----:B------:R-:W-:Y:S02]  /*37e80*/  SHF.R.U32.HI R18, RZ, 0x16, R22 ;  /* 0x00000016ff127819 */ /* 0x000fe40000011616 */
[--C-:B------:R-:W-:Y:S01]  /*37e90*/  SHF.R.U32.HI R28, RZ, 0x16, R21.reuse ;  /* 0x00000016ff1c7819 */ /* 0x100fe20000011615 */
[----:B------:R-:W-:Y:S01]  /*37ea0*/  IMAD.SHL.U32 R33, R21, 0x4, RZ ;  /* 0x0000000415217824 */ /* 0x000fe200078e00ff */
[--C-:B------:R-:W-:Y:S01]  /*37eb0*/  SHF.R.U32.HI R23, RZ, 0x6, R21.reuse ;  /* 0x00000006ff177819 */ /* 0x100fe20000011615 */
[----:B------:R-:W-:Y:S01]  /*37ec0*/  IMAD.SHL.U32 R17, R22, 0x4, RZ ;  /* 0x0000000416117824 */ /* 0x000fe200078e00ff */
[----:B------:R-:W-:-:S02]  /*37ed0*/  SHF.R.U32.HI R24, RZ, 0xe, R21 ;  /* 0x0000000eff187819 */ /* 0x000fc40000011615 */
[----:B------:R-:W-:Y:S02]  /*37ee0*/  SHF.R.U32.HI R15, RZ, 0x6, R22 ;  /* 0x00000006ff0f7819 */ /* 0x000fe40000011616 */
        /* <DEDUP_REMOVED lines=15> */
[----:B------:R-:W-:Y:S01]  /*37fe0*/  IADD3 R19, PT, PT, R25, R22, RZ ;  /* 0x0000001619137210 */ /* 0x000fe20007ffe0ff */
[----:B------:R-:W-:Y:S01]  /*37ff0*/  IMAD.IADD R22, R38, 0x1, R35 ;  /* 0x0000000126167824 */ /* 0x000fe200078e0223 */
[----:B------:R-:W-:Y:S01]  /*38000*/  LOP3.LUT R21, R30, 0x3fc, RZ, 0xc0, !PT ;  /* 0x000003fc1e157812 */ /* 0x000fe200078ec0ff */
[----:B------:R-:W-:Y:S01]  /*38010*/  IMAD.IADD R20, R39, 0x1, R20 ;  /* 0x0000000127147824 */ /* 0x000fe200078e0214 */
[----:B------:R-:W-:Y:S01]  /*38020*/  LOP3.LUT R31, R31, 0x3fc, RZ, 0xc0, !PT ;  /* 0x000003fc1f1f7812 */ /* 0x000fe200078ec0ff */
[----:B------:R-:W-:Y:S01]  /*38030*/  IMAD.IADD R14, R25, 0x1, R14 ;  /* 0x00000001190e7824 */ /* 0x000fe200078e020e */
[----:B------:R-:W-:-:S02]  /*38040*/  IADD3 R28, PT, PT, R39, R28, RZ ;  /* 0x0000001c271c7210 */ /* 0x000fc40007ffe0ff */
[----:B------:R-:W-:Y:S02]  /*38050*/  IADD3 R32, PT, PT, R39, R32, RZ ;  /* 0x0000002027207210 */ /* 0x000fe40007ffe0ff */
[C---:B------:R-:W-:Y:S01]  /*38060*/  IADD3 R29, PT, PT, R38.reuse, R29, RZ ;  /* 0x0000001d261d7210 */ /* 0x040fe20007ffe0ff */
[----:B------:R-:W-:Y:S01]  /*38070*/  IMAD.IADD R24, R25, 0x1, R24 ;  /* 0x0000000119187824 */ /* 0x000fe200078e0218 */
[----:B------:R-:W-:Y:S02]  /*38080*/  LOP3.LUT R17, R17, 0x3fc, RZ, 0xc0, !PT ;  /* 0x000003fc11117812 */ /* 0x000fe400078ec0ff */
[C---:B------:R-:W-:Y:S02]  /*38090*/  IADD3 R23, PT, PT, R38.reuse, R23, RZ ;  /* 0x0000001726177210 */ /* 0x040fe40007ffe0ff */
[----:B------:R-:W-:Y:S01]  /*380a0*/  IADD3 R15, PT, PT, R38, R15, RZ ;  /* 0x0000000f260f7210 */ /* 0x000fe20007ffe0ff */
[C---:B------:R-:W-:Y:S01]  /*380b0*/  IMAD.IADD R30, R0.reuse, 0x1, R33 ;  /* 0x00000001001e7824 */ /* 0x040fe200078e0221 */
[C---:B------:R-:W-:Y:S01]  /*380c0*/  IADD3 R21, PT, PT, R0.reuse, R21, RZ ;  /* 0x0000001500157210 */ /* 0x040fe20007ffe0ff */
[C---:B------:R-:W-:Y:S01]  /*380d0*/  IMAD.IADD R31, R0.reuse, 0x1, R31 ;  /* 0x00000001001f7824 */ /* 0x040fe200078e021f */
[----:B------:R-:W-:Y:S01]  /*380e0*/  IADD3 R17, PT, PT, R0, R17, RZ ;  /* 0x0000001100117210 */ /* 0x000fe20007ffe0ff */
[----:B------:R-:W-:Y:S04]  /*380f0*/  LDS R19, [R19] ;  /* 0x0000000013137984 */ /* 0x000fe80000000800 */
[----:B------:R-:W-:Y:S04]  /*38100*/  LDS R22, [R22] ;  /* 0x0000000016167984 */ /* 0x000fe80000000800 */
[----:B------:R-:W-:Y:S04]  /*38110*/  LDS R34, [R23] ;  /* 0x0000000017227984 */ /* 0x000fe80000000800 */
[----:B------:R-:W-:Y:S04]  /*38120*/  LDS R28, [R28] ;  /* 0x000000001c1c7984 */ /* 0x000fe80000000800 */
[----:B------:R-:W0:Y:S04]  /*38130*/  LDS R32, [R32] ;  /* 0x0000000020207984 */ /* 0x000e280000000800 */
[----:B------:R-:W-:Y:S04]  /*38140*/  LDS R29, [R29] ;  /* 0x000000001d1d7984 */ /* 0x000fe80000000800 */
[----:B------:R-:W1:Y:S04]  /*38150*/  LDS R16, [R16] ;  /* 0x0000000010107984 */ /* 0x000e680000000800 */
[----:B------:R-:W-:Y:S04]  /*38160*/  LDS R35, [R14] ;  /* 0x000000000e237984 */ /* 0x000fe80000000800 */
[----:B------:R-:W5:Y:S04]  /*38170*/  LDS R18, [R18] ;  /* 0x0000000012127984 */ /* 0x000f680000000800 */
[----:B------:R-:W-:Y:S04]  /*38180*/  LDS R20, [R20] ;  /* 0x0000000014147984 */ /* 0x000fe80000000800 */
        /* <DEDUP_REMOVED lines=19> */
[--C-:B------:R-:W-:Y:S02]  /*382c0*/  SHF.R.U32.HI R21, RZ, 0xe, R20.reuse ;  /* 0x0000000eff157819 */ /* 0x100fe40000011614 */
[--C-:B------:R-:W-:Y:S02]  /*382d0*/  SHF.R.U32.HI R30, RZ, 0x16, R20.reuse ;  /* 0x00000016ff1e7819 */ /* 0x100fe40000011614 */
[----:B------:R-:W-:Y:S02]  /*382e0*/  SHF.R.U32.HI R35, RZ, 0x6, R20 ;  /* 0x00000006ff237819 */ /* 0x000fe40000011614 */
[----:B------:R-:W-:Y:S02]  /*382f0*/  SHF.R.U32.HI R24, RZ, 0xe, R33 ;  /* 0x0000000eff187819 */ /* 0x000fe40000011621 */
[----:B------:R-:W-:-:S02]  /*38300*/  SHF.R.U32.HI R14, RZ, 0xe, R19 ;  /* 0x0000000eff0e7819 */ /* 0x000fc40000011613 */
[--C-:B------:R-:W-:Y:S02]  /*38310*/  SHF.R.U32.HI R15, RZ, 0x6, R22.reuse ;  /* 0x00000006ff0f7819 */ /* 0x100fe40000011616 */
[----:B------:R-:W-:Y:S01]  /*38320*/  SHF.R.U32.HI R16, RZ, 0xe, R22 ;  /* 0x0000000eff107819 */ /* 0x000fe20000011616 */
[----:B------:R-:W-:Y:S01]  /*38330*/  IMAD.SHL.U32 R17, R22, 0x4, RZ ;  /* 0x0000000416117824 */ /* 0x000fe200078e00ff */
[--C-:B------:R-:W-:Y:S02]  /*38340*/  SHF.R.U32.HI R23, RZ, 0x6, R33.reuse ;  /* 0x00000006ff177819 */ /* 0x100fe40000011621 */
[----:B------:R-:W-:Y:S01]  /*38350*/  SHF.R.U32.HI R28, RZ, 0x16, R33 ;  /* 0x00000016ff1c7819 */ /* 0x000fe20000011621 */
[----:B------:R-:W-:Y:S01]  /*38360*/  IMAD.SHL.U32 R33, R33, 0x4, RZ ;  /* 0x0000000421217824 */ /* 0x000fe200078e00ff */
[--C-:B------:R-:W-:Y:S02]  /*38370*/  SHF.R.U32.HI R32, RZ, 0x16, R19.reuse ;  /* 0x00000016ff207819 */ /* 0x100fe40000011613 */
[----:B------:R-:W-:-:S02]  /*38380*/  SHF.R.U32.HI R29, RZ, 0x6, R19 ;  /* 0x00000006ff1d7819 */ /* 0x000fc40000011613 */
[----:B------:R-:W-:Y:S02]  /*38390*/  SHF.L.U32 R34, R20, 0x2, RZ ;  /* 0x0000000214227819 */ /* 0x000fe400000006ff */
[----:B------:R-:W-:Y:S02]  /*383a0*/  SHF.L.U32 R31, R19, 0x2, RZ ;  /* 0x00000002131f7819 */ /* 0x000fe400000006ff */
        /* <DEDUP_REMOVED lines=11> */
[----:B------:R-:W-:Y:S01]  /*38460*/  LOP3.LUT R23, R23, 0x3fc, RZ, 0xc0, !PT ;  /* 0x000003fc17177812 */ /* 0x000fe200078ec0ff */
[----:B------:R-:W-:Y:S01]  /*38470*/  IMAD.IADD R20, R39, 0x1, R20 ;  /* 0x0000000127147824 */ /* 0x000fe200078e0214 */
[----:B------:R-:W-:Y:S01]  /*38480*/  LOP3.LUT R33, R33, 0x3fc, RZ, 0xc0, !PT ;  /* 0x000003fc21217812 */ /* 0x000fe200078ec0ff */
[----:B------:R-:W-:Y:S01]  /*38490*/  IMAD.IADD R18, R39, 0x1, R18 ;  /* 0x0000000127127824 */ /* 0x000fe200078e0212 */
[----:B------:R-:W-:Y:S02]  /*384a0*/  LOP3.LUT R31, R31, 0x3fc, RZ, 0xc0, !PT ;  /* 0x000003fc1f1f7812 */ /* 0x000fe400078ec0ff */
[C---:B------:R-:W-:Y:S01]  /*384b0*/  IADD3 R19, PT, PT, R25.reuse, R22, RZ ;  /* 0x0000001619137210 */ /* 0x040fe20007ffe0ff */
[C---:B------:R-:W-:Y:S01]  /*384c0*/  IMAD.IADD R22, R38.reuse, 0x1, R35 ;  /* 0x0000000126167824 */ /* 0x040fe200078e0223 */
[----:B------:R-:W-:Y:S01]  /*384d0*/  IADD3 R15, PT, PT, R38, R15, RZ ;  /* 0x0000000f260f7210 */ /* 0x000fe20007ffe0ff */
[C---:B------:R-:W-:Y:S01]  /*384e0*/  IMAD.IADD R24, R25.reuse, 0x1, R24 ;  /* 0x0000000119187824 */ /* 0x040fe200078e0218 */
[----:B------:R-:W-:Y:S01]  /*384f0*/  LOP3.LUT R21, R34, 0x3fc, RZ, 0xc0, !PT ;  /* 0x000003fc22157812 */ /* 0x000fe200078ec0ff */
[----:B------:R-:W-:Y:S01]  /*38500*/  IMAD.IADD R14, R25, 0x1, R14 ;  /* 0x00000001190e7824 */ /* 0x000fe200078e020e */
[----:B------:R-:W-:Y:S01]  /*38510*/  IADD3 R28, PT, PT, R39, R28, RZ ;  /* 0x0000001c271c7210 */ /* 0x000fe20007ffe0ff */
[----:B------:R-:W-:Y:S01]  /*38520*/  IMAD.IADD R16, R25, 0x1, R16 ;  /* 0x0000000119107824 */ /* 0x000fe200078e0210 */
[----:B------:R-:W-:-:S02]  /*38530*/  IADD3 R32, PT, PT, R39, R32, RZ ;  /* 0x0000002027207210 */ /* 0x000fc40007ffe0ff */
[C---:B------:R-:W-:Y:S02]  /*38540*/  IADD3 R29, PT, PT, R38.reuse, R29, RZ ;  /* 0x0000001d261d7210 */ /* 0x040fe40007ffe0ff */
[----:B------:R-:W-:Y:S02]  /*38550*/  LOP3.LUT R17, R17, 0x3fc, RZ, 0xc0, !PT ;  /* 0x000003fc11117812 */ /* 0x000fe400078ec0ff */
        /* <DEDUP_REMOVED lines=8> */
[----:B------:R-:W0:Y:S04]  /*385e0*/  LDS R15, [R15] ;  /* 0x000000000f0f7984 */ /* 0x000e280000000800 */
        /* <DEDUP_REMOVED lines=23> */
[----:B------:R-:W2:Y:S01]  /*38760*/  LDG.E R13, desc[UR36][R36.64+0x78] ;  /* 0x00007824240d7981 */ /* 0x000ea2000c1e1900 */
[----:B------:R-:W-:Y:S02]  /*38770*/  SHF.R.U32.HI R30, RZ, 0x16, R20 ;  /* 0x00000016ff1e7819 */ /* 0x000fe40000011614 */
[----:B------:R-:W-:Y:S02]  /*38780*/  SHF.R.U32.HI R24, RZ, 0xe, R33 ;  /* 0x0000000eff187819 */ /* 0x000fe40000011621 */
[----:B------:R-:W-:Y:S02]  /*38790*/  SHF.R.U32.HI R15, RZ, 0x6, R22 ;  /* 0x00000006ff0f7819 */ /* 0x000fe40000011616 */
[--C-:B------:R-:W-:Y:S02]  /*387a0*/  SHF.R.U32.HI R21, RZ, 0xe, R20.reuse ;  /* 0x0000000eff157819 */ /* 0x100fe40000011614 */
[----:B------:R-:W-:Y:S02]  /*387b0*/  SHF.L.U32 R34, R20, 0x2, RZ ;  /* 0x0000000214227819 */ /* 0x000fe400000006ff */
[----:B------:R-:W-:-:S02]  /*387c0*/  SHF.R.U32.HI R35, RZ, 0x6, R20 ;  /* 0x00000006ff237819 */ /* 0x000fc40000011614 */
[--C-:B------:R-:W-:Y:S02]  /*387d0*/  SHF.R.U32.HI R23, RZ, 0x6, R33.reuse ;  /* 0x00000006ff177819 */ /* 0x100fe40000011621 */
[----:B------:R-:W-:Y:S01]  /*387e0*/  SHF.R.U32.HI R28, RZ, 0x16, R33 ;  /* 0x00000016ff1c7819 */ /* 0x000fe20000011621 */
[----:B------:R-:W-:Y:S01]  /*387f0*/  IMAD.SHL.U32 R33, R33, 0x4, RZ ;  /* 0x0000000421217824 */ /* 0x000fe200078e00ff */
[--C-:B------:R-:W-:Y:S02]  /*38800*/  SHF.R.U32.HI R16, RZ, 0xe, R22.reuse ;  /* 0x0000000eff107819 */ /* 0x100fe40000011616 */
[----:B------:R-:W-:Y:S02]  /*38810*/  SHF.R.U32.HI R29, RZ, 0x6, R19 ;  /* 0x00000006ff1d7819 */ /* 0x000fe40000011613 */
[----:B------:R-:W-:Y:S02]  /*38820*/  SHF.R.U32.HI R18, RZ, 0x16, R22 ;  /* 0x00000016ff127819 */ /* 0x000fe40000011616 */
[----:B------:R-:W-:-:S02]  /*38830*/  LOP3.LUT R20, R30, 0x3fc, RZ, 0xc0, !PT ;  /* 0x000003fc1e147812 */ /* 0x000fc400078ec0ff */
[----:B------:R-:W-:Y:S02]  /*38840*/  SHF.L.U32 R31, R19, 0x2, RZ ;  /* 0x00000002131f7819 */ /* 0x000fe400000006ff */
[----:B------:R-:W-:Y:S02]  /*38850*/  SHF.R.U32.HI R14, RZ, 0xe, R19 ;  /* 0x0000000eff0e7819 */ /* 0x000fe40000011613 */
[----:B------:R-:W-:Y:S02]  /*38860*/  LOP3.LUT R24, R24, 0x3fc, RZ, 0xc0, !PT ;  /* 0x000003fc18187812 */ /* 0x000fe400078ec0ff */
[----:B------:R-:W-:Y:S01]  /*38870*/  LOP3.LUT R15, R15, 0x3fc, RZ, 0xc0, !PT ;  /* 0x000003fc0f0f7812 */ /* 0x000fe200078ec0ff */
[----:B------:R-:W-:Y:S01]  /*38880*/  IMAD.SHL.U32 R17, R22, 0x4, RZ ;  /* 0x0000000416117824 */ /* 0x000fe200078e00ff */
[----:B------:R-:W-:Y:S01]  /*38890*/  LOP3.LUT R16, R16, 0x3fc, RZ, 0xc0, !PT ;  /* 0x000003fc10107812 */ /* 0x000fe200078ec0ff */
[----:B------:R-:W-:Y:S01]  /*388a0*/  IMAD.IADD R20, R39, 0x1, R20 ;  /* 0x0000000127147824 */ /* 0x000fe200078e0214 */
[----:B------:R-:W-:-:S02]  /*388b0*/  LOP3.LUT R22, R21, 0x3fc, RZ, 0xc0, !PT ;  /* 0x000003fc15167812 */ /* 0x000fc400078ec0ff */
[----:B------:R-:W-:Y:S02]  /*388c0*/  LOP3.LUT R35, R35, 0x3fc, RZ, 0xc0, !PT ;  /* 0x000003fc23237812 */ /* 0x000fe400078ec0ff */
[----:B------:R-:W-:Y:S02]  /*388d0*/  LOP3.LUT R28, R28, 0x3fc, RZ, 0xc0, !PT ;  /* 0x000003fc1c1c7812 */ /* 0x000fe400078ec0ff */
[----:B------:R-:W-:Y:S02]  /*388e0*/  LOP3.LUT R29, R29, 0x3fc, RZ, 0xc0, !PT ;  /* 0x000003fc1d1d7812 */ /* 0x000fe400078ec0ff */
[----:B------:R-:W-:Y:S01]  /*388f0*/  LOP3.LUT R18, R18, 0x3fc, RZ, 0xc0, !PT ;  /* 0x000003fc12127812 */ /* 0x000fe200078ec0ff */
[----:B------:R-:W-:Y:S01]  /*38900*/  IMAD.IADD R24, R25, 0x1, R24 ;  /* 0x0000000119187824 */ /* 0x000fe200078e0218 */
[----:B------:R-:W-:Y:S02]  /*38910*/  LOP3.LUT R33, R33, 0x3fc, RZ, 0xc0, !PT ;  /* 0x000003fc21217812 */ /* 0x000fe400078ec0ff */
[----:B------:R-:W-:-:S02]  /*38920*/  LOP3.LUT R31, R31, 0x3fc, RZ, 0xc0, !PT ;  /* 0x000003fc1f1f7812 */ /* 0x000fc400078ec0ff */
[----:B------:R-:W-:Y:S02]  /*38930*/  LOP3.LUT R14, R14, 0x3fc, RZ, 0xc0, !PT ;  /* 0x000003fc0e0e7812 */ /* 0x000fe400078ec0ff */
[----:B------:R-:W-:Y:S01]  /*38940*/  IADD3 R15, PT, PT, R38, R15, RZ ;  /* 0x0000000f260f7210 */ /* 0x000fe20007ffe0ff */
[----:B------:R-:W-:Y:S01]  /*38950*/  IMAD.IADD R16, R25, 0x1, R16 ;  /* 0x0000000119107824 */ /* 0x000fe200078e0210 */
[----:B------:R-:W-:Y:S01]  /*38960*/  SHF.R.U32.HI R32, RZ, 0x16, R19 ;  /* 0x00000016ff207819 */ /* 0x000fe20000011613 */
[----:B------:R-:W-:Y:S01]  /*38970*/  IMAD.IADD R18, R39, 0x1, R18 ;  /* 0x0000000127127824 */ /* 0x000fe200078e0212 */
[----:B------:R-:W-:Y:S01]  /*38980*/  LOP3.LUT R21, R34, 0x3fc, RZ, 0xc0, !PT ;  /* 0x000003fc22157812 */ /* 0x000fe200078ec0ff */
[----:B------:R-:W-:Y:S01]  /*38990*/  LDS R20, [R20] ;  /* 0x0000000014147984 */ /* 0x000fe20000000800 */
[----:B------:R-:W-:Y:S01]  /*389a0*/  IADD3 R19, PT, PT, R25, R22, RZ ;  /* 0x0000001619137210 */ /* 0x000fe20007ffe0ff */
[----:B------:R-:W-:Y:S01]  /*389b0*/  IMAD.IADD R22, R38, 0x1, R35 ;  /* 0x0000000126167824 */ /* 0x000fe200078e0223 */
[----:B------:R-:W-:-:S02]  /*389c0*/  IADD3 R28, PT, PT, R39, R28, RZ ;  /* 0x0000001c271c7210 */ /* 0x000fc40007ffe0ff */
[----:B------:R-:W-:Y:S01]  /*389d0*/  IADD3 R29, PT, PT, R38, R29, RZ ;  /* 0x0000001d261d7210 */ /* 0x000fe20007ffe0ff */
[C---:B------:R-:W-:Y:S01]  /*389e0*/  IMAD.IADD R30, R0.reuse, 0x1, R33 ;  /* 0x00000001001e7824 */ /* 0x040fe200078e0221 */
[----:B------:R-:W-:Y:S01]  /*389f0*/  LOP3.LUT R23, R23, 0x3fc, RZ, 0xc0, !PT ;  /* 0x000003fc17177812 */ /* 0x000fe200078ec0ff */
[----:B------:R-:W-:Y:S01]  /*38a00*/  IMAD.IADD R31, R0, 0x1, R31 ;  /* 0x00000001001f7824 */ /* 0x000fe200078e021f */
[----:B------:R-:W-:Y:S01]  /*38a10*/  LOP3.LUT R32, R32, 0x3fc, RZ, 0xc0, !PT ;  /* 0x000003fc20207812 */ /* 0x000fe200078ec0ff */
[----:B------:R-:W-:Y:S01]  /*38a20*/  IMAD.IADD R14, R25, 0x1, R14 ;  /* 0x00000001190e7824 */ /* 0x000fe200078e020e */
[----:B------:R-:W-:Y:S01]  /*38a30*/  LDS R33, [R24] ;  /* 0x0000000018217984 */ /* 0x000fe20000000800 */
[----:B------:R-:W-:-:S03]  /*38a40*/  IADD3 R21, PT, PT, R0, R21, RZ ;  /* 0x0000001500157210 */ /* 0x000fc60007ffe0ff */
[----:B------:R-:W0:Y:S01]  /*38a50*/  LDS R15, [R15] ;  /* 0x000000000f0f7984 */ /* 0x000e220000000800 */
[----:B------:R-:W-:Y:S02]  /*38a60*/  IADD3 R23, PT, PT, R38, R23, RZ ;  /* 0x0000001726177210 */ /* 0x000fe40007ffe0ff */
[----:B------:R-:W-:Y:S01]  /*38a70*/  IADD3 R32, PT, PT, R39, R32, RZ ;  /* 0x0000002027207210 */ /* 0x000fe20007ffe0ff */
[----:B------:R-:W-:Y:S01]  /*38a80*/  LDS R28, [R28] ;  /* 0x000000001c1c7984 */ /* 0x000fe20000000800 */
[----:B------:R-:W-:-:S03]  /*38a90*/  LOP3.LUT R17, R17, 0x3fc, RZ, 0xc0, !PT ;  /* 0x000003fc11117812 */ /* 0x000fc600078ec0ff */
[----:B------:R-:W-:Y:S04]  /*38aa0*/  LDS R29, [R29] ;  /* 0x000000001d1d7984 */ /* 0x000fe80000000800 */
[----:B------:R-:W1:Y:S04]  /*38ab0*/  LDS R16, [R16] ;  /* 0x0000000010107984 */ /* 0x000e680000000800 */
[----:B------:R-:W-:Y:S04]  /*38ac0*/  LDS R22, [R22] ;  /* 0x0000000016167984 */ /* 0x000fe80000000800 */
[----:B------:R-:W-:Y:S04]  /*38ad0*/  LDS R35, [R14] ;  /* 0x000000000e237984 */ /* 0x000fe80000000800 */
[----:B------:R-:W5:Y:S04]  /*38ae0*/  LDS R18, [R18] ;  /* 0x0000000012127984 */ /* 0x000f680000000800 */
[----:B------:R-:W5:Y:S01]  /*38af0*/  LDS R42, [R31] ;  /* 0x000000001f2a7984 */ /* 0x000f620000000800 */
[----:B------:R-:W-:-:S03]  /*38b00*/  IADD3 R17, PT, PT, R0, R17, RZ ;  /* 0x0000001100117210 */ /* 0x000fc60007ffe0ff */
[----:B------:R-:W-:Y:S04]  /*38b10*/  LDS R34, [R23] ;  /* 0x0000000017227984 */ /* 0x000fe80000000800 */
[----:B------:R-:W5:Y:S04]  /*38b20*/  LDS R21, [R21] ;  /* 0x0000000015157984 */ /* 0x000f680000000800 */
[----:B------:R-:W5:Y:S04]  /*38b30*/  LDS R23, [R30] ;  /* 0x000000001e177984 */ /* 0x000f680000000800 */
[----:B------:R-:W-:Y:S04]  /*38b40*/  LDS R19, [R19] ;  /* 0x0000000013137984 */ /* 0x000fe80000000800 */
[----:B------:R-:W5:Y:S04]  /*38b50*/  LDS R32, [R32] ;  /* 0x0000000020207984 */ /* 0x000f680000000800 */
[----:B------:R-:W5:Y:S01]  /*38b60*/  LDS R44, [R17] ;  /* 0x00000000112c7984 */ /* 0x000f620000000800 */
[----:B0-----:R-:W-:-:S02]  /*38b70*/  LOP3.LUT R20, R15, R33, R20, 0x96, !PT ;  /* 0x000000210f147212 */ /* 0x001fc400078e9614 */
[----:B-1----:R-:W-:Y:S02]  /*38b80*/  LOP3.LUT R28, R29, R16, R28, 0x96, !PT ;  /* 0x000000101d1c7212 */ /* 0x002fe400078e961c */
[----:B-----5:R-:W-:Y:S02]  /*38b90*/  LOP3.LUT R22, R22, R35, R18, 0x96, !PT ;  /* 0x0000002316167212 */ /* 0x020fe400078e9612 */
[----:B------:R-:W-:Y:S02]  /*38ba0*/  LOP3.LUT R20, R7, R20, R42, 0x96, !PT ;  /* 0x0000001407147212 */ /* 0x000fe400078e962a */
[----:B------:R-:W5:Y:S01]  /*38bb0*/  LDG.E R7, desc[UR36][R36.64+0x88] ;  /* 0x0000882424077981 */ /* 0x000f62000c1e1900 */
[----:B------:R-:W-:-:S03]  /*38bc0*/  LOP3.LUT R33, R8, R28, R21, 0x96, !PT ;  /* 0x0000001c08217212 */ /* 0x000fc600078e9615 */
[----:B------:R-:W5:Y:S01]  /*38bd0*/  LDG.E R8, desc[UR36][R36.64+0x80] ;  /* 0x0000802424087981 */ /* 0x000f62000c1e1900 */
[----:B------:R-:W-:-:S03]  /*38be0*/  LOP3.LUT R22, R6, R22, R23, 0x96, !PT ;  /* 0x0000001606167212 */ /* 0x000fc600078e9617 */
[----:B------:R-:W5:Y:S01]  /*38bf0*/  LDG.E R6, desc[UR36][R36.64+0x84] ;  /* 0x0000842424067981 */ /* 0x000f62000c1e1900 */
[----:B------:R-:W-:-:S04]  /*38c00*/  LOP3.LUT R19, R34, R19, R32, 0x96, !PT ;  /* 0x0000001322137212 */ /* 0x000fc800078e9620 */
[----:B------:R-:W-:Y:S02]  /*38c10*/  LOP3.LUT R19, R9, R19, R44, 0x96, !PT ;  /* 0x0000001309137212 */ /* 0x000fe400078e962c */
[----:B------:R-:W5:Y:S01]  /*38c20*/  LDG.E R9, desc[UR36][R36.64+0x8c] ;  /* 0x00008c2424097981 */ /* 0x000f62000c1e1900 */
[----:B------:R-:W-:Y:S02]  /*38c30*/  SHF.R.U32.HI R30, RZ, 0x16, R20 ;  /* 0x00000016ff1e7819 */ /* 0x000fe40000011614 */
[----:B------:R-:W-:Y:S02]  /*38c40*/  SHF.R.U32.HI R16, RZ, 0xe, R22 ;  /* 0x0000000eff107819 */ /* 0x000fe40000011616 */
[--C-:B------:R-:W-:Y:S02]  /*38c50*/  SHF.R.U32.HI R21, RZ, 0xe, R20.reuse ;  /* 0x0000000eff157819 */ /* 0x100fe40000011614 */
[----:B------:R-:W-:Y:S02]  /*38c60*/  SHF.R.U32.HI R35, RZ, 0x6, R20 ;  /* 0x00000006ff237819 */ /* 0x000fe40000011614 */
[----:B------:R-:W-:-:S02]  /*38c70*/  SHF.R.U32.HI R24, RZ, 0xe, R33 ;  /* 0x0000000eff187819 */ /* 0x000fc40000011621 */
[----:B------:R-:W-:Y:S02]  /*38c80*/  SHF.R.U32.HI R28, RZ, 0x16, R33 ;  /* 0x00000016ff1c7819 */ /* 0x000fe40000011621 */
[--C-:B------:R-:W-:Y:S02]  /*38c90*/  SHF.R.U32.HI R32, RZ, 0x16, R19.reuse ;  /* 0x00000016ff207819 */ /* 0x100fe40000011613 */
[----:B------:R-:W-:Y:S02]  /*38ca0*/  SHF.R.U32.HI R29, RZ, 0x6, R19 ;  /* 0x00000006ff1d7819 */ /* 0x000fe40000011613 */
[--C-:B------:R-:W-:Y:S02]  /*38cb0*/  SHF.R.U32.HI R15, RZ, 0x6, R22.reuse ;  /* 0x00000006ff0f7819 */ /* 0x100fe40000011616 */
[----:B------:R-:W-:Y:S02]  /*38cc0*/  SHF.R.U32.HI R18, RZ, 0x16, R22 ;  /* 0x00000016ff127819 */ /* 0x000fe40000011616 */
[----:B------:R-:W-:-:S02]  /*38cd0*/  SHF.R.U32.HI R23, RZ, 0x6, R33 ;  /* 0x00000006ff177819 */ /* 0x000fc40000011621 */
[----:B------:R-:W-:Y:S01]  /*38ce0*/  SHF.R.U32.HI R14, RZ, 0xe, R19 ;  /* 0x0000000eff0e7819 */ /* 0x000fe20000011613 */
[----:B------:R-:W-:Y:S01]  /*38cf0*/  IMAD.SHL.U32 R33, R33, 0x4, RZ ;  /* 0x0000000421217824 */ /* 0x000fe200078e00ff */
[----:B------:R-:W-:Y:S01]  /*38d00*/  SHF.L.U32 R34, R20, 0x2, RZ ;  /* 0x0000000214227819 */ /* 0x000fe200000006ff */
[----:B------:R-:W-:Y:S01]  /*38d10*/  IMAD.SHL.U32 R17, R22, 0x4, RZ ;  /* 0x0000000416117824 */ /* 0x000fe200078e00ff */
[----:B------:R-:W-:Y:S02]  /*38d20*/  SHF.L.U32 R31, R19, 0x2, RZ ;  /* 0x00000002131f7819 */ /* 0x000fe400000006ff */
        /* <DEDUP_REMOVED lines=14> */
[----:B------:R-:W-:Y:S01]  /*38e10*/  IMAD.IADD R16, R25, 0x1, R16 ;  /* 0x0000000119107824 */ /* 0x000fe200078e0210 */
[----:B------:R-:W-:Y:S01]  /*38e20*/  LOP3.LUT R33, R33, 0x3fc, RZ, 0xc0, !PT ;  /* 0x000003fc21217812 */ /* 0x000fe200078ec0ff */
[C---:B------:R-:W-:Y:S01]  /*38e30*/  IMAD.IADD R24, R25.reuse, 0x1, R24 ;  /* 0x0000000119187824 */ /* 0x040fe200078e0218 */
[----:B------:R-:W-:Y:S01]  /*38e40*/  IADD3 R19, PT, PT, R25, R22, RZ ;  /* 0x0000001619137210 */ /* 0x000fe20007ffe0ff */
[----:B------:R-:W-:Y:S01]  /*38e50*/  IMAD.IADD R22, R38, 0x1, R35 ;  /* 0x0000000126167824 */ /* 0x000fe200078e0223 */
[C---:B------:R-:W-:Y:S01]  /*38e60*/  IADD3 R28, PT, PT, R39.reuse, R28, RZ ;  /* 0x0000001c271c7210 */ /* 0x040fe20007ffe0ff */
[C---:B------:R-:W-:Y:S01]  /*38e70*/  IMAD.IADD R18, R39.reuse, 0x1, R18 ;  /* 0x0000000127127824 */ /* 0x040fe200078e0212 */
[----:B------:R-:W-:-:S02]  /*38e80*/  IADD3 R32, PT, PT, R39, R32, RZ ;  /* 0x0000002027207210 */ /* 0x000fc40007ffe0ff */
[C---:B------:R-:W-:Y:S02]  /*38e90*/  IADD3 R29, PT, PT, R38.reuse, R29, RZ ;  /* 0x0000001d261d7210 */ /* 0x040fe40007ffe0ff */
[----:B------:R-:W-:Y:S01]  /*38ea0*/  IADD3 R15, PT, PT, R38, R15, RZ ;  /* 0x0000000f260f7210 */ /* 0x000fe20007ffe0ff */
[----:B------:R-:W-:Y:S01]  /*38eb0*/  IMAD.IADD R14, R25, 0x1, R14 ;  /* 0x00000001190e7824 */ /* 0x000fe200078e020e */
[----:B------:R-:W-:Y:S02]  /*38ec0*/  LOP3.LUT R21, R34, 0x3fc, RZ, 0xc0, !PT ;  /* 0x000003fc22157812 */ /* 0x000fe400078ec0ff */
        /* <DEDUP_REMOVED lines=10> */
[----:B------:R-:W-:Y:S04]  /*38f70*/  LDS R28, [R28] ;  /* 0x000000001c1c7984 */ /* 0x000fe80000000800 */
[----:B------:R-:W0:Y:S04]  /*38f80*/  LDS R32, [R32] ;  /* 0x0000000020207984 */ /* 0x000e280000000800 */
[----:B------:R-:W-:Y:S04]  /*38f90*/  LDS R29, [R29] ;  /* 0x000000001d1d7984 */ /* 0x000fe80000000800 */
[----:B------:R-:W1:Y:S04]  /*38fa0*/  LDS R15, [R15] ;  /* 0x000000000f0f7984 */ /* 0x000e680000000800 */
[----:B------:R-:W3:Y:S04]  /*38fb0*/  LDS R16, [R16] ;  /* 0x0000000010107984 */ /* 0x000ee80000000800 */
[----:B------:R-:W-:Y:S04]  /*38fc0*/  LDS R22, [R22] ;  /* 0x0000000016167984 */ /* 0x000fe80000000800 */
[----:B------:R-:W-:Y:S04]  /*38fd0*/  LDS R35, [R14] ;  /* 0x000000000e237984 */ /* 0x000fe80000000800 */
[----:B------:R-:W4:Y:S04]  /*38fe0*/  LDS R18, [R18] ;  /* 0x0000000012127984 */ /* 0x000f280000000800 */
[----:B------:R-:W2:Y:S04]  /*38ff0*/  LDS R31, [R31] ;  /* 0x000000001f1f7984 */ /* 0x000ea80000000800 */
[----:B------:R-:W2:Y:S04]  /*39000*/  LDS R42, [R21] ;  /* 0x00000000152a7984 */ /* 0x000ea80000000800 */
[----:B------:R-:W2:Y:S04]  /*39010*/  LDS R44, [R17] ;  /* 0x00000000112c7984 */ /* 0x000ea80000000800 */
[----:B------:R-:W2:Y:S01]  /*39020*/  LDS R23, [R30] ;  /* 0x000000001e177984 */ /* 0x000ea20000000800 */
[----:B0-----:R-:W-:-:S02]  /*39030*/  LOP3.LUT R19, R34, R19, R32, 0x96, !PT ;  /* 0x0000001322137212 */ /* 0x001fc400078e9620 */
[----:B-1----:R-:W-:Y:S02]  /*39040*/  LOP3.LUT R20, R15, R33, R20, 0x96, !PT ;  /* 0x000000210f147212 */ /* 0x002fe400078e9614 */
[----:B---3--:R-:W-:Y:S02]  /*39050*/  LOP3.LUT R28, R29, R16, R28, 0x96, !PT ;  /* 0x000000101d1c7212 */ /* 0x008fe400078e961c */
[----:B----4-:R-:W-:Y:S02]  /*39060*/  LOP3.LUT R22, R22, R35, R18, 0x96, !PT ;  /* 0x0000002316167212 */ /* 0x010fe400078e9612 */
[----:B--2---:R-:W-:Y:S02]  /*39070*/  LOP3.LUT R20, R2, R20, R31, 0x96, !PT ;  /* 0x0000001402147212 */ /* 0x004fe400078e961f */
[----:B------:R-:W2:Y:S01]  /*39080*/  LDG.E R2, desc[UR36][R36.64+0x9c] ;  /* 0x00009c2424027981 */ /* 0x000ea2000c1e1900 */
[----:B------:R-:W-:-:S03]  /*39090*/  LOP3.LUT R28, R5, R28, R42, 0x96, !PT ;  /* 0x0000001c051c7212 */ /* 0x000fc600078e962a */
[----:B------:R-:W3:Y:S01]  /*390a0*/  LDG.E R5, desc[UR36][R36.64+0x94] ;  /* 0x0000942424057981 */ /* 0x000ee2000c1e1900 */
[----:B------:R-:W-:-:S03]  /*390b0*/  LOP3.LUT R44, R3, R19, R44, 0x96, !PT ;  /* 0x00000013032c7212 */ /* 0x000fc600078e962c */
[----:B------:R-:W4:Y:S01]  /*390c0*/  LDG.E R3, desc[UR36][R36.64+0x90] ;  /* 0x0000902424037981 */ /* 0x000f22000c1e1900 */
[----:B------:R-:W-:-:S03]  /*390d0*/  LOP3.LUT R23, R4, R22, R23, 0x96, !PT ;  /* 0x0000001604177212 */ /* 0x000fc600078e9617 */
[----:B------:R-:W2:Y:S01]  /*390e0*/  LDG.E R4, desc[UR36][R36.64+0x98] ;  /* 0x0000982424047981 */ /* 0x000ea2000c1e1900 */
[----:B------:R-:W-:Y:S01]  /*390f0*/  SHF.R.U32.HI R14, RZ, 0xe, R20 ;  /* 0x0000000eff0e7819 */ /* 0x000fe20000011614 */
[----:B------:R-:W-:Y:S01]  /*39100*/  IMAD.SHL.U32 R19, R28, 0x4, RZ ;  /* 0x000000041c137824 */ /* 0x000fe200078e00ff */
[----:B------:R-:W-:Y:S02]  /*39110*/  SHF.L.U32 R17, R20, 0x2, RZ ;  /* 0x0000000214117819 */ /* 0x000fe400000006ff */
[----:B------:R-:W-:Y:S02]  /*39120*/  SHF.R.U32.HI R18, RZ, 0x16, R28 ;  /* 0x00000016ff127819 */ /* 0x000fe4000001161c */
[--C-:B------:R-:W-:Y:S02]  /*39130*/  SHF.R.U32.HI R24, RZ, 0x16, R20.reuse ;  /* 0x00000016ff187819 */ /* 0x100fe40000011614 */
[----:B------:R-:W-:Y:S02]  /*39140*/  SHF.R.U32.HI R29, RZ, 0x6, R20 ;  /* 0x00000006ff1d7819 */ /* 0x000fe40000011614 */
[----:B------:R-:W-:-:S02]  /*39150*/  SHF.R.U32.HI R16, RZ, 0xe, R28 ;  /* 0x0000000eff107819 */ /* 0x000fc4000001161c */
[----:B------:R-:W-:Y:S02]  /*39160*/  SHF.R.U32.HI R15, RZ, 0x6, R28 ;  /* 0x00000006ff0f7819 */ /* 0x000fe4000001161c */
[--C-:B------:R-:W-:Y:S02]  /*39170*/  SHF.R.U32.HI R20, RZ, 0x16, R44.reuse ;  /* 0x00000016ff147819 */ /* 0x100fe4000001162c */
[----:B------:R-:W-:Y:S02]  /*39180*/  SHF.R.U32.HI R21, RZ, 0x6, R44 ;  /* 0x00000006ff157819 */ /* 0x000fe4000001162c */
[----:B------:R-:W-:Y:S01]  /*39190*/  LOP3.LUT R14, R14, 0x3fc, RZ, 0xc0, !PT ;  /* 0x000003fc0e0e7812 */ /* 0x000fe200078ec0ff */
[----:B------:R-:W-:Y:S01]  /*391a0*/  IMAD.SHL.U32 R31, R23, 0x4, RZ ;  /* 0x00000004171f7824 */ /* 0x000fe200078e00ff */
[----:B------:R-:W-:Y:S02]  /*391b0*/  LOP3.LUT R17, R17, 0x3fc, RZ, 0xc0, !PT ;  /* 0x000003fc11117812 */ /* 0x000fe400078ec0ff */
[----:B------:R-:W-:-:S02]  /*391c0*/  SHF.R.U32.HI R33, RZ, 0x6, R23 ;  /* 0x00000006ff217819 */ /* 0x000fc40000011617 */
[--C-:B------:R-:W-:Y:S02]  /*391d0*/  SHF.R.U32.HI R28, RZ, 0xe, R23.reuse ;  /* 0x0000000eff1c7819 */ /* 0x100fe40000011617 */
[----:B------:R-:W-:Y:S02]  /*391e0*/  SHF.R.U32.HI R30, RZ, 0x16, R23 ;  /* 0x00000016ff1e7819 */ /* 0x000fe40000011617 */
[----:B------:R-:W-:Y:S02]  /*391f0*/  LOP3.LUT R18, R18, 0x3fc, RZ, 0xc0, !PT ;  /* 0x000003fc12127812 */ /* 0x000fe400078ec0ff */
[----:B------:R-:W-:Y:S02]  /*39200*/  LOP3.LUT R19, R19, 0x3fc, RZ, 0xc0, !PT ;  /* 0x000003fc13137812 */ /* 0x000fe400078ec0ff */
[----:B------:R-:W-:Y:S02]  /*39210*/  SHF.L.U32 R35, R44, 0x2, RZ ;  /* 0x000000022c237819 */ /* 0x000fe400000006ff */
[----:B------:R-:W-:-:S02]  /*39220*/  LOP3.LUT R23, R29, 0x3fc, RZ, 0xc0, !PT ;  /* 0x000003fc1d177812 */ /* 0x000fc400078ec0ff */
[----:B------:R-:W-:Y:S02]  /*39230*/  LOP3.LUT R16, R16, 0x3fc, RZ, 0xc0, !PT ;  /* 0x000003fc10107812 */ /* 0x000fe400078ec0ff */
[----:B------:R-:W-:Y:S02]  /*39240*/  LOP3.LUT R15, R15, 0x3fc, RZ, 0xc0, !PT ;  /* 0x000003fc0f0f7812 */ /* 0x000fe400078ec0ff */
[----:B------:R-:W-:Y:S02]  /*39250*/  LOP3.LUT R20, R20, 0x3fc, RZ, 0xc0, !PT ;  /* 0x000003fc14147812 */ /* 0x000fe400078ec0ff */
[----:B------:R-:W-:Y:S02]  /*39260*/  LOP3.LUT R21, R21, 0x3fc, RZ, 0xc0, !PT ;  /* 0x000003fc15157812 */ /* 0x000fe400078ec0ff */
[----:B------:R-:W-:Y:S02]  /*39270*/  IADD3 R29, PT, PT, R25, R14, RZ ;  /* 0x0000000e191d7210 */ /* 0x000fe40007ffe0ff */
[----:B------:R-:W-:-:S02]  /*39280*/  IADD3 R14, PT, PT, R0, R17, RZ ;  /* 0x00000011000e7210 */ /* 0x000fc40007ffe0ff */
[----:B------:R-:W-:Y:S01]  /*39290*/  IADD3 R17, PT, PT, R39, R18, RZ ;  /* 0x0000001227117210 */ /* 0x000fe20007ffe0ff */
[----:B------:R-:W-:Y:S01]  /*392a0*/  IMAD.IADD R18, R0, 0x1, R19 ;  /* 0x0000000100127824 */ /* 0x000fe200078e0213 */
[----:B------:R-:W-:Y:S01]  /*392b0*/  LOP3.LUT R35, R35, 0x3fc, RZ, 0xc0, !PT ;  /* 0x000003fc23237812 */ /* 0x000fe200078ec0ff */
[----:B------:R-:W-:Y:S01]  /*392c0*/  IMAD.IADD R16, R25, 0x1, R16 ;  /* 0x0000000119107824 */ /* 0x000fe200078e0210 */
[----:B------:R-:W-:Y:S02]  /*392d0*/  LOP3.LUT R33, R33, 0x3fc, RZ, 0xc0, !PT ;  /* 0x000003fc21217812 */ /* 0x000fe400078ec0ff */
[----:B------:R-:W-:Y:S02]  /*392e0*/  SHF.R.U32.HI R22, RZ, 0xe, R44 ;  /* 0x0000000eff167819 */ /* 0x000fe4000001162c */
[----:B------:R-:W-:Y:S02]  /*392f0*/  LOP3.LUT R30, R30, 0x3fc, RZ, 0xc0, !PT ;  /* 0x000003fc1e1e7812 */ /* 0x000fe400078ec0ff */
[----:B------:R-:W-:Y:S01]  /*39300*/  LOP3.LUT R28, R28, 0x3fc, RZ, 0xc0, !PT ;  /* 0x000003fc1c1c7812 */ /* 0x000fe200078ec0ff */
[C---:B------:R-:W-:Y:S01]  /*39310*/  IMAD.IADD R23, R38.reuse, 0x1, R23 ;  /* 0x0000000126177824 */ /* 0x040fe200078e0217 */
[----:B------:R-:W-:Y:S01]  /*39320*/  IADD3 R15, PT, PT, R38, R15, RZ ;  /* 0x0000000f260f7210 */ /* 0x000fe20007ffe0ff */
[----:B------:R-:W-:Y:S01]  /*39330*/  LDS R29, [R29] ;  /* 0x000000001d1d7984 */ /* 0x000fe20000000800 */
[----:B------:R-:W-:-:S02]  /*39340*/  IADD3 R19, PT, PT, R39, R20, RZ ;  /* 0x0000001427137210 */ /* 0x000fc40007ffe0ff */
[----:B------:R-:W-:Y:S01]  /*39350*/  IADD3 R21, PT, PT, R38, R21, RZ ;  /* 0x0000001526157210 */ /* 0x000fe20007ffe0ff */
[----:B------:R-:W-:Y:S01]  /*39360*/  IMAD.IADD R20, R0, 0x1, R35 ;  /* 0x0000000100147824 */ /* 0x000fe200078e0223 */
[----:B------:R-:W-:Y:S01]  /*39370*/  IADD3 R32, PT, PT, R38, R33, RZ ;  /* 0x0000002126207210 */ /* 0x000fe20007ffe0ff */
[----:B------:R0:W-:Y:S04]  /*39380*/  LDS R35, [R16] ;  /* 0x0000000010237984 */ /* 0x0001e80000000800 */
[----:B------:R1:W-:Y:S04]  /*39390*/  LDS R34, [R15] ;  /* 0x000000000f227984 */ /* 0x0003e80000000800 */
[----:B------:R1:W5:Y:S04]  /*393a0*/  LDS R33, [R19] ;  /* 0x0000000013217984 */ /* 0x0003680000000800 */
[----:B------:R1:W-:Y:S04]  /*393b0*/  LDS R42, [R21] ;  /* 0x00000000152a7984 */ /* 0x0003e80000000800 */
[----:B0-----:R-:W2:Y:S04]  /*393c0*/  LDG.E R16, desc[UR36][R36.64+0xa0] ;  /* 0x0000a02424107981 */ /* 0x001ea8000c1e1900 */
[----:B-1----:R-:W2:Y:S04]  /*393d0*/  LDG.E R15, desc[UR36][R36.64+0xa4] ;  /* 0x0000a424240f7981 */ /* 0x002ea8000c1e1900 */
[----:B------:R-:W2:Y:S04]  /*393e0*/  LDG.E R19, desc[UR36][R36.64+0xa8] ;  /* 0x0000a82424137981 */ /* 0x000ea8000c1e1900 */
[----:B------:R0:W2:Y:S01]  /*393f0*/  LDG.E R21, desc[UR36][R36.64+0xac] ;  /* 0x0000ac2424157981 */ /* 0x0000a2000c1e1900 */
[----:B------:R-:W-:Y:S01]  /*39400*/  LOP3.LUT R22, R22, 0x3fc, RZ, 0xc0, !PT ;  /* 0x000003fc16167812 */ /* 0x000fe200078ec0ff */
[----:B------:R-:W-:Y:S01]  /*39410*/  IMAD.IADD R30, R39, 0x1, R30 ;  /* 0x00000001271e7824 */ /* 0x000fe200078e021e */
[----:B------:R-:W-:Y:S01]  /*39420*/  LOP3.LUT R24, R24, 0x3fc, RZ, 0xc0, !PT ;  /* 0x000003fc18187812 */ /* 0x000fe200078ec0ff */
[----:B------:R-:W-:Y:S01]  /*39430*/  IMAD.IADD R28, R25, 0x1, R28 ;  /* 0x00000001191c7824 */ /* 0x000fe200078e021c */
[----:B------:R-:W-:Y:S01]  /*39440*/  LOP3.LUT R31, R31, 0x3fc, RZ, 0xc0, !PT ;  /* 0x000003fc1f1f7812 */ /* 0x000fe200078ec0ff */
[----:B------:R-:W-:Y:S01]  /*39450*/  IMAD.IADD R22, R25, 0x1, R22 ;  /* 0x0000000119167824 */ /* 0x000fe200078e0216 */
[----:B------:R-:W-:Y:S01]  /*39460*/  LDS R23, [R23] ;  /* 0x0000000017177984 */ /* 0x000fe20000000800 */
[----:B------:R-:W-:Y:S01]  /*39470*/  IMAD.IADD R24, R39, 0x1, R24 ;  /* 0x0000000127187824 */ /* 0x000fe200078e0218 */
[----:B------:R-:W-:-:S02]  /*39480*/  IADD3 R31, PT, PT, R0, R31, RZ ;  /* 0x0000001f001f7210 */ /* 0x000fc40007ffe0ff */
[----:B------:R-:W-:Y:S04]  /*39490*/  LDS R30, [R30] ;  /* 0x000000001e1e7984 */ /* 0x000fe80000000800 */
[----:B------:R-:W1:Y:S04]  /*394a0*/  LDS R22, [R22] ;  /* 0x0000000016167984 */ /* 0x000e680000000800 */
[----:B------:R-:W-:Y:S04]  /*394b0*/  LDS R17, [R17] ;  /* 0x0000000011117984 */ /* 0x000fe80000000800 */
[----:B------:R-:W0:Y:S04]  /*394c0*/  LDS R28, [R28] ;  /* 0x000000001c1c7984 */ /* 0x000e280000000800 */
[----:B------:R-:W-:Y:S04]  /*394d0*/  LDS R24, [R24] ;  /* 0x0000000018187984 */ /* 0x000fe80000000800 */
[----:B------:R-:W0:Y:S04]  /*394e0*/  LDS R32, [R32] ;  /* 0x0000000020207984 */ /* 0x000e280000000800 */
[----:B------:R-:W0:Y:S04]  /*394f0*/  LDS R18, [R18] ;  /* 0x0000000012127984 */ /* 0x000e280000000800 */
[----:B------:R-:W0:Y:S04]  /*39500*/  LDS R14, [R14] ;  /* 0x000000000e0e7984 */ /* 0x000e280000000800 */
[----:B------:R-:W0:Y:S04]  /*39510*/  LDS R31, [R31] ;  /* 0x000000001f1f7984 */ /* 0x000e280000000800 */
[----:B------:R-:W0:Y:S01]  /*39520*/  LDS R41, [R20] ;  /* 0x0000000014297984 */ /* 0x000e220000000800 */
[----:B-----5:R-:W-:-:S02]  /*39530*/  LOP3.LUT R29, R34, R29, R33, 0x96, !PT ;  /* 0x0000001d221d7212 */ /* 0x020fc400078e9621 */
[----:B-1----:R-:W-:Y:S02]  /*39540*/  LOP3.LUT R22, R23, R22, R30, 0x96, !PT ;  /* 0x0000001617167212 */ /* 0x002fe400078e961e */
[----:B0-----:R-:W-:Y:S02]  /*39550*/  LOP3.LUT R17, R42, R28, R17, 0x96, !PT ;  /* 0x0000001c2a117212 */ /* 0x001fe400078e9611 */
[----:B------:R-:W-:Y:S02]  /*39560*/  LOP3.LUT R24, R32, R35, R24, 0x96, !PT ;  /* 0x0000002320187212 */ /* 0x000fe400078e9618 */
[----:B------:R-:W-:Y:S02]  /*39570*/  LOP3.LUT R11, R11, R22, R18, 0x96, !PT ;  /* 0x000000160b0b7212 */ /* 0x000fe400078e9612 */
[----:B------:R-:W-:Y:S02]  /*39580*/  LOP3.LUT R13, R13, R17, R14, 0x96, !PT ;  /* 0x000000110d0d7212 */ /* 0x000fe400078e960e */
[----:B------:R-:W-:-:S02]  /*39590*/  LOP3.LUT R10, R10, R29, R31, 0x96, !PT ;  /* 0x0000001d0a0a7212 */ /* 0x000fc400078e961f */
        /* <DEDUP_REMOVED lines=9> */
[----:B------:R-:W-:Y:S02]  /*39630*/  SHF.R.U32.HI R28, RZ, 0x16, R10 ;  /* 0x00000016ff1c7819 */ /* 0x000fe4000001160a */
[----:B------:R-:W-:Y:S02]  /*39640*/  LOP3.LUT R14, R14, 0x3fc, RZ, 0xc0, !PT ;  /* 0x000003fc0e0e7812 */ /* 0x000fe400078ec0ff */
[----:B------:R-:W-:Y:S02]  /*39650*/  SHF.L.U32 R24, R12, 0x2, RZ ;  /* 0x000000020c187819 */ /* 0x000fe400000006ff */
[----:B------:R-:W-:-:S02]  /*39660*/  SHF.R.U32.HI R13, RZ, 0x6, R11 ;  /* 0x00000006ff0d7819 */ /* 0x000fc4000001160b */
[----:B------:R-:W-:Y:S02]  /*39670*/  LOP3.LUT R32, R32, 0x3fc, RZ, 0xc0, !PT ;  /* 0x000003fc20207812 */ /* 0x000fe400078ec0ff */
[----:B------:R-:W-:Y:S01]  /*39680*/  LOP3.LUT R23, R23, 0x3fc, RZ, 0xc0, !PT ;  /* 0x000003fc17177812 */ /* 0x000fe200078ec0ff */
[----:B------:R-:W-:Y:S01]  /*39690*/  IMAD.SHL.U32 R17, R11, 0x4, RZ ;  /* 0x000000040b117824 */ /* 0x000fe200078e00ff */
[----:B------:R-:W-:Y:S01]  /*396a0*/  SHF.R.U32.HI R35, RZ, 0x6, R12 ;  /* 0x00000006ff237819 */ /* 0x000fe2000001160c */
[----:B------:R-:W-:Y:S01]  /*396b0*/  IMAD.IADD R14, R25, 0x1, R14 ;  /* 0x00000001190e7824 */ /* 0x000fe200078e020e */
[----:B------:R-:W-:Y:S02]  /*396c0*/  SHF.L.U32 R29, R10, 0x2, RZ ;  /* 0x000000020a1d7819 */ /* 0x000fe400000006ff */
[----:B------:R-:W-:Y:S02]  /*396d0*/  LOP3.LUT R20, R20, 0x3fc, RZ, 0xc0, !PT ;  /* 0x000003fc14147812 */ /* 0x000fe400078ec0ff */
[----:B------:R-:W-:Y:S01]  /*396e0*/  LOP3.LUT R12, R22, 0x3fc, RZ, 0xc0, !PT ;  /* 0x000003fc160c7812 */ /* 0x000fe200078ec0ff */
[----:B------:R-:W-:Y:S01]  /*396f0*/  LDS R14, [R14] ;  /* 0x000000000e0e7984 */ /* 0x000fe20000000800 */
[----:B------:R-:W-:-:S02]  /*39700*/  LOP3.LUT R33, R33, 0x3fc, RZ, 0xc0, !PT ;  /* 0x000003fc21217812 */ /* 0x000fc400078ec0ff */
[----:B------:R-:W-:Y:S02]  /*39710*/  LOP3.LUT R28, R28, 0x3fc, RZ, 0xc0, !PT ;  /* 0x000003fc1c1c7812 */ /* 0x000fe400078ec0ff */
[----:B------:R-:W-:Y:S02]  /*39720*/  LOP3.LUT R37, R24, 0x3fc, RZ, 0xc0, !PT ;  /* 0x000003fc18257812 */ /* 0x000fe400078ec0ff */
[----:B------:R-:W-:Y:S02]  /*39730*/  LOP3.LUT R30, R30, 0x3fc, RZ, 0xc0, !PT ;  /* 0x000003fc1e1e7812 */ /* 0x000fe400078ec0ff */
[----:B------:R-:W-:Y:S02]  /*39740*/  LOP3.LUT R13, R13, 0x3fc, RZ, 0xc0, !PT ;  /* 0x000003fc0d0d7812 */ /* 0x000fe400078ec0ff */
[----:B------:R-:W-:Y:S02]  /*39750*/  IADD3 R32, PT, PT, R39, R32, RZ ;  /* 0x0000002027207210 */ /* 0x000fe40007ffe0ff */
[----:B------:R-:W-:-:S02]  /*39760*/  IADD3 R23, PT, PT, R38, R23, RZ ;  /* 0x0000001726177210 */ /* 0x000fc40007ffe0ff */
[----:B------:R-:W-:Y:S02]  /*39770*/  SHF.R.U32.HI R18, RZ, 0xe, R10 ;  /* 0x0000000eff127819 */ /* 0x000fe4000001160a */
[----:B------:R-:W-:Y:S01]  /*39780*/  SHF.R.U32.HI R10, RZ, 0x16, R11 ;  /* 0x00000016ff0a7819 */ /* 0x000fe2000001160b */
[----:B------:R-:W-:Y:S01]  /*39790*/  IMAD.IADD R12, R39, 0x1, R12 ;  /* 0x00000001270c7824 */ /* 0x000fe200078e020c */
[----:B------:R-:W-:Y:S02]  /*397a0*/  LOP3.LUT R29, R29, 0x3fc, RZ, 0xc0, !PT ;  /* 0x000003fc1d1d7812 */ /* 0x000fe400078ec0ff */
[----:B------:R-:W-:Y:S02]  /*397b0*/  LOP3.LUT R17, R17, 0x3fc, RZ, 0xc0, !PT ;  /* 0x000003fc11117812 */ /* 0x000fe400078ec0ff */
[----:B------:R-:W-:Y:S02]  /*397c0*/  IADD3 R24, PT, PT, R38, R33, RZ ;  /* 0x0000002126187210 */ /* 0x000fe40007ffe0ff */
[----:B------:R-:W-:Y:S01]  /*397d0*/  IADD3 R28, PT, PT, R39, R28, RZ ;  /* 0x0000001c271c7210 */ /* 0x000fe20007ffe0ff */
[C---:B------:R-:W-:Y:S01]  /*397e0*/  IMAD.IADD R30, R25.reuse, 0x1, R30 ;  /* 0x00000001191e7824 */ /* 0x040fe200078e021e */
[----:B------:R-:W-:Y:S01]  /*397f0*/  IADD3 R11, PT, PT, R25, R20, RZ ;  /* 0x00000014190b7210 */ /* 0x000fe20007ffe0ff */
[----:B------:R-:W-:Y:S01]  /*39800*/  LDS R32, [R32] ;  /* 0x0000000020207984 */ /* 0x000fe20000000800 */
[----:B------:R-:W-:-:S02]  /*39810*/  IADD3 R20, PT, PT, R0, R37, RZ ;  /* 0x0000002500147210 */ /* 0x000fc40007ffe0ff */
[----:B------:R-:W-:Y:S01]  /*39820*/  IADD3 R13, PT, PT, R38, R13, RZ ;  /* 0x0000000d260d7210 */ /* 0x000fe20007ffe0ff */
[----:B------:R-:W0:Y:S01]  /*39830*/  LDS R23, [R23] ;  /* 0x0000000017177984 */ /* 0x000e220000000800 */
[----:B------:R-:W-:Y:S02]  /*39840*/  LOP3.LUT R35, R35, 0x3fc, RZ, 0xc0, !PT ;  /* 0x000003fc23237812 */ /* 0x000fe400078ec0ff */
[----:B------:R-:W-:Y:S02]  /*39850*/  LOP3.LUT R18, R18, 0x3fc, RZ, 0xc0, !PT ;  /* 0x000003fc12127812 */ /* 0x000fe400078ec0ff */
[----:B------:R-:W-:Y:S01]  /*39860*/  LOP3.LUT R10, R10, 0x3fc, RZ, 0xc0, !PT ;  /* 0x000003fc0a0a7812 */ /* 0x000fe200078ec0ff */
[C---:B------:R-:W-:Y:S01]  /*39870*/  IMAD.IADD R29, R0.reuse, 0x1, R29 ;  /* 0x00000001001d7824 */ /* 0x040fe200078e021d */
[----:B------:R-:W-:Y:S01]  /*39880*/  IADD3 R17, PT, PT, R0, R17, RZ ;  /* 0x0000001100117210 */ /* 0x000fe20007ffe0ff */
[----:B------:R-:W-:Y:S01]  /*39890*/  LDS R11, [R11] ;  /* 0x000000000b0b7984 */ /* 0x000fe20000000800 */
[----:B------:R-:W-:Y:S01]  /*398a0*/  LOP3.LUT R31, R31, 0x3fc, RZ, 0xc0, !PT ;  /* 0x000003fc1f1f7812 */ /* 0x000fe200078ec0ff */
[----:B------:R-:W-:-:S02]  /*398b0*/  IMAD.IADD R22, R38, 0x1, R35 ;  /* 0x0000000126167824 */ /* 0x000fc400078e0223 */
[----:B------:R-:W-:Y:S01]  /*398c0*/  LDS R24, [R24] ;  /* 0x0000000018187984 */ /* 0x000fe20000000800 */
[----:B------:R-:W-:-:S03]  /*398d0*/  IMAD.IADD R18, R25, 0x1, R18 ;  /* 0x0000000119127824 */ /* 0x000fc600078e0212 */
[----:B------:R-:W1:Y:S01]  /*398e0*/  LDS R28, [R28] ;  /* 0x000000001c1c7984 */ /* 0x000e620000000800 */
[----:B------:R-:W-:-:S03]  /*398f0*/  IMAD.IADD R10, R39, 0x1, R10 ;  /* 0x00000001270a7824 */ /* 0x000fc600078e020a */
[----:B------:R-:W-:Y:S04]  /*39900*/  LDS R12, [R12] ;  /* 0x000000000c0c7984 */ /* 0x000fe80000000800 */
[----:B------:R-:W-:Y:S04]  /*39910*/  LDS R33, [R30] ;  /* 0x000000001e217984 */ /* 0x000fe80000000800 */
[----:B------:R-:W5:Y:S04]  /*39920*/  LDS R13, [R13] ;  /* 0x000000000d0d7984 */ /* 0x000f680000000800 */
[----:B------:R-:W3:Y:S01]  /*39930*/  LDS R20, [R20] ;  /* 0x0000000014147984 */ /* 0x000ee20000000800 */
[----:B------:R-:W-:-:S03]  /*39940*/  IMAD.IADD R31, R0, 0x1, R31 ;  /* 0x00000001001f7824 */ /* 0x000fc600078e021f */
[----:B------:R-:W4:Y:S04]  /*39950*/  LDS R17, [R17] ;  /* 0x0000000011117984 */ /* 0x000f280000000800 */
[----:B------:R-:W4:Y:S04]  /*39960*/  LDS R29, [R29] ;  /* 0x000000001d1d7984 */ /* 0x000f280000000800 */
[----:B------:R-:W-:Y:S04]  /*39970*/  LDS R22, [R22] ;  /* 0x0000000016167984 */ /* 0x000fe80000000800 */
[----:B------:R-:W-:Y:S04]  /*39980*/  LDS R18, [R18] ;  /* 0x0000000012127984 */ /* 0x000fe80000000800 */
[----:B------:R4:W4:Y:S04]  /*39990*/  LDS R35, [R10] ;  /* 0x000000000a237984 */ /* 0x0009280000000800 */
[----:B------:R4:W4:Y:S01]  /*399a0*/  LDS R30, [R31] ;  /* 0x000000001f1e7984 */ /* 0x0009220000000800 */
[----:B0-----:R-:W-:-:S02]  /*399b0*/  LOP3.LUT R32, R23, R14, R32, 0x96, !PT ;  /* 0x0000000e17207212 */ /* 0x001fc400078e9620 */
[----:B-1----:R-:W-:Y:S02]  /*399c0*/  LOP3.LUT R11, R24, R11, R28, 0x96, !PT ;  /* 0x0000000b180b7212 */ /* 0x002fe400078e961c */
[----:B-----5:R-:W-:Y:S02]  /*399d0*/  LOP3.LUT R12, R13, R33, R12, 0x96, !PT ;  /* 0x000000210d0c7212 */ /* 0x020fe400078e960c */
[----:B---3--:R-:W-:Y:S02]  /*399e0*/  LOP3.LUT R7, R7, R32, R20, 0x96, !PT ;  /* 0x0000002007077212 */ /* 0x008fe400078e9614 */
[----:B----4-:R-:W-:Y:S02]  /*399f0*/  LOP3.LUT R11, R8, R11, R17, 0x96, !PT ;  /* 0x0000000b080b7212 */ /* 0x010fe400078e9611 */
[----:B------:R-:W-:Y:S02]  /*39a00*/  SHF.R.U32.HI R8, RZ, 0x6, R7 ;  /* 0x00000006ff087819 */ /* 0x000fe40000011607 */
[----:B------:R-:W-:-:S02]  /*39a10*/  LOP3.LUT R6, R6, R12, R29, 0x96, !PT ;  /* 0x0000000c06067212 */ /* 0x000fc400078e961d */
[----:B------:R-:W-:Y:S02]  /*39a20*/  SHF.R.U32.HI R10, RZ, 0x6, R11 ;  /* 0x00000006ff0a7819 */ /* 0x000fe4000001160b */
[----:B------:R-:W-:Y:S02]  /*39a30*/  SHF.R.U32.HI R12, RZ, 0x6, R6 ;  /* 0x00000006ff0c7819 */ /* 0x000fe40000011606 */
[----:B------:R-:W-:Y:S02]  /*39a40*/  LOP3.LUT R17, R8, 0x3fc, RZ, 0xc0, !PT ;  /* 0x000003fc08117812 */ /* 0x000fe400078ec0ff */
[----:B------:R-:W-:Y:S02]  /*39a50*/  LOP3.LUT R13, R22, R18, R35, 0x96, !PT ;  /* 0x00000012160d7212 */ /* 0x000fe400078e9623 */
[----:B------:R-:W-:Y:S02]  /*39a60*/  LOP3.LUT R31, R12, 0x3fc, RZ, 0xc0, !PT ;  /* 0x000003fc0c1f7812 */ /* 0x000fe400078ec0ff */
[----:B------:R-:W-:-:S02]  /*39a70*/  LOP3.LUT R13, R9, R13, R30, 0x96, !PT ;  /* 0x0000000d090d7212 */ /* 0x000fc400078e961e */
[----:B------:R-:W-:Y:S01]  /*39a80*/  LOP3.LUT R29, R10, 0x3fc, RZ, 0xc0, !PT ;  /* 0x000003fc0a1d7812 */ /* 0x000fe200078ec0ff */
[----:B------:R-:W-:Y:S01]  /*39a90*/  IMAD.IADD R10, R38, 0x1, R17 ;  /* 0x00000001260a7824 */ /* 0x000fe200078e0211 */
[----:B------:R-:W-:Y:S02]  /*39aa0*/  SHF.R.U32.HI R12, RZ, 0xe, R6 ;  /* 0x0000000eff0c7819 */ /* 0x000fe40000011606 */
[----:B------:R-:W-:Y:S02]  /*39ab0*/  SHF.R.U32.HI R14, RZ, 0xe, R7 ;  /* 0x0000000eff0e7819 */ /* 0x000fe40000011607 */
[----:B------:R-:W-:Y:S01]  /*39ac0*/  SHF.R.U32.HI R9, RZ, 0x6, R13 ;  /* 0x00000006ff097819 */ /* 0x000fe2000001160d */
[----:B------:R-:W-:Y:S01]  /*39ad0*/  LDS R10, [R10] ;  /* 0x000000000a0a7984 */ /* 0x000fe20000000800 */
[----:B------:R-:W-:Y:S02]  /*39ae0*/  SHF.R.U32.HI R18, RZ, 0xe, R11 ;  /* 0x0000000eff127819 */ /* 0x000fe4000001160b */
[----:B------:R-:W-:-:S02]  /*39af0*/  SHF.R.U32.HI R17, RZ, 0xe, R13 ;  /* 0x0000000eff117819 */ /* 0x000fc4000001160d */
[----:B------:R-:W-:Y:S02]  /*39b00*/  LOP3.LUT R12, R12, 0x3fc, RZ, 0xc0, !PT ;  /* 0x000003fc0c0c7812 */ /* 0x000fe400078ec0ff */
[----:B------:R-:W-:Y:S02]  /*39b10*/  LOP3.LUT R14, R14, 0x3fc, RZ, 0xc0, !PT ;  /* 0x000003fc0e0e7812 */ /* 0x000fe400078ec0ff */
[----:B------:R-:W-:Y:S02]  /*39b20*/  LOP3.LUT R23, R9, 0x3fc, RZ, 0xc0, !PT ;  /* 0x000003fc09177812 */ /* 0x000fe400078ec0ff */
[----:B------:R-:W-:Y:S02]  /*39b30*/  LOP3.LUT R24, R18, 0x3fc, RZ, 0xc0, !PT ;  /* 0x000003fc12187812 */ /* 0x000fe400078ec0ff */
[----:B------:R-:W-:Y:S01]  /*39b40*/  LOP3.LUT R20, R17, 0x3fc, RZ, 0xc0, !PT ;  /* 0x000003fc11147812 */ /* 0x000fe200078ec0ff */
[C---:B------:R-:W-:Y:S01]  /*39b50*/  IMAD.IADD R18, R25.reuse, 0x1, R14 ;  /* 0x0000000119127824 */ /* 0x040fe200078e020e */
[----:B------:R-:W-:Y:S01]  /*39b60*/  IADD3 R22, PT, PT, R25, R12, RZ ;  /* 0x0000000c19167210 */ /* 0x000fe20007ffe0ff */
[----:B------:R-:W-:Y:S01]  /*39b70*/  IMAD.SHL.U32 R14, R13, 0x4, RZ ;  /* 0x000000040d0e7824 */ /* 0x000fe200078e00ff */
[----:B------:R-:W-:-:S02]  /*39b80*/  IADD3 R9, PT, PT, R38, R31, RZ ;  /* 0x0000001f26097210 */ /* 0x000fc40007ffe0ff */
[C---:B------:R-:W-:Y:S01]  /*39b90*/  IADD3 R8, PT, PT, R38.reuse, R29, RZ ;  /* 0x0000001d26087210 */ /* 0x040fe20007ffe0ff */
[----:B------:R-:W-:Y:S01]  /*39ba0*/  IMAD.IADD R38, R38, 0x1, R23 ;  /* 0x0000000126267824 */ /* 0x000fe200078e0217 */
[C---:B------:R-:W-:Y:S01]  /*39bb0*/  IADD3 R12, PT, PT, R25.reuse, R24, RZ ;  /* 0x00000018190c7210 */ /* 0x040fe20007ffe0ff */
[----:B------:R-:W-:Y:S01]  /*39bc0*/  IMAD.IADD R25, R25, 0x1, R20 ;  /* 0x0000000119197824 */ /* 0x000fe200078e0214 */
[----:B------:R-:W-:Y:S01]  /*39bd0*/  SHF.L.U32 R20, R6, 0x2, RZ ;  /* 0x0000000206147819 */ /* 0x000fe200000006ff */
[----:B------:R-:W-:Y:S01]  /*39be0*/  IMAD.SHL.U32 R23, R7, 0x4, RZ ;  /* 0x0000000407177824 */ /* 0x000fe200078e00ff */
[----:B------:R-:W-:Y:S01]  /*39bf0*/  SHF.R.U32.HI R13, RZ, 0x16, R13 ;  /* 0x00000016ff0d7819 */ /* 0x000fe2000001160d */
[----:B------:R-:W-:Y:S01]  /*39c00*/  LDS R22, [R22] ;  /* 0x0000000016167984 */ /* 0x000fe20000000800 */
[----:B------:R-:W-:Y:S02]  /*39c10*/  SHF.L.U32 R17, R11, 0x2, RZ ;  /* 0x000000020b117819 */ /* 0x000fe400000006ff */
[----:B------:R-:W-:Y:S01]  /*39c20*/  SHF.R.U32.HI R6, RZ, 0x16, R6 ;  /* 0x00000016ff067819 */ /* 0x000fe20000011606 */
[----:B------:R-:W-:Y:S01]  /*39c30*/  LDS R9, [R9] ;  /* 0x0000000009097984 */ /* 0x000fe20000000800 */
[----:B------:R-:W-:-:S02]  /*39c40*/  SHF.R.U32.HI R7, RZ, 0x16, R7 ;  /* 0x00000016ff077819 */ /* 0x000fc40000011607 */
[----:B------:R-:W-:Y:S01]  /*39c50*/  SHF.R.U32.HI R11, RZ, 0x16, R11 ;  /* 0x00000016ff0b7819 */ /* 0x000fe2000001160b */
[----:B------:R-:W-:Y:S01]  /*39c60*/  LDS R38, [R38] ;  /* 0x0000000026267984 */ /* 0x000fe20000000800 */
[----:B------:R-:W-:Y:S02]  /*39c70*/  LOP3.LUT R30, R13, 0x3fc, RZ, 0xc0, !PT ;  /* 0x000003fc0d1e7812 */ /* 0x000fe400078ec0ff */
[----:B------:R-:W-:Y:S01]  /*39c80*/  LOP3.LUT R24, R6, 0x3fc, RZ, 0xc0, !PT ;  /* 0x000003fc06187812 */ /* 0x000fe200078ec0ff */
[----:B------:R-:W-:Y:S01]  /*39c90*/  LDS R13, [R12] ;  /* 0x000000000c0d7984 */ /* 0x000fe20000000800 */
[----:B------:R-:W-:Y:S02]  /*39ca0*/  LOP3.LUT R28, R7, 0x3fc, RZ, 0xc0, !PT ;  /* 0x000003fc071c7812 */ /* 0x000fe400078ec0ff */
[----:B------:R-:W-:Y:S01]  /*39cb0*/  LOP3.LUT R6, R11, 0x3fc, RZ, 0xc0, !PT ;  /* 0x000003fc0b067812 */ /* 0x000fe200078ec0ff */
[----:B------:R-:W-:Y:S01]  /*39cc0*/  LDS R8, [R8] ;  /* 0x0000000008087984 */ /* 0x000fe20000000800 */
[----:B------:R-:W-:Y:S01]  /*39cd0*/  LOP3.LUT R33, R23, 0x3fc, RZ, 0xc0, !PT ;  /* 0x000003fc17217812 */ /* 0x000fe200078ec0ff */
[----:B------:R-:W-:Y:S01]  /*39ce0*/  IMAD.IADD R30, R39, 0x1, R30 ;  /* 0x00000001271e7824 */ /* 0x000fe200078e021e */
[----:B------:R-:W-:Y:S01]  /*39cf0*/  LOP3.LUT R31, R20, 0x3fc, RZ, 0xc0, !PT ;  /* 0x000003fc141f7812 */ /* 0x000fe200078ec0ff */
[----:B------:R-:W-:Y:S01]  /*39d00*/  LDS R25, [R25] ;  /* 0x0000000019197984 */ /* 0x000fe20000000800 */
[----:B------:R-:W-:-:S02]  /*39d10*/  LOP3.LUT R29, R17, 0x3fc, RZ, 0xc0, !PT ;  /* 0x000003fc111d7812 */ /* 0x000fc400078ec0ff */
[----:B------:R-:W-:Y:S01]  /*39d20*/  LOP3.LUT R23, R14, 0x3fc, RZ, 0xc0, !PT ;  /* 0x000003fc0e177812 */ /* 0x000fe200078ec0ff */
[C---:B------:R-:W-:Y:S01]  /*39d30*/  IMAD.IADD R28, R39.reuse, 0x1, R28 ;  /* 0x00000001271c7824 */ /* 0x040fe200078e021c */
[C---:B------:R-:W-:Y:S01]  /*39d40*/  IADD3 R24, PT, PT, R39.reuse, R24, RZ ;  /* 0x0000001827187210 */ /* 0x040fe20007ffe0ff */
[----:B------:R-:W-:Y:S01]  /*39d50*/  LDS R11, [R18] ;  /* 0x00000000120b7984 */ /* 0x000fe20000000800 */
[----:B------:R-:W-:Y:S01]  /*39d60*/  IADD3 R6, PT, PT, R39, R6, RZ ;  /* 0x0000000627067210 */ /* 0x000fe20007ffe0ff */
[C---:B------:R-:W-:Y:S01]  /*39d70*/  IMAD.IADD R14, R0.reuse, 0x1, R33 ;  /* 0x00000001000e7824 */ /* 0x040fe200078e0221 */
[C---:B------:R-:W-:Y:S01]  /*39d80*/  IADD3 R17, PT, PT, R0.reuse, R31, RZ ;  /* 0x0000001f00117210 */ /* 0x040fe20007ffe0ff */
[----:B------:R-:W0:Y:S01]  /*39d90*/  LDS R30, [R30] ;  /* 0x000000001e1e7984 */ /* 0x000e220000000800 */
[C---:B------:R-:W-:Y:S01]  /*39da0*/  IADD3 R20, PT, PT, R0.reuse, R29, RZ ;  /* 0x0000001d00147210 */ /* 0x040fe20007ffe0ff */
[----:B------:R-:W-:Y:S02]  /*39db0*/  IMAD.IADD R0, R0, 0x1, R23 ;  /* 0x0000000100007824 */ /* 0x000fe400078e0217 */
[----:B------:R-:W1:Y:S04]  /*39dc0*/  LDS R24, [R24] ;  /* 0x0000000018187984 */ /* 0x000e680000000800 */
[----:B------:R-:W3:Y:S04]  /*39dd0*/  LDS R7, [R6] ;  /* 0x0000000006077984 */ /* 0x000ee80000000800 */
[----:B------:R-:W4:Y:S04]  /*39de0*/  LDS R28, [R28] ;  /* 0x000000001c1c7984 */ /* 0x000f280000000800 */
[----:B------:R-:W5:Y:S04]  /*39df0*/  LDS R20, [R20] ;  /* 0x0000000014147984 */ /* 0x000f680000000800 */
[----:B------:R-:W2:Y:S04]  /*39e00*/  LDS R0, [R0] ;  /* 0x0000000000007984 */ /* 0x000ea80000000800 */
[----:B------:R-:W2:Y:S04]  /*39e10*/  LDS R23, [R14] ;  /* 0x000000000e177984 */ /* 0x000ea80000000800 */
[----:B------:R-:W2:Y:S01]  /*39e20*/  LDS R17, [R17] ;  /* 0x0000000011117984 */ /* 0x000ea20000000800 */
[----:B0-----:R-:W-:-:S02]  /*39e30*/  LOP3.LUT R9, R9, R13, R30, 0x96, !PT ;  /* 0x0000000d09097212 */ /* 0x001fc400078e961e */
[----:B-1----:R-:W-:Y:S02]  /*39e40*/  LOP3.LUT R11, R38, R11, R24, 0x96, !PT ;  /* 0x0000000b260b7212 */ /* 0x002fe400078e9618 */
[----:B---3--:R-:W-:Y:S02]  /*39e50*/  LOP3.LUT R7, R10, R22, R7, 0x96, !PT ;  /* 0x000000160a077212 */ /* 0x008fe400078e9607 */
[----:B----4-:R-:W-:Y:S02]  /*39e60*/  LOP3.LUT R28, R8, R25, R28, 0x96, !PT ;  /* 0x00000019081c7212 */ /* 0x010fe400078e961c */
[----:B-----5:R-:W-:Y:S02]  /*39e70*/  LOP3.LUT R5, R5, R11, R20, 0x96, !PT ;  /* 0x0000000b05057212 */ /* 0x020fe400078e9614 */
[----:B--2---:R-:W-:Y:S02]  /*39e80*/  LOP3.LUT R7, R3, R7, R0, 0x96, !PT ;  /* 0x0000000703077212 */ /* 0x004fe400078e9600 */
[----:B------:R-:W-:-:S02]  /*39e90*/  LOP3.LUT R23, R2, R9, R23, 0x96, !PT ;  /* 0x0000000902177212 */ /* 0x000fc400078e9617 */
[----:B------:R-:W-:Y:S02]  /*39ea0*/  LOP3.LUT R11, R4, R28, R17, 0x96, !PT ;  /* 0x0000001c040b7212 */ /* 0x000fe400078e9611 */
[----:B------:R-:W-:Y:S02]  /*39eb0*/  SHF.R.U32.HI R8, RZ, 0x8, R7 ;  /* 0x00000008ff087819 */ /* 0x000fe40000011607 */
[----:B------:R-:W-:Y:S02]  /*39ec0*/  LOP3.LUT R31, R23, 0xff, RZ, 0xc0, !PT ;  /* 0x000000ff171f7812 */ /* 0x000fe400078ec0ff */
[--C-:B------:R-:W-:Y:S02]  /*39ed0*/  SHF.R.U32.HI R2, RZ, 0x8, R5.reuse ;  /* 0x00000008ff027819 */ /* 0x100fe40000011605 */
[----:B------:R-:W-:Y:S02]  /*39ee0*/  SHF.R.U32.HI R9, RZ, 0x10, R5 ;  /* 0x00000010ff097819 */ /* 0x000fe40000011605 */
[----:B------:R-:W-:-:S02]  /*39ef0*/  LOP3.LUT R13, R5, 0xff, RZ, 0xc0, !PT ;  /* 0x000000ff050d7812 */ /* 0x000fc400078ec0ff */
[-C--:B------:R-:W-:Y:S02]  /*39f00*/  LEA.HI R3, R5, R40.reuse, RZ, 0x8 ;  /* 0x0000002805037211 */ /* 0x080fe400078f40ff */
[--C-:B------:R-:W-:Y:S02]  /*39f10*/  SHF.R.U32.HI R12, RZ, 0x10, R11.reuse ;  /* 0x00000010ff0c7819 */ /* 0x100fe4000001160b */
[C---:B------:R-:W-:Y:S02]  /*39f20*/  LOP3.LUT R25, R11.reuse, 0xff, RZ, 0xc0, !PT ;  /* 0x000000ff0b197812 */ /* 0x040fe400078ec0ff */
[----:B------:R-:W-:Y:S02]  /*39f30*/  SHF.R.U32.HI R10, RZ, 0x8, R11 ;  /* 0x00000008ff0a7819 */ /* 0x000fe4000001160b */
[----:B------:R-:W-:Y:S02]  /*39f40*/  LEA.HI R5, R11, R40, RZ, 0x8 ;  /* 0x000000280b057211 */ /* 0x000fe400078f40ff */
[----:B------:R-:W-:-:S02]  /*39f50*/  SHF.R.U32.HI R18, RZ, 0x10, R23 ;  /* 0x00000010ff127819 */ /* 0x000fc40000011617 */
[----:B------:R-:W-:Y:S02]  /*39f60*/  SHF.R.U32.HI R4, RZ, 0x10, R7 ;  /* 0x00000010ff047819 */ /* 0x000fe40000011607 */
[-C--:B------:R-:W-:Y:S02]  /*39f70*/  LEA.HI R6, R7, R40.reuse, RZ, 0x8 ;  /* 0x0000002807067211 */ /* 0x080fe400078f40ff */
[----:B------:R-:W-:Y:S02]  /*39f80*/  SHF.R.U32.HI R14, RZ, 0x8, R23 ;  /* 0x00000008ff0e7819 */ /* 0x000fe40000011617 */
[----:B------:R-:W-:Y:S02]  /*39f90*/  LEA.HI R0, R23, R40, RZ, 0x8 ;  /* 0x0000002817007211 */ /* 0x000fe400078f40ff */
[----:B------:R-:W-:Y:S02]  /*39fa0*/  LOP3.LUT R29, R12, 0xff, RZ, 0xc0, !PT ;  /* 0x000000ff0c1d7812 */ /* 0x000fe400078ec0ff */
[----:B------:R-:W-:Y:S01]  /*39fb0*/  LOP3.LUT R17, R2, 0xff, RZ, 0xc0, !PT ;  /* 0x000000ff02117812 */ /* 0x000fe200078ec0ff */
[----:B------:R-:W-:Y:S01]  /*39fc0*/  IMAD.IADD R25, R40, 0x1, R25 ;  /* 0x0000000128197824 */ /* 0x000fe200078e0219 */
[----:B------:R-:W-:Y:S01]  /*39fd0*/  LOP3.LUT R11, R7, 0xff, RZ, 0xc0, !PT ;  /* 0x000000ff070b7812 */ /* 0x000fe200078ec0ff */
[----:B------:R-:W-:Y:S01]  /*39fe0*/  LDS.U8 R20, [R5] ;  /* 0x0000000005147984 */ /* 0x000fe20000000000 */
[----:B------:R-:W-:Y:S01]  /*39ff0*/  LOP3.LUT R7, R8, 0xff, RZ, 0xc0, !PT ;  /* 0x000000ff08077812 */ /* 0x000fe200078ec0ff */
[C---:B------:R-:W-:Y:S01]  /*3a000*/  IMAD.IADD R8, R40.reuse, 0x1, R31 ;  /* 0x0000000128087824 */ /* 0x040fe200078e021f */
        /* <DEDUP_REMOVED lines=8> */
[----:B------:R-:W-:Y:S01]  /*3a090*/  IMAD.IADD R31, R40, 0x1, R31 ;  /* 0x00000001281f7824 */ /* 0x000fe200078e021f */
[----:B------:R-:W-:Y:S01]  /*3a0a0*/  LOP3.LUT R11, R14, 0xff, RZ, 0xc0, !PT ;  /* 0x000000ff0e0b7812 */ /* 0x000fe200078ec0ff */
[----:B------:R-:W-:Y:S01]  /*3a0b0*/  LDS.U8 R18, [R3] ;  /* 0x0000000003127984 */ /* 0x000fe20000000000 */
[----:B------:R-:W-:Y:S02]  /*3a0c0*/  IADD3 R17, PT, PT, R40, R17, RZ ;  /* 0x0000001128117210 */ /* 0x000fe40007ffe0ff */
[----:B------:R-:W-:Y:S01]  /*3a0d0*/  LOP3.LUT R13, R10, 0xff, RZ, 0xc0, !PT ;  /* 0x000000ff0a0d7812 */ /* 0x000fe200078ec0ff */
[----:B------:R-:W-:Y:S01]  /*3a0e0*/  LDS.U8 R29, [R29] ;  /* 0x000000001d1d7984 */ /* 0x000fe20000000000 */
[C---:B------:R-:W-:Y:S01]  /*3a0f0*/  IADD3 R10, PT, PT, R40.reuse, R9, RZ ;  /* 0x00000009280a7210 */ /* 0x040fe20007ffe0ff */
[C---:B------:R-:W-:Y:S01]  /*3a100*/  IMAD.IADD R9, R40.reuse, 0x1, R7 ;  /* 0x0000000128097824 */ /* 0x040fe200078e0207 */
[C---:B------:R-:W-:Y:S01]  /*3a110*/  IADD3 R11, PT, PT, R40.reuse, R11, RZ ;  /* 0x0000000b280b7210 */ /* 0x040fe20007ffe0ff */
[----:B------:R-:W0:Y:S01]  /*3a120*/  LDS.U8 R17, [R17] ;  /* 0x0000000011117984 */ /* 0x000e220000000000 */
[----:B------:R-:W-:-:S03]  /*3a130*/  IADD3 R13, PT, PT, R40, R13, RZ ;  /* 0x0000000d280d7210 */ /* 0x000fc60007ffe0ff */
[----:B------:R-:W-:Y:S04]  /*3a140*/  LDS.U8 R14, [R6] ;  /* 0x00000000060e7984 */ /* 0x000fe80000000000 */
[----:B------:R-:W1:Y:S04]  /*3a150*/  LDS.U8 R31, [R31] ;  /* 0x000000001f1f7984 */ /* 0x000e680000000000 */
        /* <DEDUP_REMOVED lines=10> */
[----:B------:R-:W-:Y:S01]  /*3a200*/  IMAD R18, R18, 0x100, R29 ;  /* 0x0000010012127824 */ /* 0x000fe200078e021d */
[----:B-1----:R-:W-:Y:S02]  /*3a210*/  LEA R20, R20, R31, 0x8 ;  /* 0x0000001f14147211 */ /* 0x002fe400078e40ff */
[----:B--2---:R-:W-:Y:S01]  /*3a220*/  LEA R14, R14, R23, 0x8 ;  /* 0x000000170e0e7211 */ /* 0x004fe200078e40ff */
[----:B---3--:R-:W-:Y:S02]  /*3a230*/  IMAD R17, R10, 0x10000, R17 ;  /* 0x000100000a117824 */ /* 0x008fe400078e0211 */
[----:B----4-:R-:W-:Y:S01]  /*3a240*/  IMAD R11, R18, 0x100, R11 ;  /* 0x00000100120b7824 */ /* 0x010fe200078e020b */
[----:B-----5:R-:W-:Y:S02]  /*3a250*/  LEA R9, R20, R9, 0x8 ;  /* 0x0000000914097211 */ /* 0x020fe400078e40ff */
[----:B------:R-:W-:Y:S02]  /*3a260*/  LEA R3, R14, R13, 0x8 ;  /* 0x0000000d0e037211 */ /* 0x000fe400078e40ff */
[----:B------:R-:W-:Y:S01]  /*3a270*/  LEA R6, P0, R27, UR4, 0x4 ;  /* 0x000000041b067c11 */ /* 0x000fe2000f8020ff */
[----:B------:R-:W-:-:S02]  /*3a280*/  IMAD R0, R0, 0x1000000, R17 ;  /* 0x0100000000007824 */ /* 0x000fc400078e0211 */
[----:B------:R-:W-:Y:S01]  /*3a290*/  IMAD.U32 R4, R11, 0x100, R4 ;  /* 0x000001000b047824 */ /* 0x000fe200078e0004 */
[----:B------:R-:W-:Y:S02]  /*3a2a0*/  LEA R2, R9, R2, 0x8 ;  /* 0x0000000209027211 */ /* 0x000fe400078e40ff */
[----:B------:R-:W-:Y:S02]  /*3a2b0*/  LEA R3, R3, R8, 0x8 ;  /* 0x0000000803037211 */ /* 0x000fe400078e40ff */
[----:B------:R-:W-:Y:S02]  /*3a2c0*/  LOP3.LUT R20, R19, R2, RZ, 0x3c, !PT ;  /* 0x0000000213147212 */ /* 0x000fe400078e3cff */
[----:B------:R-:W-:Y:S02]  /*3a2d0*/  LOP3.LUT R21, R21, R0, RZ, 0x3c, !PT ;  /* 0x0000000015157212 */ /* 0x000fe400078e3cff */
[----:B------:R-:W-:Y:S02]  /*3a2e0*/  LOP3.LUT R14, R16, R3, RZ, 0x3c, !PT ;  /* 0x00000003100e7212 */ /* 0x000fe400078e3cff */
[----:B------:R-:W-:-:S02]  /*3a2f0*/  LOP3.LUT R15, R15, R4, RZ, 0x3c, !PT ;  /* 0x000000040f0f7212 */ /* 0x000fc400078e3cff */
[----:B------:R-:W-:Y:S01]  /*3a300*/  LEA.HI.X R7, R27, UR5, R26, 0x4, P0 ;  /* 0x000000051b077c11 */ /* 0x000fe200080f241a */
[----:B------:R-:W-:Y:S04]  /*3a310*/  ST.E.64 desc[UR36][R46.64+0x8], R20 ;  /* 0x000008142e007985 */ /* 0x000fe8000c101b24 */
[----:B------:R-:W-:Y:S04]  /*3a320*/  ST.E.64 desc[UR36][R46.64], R14 ;  /* 0x0000000e2e007985 */ /* 0x000fe8000c101b24 */
[----:B------:R-:W2:Y:S04]  /*3a330*/  LDG.E R3, desc[UR36][R6.64] ;  /* 0x0000002406037981 */ /* 0x000ea8000c1e1900 */
[----:B------:R-:W3:Y:S01]  /*3a340*/  LDG.E R0, desc[UR36][R6.64+0x4] ;  /* 0x0000042406007981 */ /* 0x000ee2000c1e1900 */
        /* <DEDUP_REMOVED lines=8> */
[----:B------:R-:W2:Y:S01]  /*3a3d0*/  LDG.E R0, desc[UR36][R6.64+0xc] ;  /* 0x00000c2406007981 */ /* 0x000ea2000c1e1900 */
[----:B------:R-:W3:Y:S03]  /*3a3e0*/  LDC.64 R2, c[0x0][0x398] ;  /* 0x0000e600ff027b82 */ /* 0x000ee60000000a00 */
[----:B------:R4:W-:Y:S04]  /*3a3f0*/  STG.E desc[UR36][R6.64+0x8], R11 ;  /* 0x0000080b06007986 */ /* 0x0009e8000c101924 */
[----:B------:R-:W2:Y:S01]  /*3a400*/  LD.E R13, desc[UR36][R46.64+0xc] ;  /* 0x00000c242e0d7980 */ /* 0x000ea2000c101900 */
[----:B---3--:R-:W-:-:S04]  /*3a410*/  ISETP.NE.U32.AND P0, PT, R2, RZ, PT ;  /* 0x000000ff0200720c */ /* 0x008fc80003f05070 */
[----:B------:R-:W-:Y:S02]  /*3a420*/  ISETP.NE.AND.EX P0, PT, R3, RZ, PT, P0 ;  /* 0x000000ff0300720c */ /* 0x000fe40003f05300 */
[----:B0-----:R-:W-:Y:S02]  /*3a430*/  PRMT R5, RZ, 0x7610, R5 ;  /* 0x00007610ff057816 */ /* 0x001fe40000000005 */
[----:B-1----:R-:W-:Y:S02]  /*3a440*/  PRMT R9, RZ, 0x7610, R9 ;  /* 0x00007610ff097816 */ /* 0x002fe40000000009 */
        /* <DEDUP_REMOVED lines=22> */
.L_x_101:
        /* <DEDUP_REMOVED lines=12> */
.L_x_100:
        /* <DEDUP_REMOVED lines=16> */
.L_x_99:
        /* <DEDUP_REMOVED lines=17> */
.L_x_102:
        /* <DEDUP_REMOVED lines=16> */
.L_x_110:


//--------------------- .text._Z7EncryptP8aesBlockyPj --------------------------
	.section	.text._Z7EncryptP8aesBlockyPj,"ax",@progbits
	.align	128
        .global         _Z7EncryptP8aesBlockyPj
        .type           _Z7EncryptP8aesBlockyPj,@function
        .size           _Z7EncryptP8aesBlockyPj,(.L_x_111 - _Z7EncryptP8aesBlockyPj)
        .other          _Z7EncryptP8aesBlockyPj,@"STO_CUDA_ENTRY STV_DEFAULT"
_Z7EncryptP8aesBlockyPj:
.text._Z7EncryptP8aesBlockyPj:
[----:B------:R-:W0:Y:S01]  /*0000*/  LDC R1, c[0x0][0x37c] ;  /* 0x0000df00ff017b82 */ /* 0x000e220000000800 */
[----:B------:R-:W1:Y:S01]  /*0010*/  S2R R32, SR_CTAID.X ;  /* 0x0000000000207919 */ /* 0x000e620000002500 */
[----:B------:R-:W2:Y:S01]  /*0020*/  LDCU.64 UR4, c[0x0][0x388] ;  /* 0x00007100ff0477ac */ /* 0x000ea20008000a00 */
[----:B0-----:R-:W-:Y:S01]  /*0030*/  VIADD R1, R1, 0xffffef00 ;  /* 0xffffef0001017836 */ /* 0x001fe20000000000 */
[----:B------:R-:W1:Y:S01]  /*0040*/  S2R R3, SR_TID.X ;  /* 0x0000000000037919 */ /* 0x000e620000002100 */
[----:B------:R-:W1:Y:S01]  /*0050*/  LDCU UR6, c[0x0][0x360] ;  /* 0x00006c00ff0677ac */ /* 0x000e620008000800 */
[----:B--2---:R-:W-:Y:S02]  /*0060*/  USHF.R.U64 UR4, UR4, 0x4, UR5 ;  /* 0x0000000404047899 */ /* 0x004fe40008001205 */
[----:B------:R-:W-:-:S06]  /*0070*/  USHF.R.U32.HI UR5, URZ, 0x4, UR5 ;  /* 0x00000004ff057899 */ /* 0x000fcc0008011605 */
[----:B------:R-:W-:Y:S02]  /*0080*/  IMAD.U32 R5, RZ, RZ, UR5 ;  /* 0x00000005ff057e24 */ /* 0x000fe4000f8e00ff */
[----:B-1----:R-:W-:-:S05]  /*0090*/  IMAD R32, R32, UR6, R3 ;  /* 0x0000000620207c24 */ /* 0x002fca000f8e0203 */
[----:B------:R-:W-:Y:S02]  /*00a0*/  ISETP.LT.U32.AND P0, PT, R32, UR4, PT ;  /* 0x0000000420007c0c */ /* 0x000fe4000bf01070 */
[----:B------:R-:W-:-:S04]  /*00b0*/  SHF.R.S32.HI R0, RZ, 0x1f, R32 ;  /* 0x0000001fff007819 */ /* 0x000fc80000011420 */
[----:B------:R-:W-:-:S13]  /*00c0*/  ISETP.GT.U32.AND.EX P0, PT, R5, R0, PT, P0 ;  /* 0x000000000500720c */ /* 0x000fda0003f04100 */
[----:B------:R-:W-:Y:S05]  /*00d0*/  @!P0 EXIT ;  /* 0x000000000000894d */ /* 0x000fea0003800000 */
[----:B------:R-:W-:Y:S01]  /*00e0*/  ISETP.NE.AND P1, PT, R3, RZ, PT ;  /* 0x000000ff0300720c */ /* 0x000fe20003f25270 */
[----:B------:R-:W-:Y:S01]  /*00f0*/  BSSY.RECONVERGENT B0, `(.L_x_103) ;  /* 0x00005af000007945 */ /* 0x000fe20003800200 */
[----:B------:R-:W-:Y:S02]  /*0100*/  ISETP.NE.AND P0, PT, R32, RZ, PT ;  /* 0x000000ff2000720c */ /* 0x000fe40003f05270 */
[----:B------:R-:W-:-:S11]  /*0110*/  MOV R0, R1 ;  /* 0x0000000100007202 */ /* 0x000fd60000000f00 */
[----:B------:R-:W-:Y:S05]  /*0120*/  @P0 BRA P1, `(.L_x_104) ;  /* 0x0000005800ac0947 */ /* 0x000fea0000800000 */
[----:B------:R-:W-:Y:S02]  /*0130*/  HFMA2 R23, -RZ, RZ, 0.00126743316650390625, -142.125 ;  /* 0x1531d871ff177431 */ /* 0x000fe400000001ff */
[----:B------:R-:W-:Y:S01]  /*0140*/  IMAD.MOV.U32 R16, RZ, RZ, 0x7dc982ca ;  /* 0x7dc982caff107424 */ /* 0x000fe200078e00ff */
[----:B------:R-:W-:Y:S01]  /*0150*/  MOV R17, 0xf04759fa ;  /* 0xf04759fa00117802 */ /* 0x000fe20000000f00 */
[----:B------:R-:W-:Y:S01]  /*0160*/  IMAD.MOV.U32 R18, RZ, RZ, -0x505d2b53 ;  /* 0xafa2d4adff127424 */ /* 0x000fe200078e00ff */
[----:B------:R-:W-:Y:S01]  /*0170*/  MOV R20, 0x2693fdb7 ;  /* 0x2693fdb700147802 */ /* 0x000fe20000000f00 */
[----:B------:R-:W-:Y:S02]  /*0180*/  IMAD.MOV.U32 R19, RZ, RZ, -0x3f8d5b64 ;  /* 0xc072a49cff137424 */ /* 0x000fe400078e00ff */
[----:B------:R-:W-:Y:S02]  /*0190*/  HFMA2 R14, -RZ, RZ, 0.057830810546875, 1.811981201171875e-05 ;  /* 0x2b670130ff0e7431 */ /* 0x000fe400000001ff */
[----:B------:R-:W-:-:S02]  /*01a0*/  IMAD.MOV.U32 R21, RZ, RZ, -0x3308c0ca ;  /* 0xccf73f36ff157424 */ /* 0x000fc400078e00ff */
[----:B------:R-:W-:Y:S02]  /*01b0*/  HFMA2 R11, -RZ, RZ, -29.375, 17.15625 ;  /* 0xcf584c4aff0b7431 */ /* 0x000fe400000001ff */
[----:B------:R-:W-:Y:S01]  /*01c0*/  IMAD.MOV.U32 R22, RZ, RZ, -0xe1a5acc ;  /* 0xf1e5a534ff167424 */ /* 0x000fe200078e00ff */
[----:B------:R0:W-:Y:S01]  /*01d0*/  STL.128 [R0+0x10], R16 ;  /* 0x0000101000007387 */ /* 0x0001e20000100c00 */
[----:B------:R-:W-:Y:S01]  /*01e0*/  IMAD.MOV.U32 R12, RZ, RZ, 0x7b777c63 ;  /* 0x7b777c63ff0c7424 */ /* 0x000fe200078e00ff */
[----:B------:R-:W-:Y:S01]  /*01f0*/  MOV R8, 0xed00d153 ;  /* 0xed00d15300087802 */ /* 0x000fe20000000f00 */
[----:B------:R-:W-:Y:S01]  /*0200*/  IMAD.MOV.U32 R13, RZ, RZ, -0x3a90940e ;  /* 0xc56f6bf2ff0d7424 */ /* 0x000fe200078e00ff */
[----:B------:R1:W-:Y:S01]  /*0210*/  STL.128 [R0+0x20], R20 ;  /* 0x0000201400007387 */ /* 0x0003e20000100c00 */
[----:B------:R-:W-:Y:S02]  /*0220*/  IMAD.MOV.U32 R15, RZ, RZ, 0x76abd7fe ;  /* 0x76abd7feff0f7424 */ /* 0x000fe400078e00ff */
[----:B------:R-:W-:-:S02]  /*0230*/  HFMA2 R5, -RZ, RZ, -0.0084991455078125, 6252 ;  /* 0xa05a6e1bff057431 */ /* 0x000fc400000001ff */
[----:B------:R-:W-:Y:S01]  /*0240*/  IMAD.MOV.U32 R9, RZ, RZ, 0x5bb1fc20 ;  /* 0x5bb1fc20ff097424 */ /* 0x000fe200078e00ff */
[----:B------:R-:W-:Y:S01]  /*0250*/  MOV R26, 0xe2801207 ;  /* 0xe2801207001a7802 */ /* 0x000fe20000000f00 */
[----:B------:R-:W-:Y:S01]  /*0260*/  IMAD.MOV.U32 R10, RZ, RZ, 0x39becb6a ;  /* 0x39becb6aff0a7424 */ /* 0x000fe200078e00ff */
[----:B------:R2:W-:Y:S01]  /*0270*/  STL.128 [R0], R12 ;  /* 0x0000000c00007387 */ /* 0x0005e20000100c00 */
[----:B------:R-:W-:Y:S01]  /*0280*/  IMAD.MOV.U32 R4, RZ, RZ, 0x1a2c8309 ;  /* 0x1a2c8309ff047424 */ /* 0x000fe200078e00ff */
[----:B------:R-:W3:Y:S01]  /*0290*/  S2UR UR9, SR_CgaCtaId ;  /* 0x00000000000979c3 */ /* 0x000ee20000008800 */
[----:B------:R-:W-:Y:S01]  /*02a0*/  IMAD.MOV.U32 R6, RZ, RZ, -0x4c29c4ae ;  /* 0xb3d63b52ff067424 */ /* 0x000fe200078e00ff */
[----:B------:R4:W-:Y:S01]  /*02b0*/  STL.128 [R0+0x50], R8 ;  /* 0x0000500800007387 */ /* 0x0009e20000100c00 */
[----:B------:R-:W-:Y:S02]  /*02c0*/  IMAD.MOV.U32 R7, RZ, RZ, -0x7bd01cd7 ;  /* 0x842fe329ff077424 */ /* 0x000fe400078e00ff */
[----:B0-----:R-:W-:-:S02]  /*02d0*/  HFMA2 R17, -RZ, RZ, -21376, -0.00543975830078125 ;  /* 0xf5389d92ff117431 */ /* 0x001fc400000001ff */
[----:B------:R-:W-:Y:S02]  /*02e0*/  IMAD.MOV.U32 R16, RZ, RZ, -0x70bf5caf ;  /* 0x8f40a351ff107424 */ /* 0x000fe400078e00ff */
[----:B------:R-:W-:Y:S02]  /*02f0*/  HFMA2 R30, -RZ, RZ, 0.08087158203125, 30112 ;  /* 0x2d2d775aff1e7431 */ /* 0x000fe400000001ff */
[----:B------:R-:W-:Y:S02]  /*0300*/  IMAD.MOV.U32 R18, RZ, RZ, 0x21dab6bc ;  /* 0x21dab6bcff127424 */ /* 0x000fe400078e00ff */
[----:B-1----:R-:W-:Y:S02]  /*0310*/  HFMA2 R23, -RZ, RZ, 14536, 345 ;  /* 0x73195d64ff177431 */ /* 0x002fe400000001ff */
        /* <DEDUP_REMOVED lines=9> */
[----:B----4-:R-:W-:Y:S02]  /*03b0*/  HFMA2 R9, -RZ, RZ, 265, 9.5903873443603515625e-05 ;  /* 0x5c240649ff097431 */ /* 0x010fe400000001ff */
[----:B------:R-:W-:Y:S01]  /*03c0*/  IMAD.MOV.U32 R15, RZ, RZ, -0x5760c3b0 ;  /* 0xa89f3c50ff0f7424 */ /* 0x000fe200078e00ff */
[----:B------:R2:W-:Y:S01]  /*03d0*/  STL.128 [R0+0x80], R20 ;  /* 0x0000801400007387 */ /* 0x0005e20000100c00 */
[----:B------:R-:W-:Y:S01]  /*03e0*/  IMAD.MOV.U32 R8, RZ, RZ, 0xa3a32e0 ;  /* 0x0a3a32e0ff087424 */ /* 0x000fe200078e00ff */
[----:B------:R-:W-:Y:S01]  /*03f0*/  UMOV UR4, 0x400 ;  /* 0x0000040000047882 */ /* 0x000fe20000000000 */
[----:B------:R-:W-:Y:S01]  /*0400*/  IMAD.MOV.U32 R10, RZ, RZ, 0x62acd3c2 ;  /* 0x62acd3c2ff0a7424 */ /* 0x000fe200078e00ff */
[----:B------:R4:W-:Y:S01]  /*0410*/  STL.128 [R0+0x60], R12 ;  /* 0x0000600c00007387 */ /* 0x0009e20000100c00 */
[----:B------:R-:W-:Y:S01]  /*0420*/  IMAD.MOV.U32 R11, RZ, RZ, 0x79e49591 ;  /* 0x79e49591ff0b7424 */ /* 0x000fe200078e00ff */
[----:B---3--:R-:W-:Y:S01]  /*0430*/  ULEA UR5, UR9, UR4, 0x18 ;  /* 0x0000000409057291 */ /* 0x008fe2000f8ec0ff */
[----:B------:R-:W-:Y:S01]  /*0440*/  IMAD.MOV.U32 R24, RZ, RZ, -0x3cdc38fc ;  /* 0xc323c704ff187424 */ /* 0x000fe200078e00ff */
[----:B0-----:R-:W-:Y:S01]  /*0450*/  MOV R6, 0x14b8ee46 ;  /* 0x14b8ee4600067802 */ /* 0x001fe20000000f00 */
[----:B------:R-:W-:Y:S01]  /*0460*/  IMAD.MOV.U32 R4, RZ, RZ, -0x23b07ea0 ;  /* 0xdc4f8160ff047424 */ /* 0x000fe200078e00ff */
[----:B------:R0:W-:Y:S01]  /*0470*/  STL.128 [R0+0xa0], R8 ;  /* 0x0000a00800007387 */ /* 0x0001e20000100c00 */
[----:B------:R-:W-:Y:S01]  /*0480*/  IMAD.MOV.U32 R5, RZ, RZ, -0x776fd5de ;  /* 0x88902a22ff057424 */ /* 0x000fe200078e00ff */
[----:B-1----:R-:W-:Y:S01]  /*0490*/  MOV R18, 0x1f74dde8 ;  /* 0x1f74dde800127802 */ /* 0x002fe20000000f00 */
[----:B------:R-:W-:Y:S01]  /*04a0*/  IMAD.MOV.U32 R16, RZ, RZ, 0x2e2578ba ;  /* 0x2e2578baff107424 */ /* 0x000fe200078e00ff */
[----:B------:R-:W-:Y:S01]  /*04b0*/  UIADD3 UR6, UPT, UPT, UR4, 0x100, URZ ;  /* 0x0000010004067890 */ /* 0x000fe2000fffe0ff */
[----:B------:R-:W-:-:S02]  /*04c0*/  IMAD.MOV.U32 R17, RZ, RZ, -0x394b59e4 ;  /* 0xc6b4a61cff117424 */ /* 0x000fc400078e00ff */
[----:B--2---:R-:W-:Y:S02]  /*04d0*/  HFMA2 R21, -RZ, RZ, 0.000424861907958984375, 5.0067901611328125e-05 ;  /* 0x0ef60348ff157431 */ /* 0x004fe400000001ff */
[----:B------:R-:W-:Y:S01]  /*04e0*/  IMAD.MOV.U32 R19, RZ, RZ, -0x757442b5 ;  /* 0x8a8bbd4bff137424 */ /* 0x000fe200078e00ff */
[----:B------:R-:W-:Y:S01]  /*04f0*/  UIADD3 UR7, UPT, UPT, UR4, 0xd00, URZ ;  /* 0x00000d0004077890 */ /* 0x000fe2000fffe0ff */
[----:B------:R-:W-:Y:S02]  /*0500*/  IMAD.MOV.U32 R20, RZ, RZ, 0x66b53e70 ;  /* 0x66b53e70ff147424 */ /* 0x000fe400078e00ff */
[----:B----4-:R-:W-:Y:S02]  /*0510*/  HFMA2 R15, -RZ, RZ, 0.0001428127288818359375, 52384 ;  /* 0x08ae7a65ff0f7431 */ /* 0x010fe400000001ff */
[----:B------:R-:W-:Y:S01]  /*0520*/  IMAD.MOV.U32 R22, RZ, RZ, -0x46a8ca9f ;  /* 0xb9573561ff167424 */ /* 0x000fe200078e00ff */
[----:B------:R-:W-:Y:S01]  /*0530*/  MOV R12, 0x6d37c8e7 ;  /* 0x6d37c8e7000c7802 */ /* 0x000fe20000000f00 */
[----:B------:R-:W-:Y:S01]  /*0540*/  IMAD.MOV.U32 R23, RZ, RZ, -0x61e23e7a ;  /* 0x9e1dc186ff177424 */ /* 0x000fe200078e00ff */
[----:B------:R1:W-:Y:S01]  /*0550*/  STL.128 [R0+0xc0], R16 ;  /* 0x0000c01000007387 */ /* 0x0003e20000100c00 */
[----:B------:R-:W-:-:S02]  /*0560*/  IMAD.MOV.U32 R7, RZ, RZ, -0x24f4a122 ;  /* 0xdb0b5edeff077424 */ /* 0x000fc400078e00ff */
[----:B0-----:R-:W-:Y:S02]  /*0570*/  HFMA2 R11, -RZ, RZ, -0.000704288482666015625, -5.328125 ;  /* 0x91c5c554ff0b7431 */ /* 0x001fe400000001ff */
[----:B------:R-:W-:Y:S01]  /*0580*/  IMAD.MOV.U32 R13, RZ, RZ, -0x56b12a73 ;  /* 0xa94ed58dff0d7424 */ /* 0x000fe200078e00ff */
[----:B------:R0:W-:Y:S01]  /*0590*/  STL.128 [R0+0xd0], R20 ;  /* 0x0000d01400007387 */ /* 0x0001e20000100c00 */
[----:B------:R-:W-:Y:S01]  /*05a0*/  IMAD.MOV.U32 R14, RZ, RZ, -0x150ba994 ;  /* 0xeaf4566cff0e7424 */ /* 0x000fe200078e00ff */
[----:B------:R-:W-:Y:S01]  /*05b0*/  MOV R8, 0xfff2f20d ;  /* 0xfff2f20d00087802 */ /* 0x000fe20000000f00 */
[----:B------:R-:W-:Y:S01]  /*05c0*/  IMAD.MOV.U32 R25, RZ, RZ, -0x65fa69e8 ;  /* 0x9a059618ff197424 */ /* 0x000fe200078e00ff */
[----:B------:R2:W-:Y:S01]  /*05d0*/  STL.128 [R0+0x90], R4 ;  /* 0x0000900400007387 */ /* 0x0005e20000100c00 */
[----:B------:R-:W-:Y:S01]  /*05e0*/  IMAD.MOV.U32 R27, RZ, RZ, 0x75b227eb ;  /* 0x75b227ebff1b7424 */ /* 0x000fe200078e00ff */
[----:B------:R-:W-:Y:S01]  /*05f0*/  UIADD3 UR8, UPT, UPT, UR4, 0x500, URZ ;  /* 0x0000050004087890 */ /* 0x000fe2000fffe0ff */
[----:B------:R-:W-:Y:S01]  /*0600*/  IMAD.MOV.U32 R9, RZ, RZ, -0x29949443 ;  /* 0xd66b6bbdff097424 */ /* 0x000fe200078e00ff */
[----:B------:R3:W-:Y:S01]  /*0610*/  STL.128 [R0+0xb0], R12 ;  /* 0x0000b00c00007387 */ /* 0x0007e20000100c00 */
[----:B------:R-:W-:Y:S01]  /*0620*/  IMAD.MOV.U32 R10, RZ, RZ, -0x2190904f ;  /* 0xde6f6fb1ff0a7424 */ /* 0x000fe200078e00ff */
[----:B------:R-:W-:Y:S01]  /*0630*/  UIADD3 UR4, UPT, UPT, UR4, 0x900, URZ ;  /* 0x0000090004047890 */ /* 0x000fe2000fffe0ff */
[----:B------:R-:W-:-:S02]  /*0640*/  IMAD.MOV.U32 R28, RZ, RZ, 0x4141c382 ;  /* 0x4141c382ff1c7424 */ /* 0x000fc400078e00ff */
[----:B-1----:R-:W-:Y:S01]  /*0650*/  HFMA2 R19, -RZ, RZ, -458, 92.875 ;  /* 0xdf2855ceff137431 */ /* 0x002fe200000001ff */
[----:B------:R-:W-:Y:S01]  /*0660*/  MOV R16, 0x1198f8e1 ;  /* 0x1198f8e100107802 */ /* 0x000fe20000000f00 */
[----:B------:R-:W-:Y:S01]  /*0670*/  IMAD.MOV.U32 R17, RZ, RZ, -0x6b712697 ;  /* 0x948ed969ff117424 */ /* 0x000fe200078e00ff */
[----:B------:R1:W-:Y:S01]  /*0680*/  STL.128 [R0+0x30], R24 ;  /* 0x0000301800007387 */ /* 0x0003e20000100c00 */
[----:B------:R-:W-:Y:S01]  /*0690*/  IMAD.MOV.U32 R18, RZ, RZ, -0x1678e165 ;  /* 0xe9871e9bff127424 */ /* 0x000fe200078e00ff */
[----:B0-----:R-:W-:Y:S01]  /*06a0*/  MOV R22, 0xf2d9941 ;  /* 0x0f2d994100167802 */ /* 0x001fe20000000f00 */
[----:B------:R-:W-:Y:S01]  /*06b0*/  IMAD.MOV.U32 R20, RZ, RZ, 0xd89a18c ;  /* 0x0d89a18cff147424 */ /* 0x000fe200078e00ff */
[----:B------:R-:W-:Y:S01]  /*06c0*/  ULEA UR6, UR9, UR6, 0x18 ;  /* 0x0000000609067291 */ /* 0x000fe2000f8ec0ff */
        /* <DEDUP_REMOVED lines=9> */
[----:B------:R-:W-:Y:S01]  /*0760*/  ULEA UR7, UR9, UR7, 0x18 ;  /* 0x0000000709077291 */ /* 0x000fe2000f8ec0ff */
[----:B------:R-:W-:Y:S01]  /*0770*/  IMAD.MOV.U32 R12, RZ, RZ, 0x60303050 ;  /* 0x60303050ff0c7424 */ /* 0x000fe200078e00ff */
[----:B------:R3:W-:Y:S01]  /*0780*/  STL.128 [R1+0x110], R8 ;  /* 0x0001100801007387 */ /* 0x0007e20000100c00 */
[----:B------:R-:W-:-:S02]  /*0790*/  IMAD.MOV.U32 R13, RZ, RZ, 0x2010103 ;  /* 0x02010103ff0d7424 */ /* 0x000fc400078e00ff */
[----:B-1----:R-:W-:Y:S02]  /*07a0*/  HFMA2 R24, -RZ, RZ, -1.9365234375, -204.625 ;  /* 0xbfbfda65ff187431 */ /* 0x002fe400000001ff */
[----:B------:R-:W-:Y:S01]  /*07b0*/  IMAD.MOV.U32 R15, RZ, RZ, 0x562b2b7d ;  /* 0x562b2b7dff0f7424 */ /* 0x000fe200078e00ff */
[----:B------:R1:W-:Y:S01]  /*07c0*/  STL.128 [R1+0x100], R4 ;  /* 0x0001000401007387 */ /* 0x0003e20000100c00 */
[----:B------:R-:W-:Y:S01]  /*07d0*/  IMAD.MOV.U32 R25, RZ, RZ, -0x1919ce29 ;  /* 0xe6e631d7ff197424 */ /* 0x000fe200078e00ff */
[----:B------:R-:W-:Y:S01]  /*07e0*/  MOV R27, 0x6868b8d0 ;  /* 0x6868b8d0001b7802 */ /* 0x000fe20000000f00 */
[----:B------:R-:W-:Y:S01]  /*07f0*/  IMAD.MOV.U32 R26, RZ, RZ, 0x4242c684 ;  /* 0x4242c684ff1a7424 */ /* 0x000fe200078e00ff */
[----:B------:R4:W-:Y:S01]  /*0800*/  STL.128 [R1+0x120], R12 ;  /* 0x0001200c01007387 */ /* 0x0009e20000100c00 */
[----:B0-----:R-:W-:Y:S01]  /*0810*/  IMAD.MOV.U32 R16, RZ, RZ, 0x41adadec ;  /* 0x41adadecff107424 */ /* 0x001fe200078e00ff */
[----:B------:R-:W-:Y:S01]  /*0820*/  MOV R17, 0xb3d4d467 ;  /* 0xb3d4d46700117802 */ /* 0x000fe20000000f00 */
[----:B------:R-:W-:-:S02]  /*0830*/  IMAD.MOV.U32 R18, RZ, RZ, 0x5fa2a2fd ;  /* 0x5fa2a2fdff127424 */ /* 0x000fc400078e00ff */
[----:B--2---:R-:W-:Y:S02]  /*0840*/  HFMA2 R20, -RZ, RZ, 0.014862060546875, -0.004634857177734375 ;  /* 0x239c9cbfff147431 */ /* 0x004fe400000001ff */
[----:B------:R-:W-:Y:S01]  /*0850*/  IMAD.MOV.U32 R21, RZ, RZ, 0x53a4a4f7 ;  /* 0x53a4a4f7ff157424 */ /* 0x000fe200078e00ff */
[----:B------:R-:W-:Y:S01]  /*0860*/  MOV R23, 0x9bc0c05b ;  /* 0x9bc0c05b00177802 */ /* 0x000fe20000000f00 */
[----:B------:R-:W-:Y:S01]  /*0870*/  IMAD.MOV.U32 R22, RZ, RZ, -0x1b8d8d6a ;  /* 0xe4727296ff167424 */ /* 0x000fe200078e00ff */
[----:B---3--:R-:W-:Y:S01]  /*0880*/  MOV R8, 0x8fcaca45 ;  /* 0x8fcaca4500087802 */ /* 0x008fe20000000f00 */
[----:B------:R-:W-:Y:S01]  /*0890*/  IMAD.MOV.U32 R9, RZ, RZ, 0x1f82829d ;  /* 0x1f82829dff097424 */ /* 0x000fe200078e00ff */
[----:B------:R-:W-:Y:S01]  /*08a0*/  MOV R11, 0xfa7d7d87 ;  /* 0xfa7d7d87000b7802 */ /* 0x000fe20000000f00 */
[----:B------:R-:W-:Y:S02]  /*08b0*/  IMAD.MOV.U32 R10, RZ, RZ, -0x763636c0 ;  /* 0x89c9c940ff0a7424 */ /* 0x000fe400078e00ff */
[----:B-1----:R-:W-:-:S02]  /*08c0*/  HFMA2 R5, -RZ, RZ, -0.364990234375, -118.125 ;  /* 0xb5d7d762ff057431 */ /* 0x002fc400000001ff */
[----:B------:R-:W-:Y:S01]  /*08d0*/  IMAD.MOV.U32 R4, RZ, RZ, -0x180101e7 ;  /* 0xe7fefe19ff047424 */ /* 0x000fe200078e00ff */
[----:B------:R0:W-:Y:S01]  /*08e0*/  STL.128 [R1+0x170], R20 ;  /* 0x0001701401007387 */ /* 0x0001e20000100c00 */
[----:B------:R-:W-:Y:S02]  /*08f0*/  IMAD.MOV.U32 R6, RZ, RZ, 0x4dababe6 ;  /* 0x4dababe6ff067424 */ /* 0x000fe400078e00ff */
[----:B----4-:R-:W-:Y:S02]  /*0900*/  HFMA2 R14, -RZ, RZ, -0.0003831386566162109375, 7.78515625 ;  /* 0x8e4747c9ff0e7431 */ /* 0x010fe400000001ff */
[----:B------:R-:W-:Y:S01]  /*0910*/  IMAD.MOV.U32 R7, RZ, RZ, -0x13898966 ;  /* 0xec76769aff077424 */ /* 0x000fe200078e00ff */
[----:B------:R1:W-:Y:S01]  /*0920*/  STL.128 [R1+0x140], R8 ;  /* 0x0001400801007387 */ /* 0x0003e20000100c00 */
[----:B------:R-:W-:Y:S01]  /*0930*/  IMAD.MOV.U32 R12, RZ, RZ, -0x100505eb ;  /* 0xeffafa15ff0c7424 */ /* 0x000fe200078e00ff */
[----:B------:R-:W-:Y:S01]  /*0940*/  ULEA UR8, UR9, UR8, 0x18 ;  /* 0x0000000809087291 */ /* 0x000fe2000f8ec0ff */
[----:B------:R-:W-:Y:S01]  /*0950*/  IMAD.MOV.U32 R13, RZ, RZ, -0x4da6a615 ;  /* 0xb25959ebff0d7424 */ /* 0x000fe200078e00ff */
[----:B------:R2:W-:Y:S01]  /*0960*/  STL.128 [R1+0x130], R4 ;  /* 0x0001300401007387 */ /* 0x0005e20000100c00 */
[----:B------:R-:W-:Y:S01]  /*0970*/  IMAD.MOV.U32 R15, RZ, RZ, -0x40f0ff5 ;  /* 0xfbf0f00bff0f7424 */ /* 0x000fe200078e00ff */
[----:B------:R-:W-:Y:S01]  /*0980*/  ULEA UR4, UR9, UR4, 0x18 ;  /* 0x0000000409047291 */ /* 0x000fe2000f8ec0ff */
[----:B------:R-:W-:Y:S01]  /*0990*/  IMAD.MOV.U32 R19, RZ, RZ, 0x45afafea ;  /* 0x45afafeaff137424 */ /* 0x000fe200078e00ff */
[C---:B------:R-:W-:Y:S01]  /*09a0*/  IADD3 R33, PT, PT, R1.reuse, 0x110, RZ ;  /* 0x0000011001217810 */ /* 0x040fe20007ffe0ff */
        /* <DEDUP_REMOVED lines=9> */
[----:B------:R-:W-:Y:S01]  /*0a40*/  IADD3 R36, PT, PT, R1, 0xd10, RZ ;  /* 0x00000d1001247810 */ /* 0x000fe20007ffe0ff */
[----:B------:R-:W-:-:S02]  /*0a50*/  IMAD.MOV.U32 R10, RZ, RZ, -0xa0808fe ;  /* 0xf5f7f702ff0a7424 */ /* 0x000fc400078e00ff */
[----:B--2---:R-:W-:Y:S02]  /*0a60*/  HFMA2 R6, -RZ, RZ, 1.3935546875, -0.00093746185302734375 ;  /* 0x3d9393aeff067431 */ /* 0x004fe400000001ff */
[----:B------:R-:W-:Y:S01]  /*0a70*/  IMAD.MOV.U32 R11, RZ, RZ, -0x7c3333b1 ;  /* 0x83cccc4fff0b7424 */ /* 0x000fe200078e00ff */
[----:B------:R-:W-:Y:S01]  /*0a80*/  UIADD3 UR5, UPT, UPT, UR5, 0x3, URZ ;  /* 0x0000000305057890 */ /* 0x000fe2000fffe0ff */
[----:B------:R-:W-:Y:S01]  /*0a90*/  IMAD.MOV.U32 R4, RZ, RZ, 0x75b7b7c2 ;  /* 0x75b7b7c2ff047424 */ /* 0x000fe200078e00ff */
[----:B------:R-:W-:Y:S01]  /*0aa0*/  UIADD3 UR6, UPT, UPT, UR6, 0x10, URZ ;  /* 0x0000001006067890 */ /* 0x000fe2000fffe0ff */
[----:B------:R-:W-:Y:S02]  /*0ab0*/  IMAD.MOV.U32 R5, RZ, RZ, -0x1e0202e4 ;  /* 0xe1fdfd1cff057424 */ /* 0x000fe400078e00ff */
[----:B---3--:R-:W-:Y:S02]  /*0ac0*/  HFMA2 R12, -RZ, RZ, 2152, 0.2724609375 ;  /* 0x6834345cff0c7431 */ /* 0x008fe400000001ff */
[----:B------:R-:W-:Y:S01]  /*0ad0*/  IMAD.MOV.U32 R7, RZ, RZ, 0x4c26266a ;  /* 0x4c26266aff077424 */ /* 0x000fe200078e00ff */
[----:B------:R-:W-:Y:S01]  /*0ae0*/  MOV R15, 0xf9f1f108 ;  /* 0xf9f1f108000f7802 */ /* 0x000fe20000000f00 */
[----:B------:R-:W-:Y:S01]  /*0af0*/  IMAD.MOV.U32 R13, RZ, RZ, 0x51a5a5f4 ;  /* 0x51a5a5f4ff0d7424 */ /* 0x000fe200078e00ff */
[----:B------:R1:W-:Y:S01]  /*0b00*/  STL.128 [R1+0x190], R8 ;  /* 0x0001900801007387 */ /* 0x0003e20000100c00 */
[----:B------:R-:W-:-:S02]  /*0b10*/  IMAD.MOV.U32 R14, RZ, RZ, -0x2e1a1acc ;  /* 0xd1e5e534ff0e7424 */ /* 0x000fc400078e00ff */
[----:B0-----:R-:W-:Y:S02]  /*0b20*/  HFMA2 R18, -RZ, RZ, 792.5, 0.1663818359375 ;  /* 0x62313153ff127431 */ /* 0x001fe400000001ff */
[----:B------:R-:W-:Y:S01]  /*0b30*/  IMAD.MOV.U32 R23, RZ, RZ, -0x623c3ca2 ;  /* 0x9dc3c35eff177424 */ /* 0x000fe200078e00ff */
[----:B------:R0:W-:Y:S01]  /*0b40*/  STL.128 [R1+0x180], R4 ;  /* 0x0001800401007387 */ /* 0x0001e20000100c00 */
[----:B------:R-:W-:Y:S01]  /*0b50*/  IMAD.MOV.U32 R16, RZ, RZ, -0x1d8e8e6d ;  /* 0xe2717193ff107424 */ /* 0x000fe200078e00ff */
[----:B------:R-:W-:Y:S01]  /*0b60*/  UIADD3 UR7, UPT, UPT, UR7, 0x10, URZ ;  /* 0x0000001007077890 */ /* 0x000fe2000fffe0ff */
[----:B------:R-:W-:Y:S01]  /*0b70*/  IMAD.MOV.U32 R17, RZ, RZ, -0x5427278d ;  /* 0xabd8d873ff117424 */ /* 0x000fe200078e00ff */
[----:B------:R2:W-:Y:S01]  /*0b80*/  STL.128 [R1+0x1a0], R12 ;  /* 0x0001a00c01007387 */ /* 0x0005e20000100c00 */
[----:B------:R-:W-:Y:S01]  /*0b90*/  IMAD.MOV.U32 R19, RZ, RZ, 0x2a15153f ;  /* 0x2a15153fff137424 */ /* 0x000fe200078e00ff */
[----:B------:R-:W-:Y:S01]  /*0ba0*/  UIADD3 UR8, UPT, UPT, UR8, 0x10, URZ ;  /* 0x0000001008087890 */ /* 0x000fe2000fffe0ff */
[C---:B------:R-:W-:Y:S01]  /*0bb0*/  VIADD R34, R1.reuse, 0x510 ;  /* 0x0000051001227836 */ /* 0x040fe20000000000 */
[----:B------:R3:W-:Y:S01]  /*0bc0*/  STL.128 [R1+0x1c0], R20 ;  /* 0x0001c01401007387 */ /* 0x0007e20000100c00 */
[----:B------:R-:W-:Y:S01]  /*0bd0*/  VIADD R35, R1, 0x910 ;  /* 0x0000091001237836 */ /* 0x000fe20000000000 */
[----:B------:R-:W-:Y:S01]  /*0be0*/  UIADD3 UR4, UPT, UPT, UR4, 0x10, URZ ;  /* 0x0000001004047890 */ /* 0x000fe2000fffe0ff */
[----:B-1----:R-:W-:-:S02]  /*0bf0*/  HFMA2 R10, -RZ, RZ, 0.003662109375, -9.238719940185546875e-06 ;  /* 0x1b80809bff0a7431 */ /* 0x002fc400000001ff */
[----:B------:R-:W-:Y:S01]  /*0c00*/  IMAD.MOV.U32 R8, RZ, RZ, 0xe070709 ;  /* 0x0e070709ff087424 */ /* 0x000fe200078e00ff */
[----:B------:R1:W-:Y:S01]  /*0c10*/  STL.128 [R1+0x1b0], R16 ;  /* 0x0001b01001007387 */ /* 0x0003e20000100c00 */
[----:B------:R-:W-:Y:S02]  /*0c20*/  IMAD.MOV.U32 R9, RZ, RZ, 0x24121236 ;  /* 0x24121236ff097424 */ /* 0x000fe400078e00ff */
[----:B0-----:R-:W-:Y:S02]  /*0c30*/  HFMA2 R4, -RZ, RZ, 0.1279296875, 0.0020294189453125 ;  /* 0x30181828ff047431 */ /* 0x001fe400000001ff */
[----:B------:R-:W-:Y:S01]  /*0c40*/  IMAD.MOV.U32 R11, RZ, RZ, -0x201d1dc3 ;  /* 0xdfe2e23dff0b7424 */ /* 0x000fe200078e00ff */
[----:B------:R-:W-:Y:S01]  /*0c50*/  MOV R7, 0x2f9a9ab5 ;  /* 0x2f9a9ab500077802 */ /* 0x000fe20000000f00 */
[----:B------:R-:W-:Y:S01]  /*0c60*/  IMAD.MOV.U32 R5, RZ, RZ, 0x379696a1 ;  /* 0x379696a1ff057424 */ /* 0x000fe200078e00ff */
[----:B--2---:R-:W-:Y:S01]  /*0c70*/  MOV R13, 0x4e272769 ;  /* 0x4e272769000d7802 */ /* 0x004fe20000000f00 */
[----:B------:R-:W-:Y:S01]  /*0c80*/  IMAD.MOV.U32 R6, RZ, RZ, 0xa05050f ;  /* 0x0a05050fff067424 */ /* 0x000fe200078e00ff */
[----:B------:R0:W-:Y:S01]  /*0c90*/  STL.128 [R1+0x1e0], R8 ;  /* 0x0001e00801007387 */ /* 0x0001e20000100c00 */
[----:B------:R-:W-:-:S02]  /*0ca0*/  IMAD.MOV.U32 R12, RZ, RZ, -0x321414da ;  /* 0xcdebeb26ff0c7424 */ /* 0x000fc400078e00ff */
[----:B---3--:R-:W-:Y:S02]  /*0cb0*/  HFMA2 R22, -RZ, RZ, -0.27197265625, 221.75 ;  /* 0xb45a5aeeff167431 */ /* 0x008fe400000001ff */
[----:B------:R-:W-:Y:S01]  /*0cc0*/  IMAD.MOV.U32 R14, RZ, RZ, 0x7fb2b2cd ;  /* 0x7fb2b2cdff0e7424 */ /* 0x000fe200078e00ff */
[----:B------:R2:W-:Y:S01]  /*0cd0*/  STL.128 [R1+0x1d0], R4 ;  /* 0x0001d00401007387 */ /* 0x0005e20000100c00 */
[----:B------:R-:W-:Y:S01]  /*0ce0*/  IMAD.MOV.U32 R15, RZ, RZ, -0x158a8a61 ;  /* 0xea75759fff0f7424 */ /* 0x000fe200078e00ff */
[----:B------:R-:W-:Y:S01]  /*0cf0*/  UMOV UR9, 0x7 ;  /* 0x0000000700097882 */ /* 0x000fe20000000000 */
[----:B------:R-:W-:Y:S02]  /*0d00*/  IMAD.MOV.U32 R20, RZ, RZ, 0x361b1b2d ;  /* 0x361b1b2dff147424 */ /* 0x000fe400078e00ff */
[----:B-1----:R-:W-:Y:S02]  /*0d10*/  HFMA2 R16, -RZ, RZ, 0.000736713409423828125, 0.00015580654144287109375 ;  /* 0x1209091bff107431 */ /* 0x002fe400000001ff */
[----:B------:R-:W-:Y:S01]  /*0d20*/  IMAD.MOV.U32 R21, RZ, RZ, -0x2391914e ;  /* 0xdc6e6eb2ff157424 */ /* 0x000fe200078e00ff */
[----:B------:R1:W-:Y:S01]  /*0d30*/  STL.128 [R1+0x1f0], R12 ;  /* 0x0001f00c01007387 */ /* 0x0003e20000100c00 */
[----:B------:R-:W-:Y:S01]  /*0d40*/  IMAD.MOV.U32 R23, RZ, RZ, 0x5ba0a0fb ;  /* 0x5ba0a0fbff177424 */ /* 0x000fe200078e00ff */
[----:B------:R-:W-:Y:S01]  /*0d50*/  MOV R19, 0x341a1a2e ;  /* 0x341a1a2e00137802 */ /* 0x000fe20000000f00 */
[----:B------:R-:W-:-:S02]  /*0d60*/  IMAD.MOV.U32 R17, RZ, RZ, 0x1d83839e ;  /* 0x1d83839eff117424 */ /* 0x000fc400078e00ff */
[----:B------:R-:W-:Y:S02]  /*0d70*/  IMAD.MOV.U32 R18, RZ, RZ, 0x582c2c74 ;  /* 0x582c2c74ff127424 */ /* 0x000fe400078e00ff */
[----:B0-----:R-:W-:Y:S02]  /*0d80*/  HFMA2 R8, -RZ, RZ, 49.28125, 0.042816162109375 ;  /* 0x5229297bff087431 */ /* 0x001fe400000001ff */
[----:B------:R-:W-:Y:S01]  /*0d90*/  IMAD.MOV.U32 R9, RZ, RZ, -0x221c1cc2 ;  /* 0xdde3e33eff097424 */ /* 0x000fe200078e00ff */
[----:B------:R-:W-:Y:S01]  /*0da0*/  MOV R11, 0x13848497 ;  /* 0x13848497000b7802 */ /* 0x000fe20000000f00 */
[----:B------:R-:W-:Y:S01]  /*0db0*/  IMAD.MOV.U32 R10, RZ, RZ, 0x5e2f2f71 ;  /* 0x5e2f2f71ff0a7424 */ /* 0x000fe200078e00ff */
[----:B--2---:R-:W-:Y:S01]  /*0dc0*/  MOV R5, 0x763b3b4d ;  /* 0x763b3b4d00057802 */ /* 0x004fe20000000f00 */
[----:B------:R-:W-:Y:S01]  /*0dd0*/  IMAD.MOV.U32 R4, RZ, RZ, -0x5badad0a ;  /* 0xa45252f6ff047424 */ /* 0x000fe200078e00ff */
[----:B------:R0:W-:Y:S01]  /*0de0*/  STL.128 [R1+0x210], R20 ;  /* 0x0002101401007387 */ /* 0x0001e20000100c00 */
[----:B------:R-:W-:-:S02]  /*0df0*/  IMAD.MOV.U32 R6, RZ, RZ, -0x4829299f ;  /* 0xb7d6d661ff067424 */ /* 0x000fc400078e00ff */
[----:B------:R-:W-:Y:S02]  /*0e00*/  IMAD.MOV.U32 R7, RZ, RZ, 0x7db3b3ce ;  /* 0x7db3b3ceff077424 */ /* 0x000fe400078e00ff */
[----:B-1----:R-:W-:Y:S02]  /*0e10*/  HFMA2 R15, -RZ, RZ, -2.962890625, -5296 ;  /* 0xc1eded2cff0f7431 */ /* 0x002fe400000001ff */
[----:B------:R-:W-:Y:S01]  /*0e20*/  IMAD.MOV.U32 R12, RZ, RZ, -0x59acac0b ;  /* 0xa65353f5ff0c7424 */ /* 0x000fe200078e00ff */
[----:B------:R1:W-:Y:S01]  /*0e30*/  STL.128 [R1+0x230], R8 ;  /* 0x0002300801007387 */ /* 0x0003e20000100c00 */
[----:B------:R-:W-:Y:S02]  /*0e40*/  IMAD.MOV.U32 R13, RZ, RZ, -0x462e2e98 ;  /* 0xb9d1d168ff0d7424 */ /* 0x000fe400078e00ff */
[----:B------:R-:W-:Y:S01]  /*0e50*/  IMAD.MOV.U32 R14, RZ, RZ, RZ ;  /* 0x000000ffff0e7224 */ /* 0x000fe200078e00ff */
[----:B------:R2:W-:Y:S04]  /*0e60*/  STL.128 [R1+0x200], R16 ;  /* 0x0002001001007387 */ /* 0x0005e80000100c00 */
[----:B------:R3:W-:Y:S01]  /*0e70*/  STL.128 [R1+0x220], R4 ;  /* 0x0002200401007387 */ /* 0x0007e20000100c00 */
[----:B0-----:R-:W-:-:S02]  /*0e80*/  HFMA2 R20, -RZ, RZ, -70.625, 3452 ;  /* 0xd46a6abeff147431 */ /* 0x001fc400000001ff */
        /* <DEDUP_REMOVED lines=10> */
[----:B------:R-:W-:-:S02]  /*0f30*/  IMAD.MOV.U32 R16, RZ, RZ, 0x40202060 ;  /* 0x40202060ff107424 */ /* 0x000fc400078e00ff */
[----:B------:R-:W-:Y:S02]  /*0f40*/  IMAD.MOV.U32 R18, RZ, RZ, 0x79b1b1c8 ;  /* 0x79b1b1c8ff127424 */ /* 0x000fe400078e00ff */
[----:B---3--:R-:W-:Y:S02]  /*0f50*/  HFMA2 R6, -RZ, RZ, -0.1357421875, 157 ;  /* 0xb05858e8ff067431 */ /* 0x008fe400000001ff */
[----:B------:R-:W-:Y:S01]  /*0f60*/  IMAD.MOV.U32 R19, RZ, RZ, -0x49a4a413 ;  /* 0xb65b5bedff137424 */ /* 0x000fe200078e00ff */
[----:B------:R2:W-:Y:S01]  /*0f70*/  STL.128 [R1+0x280], R8 ;  /* 0x0002800801007387 */ /* 0x0005e20000100c00 */
[----:B------:R-:W-:Y:S02]  /*0f80*/  IMAD.MOV.U32 R4, RZ, RZ, -0x6bb5b522 ;  /* 0x944a4adeff047424 */ /* 0x000fe400078e00ff */
[----:B------:R-:W-:Y:S02]  /*0f90*/  IMAD.MOV.U32 R5, RZ, RZ, -0x67b3b32c ;  /* 0x984c4cd4ff057424 */ /* 0x000fe400078e00ff */
[----:B0-----:R-:W-:-:S02]  /*0fa0*/  HFMA2 R12, -RZ, RZ, -9.5546245574951171875e-05, 3.884765625 ;  /* 0x864343c5ff0c7431 */ /* 0x001fc400000001ff */
[----:B------:R-:W-:Y:S01]  /*0fb0*/  IMAD.MOV.U32 R7, RZ, RZ, -0x7a3030b6 ;  /* 0x85cfcf4aff077424 */ /* 0x000fe200078e00ff */
[----:B------:R-:W-:Y:S01]  /*0fc0*/  MOV R15, 0x11858594 ;  /* 0x11858594000f7802 */ /* 0x000fe20000000f00 */
[----:B------:R-:W-:Y:S01]  /*0fd0*/  IMAD.MOV.U32 R13, RZ, RZ, -0x65b2b229 ;  /* 0x9a4d4dd7ff0d7424 */ /* 0x000fe200078e00ff */
[----:B-1----:R-:W-:Y:S01]  /*0fe0*/  MOV R21, 0x783c3c44 ;  /* 0x783c3c4400157802 */ /* 0x002fe20000000f00 */
[----:B------:R-:W-:Y:S01]  /*0ff0*/  IMAD.MOV.U32 R14, RZ, RZ, 0x66333355 ;  /* 0x66333355ff0e7424 */ /* 0x000fe200078e00ff */
[----:B------:R0:W-:Y:S01]  /*1000*/  STL.128 [R1+0x250], R16 ;  /* 0x0002501001007387 */ /* 0x0001e20000100c00 */
[----:B------:R-:W-:Y:S02]  /*1010*/  IMAD.MOV.U32 R20, RZ, RZ, -0x5fafaf10 ;  /* 0xa05050f0ff147424 */ /* 0x000fe400078e00ff */
[----:B------:R-:W-:Y:S01]  /*1020*/  IMAD.MOV.U32 R22, RZ, RZ, 0x259f9fba ;  /* 0x259f9fbaff167424 */ /* 0x000fe200078e00ff */
[----:B------:R1:W-:Y:S01]  /*1030*/  STL.128 [R1+0x270], R4 ;  /* 0x0002700401007387 */ /* 0x0003e20000100c00 */
[----:B------:R-:W-:-:S02]  /*1040*/  IMAD.MOV.U32 R23, RZ, RZ, 0x4ba8a8e3 ;  /* 0x4ba8a8e3ff177424 */ /* 0x000fc400078e00ff */
[----:B--2---:R-:W-:Y:S02]  /*1050*/  HFMA2 R10, -RZ, RZ, 8640, 0.53515625 ;  /* 0x70383848ff0a7431 */ /* 0x004fe400000001ff */
[----:B------:R-:W-:Y:S01]  /*1060*/  IMAD.MOV.U32 R8, RZ, RZ, 0x3f9292ad ;  /* 0x3f9292adff087424 */ /* 0x000fe200078e00ff */
[----:B------:R2:W-:Y:S01]  /*1070*/  STL.128 [R1+0x290], R12 ;  /* 0x0002900c01007387 */ /* 0x0005e20000100c00 */
[----:B------:R-:W-:Y:S02]  /*1080*/  IMAD.MOV.U32 R9, RZ, RZ, 0x219d9dbc ;  /* 0x219d9dbcff097424 */ /* 0x000fe400078e00ff */
[----:B------:R-:W-:Y:S01]  /*1090*/  IMAD.MOV.U32 R11, RZ, RZ, -0xe0a0afc ;  /* 0xf1f5f504ff0b7424 */ /* 0x000fe200078e00ff */
[----:B------:R3:W-:Y:S01]  /*10a0*/  STL.128 [R1+0x2b0], R20 ;  /* 0x0002b01401007387 */ /* 0x0007e20000100c00 */
[----:B0-----:R-:W-:Y:S02]  /*10b0*/  HFMA2 R18, -RZ, RZ, 6.115436553955078125e-05, 3.087520599365234375e-05 ;  /* 0x04020206ff127431 */ /* 0x001fe400000001ff */
[----:B------:R-:W-:Y:S01]  /*10c0*/  IMAD.MOV.U32 R16, RZ, RZ, -0x75baba31 ;  /* 0x8a4545cfff107424 */ /* 0x000fe200078e00ff */
[----:B------:R0:W-:Y:S01]  /*10d0*/  STL.128 [R1+0x2d0], R8 ;  /* 0x0002d00801007387 */ /* 0x0001e20000100c00 */
[----:B------:R-:W-:-:S02]  /*10e0*/  IMAD.MOV.U32 R17, RZ, RZ, -0x160606f0 ;  /* 0xe9f9f910ff117424 */ /* 0x000fc400078e00ff */
[----:B-1----:R-:W-:Y:S02]  /*10f0*/  HFMA2 R4, -RZ, RZ, -0.01233673095703125, 47.59375 ;  /* 0xa25151f3ff047431 */ /* 0x002fe400000001ff */
[----:B------:R-:W-:Y:S01]  /*1100*/  IMAD.MOV.U32 R19, RZ, RZ, -0x180807f ;  /* 0xfe7f7f81ff137424 */ /* 0x000fe200078e00ff */
[----:B------:R-:W-:Y:S01]  /*1110*/  MOV R7, 0x58f8f8a ;  /* 0x058f8f8a00077802 */ /* 0x000fe20000000f00 */
[----:B------:R-:W-:Y:S01]  /*1120*/  IMAD.MOV.U32 R5, RZ, RZ, 0x5da3a3fe ;  /* 0x5da3a3feff057424 */ /* 0x000fe200078e00ff */
[----:B--2---:R-:W-:Y:S01]  /*1130*/  MOV R13, 0x77b6b6c1 ;  /* 0x77b6b6c1000d7802 */ /* 0x004fe20000000f00 */
[----:B------:R-:W-:Y:S01]  /*1140*/  IMAD.MOV.U32 R6, RZ, RZ, -0x7fbfbf40 ;  /* 0x804040c0ff067424 */ /* 0x000fe200078e00ff */
[----:B------:R1:W-:Y:S01]  /*1150*/  STL.128 [R1+0x2a0], R16 ;  /* 0x0002a01001007387 */ /* 0x0003e20000100c00 */
[----:B------:R-:W-:Y:S02]  /*1160*/  IMAD.MOV.U32 R12, RZ, RZ, 0x63bcbcdf ;  /* 0x63bcbcdfff0c7424 */ /* 0x000fe400078e00ff */
[----:B---3--:R-:W-:-:S02]  /*1170*/  HFMA2 R22, -RZ, RZ, 0.0237274169921875, 0.000879764556884765625 ;  /* 0x26131335ff167431 */ /* 0x008fc400000001ff */
[----:B------:R-:W-:Y:S01]  /*1180*/  IMAD.MOV.U32 R14, RZ, RZ, -0x5025258b ;  /* 0xafdada75ff0e7424 */ /* 0x000fe200078e00ff */
[----:B------:R2:W-:Y:S01]  /*1190*/  STL.128 [R1+0x2c0], R4 ;  /* 0x0002c00401007387 */ /* 0x0005e20000100c00 */
[----:B------:R-:W-:Y:S02]  /*11a0*/  IMAD.MOV.U32 R15, RZ, RZ, 0x42212163 ;  /* 0x42212163ff0f7424 */ /* 0x000fe400078e00ff */
[----:B------:R-:W-:Y:S02]  /*11b0*/  IMAD.MOV.U32 R20, RZ, RZ, -0x7e3232b4 ;  /* 0x81cdcd4cff147424 */ /* 0x000fe400078e00ff */
[----:B0-----:R-:W-:Y:S02]  /*11c0*/  HFMA2 R8, -RZ, RZ, -0.0009479522705078125, -4.33984375 ;  /* 0x93c4c457ff087431 */ /* 0x001fe400000001ff */
[----:B------:R-:W-:Y:S01]  /*11d0*/  IMAD.MOV.U32 R21, RZ, RZ, 0x180c0c14 ;  /* 0x180c0c14ff157424 */ /* 0x000fe200078e00ff */
[----:B------:R0:W-:Y:S01]  /*11e0*/  STL.128 [R1+0x2e0], R12 ;  /* 0x0002e00c01007387 */ /* 0x0001e20000100c00 */
[----:B------:R-:W-:Y:S01]  /*11f0*/  IMAD.MOV.U32 R23, RZ, RZ, -0x3c1313d1 ;  /* 0xc3ecec2fff177424 */ /* 0x000fe200078e00ff */
[----:B------:R-:W-:Y:S01]  /*1200*/  MOV R11, 0x7a3d3d47 ;  /* 0x7a3d3d47000b7802 */ /* 0x000fe20000000f00 */
[----:B------:R-:W-:-:S02]  /*1210*/  IMAD.MOV.U32 R9, RZ, RZ, 0x55a7a7f2 ;  /* 0x55a7a7f2ff097424 */ /* 0x000fc400078e00ff */
[----:B------:R-:W-:Y:S02]  /*1220*/  IMAD.MOV.U32 R10, RZ, RZ, -0x381817e ;  /* 0xfc7e7e82ff0a7424 */ /* 0x000fe400078e00ff */
[----:B-1----:R-:W-:Y:S02]  /*1230*/  HFMA2 R16, -RZ, RZ, 0.0079345703125, 0.00051116943359375 ;  /* 0x20101030ff107431 */ /* 0x002fe400000001ff */
[----:B------:R-:W-:Y:S01]  /*1240*/  IMAD.MOV.U32 R17, RZ, RZ, -0x1a0000e6 ;  /* 0xe5ffff1aff117424 */ /* 0x000fe200078e00ff */
[----:B------:R-:W-:Y:S01]  /*1250*/  MOV R19, 0xbfd2d26d ;  /* 0xbfd2d26d00137802 */ /* 0x000fe20000000f00 */
[----:B------:R-:W-:Y:S01]  /*1260*/  IMAD.MOV.U32 R18, RZ, RZ, -0x20c0cf2 ;  /* 0xfdf3f30eff127424 */ /* 0x000fe200078e00ff */
[----:B--2---:R-:W-:Y:S01]  /*1270*/  MOV R5, 0x359797a2 ;  /* 0x359797a200057802 */ /* 0x004fe20000000f00 */
[----:B------:R-:W-:Y:S01]  /*1280*/  IMAD.MOV.U32 R4, RZ, RZ, -0x41a0a01f ;  /* 0xbe5f5fe1ff047424 */ /* 0x000fe200078e00ff */
[----:B------:R1:W-:Y:S01]  /*1290*/  STL.128 [R1+0x300], R20 ;  /* 0x0003001401007387 */ /* 0x0003e20000100c00 */
[----:B------:R-:W-:-:S02]  /*12a0*/  IMAD.MOV.U32 R6, RZ, RZ, -0x77bbbb34 ;  /* 0x884444ccff067424 */ /* 0x000fc400078e00ff */
[----:B------:R-:W-:Y:S02]  /*12b0*/  IMAD.MOV.U32 R7, RZ, RZ, 0x2e171739 ;  /* 0x2e171739ff077424 */ /* 0x000fe400078e00ff */
[----:B0-----:R-:W-:Y:S02]  /*12c0*/  HFMA2 R14, -RZ, RZ, 0.1905517578125, 0.0025234222412109375 ;  /* 0x3219192bff0e7431 */ /* 0x001fe400000001ff */
[----:B------:R-:W-:Y:S01]  /*12d0*/  IMAD.MOV.U32 R12, RZ, RZ, -0x379b9b54 ;  /* 0xc86464acff0c7424 */ /* 0x000fe200078e00ff */
[----:B------:R0:W-:Y:S01]  /*12e0*/  STL.128 [R1+0x320], R8 ;  /* 0x0003200801007387 */ /* 0x0001e20000100c00 */
[----:B------:R-:W-:Y:S02]  /*12f0*/  IMAD.MOV.U32 R13, RZ, RZ, -0x45a2a219 ;  /* 0xba5d5de7ff0d7424 */ /* 0x000fe400078e00ff */
[----:B------:R-:W-:Y:S01]  /*1300*/  IMAD.MOV.U32 R15, RZ, RZ, -0x198c8c6b ;  /* 0xe6737395ff0f7424 */ /* 0x000fe200078e00ff */
[----:B------:R2:W-:Y:S04]  /*1310*/  STL.128 [R1+0x2f0], R16 ;  /* 0x0002f01001007387 */ /* 0x0005e80000100c00 */
[----:B------:R3:W-:Y:S01]  /*1320*/  STL.128 [R1+0x310], R4 ;  /* 0x0003100401007387 */ /* 0x0007e20000100c00 */
[----:B-1----:R-:W-:-:S02]  /*1330*/  HFMA2 R20, -RZ, RZ, 4.1328125, 0.0124969482421875 ;  /* 0x44222266ff147431 */ /* 0x002fc400000001ff */
[----:B------:R-:W-:Y:S01]  /*1340*/  IMAD.MOV.U32 R21, RZ, RZ, 0x542a2a7e ;  /* 0x542a2a7eff157424 */ /* 0x000fe200078e00ff */
[----:B------:R-:W-:Y:S01]  /*1350*/  MOV R23, 0xb888883 ;  /* 0x0b88888300177802 */ /* 0x000fe20000000f00 */
[----:B------:R-:W-:Y:S01]  /*1360*/  IMAD.MOV.U32 R22, RZ, RZ, 0x3b9090ab ;  /* 0x3b9090abff167424 */ /* 0x000fe200078e00ff */
[----:B------:R1:W-:Y:S01]  /*1370*/  STL.128 [R1+0x330], R12 ;  /* 0x0003300c01007387 */ /* 0x0003e20000100c00 */
[----:B0-----:R-:W-:Y:S01]  /*1380*/  IMAD.MOV.U32 R8, RZ, RZ, -0x58212187 ;  /* 0xa7dede79ff087424 */ /* 0x001fe200078e00ff */
[----:B------:R-:W-:Y:S01]  /*1390*/  MOV R9, 0xbc5e5ee2 ;  /* 0xbc5e5ee200097802 */ /* 0x000fe20000000f00 */
[----:B------:R-:W-:Y:S01]  /*13a0*/  IMAD.MOV.U32 R10, RZ, RZ, 0x160b0b1d ;  /* 0x160b0b1dff0a7424 */ /* 0x000fe200078e00ff */
[----:B------:R0:W-:Y:S01]  /*13b0*/  STL.128 [R1+0x350], R20 ;  /* 0x0003501401007387 */ /* 0x0001e20000100c00 */
[----:B------:R-:W-:Y:S01]  /*13c0*/  IMAD.MOV.U32 R11, RZ, RZ, -0x5224248a ;  /* 0xaddbdb76ff0b7424 */ /* 0x000fe200078e00ff */
[----:B--2---:R-:W-:Y:S01]  /*13d0*/  MOV R17, 0x19818198 ;  /* 0x1981819800117802 */ /* 0x004fe20000000f00 */
[----:B------:R-:W-:-:S02]  /*13e0*/  IMAD.MOV.U32 R16, RZ, RZ, -0x3f9f9f60 ;  /* 0xc06060a0ff107424 */ /* 0x000fc400078e00ff */
[----:B------:R-:W-:Y:S02]  /*13f0*/  IMAD.MOV.U32 R18, RZ, RZ, -0x61b0b02f ;  /* 0x9e4f4fd1ff127424 */ /* 0x000fe400078e00ff */
[----:B---3--:R-:W-:Y:S02]  /*1400*/  HFMA2 R6, -RZ, RZ, 3952, -0.60302734375 ;  /* 0x6bb8b8d3ff067431 */ /* 0x008fe400000001ff */
[----:B------:R-:W-:Y:S01]  /*1410*/  IMAD.MOV.U32 R19, RZ, RZ, -0x5c232381 ;  /* 0xa3dcdc7fff137424 */ /* 0x000fe200078e00ff */
[----:B------:R2:W-:Y:S01]  /*1420*/  STL.128 [R1+0x370], R8 ;  /* 0x0003700801007387 */ /* 0x0005e20000100c00 */
[----:B------:R-:W-:Y:S02]  /*1430*/  IMAD.MOV.U32 R4, RZ, RZ, -0x73b9b936 ;  /* 0x8c4646caff047424 */ /* 0x000fe400078e00ff */
[----:B------:R-:W-:Y:S02]  /*1440*/  IMAD.MOV.U32 R5, RZ, RZ, -0x381111d7 ;  /* 0xc7eeee29ff057424 */ /* 0x000fe400078e00ff */
[----:B-1----:R-:W-:-:S02]  /*1450*/  HFMA2 R12, -RZ, RZ, -252, -541.5 ;  /* 0xdbe0e03bff0c7431 */ /* 0x002fc400000001ff */
[----:B------:R-:W-:Y:S01]  /*1460*/  IMAD.MOV.U32 R7, RZ, RZ, 0x2814143c ;  /* 0x2814143cff077424 */ /* 0x000fe200078e00ff */
[----:B------:R-:W-:Y:S01]  /*1470*/  MOV R15, 0x140a0a1e ;  /* 0x140a0a1e000f7802 */ /* 0x000fe20000000f00 */
[----:B------:R-:W-:Y:S01]  /*1480*/  IMAD.MOV.U32 R13, RZ, RZ, 0x64323256 ;  /* 0x64323256ff0d7424 */ /* 0x000fe200078e00ff */
[----:B0-----:R-:W-:Y:S01]  /*1490*/  MOV R21, 0xbdd3d36e ;  /* 0xbdd3d36e00157802 */ /* 0x001fe20000000f00 */
[----:B------:R-:W-:Y:S01]  /*14a0*/  IMAD.MOV.U32 R14, RZ, RZ, 0x743a3a4e ;  /* 0x743a3a4eff0e7424 */ /* 0x000fe200078e00ff */
[----:B------:R0:W-:Y:S01]  /*14b0*/  STL.128 [R1+0x340], R16 ;  /* 0x0003401001007387 */ /* 0x0001e20000100c00 */
[----:B------:R-:W-:Y:S02]  /*14c0*/  IMAD.MOV.U32 R20, RZ, RZ, -0x603d3da3 ;  /* 0x9fc2c25dff147424 */ /* 0x000fe400078e00ff */
[----:B------:R-:W-:Y:S01]  /*14d0*/  IMAD.MOV.U32 R22, RZ, RZ, 0x43acacef ;  /* 0x43acacefff167424 */ /* 0x000fe200078e00ff */
[----:B------:R1:W-:Y:S01]  /*14e0*/  STL.128 [R1+0x360], R4 ;  /* 0x0003600401007387 */ /* 0x0003e20000100c00 */
[----:B------:R-:W-:-:S02]  /*14f0*/  IMAD.MOV.U32 R23, RZ, RZ, -0x3b9d9d5a ;  /* 0xc46262a6ff177424 */ /* 0x000fc400078e00ff */
[----:B--2---:R-:W-:Y:S02]  /*1500*/  HFMA2 R10, -RZ, RZ, 6364, 0.459228515625 ;  /* 0x6e373759ff0a7431 */ /* 0x004fe400000001ff */
[----:B------:R-:W-:Y:S01]  /*1510*/  IMAD.MOV.U32 R8, RZ, RZ, -0x2a1818ce ;  /* 0xd5e7e732ff087424 */ /* 0x000fe200078e00ff */
[----:B------:R2:W-:Y:S01]  /*1520*/  STL.128 [R1+0x380], R12 ;  /* 0x0003800c01007387 */ /* 0x0005e20000100c00 */
[----:B------:R-:W-:Y:S02]  /*1530*/  IMAD.MOV.U32 R9, RZ, RZ, -0x743737bd ;  /* 0x8bc8c843ff097424 */ /* 0x000fe400078e00ff */
[----:B------:R-:W-:Y:S01]  /*1540*/  IMAD.MOV.U32 R11, RZ, RZ, -0x25929249 ;  /* 0xda6d6db7ff0b7424 */ /* 0x000fe200078e00ff */
[----:B------:R3:W-:Y:S01]  /*1550*/  STL.128 [R1+0x3a0], R20 ;  /* 0x0003a01401007387 */ /* 0x0007e20000100c00 */
[----:B0-----:R-:W-:Y:S02]  /*1560*/  HFMA2 R18, -RZ, RZ, 8.28125, 0.01727294921875 ;  /* 0x4824246cff127431 */ /* 0x001fe400000001ff */
[----:B------:R-:W-:Y:S01]  /*1570*/  IMAD.MOV.U32 R16, RZ, RZ, -0x6db6b625 ;  /* 0x924949dbff107424 */ /* 0x000fe200078e00ff */
[----:B------:R0:W-:Y:S01]  /*1580*/  STL.128 [R1+0x3c0], R8 ;  /* 0x0003c00801007387 */ /* 0x0001e20000100c00 */
[----:B------:R-:W-:-:S02]  /*1590*/  IMAD.MOV.U32 R17, RZ, RZ, 0xc06060a ;  /* 0x0c06060aff117424 */ /* 0x000fc400078e00ff */
[----:B-1----:R-:W-:Y:S02]  /*15a0*/  HFMA2 R4, -RZ, RZ, 0.69580078125, -0.000690460205078125 ;  /* 0x399191a8ff047431 */ /* 0x002fe400000001ff */
[----:B------:R-:W-:Y:S01]  /*15b0*/  IMAD.MOV.U32 R19, RZ, RZ, -0x47a3a31c ;  /* 0xb85c5ce4ff137424 */ /* 0x000fe200078e00ff */
[----:B------:R-:W-:Y:S01]  /*15c0*/  MOV R7, 0xf279798b ;  /* 0xf279798b00077802 */ /* 0x000fe20000000f00 */
[----:B------:R-:W-:Y:S01]  /*15d0*/  IMAD.MOV.U32 R5, RZ, RZ, 0x319595a4 ;  /* 0x319595a4ff057424 */ /* 0x000fe200078e00ff */
[----:B--2---:R-:W-:Y:S01]  /*15e0*/  MOV R13, 0xb1d5d564 ;  /* 0xb1d5d564000d7802 */ /* 0x004fe20000000f00 */
[----:B------:R-:W-:Y:S01]  /*15f0*/  IMAD.MOV.U32 R6, RZ, RZ, -0x2c1b1bc9 ;  /* 0xd3e4e437ff067424 */ /* 0x000fe200078e00ff */
[----:B------:R1:W-:Y:S01]  /*1600*/  STL.128 [R1+0x390], R16 ;  /* 0x0003901001007387 */ /* 0x0003e20000100c00 */
[----:B------:R-:W-:Y:S02]  /*1610*/  IMAD.MOV.U32 R12, RZ, RZ, 0x18d8d8c ;  /* 0x018d8d8cff0c7424 */ /* 0x000fe400078e00ff */
[----:B---3--:R-:W-:-:S02]  /*1620*/  HFMA2 R22, -RZ, RZ, 7.6796875, -0.10797119140625 ;  /* 0x47aeaee9ff167431 */ /* 0x008fc400000001ff */
[----:B------:R-:W-:Y:S01]  /*1630*/  IMAD.MOV.U32 R14, RZ, RZ, -0x63b1b12e ;  /* 0x9c4e4ed2ff0e7424 */ /* 0x000fe200078e00ff */
[----:B------:R2:W-:Y:S01]  /*1640*/  STL.128 [R1+0x3b0], R4 ;  /* 0x0003b00401007387 */ /* 0x0005e20000100c00 */
[----:B------:R-:W-:Y:S02]  /*1650*/  IMAD.MOV.U32 R15, RZ, RZ, 0x49a9a9e0 ;  /* 0x49a9a9e0ff0f7424 */ /* 0x000fe400078e00ff */
[----:B------:R-:W-:Y:S02]  /*1660*/  IMAD.MOV.U32 R20, RZ, RZ, -0x359a9a51 ;  /* 0xca6565afff147424 */ /* 0x000fe400078e00ff */
[----:B0-----:R-:W-:Y:S02]  /*1670*/  HFMA2 R8, -RZ, RZ, 0.513671875, 0.0040435791015625 ;  /* 0x381c1c24ff087431 */ /* 0x001fe400000001ff */
[----:B------:R-:W-:Y:S01]  /*1680*/  IMAD.MOV.U32 R21, RZ, RZ, -0xb858572 ;  /* 0xf47a7a8eff157424 */ /* 0x000fe200078e00ff */
[----:B------:R0:W-:Y:S01]  /*1690*/  STL.128 [R1+0x3d0], R12 ;  /* 0x0003d00c01007387 */ /* 0x0001e20000100c00 */
[----:B------:R-:W-:Y:S01]  /*16a0*/  IMAD.MOV.U32 R23, RZ, RZ, 0x10080818 ;  /* 0x10080818ff177424 */ /* 0x000fe200078e00ff */
[----:B------:R-:W-:Y:S01]  /*16b0*/  MOV R11, 0x97c6c651 ;  /* 0x97c6c651000b7802 */ /* 0x000fe20000000f00 */
[----:B------:R-:W-:-:S02]  /*16c0*/  IMAD.MOV.U32 R9, RZ, RZ, 0x57a6a6f1 ;  /* 0x57a6a6f1ff097424 */ /* 0x000fc400078e00ff */
[----:B------:R-:W-:Y:S02]  /*16d0*/  IMAD.MOV.U32 R10, RZ, RZ, 0x73b4b4c7 ;  /* 0x73b4b4c7ff0a7424 */ /* 0x000fe400078e00ff */
[----:B-1----:R-:W-:Y:S02]  /*16e0*/  HFMA2 R16, -RZ, RZ, -141.5, 4816 ;  /* 0xd86c6cb4ff107431 */ /* 0x002fe400000001ff */
[----:B------:R-:W-:Y:S01]  /*16f0*/  IMAD.MOV.U32 R17, RZ, RZ, -0x53a9a906 ;  /* 0xac5656faff117424 */ /* 0x000fe200078e00ff */
[----:B------:R-:W-:Y:S01]  /*1700*/  MOV R19, 0xcfeaea25 ;  /* 0xcfeaea2500137802 */ /* 0x000fe20000000f00 */
[----:B------:R-:W-:Y:S01]  /*1710*/  IMAD.MOV.U32 R18, RZ, RZ, -0xc0b0bf9 ;  /* 0xf3f4f407ff127424 */ /* 0x000fe200078e00ff */
[----:B--2---:R-:W-:Y:S01]  /*1720*/  MOV R5, 0xf0787888 ;  /* 0xf078788800057802 */ /* 0x004fe20000000f00 */
[----:B------:R-:W-:Y:S01]  /*1730*/  IMAD.MOV.U32 R4, RZ, RZ, 0x6fbabad5 ;  /* 0x6fbabad5ff047424 */ /* 0x000fe200078e00ff */
[----:B------:R1:W-:Y:S01]  /*1740*/  STL.128 [R1+0x3f0], R20 ;  /* 0x0003f01401007387 */ /* 0x0003e20000100c00 */
[----:B------:R-:W-:-:S02]  /*1750*/  IMAD.MOV.U32 R6, RZ, RZ, 0x4a25256f ;  /* 0x4a25256fff067424 */ /* 0x000fc400078e00ff */
[----:B------:R-:W-:Y:S02]  /*1760*/  IMAD.MOV.U32 R7, RZ, RZ, 0x5c2e2e72 ;  /* 0x5c2e2e72ff077424 */ /* 0x000fe400078e00ff */
[----:B0-----:R-:W-:Y:S02]  /*1770*/  HFMA2 R14, -RZ, RZ, -2280, 18880 ;  /* 0xe874749cff0e7431 */ /* 0x001fe400000001ff */
[----:B------:R-:W-:Y:S01]  /*1780*/  IMAD.MOV.U32 R12, RZ, RZ, -0x341717dd ;  /* 0xcbe8e823ff0c7424 */ /* 0x000fe200078e00ff */
[----:B------:R0:W-:Y:S01]  /*1790*/  STL.128 [R1+0x410], R8 ;  /* 0x0004100801007387 */ /* 0x0001e20000100c00 */
[----:B------:R-:W-:Y:S02]  /*17a0*/  IMAD.MOV.U32 R13, RZ, RZ, -0x5e222284 ;  /* 0xa1dddd7cff0d7424 */ /* 0x000fe400078e00ff */
[----:B------:R-:W-:Y:S01]  /*17b0*/  IMAD.MOV.U32 R15, RZ, RZ, 0x3e1f1f21 ;  /* 0x3e1f1f21ff0f7424 */ /* 0x000fe200078e00ff */
[----:B------:R2:W-:Y:S04]  /*17c0*/  STL.128 [R1+0x3e0], R16 ;  /* 0x0003e01001007387 */ /* 0x0005e80000100c00 */
[----:B------:R3:W-:Y:S01]  /*17d0*/  STL.128 [R1+0x400], R4 ;  /* 0x0004000401007387 */ /* 0x0007e20000100c00 */
[----:B-1----:R-:W-:-:S02]  /*17e0*/  HFMA2 R20, -RZ, RZ, -568, 9344 ;  /* 0xe0707090ff147431 */ /* 0x002fc400000001ff */
        /* <DEDUP_REMOVED lines=8> */
[----:B------:R-:W-:Y:S01]  /*1870*/  IMAD.MOV.U32 R11, RZ, RZ, 0x69b9b9d0 ;  /* 0x69b9b9d0ff0b7424 */ /* 0x000fe200078e00ff */
[----:B--2---:R-:W-:Y:S01]  /*1880*/  MOV R17, 0x61bdbddc ;  /* 0x61bdbddc00117802 */ /* 0x004fe20000000f00 */
[----:B------:R-:W-:-:S02]  /*1890*/  IMAD.MOV.U32 R16, RZ, RZ, -0x69b4b423 ;  /* 0x964b4bddff107424 */ /* 0x000fc400078e00ff */
[----:B------:R-:W-:Y:S02]  /*18a0*/  IMAD.MOV.U32 R18, RZ, RZ, 0xd8b8b86 ;  /* 0x0d8b8b86ff127424 */ /* 0x000fe400078e00ff */
[----:B---3--:R-:W-:Y:S02]  /*18b0*/  HFMA2 R6, -RZ, RZ, -32608, -24592 ;  /* 0xf7f6f601ff067431 */ /* 0x008fe400000001ff */
[----:B------:R-:W-:Y:S01]  /*18c0*/  IMAD.MOV.U32 R19, RZ, RZ, 0xf8a8a85 ;  /* 0x0f8a8a85ff137424 */ /* 0x000fe200078e00ff */
[----:B------:R2:W-:Y:S01]  /*18d0*/  STL.128 [R1+0x460], R8 ;  /* 0x0004600801007387 */ /* 0x0005e20000100c00 */
[----:B------:R-:W-:Y:S02]  /*18e0*/  IMAD.MOV.U32 R4, RZ, RZ, -0x6fb7b728 ;  /* 0x904848d8ff047424 */ /* 0x000fe400078e00ff */
[----:B------:R-:W-:Y:S02]  /*18f0*/  IMAD.MOV.U32 R5, RZ, RZ, 0x6030305 ;  /* 0x06030305ff057424 */ /* 0x000fe400078e00ff */
[----:B-1----:R-:W-:-:S02]  /*1900*/  HFMA2 R12, -RZ, RZ, 0.0018367767333984375, -0.00010019540786743164062 ;  /* 0x17868691ff0c7431 */ /* 0x002fc400000001ff */
[----:B------:R-:W-:Y:S01]  /*1910*/  IMAD.MOV.U32 R7, RZ, RZ, 0x1c0e0e12 ;  /* 0x1c0e0e12ff077424 */ /* 0x000fe200078e00ff */
[----:B------:R-:W-:Y:S01]  /*1920*/  MOV R15, 0x279e9eb9 ;  /* 0x279e9eb9000f7802 */ /* 0x000fe20000000f00 */
[----:B------:R-:W-:Y:S01]  /*1930*/  IMAD.MOV.U32 R13, RZ, RZ, -0x663e3ea8 ;  /* 0x99c1c158ff0d7424 */ /* 0x000fe200078e00ff */
[----:B0-----:R-:W-:Y:S01]  /*1940*/  MOV R21, 0xa9d9d970 ;  /* 0xa9d9d97000157802 */ /* 0x001fe20000000f00 */
[----:B------:R-:W-:Y:S01]  /*1950*/  IMAD.MOV.U32 R14, RZ, RZ, 0x3a1d1d27 ;  /* 0x3a1d1d27ff0e7424 */ /* 0x000fe200078e00ff */
[----:B------:R0:W-:Y:S01]  /*1960*/  STL.128 [R1+0x430], R16 ;  /* 0x0004301001007387 */ /* 0x0001e20000100c00 */
[----:B------:R-:W-:Y:S02]  /*1970*/  IMAD.MOV.U32 R20, RZ, RZ, -0x2d969645 ;  /* 0xd26969bbff147424 */ /* 0x000fe400078e00ff */
[----:B------:R-:W-:Y:S01]  /*1980*/  IMAD.MOV.U32 R22, RZ, RZ, 0x78e8e89 ;  /* 0x078e8e89ff167424 */ /* 0x000fe200078e00ff */
[----:B------:R1:W-:Y:S01]  /*1990*/  STL.128 [R1+0x450], R4 ;  /* 0x0004500401007387 */ /* 0x0003e20000100c00 */
[----:B------:R-:W-:-:S02]  /*19a0*/  IMAD.MOV.U32 R23, RZ, RZ, 0x339494a7 ;  /* 0x339494a7ff177424 */ /* 0x000fc400078e00ff */
[----:B--2---:R-:W-:Y:S02]  /*19b0*/  HFMA2 R10, -RZ, RZ, 33.25, 0.034912109375 ;  /* 0x50282878ff0a7431 */ /* 0x004fe400000001ff */
[----:B------:R-:W-:Y:S01]  /*19c0*/  IMAD.MOV.U32 R8, RZ, RZ, -0x783131b7 ;  /* 0x87cece49ff087424 */ /* 0x000fe200078e00ff */
[----:B------:R2:W-:Y:S01]  /*19d0*/  STL.128 [R1+0x470], R12 ;  /* 0x0004700c01007387 */ /* 0x0005e20000100c00 */
[----:B------:R-:W-:Y:S02]  /*19e0*/  IMAD.MOV.U32 R9, RZ, RZ, -0x55aaaa01 ;  /* 0xaa5555ffff097424 */ /* 0x000fe400078e00ff */
[----:B------:R-:W-:Y:S01]  /*19f0*/  IMAD.MOV.U32 R11, RZ, RZ, -0x5a202086 ;  /* 0xa5dfdf7aff0b7424 */ /* 0x000fe200078e00ff */
[----:B------:R3:W-:Y:S01]  /*1a00*/  STL.128 [R1+0x490], R20 ;  /* 0x0004901401007387 */ /* 0x0007e20000100c00 */
[----:B0-----:R-:W-:Y:S02]  /*1a10*/  HFMA2 R18, -RZ, RZ, 0.059326171875, -0.0022945404052734375 ;  /* 0x2b9898b3ff127431 */ /* 0x001fe400000001ff */
[----:B------:R-:W-:Y:S01]  /*1a20*/  IMAD.MOV.U32 R16, RZ, RZ, -0x261e1ec8 ;  /* 0xd9e1e138ff107424 */ /* 0x000fe200078e00ff */
[----:B------:R0:W-:Y:S01]  /*1a30*/  STL.128 [R1+0x4b0], R8 ;  /* 0x0004b00801007387 */ /* 0x0001e20000100c00 */
[----:B------:R-:W-:-:S02]  /*1a40*/  IMAD.MOV.U32 R17, RZ, RZ, -0x140707ed ;  /* 0xebf8f813ff117424 */ /* 0x000fc400078e00ff */
[----:B-1----:R-:W-:Y:S02]  /*1a50*/  HFMA2 R4, -RZ, RZ, 0.08758544921875, -0.003765106201171875 ;  /* 0x2d9b9bb6ff047431 */ /* 0x002fe400000001ff */
[----:B------:R-:W-:Y:S01]  /*1a60*/  IMAD.MOV.U32 R19, RZ, RZ, 0x22111133 ;  /* 0x22111133ff137424 */ /* 0x000fe200078e00ff */
[----:B------:R-:W-:Y:S01]  /*1a70*/  MOV R7, 0xc9e9e920 ;  /* 0xc9e9e92000077802 */ /* 0x000fe20000000f00 */
[----:B------:R-:W-:Y:S01]  /*1a80*/  IMAD.MOV.U32 R5, RZ, RZ, 0x3c1e1e22 ;  /* 0x3c1e1e22ff057424 */ /* 0x000fe200078e00ff */
[----:B--2---:R-:W-:Y:S01]  /*1a90*/  MOV R13, 0x59a1a1f8 ;  /* 0x59a1a1f8000d7802 */ /* 0x004fe20000000f00 */
[----:B------:R-:W-:Y:S01]  /*1aa0*/  IMAD.MOV.U32 R6, RZ, RZ, 0x15878792 ;  /* 0x15878792ff067424 */ /* 0x000fe200078e00ff */
[----:B------:R1:W-:Y:S01]  /*1ab0*/  STL.128 [R1+0x480], R16 ;  /* 0x0004801001007387 */ /* 0x0003e20000100c00 */
[----:B------:R-:W-:Y:S02]  /*1ac0*/  IMAD.MOV.U32 R12, RZ, RZ, 0x38c8c8f ;  /* 0x038c8c8fff0c7424 */ /* 0x000fe400078e00ff */
[----:B---3--:R-:W-:-:S02]  /*1ad0*/  HFMA2 R22, -RZ, RZ, 197.625, 0.08538818359375 ;  /* 0x5a2d2d77ff167431 */ /* 0x008fc400000001ff */
[----:B------:R-:W-:Y:S01]  /*1ae0*/  IMAD.MOV.U32 R14, RZ, RZ, 0x9898980 ;  /* 0x09898980ff0e7424 */ /* 0x000fe200078e00ff */
[----:B------:R2:W-:Y:S01]  /*1af0*/  STL.128 [R1+0x4a0], R4 ;  /* 0x0004a00401007387 */ /* 0x0005e20000100c00 */
[----:B------:R-:W-:Y:S02]  /*1b00*/  IMAD.MOV.U32 R15, RZ, RZ, 0x1a0d0d17 ;  /* 0x1a0d0d17ff0f7424 */ /* 0x000fe400078e00ff */
[----:B------:R-:W-:Y:S02]  /*1b10*/  IMAD.MOV.U32 R20, RZ, RZ, -0x7dbebe3d ;  /* 0x824141c3ff147424 */ /* 0x000fe400078e00ff */
[----:B0-----:R-:W-:Y:S02]  /*1b20*/  HFMA2 R8, -RZ, RZ, -0.022552490234375, 945.5 ;  /* 0xa5c66363ff087431 */ /* 0x001fe400000001ff */
[----:B------:R-:W-:Y:S01]  /*1b30*/  IMAD.MOV.U32 R21, RZ, RZ, 0x299999b0 ;  /* 0x299999b0ff157424 */ /* 0x000fe200078e00ff */
[----:B------:R0:W-:Y:S01]  /*1b40*/  STL.128 [R1+0x4c0], R12 ;  /* 0x0004c00c01007387 */ /* 0x0001e20000100c00 */
[----:B------:R-:W-:Y:S01]  /*1b50*/  IMAD.MOV.U32 R23, RZ, RZ, 0x1e0f0f11 ;  /* 0x1e0f0f11ff177424 */ /* 0x000fe200078e00ff */
[----:B------:R-:W-:Y:S01]  /*1b60*/  MOV R11, 0x8df67b7b ;  /* 0x8df67b7b000b7802 */ /* 0x000fe20000000f00 */
[----:B------:R-:W-:-:S02]  /*1b70*/  IMAD.MOV.U32 R9, RZ, RZ, -0x7b078384 ;  /* 0x84f87c7cff097424 */ /* 0x000fc400078e00ff */
[----:B------:R-:W-:Y:S02]  /*1b80*/  IMAD.MOV.U32 R10, RZ, RZ, -0x66118889 ;  /* 0x99ee7777ff0a7424 */ /* 0x000fe400078e00ff */
[----:B-1----:R-:W-:Y:S02]  /*1b90*/  HFMA2 R16, -RZ, RZ, 1471, -1.962890625 ;  /* 0x65bfbfdaff107431 */ /* 0x002fe400000001ff */
        /* <DEDUP_REMOVED lines=8> */
[----:B0-----:R-:W-:Y:S02]  /*1c20*/  HFMA2 R14, -RZ, RZ, -0.183349609375, 7612 ;  /* 0xb1de6f6fff0e7431 */ /* 0x001fe400000001ff */
[----:B------:R-:W-:Y:S01]  /*1c30*/  IMAD.MOV.U32 R12, RZ, RZ, 0xdfff2f2 ;  /* 0x0dfff2f2ff0c7424 */ /* 0x000fe200078e00ff */
[----:B------:R0:W-:Y:S01]  /*1c40*/  STL.128 [R1+0x500], R8 ;  /* 0x0005000801007387 */ /* 0x0001e20000100c00 */
[----:B------:R-:W-:Y:S02]  /*1c50*/  IMAD.MOV.U32 R13, RZ, RZ, -0x42299495 ;  /* 0xbdd66b6bff0d7424 */ /* 0x000fe400078e00ff */
[----:B------:R-:W-:Y:S01]  /*1c60*/  IMAD.MOV.U32 R15, RZ, RZ, 0x5491c5c5 ;  /* 0x5491c5c5ff0f7424 */ /* 0x000fe200078e00ff */
[----:B------:R2:W-:Y:S04]  /*1c70*/  STL.128 [R1+0x4d0], R16 ;  /* 0x0004d01001007387 */ /* 0x0005e80000100c00 */
[----:B------:R3:W-:Y:S01]  /*1c80*/  STL.128 [R1+0x4f0], R4 ;  /* 0x0004f00401007387 */ /* 0x0007e20000100c00 */
[----:B-1----:R-:W-:Y:S01]  /*1c90*/  HFMA2 R23, -RZ, RZ, -0.00337982177734375, 26464 ;  /* 0x9aec7676ff177431 */ /* 0x002fe200000001ff */
[----:B------:R-:W-:Y:S01]  /*1ca0*/  MOV R20, 0x19e7fefe ;  /* 0x19e7fefe00147802 */ /* 0x000fe20000000f00 */
[----:B------:R-:W-:Y:S01]  /*1cb0*/  IMAD.MOV.U32 R21, RZ, RZ, 0x62b5d7d7 ;  /* 0x62b5d7d7ff157424 */ /* 0x000fe200078e00ff */
[----:B------:R1:W-:Y:S01]  /*1cc0*/  STL.128 [R1+0x510], R12 ;  /* 0x0005100c01007387 */ /* 0x0003e20000100c00 */
[----:B------:R-:W-:-:S02]  /*1cd0*/  IMAD.MOV.U32 R22, RZ, RZ, -0x19b25455 ;  /* 0xe64dababff167424 */ /* 0x000fc400078e00ff */
[----:B0-----:R-:W-:Y:S02]  /*1ce0*/  HFMA2 R9, -RZ, RZ, -3940, 171.125 ;  /* 0xebb25959ff097431 */ /* 0x001fe400000001ff */
[----:B------:R-:W-:Y:S02]  /*1cf0*/  IMAD.MOV.U32 R8, RZ, RZ, 0x15effafa ;  /* 0x15effafaff087424 */ /* 0x000fe400078e00ff */
[----:B------:R-:W-:Y:S01]  /*1d00*/  IMAD.MOV.U32 R10, RZ, RZ, -0x3671b8b9 ;  /* 0xc98e4747ff0a7424 */ /* 0x000fe200078e00ff */
[----:B--2---:R-:W-:Y:S01]  /*1d10*/  MOV R17, 0x3020101 ;  /* 0x0302010100117802 */ /* 0x004fe20000000f00 */
[----:B------:R-:W-:Y:S01]  /*1d20*/  IMAD.MOV.U32 R16, RZ, RZ, 0x50603030 ;  /* 0x50603030ff107424 */ /* 0x000fe200078e00ff */
[----:B------:R0:W-:Y:S01]  /*1d30*/  STL.128 [R1+0x530], R20 ;  /* 0x0005301401007387 */ /* 0x0001e20000100c00 */
[----:B------:R-:W-:Y:S01]  /*1d40*/  IMAD.MOV.U32 R18, RZ, RZ, -0x56319899 ;  /* 0xa9ce6767ff127424 */ /* 0x000fe200078e00ff */
[----:B---3--:R-:W-:Y:S01]  /*1d50*/  MOV R6, 0x4089c9c9 ;  /* 0x4089c9c900067802 */ /* 0x008fe20000000f00 */
[----:B------:R-:W-:-:S02]  /*1d60*/  IMAD.MOV.U32 R19, RZ, RZ, 0x7d562b2b ;  /* 0x7d562b2bff137424 */ /* 0x000fc400078e00ff */
[----:B------:R-:W-:Y:S02]  /*1d70*/  IMAD.MOV.U32 R4, RZ, RZ, 0x458fcaca ;  /* 0x458fcacaff047424 */ /* 0x000fe400078e00ff */
[----:B------:R-:W-:Y:S02]  /*1d80*/  IMAD.MOV.U32 R5, RZ, RZ, -0x62e07d7e ;  /* 0x9d1f8282ff057424 */ /* 0x000fe400078e00ff */
[----:B-1----:R-:W-:Y:S02]  /*1d90*/  HFMA2 R15, -RZ, RZ, -3210, -0.12005615234375 ;  /* 0xea45afafff0f7431 */ /* 0x002fe400000001ff */
[----:B------:R-:W-:Y:S01]  /*1da0*/  IMAD.MOV.U32 R7, RZ, RZ, -0x78058283 ;  /* 0x87fa7d7dff077424 */ /* 0x000fe200078e00ff */
        /* <DEDUP_REMOVED lines=8> */
[----:B------:R-:W-:Y:S02]  /*1e30*/  IMAD.MOV.U32 R22, RZ, RZ, -0x51c26c6d ;  /* 0xae3d9393ff167424 */ /* 0x000fe400078e00ff */
[----:B------:R-:W-:Y:S01]  /*1e40*/  IMAD.MOV.U32 R23, RZ, RZ, 0x6a4c2626 ;  /* 0x6a4c2626ff177424 */ /* 0x000fe200078e00ff */
[----:B------:R2:W-:Y:S04]  /*1e50*/  STL.128 [R1+0x550], R8 ;  /* 0x0005500801007387 */ /* 0x0005e80000100c00 */
[----:B------:R3:W-:Y:S01]  /*1e60*/  STL.128 [R1+0x560], R12 ;  /* 0x0005600c01007387 */ /* 0x0007e20000100c00 */
[----:B-1----:R-:W-:Y:S01]  /*1e70*/  IMAD.MOV.U32 R16, RZ, RZ, -0x40dc6364 ;  /* 0xbf239c9cff107424 */ /* 0x002fe200078e00ff */
[----:B------:R-:W-:Y:S01]  /*1e80*/  MOV R18, 0x96e47272 ;  /* 0x96e4727200127802 */ /* 0x000fe20000000f00 */
[----:B------:R-:W-:Y:S01]  /*1e90*/  IMAD.MOV.U32 R17, RZ, RZ, -0x8ac5b5c ;  /* 0xf753a4a4ff117424 */ /* 0x000fe200078e00ff */
[----:B------:R1:W-:Y:S01]  /*1ea0*/  STL.128 [R1+0x580], R20 ;  /* 0x0005801401007387 */ /* 0x0003e20000100c00 */
[----:B------:R-:W-:-:S02]  /*1eb0*/  IMAD.MOV.U32 R19, RZ, RZ, 0x5b9bc0c0 ;  /* 0x5b9bc0c0ff137424 */ /* 0x000fc400078e00ff */
[----:B0-----:R-:W-:Y:S02]  /*1ec0*/  HFMA2 R4, -RZ, RZ, 205.5, 0.38818359375 ;  /* 0x5a6c3636ff047431 */ /* 0x001fe400000001ff */
[----:B------:R-:W-:Y:S01]  /*1ed0*/  IMAD.MOV.U32 R5, RZ, RZ, 0x417e3f3f ;  /* 0x417e3f3fff057424 */ /* 0x000fe200078e00ff */
[----:B------:R-:W-:Y:S01]  /*1ee0*/  MOV R7, 0x4f83cccc ;  /* 0x4f83cccc00077802 */ /* 0x000fe20000000f00 */
[----:B------:R-:W-:Y:S02]  /*1ef0*/  IMAD.MOV.U32 R6, RZ, RZ, 0x2f5f7f7 ;  /* 0x02f5f7f7ff067424 */ /* 0x000fe400078e00ff */
[----:B--2---:R-:W-:Y:S02]  /*1f00*/  HFMA2 R10, -RZ, RZ, 0.301025390625, -1509 ;  /* 0x34d1e5e5ff0a7431 */ /* 0x004fe400000001ff */
        /* <DEDUP_REMOVED lines=8> */
[----:B-1----:R-:W-:Y:S02]  /*1f90*/  HFMA2 R22, -RZ, RZ, 0.000429630279541015625, 7.6591968536376953125e-05 ;  /* 0x0f0a0505ff167431 */ /* 0x002fe400000001ff */
[----:B------:R-:W-:Y:S01]  /*1fa0*/  IMAD.MOV.U32 R15, RZ, RZ, 0x3f2a1515 ;  /* 0x3f2a1515ff0f7424 */ /* 0x000fe200078e00ff */
[----:B------:R1:W-:Y:S01]  /*1fb0*/  STL.128 [R1+0x5a0], R8 ;  /* 0x0005a00801007387 */ /* 0x0003e20000100c00 */
[----:B------:R-:W-:Y:S02]  /*1fc0*/  IMAD.MOV.U32 R20, RZ, RZ, 0x28301818 ;  /* 0x28301818ff147424 */ /* 0x000fe400078e00ff */
[----:B------:R-:W-:Y:S01]  /*1fd0*/  IMAD.MOV.U32 R21, RZ, RZ, -0x5ec8696a ;  /* 0xa1379696ff157424 */ /* 0x000fe200078e00ff */
[----:B------:R3:W-:Y:S01]  /*1fe0*/  STL.128 [R1+0x5b0], R12 ;  /* 0x0005b00c01007387 */ /* 0x0007e20000100c00 */
[----:B------:R-:W-:-:S02]  /*1ff0*/  IMAD.MOV.U32 R23, RZ, RZ, -0x4ad06566 ;  /* 0xb52f9a9aff177424 */ /* 0x000fc400078e00ff */
[----:B0-----:R-:W-:Y:S02]  /*2000*/  HFMA2 R16, -RZ, RZ, 0.0002460479736328125, 6.12735748291015625e-05 ;  /* 0x0c080404ff107431 */ /* 0x001fe400000001ff */
[----:B------:R-:W-:Y:S01]  /*2010*/  IMAD.MOV.U32 R17, RZ, RZ, 0x5295c7c7 ;  /* 0x5295c7c7ff117424 */ /* 0x000fe200078e00ff */
[----:B------:R-:W-:Y:S01]  /*2020*/  MOV R19, 0x5e9dc3c3 ;  /* 0x5e9dc3c300137802 */ /* 0x000fe20000000f00 */
[----:B------:R-:W-:Y:S01]  /*2030*/  IMAD.MOV.U32 R18, RZ, RZ, 0x65462323 ;  /* 0x65462323ff127424 */ /* 0x000fe200078e00ff */
[----:B--2---:R-:W-:Y:S01]  /*2040*/  MOV R5, 0x36241212 ;  /* 0x3624121200057802 */ /* 0x004fe20000000f00 */
[----:B------:R-:W-:Y:S01]  /*2050*/  IMAD.MOV.U32 R4, RZ, RZ, 0x90e0707 ;  /* 0x090e0707ff047424 */ /* 0x000fe200078e00ff */
[----:B------:R0:W-:Y:S01]  /*2060*/  STL.128 [R1+0x5d0], R20 ;  /* 0x0005d01401007387 */ /* 0x0001e20000100c00 */
[----:B------:R-:W-:Y:S02]  /*2070*/  IMAD.MOV.U32 R6, RZ, RZ, -0x64e47f80 ;  /* 0x9b1b8080ff067424 */ /* 0x000fe400078e00ff */
[----:B------:R-:W-:-:S02]  /*2080*/  IMAD.MOV.U32 R7, RZ, RZ, 0x3ddfe2e2 ;  /* 0x3ddfe2e2ff077424 */ /* 0x000fc400078e00ff */
[----:B-1----:R-:W-:Y:S02]  /*2090*/  HFMA2 R8, -RZ, RZ, 0.0265655517578125, -4054 ;  /* 0x26cdebebff087431 */ /* 0x002fe400000001ff */
[----:B------:R-:W-:Y:S01]  /*20a0*/  IMAD.MOV.U32 R9, RZ, RZ, 0x694e2727 ;  /* 0x694e2727ff097424 */ /* 0x000fe200078e00ff */
[----:B------:R-:W-:Y:S01]  /*20b0*/  MOV R11, 0x9fea7575 ;  /* 0x9fea7575000b7802 */ /* 0x000fe20000000f00 */
[----:B------:R-:W-:Y:S02]  /*20c0*/  IMAD.MOV.U32 R10, RZ, RZ, -0x32804d4e ;  /* 0xcd7fb2b2ff0a7424 */ /* 0x000fe400078e00ff */
[----:B---3--:R-:W-:Y:S02]  /*20d0*/  HFMA2 R14, -RZ, RZ, 17792, 0.065185546875 ;  /* 0x74582c2cff0e7431 */ /* 0x008fe400000001ff */
[----:B------:R-:W-:Y:S01]  /*20e0*/  IMAD.MOV.U32 R12, RZ, RZ, 0x1b120909 ;  /* 0x1b120909ff0c7424 */ /* 0x000fe200078e00ff */
[----:B------:R1:W-:Y:S01]  /*20f0*/  STL.128 [R1+0x5c0], R16 ;  /* 0x0005c01001007387 */ /* 0x0003e20000100c00 */
[----:B------:R-:W-:-:S02]  /*2100*/  IMAD.MOV.U32 R13, RZ, RZ, -0x61e27c7d ;  /* 0x9e1d8383ff0d7424 */ /* 0x000fc400078e00ff */
[----:B------:R-:W-:Y:S01]  /*2110*/  IMAD.MOV.U32 R15, RZ, RZ, 0x2e341a1a ;  /* 0x2e341a1aff0f7424 */ /* 0x000fe200078e00ff */
[----:B------:R2:W-:Y:S01]  /*2120*/  STL.128 [R1+0x5e0], R4 ;  /* 0x0005e00401007387 */ /* 0x0005e20000100c00 */
[----:B0-----:R-:W-:Y:S02]  /*2130*/  HFMA2 R20, -RZ, RZ, -27200, 50.5625 ;  /* 0xf6a45252ff147431 */ /* 0x001fe400000001ff */
[----:B------:R-:W-:Y:S01]  /*2140*/  IMAD.MOV.U32 R21, RZ, RZ, 0x4d763b3b ;  /* 0x4d763b3bff157424 */ /* 0x000fe200078e00ff */
[----:B------:R-:W-:Y:S01]  /*2150*/  MOV R23, 0xce7db3b3 ;  /* 0xce7db3b300177802 */ /* 0x000fe20000000f00 */
[----:B------:R-:W-:Y:S01]  /*2160*/  IMAD.MOV.U32 R22, RZ, RZ, 0x61b7d6d6 ;  /* 0x61b7d6d6ff167424 */ /* 0x000fe200078e00ff */
[----:B------:R0:W-:Y:S04]  /*2170*/  STL.128 [R1+0x5f0], R8 ;  /* 0x0005f00801007387 */ /* 0x0001e80000100c00 */
[----:B------:R3:W-:Y:S01]  /*2180*/  STL.128 [R1+0x600], R12 ;  /* 0x0006000c01007387 */ /* 0x0007e20000100c00 */
[----:B-1----:R-:W-:Y:S01]  /*2190*/  IMAD.MOV.U32 R16, RZ, RZ, 0x2d361b1b ;  /* 0x2d361b1bff107424 */ /* 0x002fe200078e00ff */
[----:B------:R-:W-:Y:S01]  /*21a0*/  MOV R17, 0xb2dc6e6e ;  /* 0xb2dc6e6e00117802 */ /* 0x000fe20000000f00 */
[----:B------:R-:W-:Y:S01]  /*21b0*/  IMAD.MOV.U32 R18, RZ, RZ, -0x114ba5a6 ;  /* 0xeeb45a5aff127424 */ /* 0x000fe200078e00ff */
[----:B------:R1:W-:Y:S01]  /*21c0*/  STL.128 [R1+0x620], R20 ;  /* 0x0006201401007387 */ /* 0x0003e20000100c00 */
[----:B------:R-:W-:-:S02]  /*21d0*/  IMAD.MOV.U32 R19, RZ, RZ, -0x4a45f60 ;  /* 0xfb5ba0a0ff137424 */ /* 0x000fc400078e00ff */
[----:B--2---:R-:W-:Y:S02]  /*21e0*/  HFMA2 R6, -RZ, RZ, 10992, 0.11224365234375 ;  /* 0x715e2f2fff067431 */ /* 0x004fe400000001ff */
[----:B------:R-:W-:Y:S02]  /*21f0*/  IMAD.MOV.U32 R4, RZ, RZ, 0x7b522929 ;  /* 0x7b522929ff047424 */ /* 0x000fe400078e00ff */
[----:B------:R-:W-:Y:S01]  /*2200*/  IMAD.MOV.U32 R5, RZ, RZ, 0x3edde3e3 ;  /* 0x3edde3e3ff057424 */ /* 0x000fe200078e00ff */
[----:B------:R2:W-:Y:S01]  /*2210*/  STL.128 [R1+0x610], R16 ;  /* 0x0006101001007387 */ /* 0x0005e20000100c00 */
[----:B------:R-:W-:Y:S01]  /*2220*/  IMAD.MOV.U32 R7, RZ, RZ, -0x68ec7b7c ;  /* 0x97138484ff077424 */ /* 0x000fe200078e00ff */
[----:B0-----:R-:W-:Y:S01]  /*2230*/  MOV R9, 0x68b9d1d1 ;  /* 0x68b9d1d100097802 */ /* 0x001fe20000000f00 */
[----:B------:R-:W-:Y:S02]  /*2240*/  IMAD.MOV.U32 R8, RZ, RZ, -0xa59acad ;  /* 0xf5a65353ff087424 */ /* 0x000fe400078e00ff */
[----:B------:R-:W-:-:S02]  /*2250*/  IMAD.MOV.U32 R11, RZ, RZ, 0x2cc1eded ;  /* 0x2cc1ededff0b7424 */ /* 0x000fc400078e00ff */
[----:B---3--:R-:W-:Y:S02]  /*2260*/  HFMA2 R12, -RZ, RZ, 544, 0.008056640625 ;  /* 0x60402020ff0c7431 */ /* 0x008fe400000001ff */
[----:B------:R-:W-:Y:S01]  /*2270*/  IMAD.MOV.U32 R10, RZ, RZ, RZ ;  /* 0x000000ffff0a7224 */ /* 0x000fe200078e00ff */
[----:B------:R-:W-:Y:S01]  /*2280*/  MOV R15, 0xedb65b5b ;  /* 0xedb65b5b000f7802 */ /* 0x000fe20000000f00 */
[----:B------:R-:W-:Y:S01]  /*2290*/  IMAD.MOV.U32 R13, RZ, RZ, 0x1fe3fcfc ;  /* 0x1fe3fcfcff0d7424 */ /* 0x000fe200078e00ff */
[----:B-1----:R-:W-:Y:S01]  /*22a0*/  MOV R21, 0xd4984c4c ;  /* 0xd4984c4c00157802 */ /* 0x002fe20000000f00 */
[----:B------:R-:W-:Y:S01]  /*22b0*/  IMAD.MOV.U32 R14, RZ, RZ, -0x37864e4f ;  /* 0xc879b1b1ff0e7424 */ /* 0x000fe200078e00ff */
[----:B------:R0:W-:Y:S01]  /*22c0*/  STL.128 [R1+0x630], R4 ;  /* 0x0006300401007387 */ /* 0x0001e20000100c00 */
[----:B------:R-:W-:Y:S02]  /*22d0*/  IMAD.MOV.U32 R20, RZ, RZ, -0x216bb5b6 ;  /* 0xde944a4aff147424 */ /* 0x000fe400078e00ff */
[----:B------:R-:W-:-:S02]  /*22e0*/  IMAD.MOV.U32 R22, RZ, RZ, -0x174fa7a8 ;  /* 0xe8b05858ff167424 */ /* 0x000fc400078e00ff */
[----:B--2---:R-:W-:Y:S02]  /*22f0*/  HFMA2 R18, -RZ, RZ, -172.875, -1.685546875 ;  /* 0xd967bebeff127431 */ /* 0x004fe400000001ff */
[----:B------:R-:W-:Y:S01]  /*2300*/  IMAD.MOV.U32 R23, RZ, RZ, 0x4a85cfcf ;  /* 0x4a85cfcfff177424 */ /* 0x000fe200078e00ff */
[----:B------:R1:W-:Y:S01]  /*2310*/  STL.128 [R1+0x640], R8 ;  /* 0x0006400801007387 */ /* 0x0003e20000100c00 */
[----:B------:R-:W-:Y:S02]  /*2320*/  IMAD.MOV.U32 R16, RZ, RZ, -0x412b9596 ;  /* 0xbed46a6aff107424 */ /* 0x000fe400078e00ff */
[----:B------:R-:W-:Y:S01]  /*2330*/  IMAD.MOV.U32 R17, RZ, RZ, 0x468dcbcb ;  /* 0x468dcbcbff117424 */ /* 0x000fe200078e00ff */
[----:B------:R2:W-:Y:S01]  /*2340*/  STL.128 [R1+0x650], R12 ;  /* 0x0006500c01007387 */ /* 0x0005e20000100c00 */
[----:B------:R-:W-:-:S03]  /*2350*/  IMAD.MOV.U32 R19, RZ, RZ, 0x4b723939 ;  /* 0x4b723939ff137424 */ /* 0x000fc600078e00ff */
[----:B------:R3:W-:Y:S01]  /*2360*/  STL.128 [R1+0x670], R20 ;  /* 0x0006701401007387 */ /* 0x0007e20000100c00 */
[----:B0-----:R-:W-:Y:S02]  /*2370*/  HFMA2 R4, -RZ, RZ, 3958, -38.5 ;  /* 0x6bbbd0d0ff047431 */ /* 0x001fe400000001ff */
[----:B------:R-:W-:Y:S01]  /*2380*/  IMAD.MOV.U32 R5, RZ, RZ, 0x2ac5efef ;  /* 0x2ac5efefff057424 */ /* 0x000fe200078e00ff */
[----:B------:R-:W-:Y:S01]  /*2390*/  MOV R7, 0x16edfbfb ;  /* 0x16edfbfb00077802 */ /* 0x000fe20000000f00 */
[----:B------:R-:W-:Y:S01]  /*23a0*/  IMAD.MOV.U32 R6, RZ, RZ, -0x1ab05556 ;  /* 0xe54faaaaff067424 */ /* 0x000fe200078e00ff */
[----:B------:R0:W-:Y:S01]  /*23b0*/  STL.128 [R1+0x660], R16 ;  /* 0x0006601001007387 */ /* 0x0001e20000100c00 */
[----:B-1----:R-:W-:Y:S02]  /*23c0*/  HFMA2 R10, -RZ, RZ, 86.375, 0.2249755859375 ;  /* 0x55663333ff0a7431 */ /* 0x002fe400000001ff */
[----:B------:R-:W-:Y:S01]  /*23d0*/  IMAD.MOV.U32 R8, RZ, RZ, -0x3a79bcbd ;  /* 0xc5864343ff087424 */ /* 0x000fe200078e00ff */
[----:B------:R1:W-:Y:S01]  /*23e0*/  STL.128 [R1+0x680], R4 ;  /* 0x0006800401007387 */ /* 0x0003e20000100c00 */
[----:B------:R-:W-:Y:S01]  /*23f0*/  IMAD.MOV.U32 R9, RZ, RZ, -0x2865b2b3 ;  /* 0xd79a4d4dff097424 */ /* 0x000fe200078e00ff */
[----:B--2---:R-:W-:Y:S01]  /*2400*/  MOV R13, 0x10e9f9f9 ;  /* 0x10e9f9f9000d7802 */ /* 0x004fe20000000f00 */
[----:B------:R-:W-:-:S02]  /*2410*/  IMAD.MOV.U32 R11, RZ, RZ, -0x6bee7a7b ;  /* 0x94118585ff0b7424 */ /* 0x000fc400078e00ff */
[----:B------:R-:W-:Y:S02]  /*2420*/  IMAD.MOV.U32 R12, RZ, RZ, -0x3075babb ;  /* 0xcf8a4545ff0c7424 */ /* 0x000fe400078e00ff */
[----:B---3--:R-:W-:Y:S02]  /*2430*/  HFMA2 R22, -RZ, RZ, -2.25, 2.125 ;  /* 0xc0804040ff167431 */ /* 0x008fe400000001ff */
[----:B------:R-:W-:Y:S01]  /*2440*/  IMAD.MOV.U32 R14, RZ, RZ, 0x6040202 ;  /* 0x06040202ff0e7424 */ /* 0x000fe200078e00ff */
[----:B------:R2:W-:Y:S01]  /*2450*/  STL.128 [R1+0x690], R8 ;  /* 0x0006900801007387 */ /* 0x0005e20000100c00 */
[----:B------:R-:W-:Y:S02]  /*2460*/  IMAD.MOV.U32 R15, RZ, RZ, -0x7e018081 ;  /* 0x81fe7f7fff0f7424 */ /* 0x000fe400078e00ff */
[----:B------:R-:W-:Y:S02]  /*2470*/  IMAD.MOV.U32 R20, RZ, RZ, -0xc5daeaf ;  /* 0xf3a25151ff147424 */ /* 0x000fe400078e00ff */
[----:B0-----:R-:W-:-:S02]  /*2480*/  HFMA2 R16, -RZ, RZ, -9472, 34.5 ;  /* 0xf0a05050ff107431 */ /* 0x001fc400000001ff */
        /* <DEDUP_REMOVED lines=8> */
[----:B------:R1:W-:Y:S01]  /*2510*/  STL.128 [R1+0x6c0], R20 ;  /* 0x0006c01401007387 */ /* 0x0003e20000100c00 */
[----:B------:R-:W-:-:S02]  /*2520*/  IMAD.MOV.U32 R6, RZ, RZ, 0x48703838 ;  /* 0x48703838ff067424 */ /* 0x000fc400078e00ff */
[----:B--2---:R-:W-:Y:S02]  /*2530*/  HFMA2 R8, -RZ, RZ, -472.75, -1.18359375 ;  /* 0xdf63bcbcff087431 */ /* 0x004fe400000001ff */
[----:B------:R-:W-:Y:S01]  /*2540*/  IMAD.MOV.U32 R7, RZ, RZ, 0x4f1f5f5 ;  /* 0x04f1f5f5ff077424 */ /* 0x000fe200078e00ff */
[----:B------:R-:W-:Y:S01]  /*2550*/  MOV R11, 0x63422121 ;  /* 0x63422121000b7802 */ /* 0x000fe20000000f00 */
[----:B------:R-:W-:Y:S01]  /*2560*/  IMAD.MOV.U32 R9, RZ, RZ, -0x3e88494a ;  /* 0xc177b6b6ff097424 */ /* 0x000fe200078e00ff */
[----:B------:R2:W-:Y:S01]  /*2570*/  STL.128 [R1+0x6b0], R16 ;  /* 0x0006b01001007387 */ /* 0x0005e20000100c00 */
[----:B------:R-:W-:-:S03]  /*2580*/  IMAD.MOV.U32 R10, RZ, RZ, 0x75afdada ;  /* 0x75afdadaff0a7424 */ /* 0x000fc600078e00ff */
[----:B------:R3:W-:Y:S01]  /*2590*/  STL.128 [R1+0x6d0], R4 ;  /* 0x0006d00401007387 */ /* 0x0007e20000100c00 */
[----:B0-----:R-:W-:Y:S02]  /*25a0*/  HFMA2 R14, -RZ, RZ, 0.0004265308380126953125, -16280 ;  /* 0x0efdf3f3ff0e7431 */ /* 0x001fe400000001ff */
[----:B------:R-:W-:Y:S01]  /*25b0*/  IMAD.MOV.U32 R12, RZ, RZ, 0x30201010 ;  /* 0x30201010ff0c7424 */ /* 0x000fe200078e00ff */
[----:B------:R0:W-:Y:S01]  /*25c0*/  STL.128 [R1+0x6e0], R8 ;  /* 0x0006e00801007387 */ /* 0x0001e20000100c00 */
[----:B------:R-:W-:Y:S02]  /*25d0*/  IMAD.MOV.U32 R13, RZ, RZ, 0x1ae5ffff ;  /* 0x1ae5ffffff0d7424 */ /* 0x000fe400078e00ff */
[----:B-1----:R-:W-:Y:S02]  /*25e0*/  HFMA2 R20, -RZ, RZ, -735, 471.75 ;  /* 0xe1be5f5fff147431 */ /* 0x002fe400000001ff */
[----:B------:R-:W-:Y:S01]  /*25f0*/  IMAD.MOV.U32 R15, RZ, RZ, 0x6dbfd2d2 ;  /* 0x6dbfd2d2ff0f7424 */ /* 0x000fe200078e00ff */
[----:B------:R-:W-:Y:S01]  /*2600*/  MOV R23, 0x392e1717 ;  /* 0x392e171700177802 */ /* 0x000fe20000000f00 */
[----:B------:R-:W-:-:S02]  /*2610*/  IMAD.MOV.U32 R21, RZ, RZ, -0x5dca6869 ;  /* 0xa2359797ff157424 */ /* 0x000fc400078e00ff */
        /* <DEDUP_REMOVED lines=8> */
[----:B------:R-:W-:Y:S02]  /*26a0*/  IMAD.MOV.U32 R4, RZ, RZ, 0x5793c4c4 ;  /* 0x5793c4c4ff047424 */ /* 0x000fe400078e00ff */
[----:B0-----:R-:W-:-:S02]  /*26b0*/  HFMA2 R9, -RZ, RZ, -1978, 343.25 ;  /* 0xe7ba5d5dff097431 */ /* 0x001fc400000001ff */
[----:B------:R-:W-:Y:S01]  /*26c0*/  IMAD.MOV.U32 R5, RZ, RZ, -0xdaa5859 ;  /* 0xf255a7a7ff057424 */ /* 0x000fe200078e00ff */
[----:B------:R0:W-:Y:S01]  /*26d0*/  STL.128 [R1+0x700], R16 ;  /* 0x0007001001007387 */ /* 0x0001e20000100c00 */
[----:B------:R-:W-:Y:S02]  /*26e0*/  IMAD.MOV.U32 R7, RZ, RZ, 0x477a3d3d ;  /* 0x477a3d3dff077424 */ /* 0x000fe400078e00ff */
[----:B------:R-:W-:Y:S02]  /*26f0*/  IMAD.MOV.U32 R8, RZ, RZ, -0x53379b9c ;  /* 0xacc86464ff087424 */ /* 0x000fe400078e00ff */
        /* <DEDUP_REMOVED lines=10> */
[----:B------:R-:W-:-:S02]  /*27a0*/  IMAD.MOV.U32 R22, RZ, RZ, -0x2c944748 ;  /* 0xd36bb8b8ff167424 */ /* 0x000fc400078e00ff */
[----:B0-----:R-:W-:Y:S02]  /*27b0*/  HFMA2 R18, -RZ, RZ, -0.056488037109375, -0.00055694580078125 ;  /* 0xab3b9090ff127431 */ /* 0x001fe400000001ff */
[----:B------:R-:W-:Y:S01]  /*27c0*/  IMAD.MOV.U32 R23, RZ, RZ, 0x3c281414 ;  /* 0x3c281414ff177424 */ /* 0x000fe200078e00ff */
[----:B------:R0:W-:Y:S01]  /*27d0*/  STL.128 [R1+0x740], R12 ;  /* 0x0007400c01007387 */ /* 0x0001e20000100c00 */
[----:B------:R-:W-:Y:S02]  /*27e0*/  IMAD.MOV.U32 R16, RZ, RZ, 0x66442222 ;  /* 0x66442222ff107424 */ /* 0x000fe400078e00ff */
[----:B------:R-:W-:Y:S02]  /*27f0*/  IMAD.MOV.U32 R17, RZ, RZ, 0x7e542a2a ;  /* 0x7e542a2aff117424 */ /* 0x000fe400078e00ff */
[----:B---3--:R-:W-:Y:S02]  /*2800*/  HFMA2 R4, -RZ, RZ, 46304, -439.5 ;  /* 0x79a7dedeff047431 */ /* 0x008fe400000001ff */
[----:B------:R-:W-:Y:S01]  /*2810*/  IMAD.MOV.U32 R19, RZ, RZ, -0x7cf47778 ;  /* 0x830b8888ff137424 */ /* 0x000fe200078e00ff */
[----:B------:R-:W-:Y:S01]  /*2820*/  MOV R7, 0x76addbdb ;  /* 0x76addbdb00077802 */ /* 0x000fe20000000f00 */
[----:B------:R-:W-:Y:S01]  /*2830*/  IMAD.MOV.U32 R5, RZ, RZ, -0x1d43a1a2 ;  /* 0xe2bc5e5eff057424 */ /* 0x000fe200078e00ff */
[----:B------:R2:W-:Y:S01]  /*2840*/  STL.128 [R1+0x760], R20 ;  /* 0x0007601401007387 */ /* 0x0005e20000100c00 */
[----:B------:R-:W-:-:S02]  /*2850*/  IMAD.MOV.U32 R6, RZ, RZ, 0x1d160b0b ;  /* 0x1d160b0bff067424 */ /* 0x000fc400078e00ff */
[----:B-1----:R-:W-:Y:S01]  /*2860*/  HFMA2 R10, -RZ, RZ, 25.8125, 0.7783203125 ;  /* 0x4e743a3aff0a7431 */ /* 0x002fe200000001ff */
[----:B------:R1:W-:Y:S01]  /*2870*/  STL.128 [R1+0x750], R16 ;  /* 0x0007501001007387 */ /* 0x0003e20000100c00 */
[----:B------:R-:W-:Y:S02]  /*2880*/  IMAD.MOV.U32 R8, RZ, RZ, 0x3bdbe0e0 ;  /* 0x3bdbe0e0ff087424 */ /* 0x000fe400078e00ff */
[----:B0-----:R-:W-:Y:S01]  /*2890*/  IMAD.MOV.U32 R12, RZ, RZ, -0x246db6b7 ;  /* 0xdb924949ff0c7424 */ /* 0x001fe200078e00ff */
[----:B------:R-:W-:Y:S01]  /*28a0*/  MOV R13, 0xa0c0606 ;  /* 0x0a0c0606000d7802 */ /* 0x000fe20000000f00 */
[----:B------:R-:W-:Y:S01]  /*28b0*/  IMAD.MOV.U32 R14, RZ, RZ, 0x6c482424 ;  /* 0x6c482424ff0e7424 */ /* 0x000fe200078e00ff */
[----:B------:R0:W-:Y:S01]  /*28c0*/  STL.128 [R1+0x770], R4 ;  /* 0x0007700401007387 */ /* 0x0001e20000100c00 */
[----:B------:R-:W-:Y:S02]  /*28d0*/  IMAD.MOV.U32 R15, RZ, RZ, -0x1b47a3a4 ;  /* 0xe4b85c5cff0f7424 */ /* 0x000fe400078e00ff */
[----:B------:R-:W-:-:S02]  /*28e0*/  IMAD.MOV.U32 R9, RZ, RZ, 0x56643232 ;  /* 0x56643232ff097424 */ /* 0x000fc400078e00ff */
[----:B--2---:R-:W-:Y:S02]  /*28f0*/  HFMA2 R22, -RZ, RZ, 0.489013671875, -1252 ;  /* 0x37d3e4e4ff167431 */ /* 0x004fe400000001ff */
[----:B------:R-:W-:Y:S01]  /*2900*/  IMAD.MOV.U32 R11, RZ, RZ, 0x1e140a0a ;  /* 0x1e140a0aff0b7424 */ /* 0x000fe200078e00ff */
[----:B------:R2:W-:Y:S01]  /*2910*/  STL.128 [R1+0x790], R12 ;  /* 0x0007900c01007387 */ /* 0x0005e20000100c00 */
[----:B------:R-:W-:Y:S02]  /*2920*/  IMAD.MOV.U32 R20, RZ, RZ, -0x57c66e6f ;  /* 0xa8399191ff147424 */ /* 0x000fe400078e00ff */
[----:B-1----:R-:W-:Y:S02]  /*2930*/  HFMA2 R16, -RZ, RZ, 359.75, -3.37890625 ;  /* 0x5d9fc2c2ff107431 */ /* 0x002fe400000001ff */
        /* <DEDUP_REMOVED lines=8> */
[----:B------:R-:W-:-:S02]  /*29c0*/  IMAD.MOV.U32 R6, RZ, RZ, 0x596e3737 ;  /* 0x596e3737ff067424 */ /* 0x000fc400078e00ff */
[----:B------:R-:W-:Y:S02]  /*29d0*/  IMAD.MOV.U32 R7, RZ, RZ, -0x48259293 ;  /* 0xb7da6d6dff077424 */ /* 0x000fe400078e00ff */
[----:B------:R-:W-:Y:S02]  /*29e0*/  IMAD.MOV.U32 R18, RZ, RZ, -0x10bc5354 ;  /* 0xef43acacff127424 */ /* 0x000fe400078e00ff */
[----:B--2---:R-:W-:Y:S02]  /*29f0*/  HFMA2 R14, -RZ, RZ, 0.00012129545211791992188, -20288 ;  /* 0x07f3f4f4ff0e7431 */ /* 0x004fe400000001ff */
[----:B------:R-:W-:Y:S01]  /*2a00*/  IMAD.MOV.U32 R12, RZ, RZ, -0x4b279394 ;  /* 0xb4d86c6cff0c7424 */ /* 0x000fe200078e00ff */
[----:B------:R2:W-:Y:S01]  /*2a10*/  STL.128 [R1+0x7c0], R4 ;  /* 0x0007c00401007387 */ /* 0x0005e20000100c00 */
[----:B------:R-:W-:Y:S02]  /*2a20*/  IMAD.MOV.U32 R13, RZ, RZ, -0x553a9aa ;  /* 0xfaac5656ff0d7424 */ /* 0x000fe400078e00ff */
[----:B------:R-:W-:-:S02]  /*2a30*/  IMAD.MOV.U32 R15, RZ, RZ, 0x25cfeaea ;  /* 0x25cfeaeaff0f7424 */ /* 0x000fc400078e00ff */
[----:B-1----:R-:W-:Y:S01]  /*2a40*/  HFMA2 R8, -RZ, RZ, -0.0002443790435791015625, -0.0003387928009033203125 ;  /* 0x8c018d8dff087431 */ /* 0x002fe200000001ff */
[----:B------:R1:W-:Y:S01]  /*2a50*/  STL.128 [R1+0x7a0], R16 ;  /* 0x0007a01001007387 */ /* 0x0003e20000100c00 */
[----:B------:R-:W-:Y:S01]  /*2a60*/  IMAD.MOV.U32 R9, RZ, RZ, 0x64b1d5d5 ;  /* 0x64b1d5d5ff097424 */ /* 0x000fe200078e00ff */
[----:B------:R-:W-:Y:S01]  /*2a70*/  MOV R11, 0xe049a9a9 ;  /* 0xe049a9a9000b7802 */ /* 0x000fe20000000f00 */
[----:B0-----:R-:W-:Y:S02]  /*2a80*/  HFMA2 R20, -RZ, RZ, -86.9375, -0.8408203125 ;  /* 0xd56fbabaff147431 */ /* 0x001fe400000001ff */
[----:B------:R-:W-:Y:S01]  /*2a90*/  IMAD.MOV.U32 R10, RZ, RZ, -0x2d63b1b2 ;  /* 0xd29c4e4eff0a7424 */ /* 0x000fe200078e00ff */
[----:B------:R-:W-:Y:S01]  /*2aa0*/  MOV R23, 0x725c2e2e ;  /* 0x725c2e2e00177802 */ /* 0x000fe20000000f00 */
[----:B------:R-:W-:Y:S01]  /*2ab0*/  IMAD.MOV.U32 R21, RZ, RZ, -0x770f8788 ;  /* 0x88f07878ff157424 */ /* 0x000fe200078e00ff */
[----:B------:R0:W-:Y:S01]  /*2ac0*/  STL.128 [R1+0x7e0], R12 ;  /* 0x0007e00c01007387 */ /* 0x0001e20000100c00 */
[----:B------:R-:W-:-:S02]  /*2ad0*/  IMAD.MOV.U32 R22, RZ, RZ, 0x6f4a2525 ;  /* 0x6f4a2525ff167424 */ /* 0x000fc400078e00ff */
[----:B--2---:R-:W-:Y:S02]  /*2ae0*/  HFMA2 R6, -RZ, RZ, -7.44921875, -0.2939453125 ;  /* 0xc773b4b4ff067431 */ /* 0x004fe400000001ff */
[----:B------:R-:W-:Y:S01]  /*2af0*/  IMAD.MOV.U32 R4, RZ, RZ, 0x24381c1c ;  /* 0x24381c1cff047424 */ /* 0x000fe200078e00ff */
[----:B------:R2:W-:Y:S01]  /*2b00*/  STL.128 [R1+0x7d0], R8 ;  /* 0x0007d00801007387 */ /* 0x0005e20000100c00 */
[----:B------:R-:W-:Y:S02]  /*2b10*/  IMAD.MOV.U32 R5, RZ, RZ, -0xea8595a ;  /* 0xf157a6a6ff057424 */ /* 0x000fe400078e00ff */
[----:B-1----:R-:W-:Y:S01]  /*2b20*/  IMAD.MOV.U32 R16, RZ, RZ, -0x50359a9b ;  /* 0xafca6565ff107424 */ /* 0x002fe200078e00ff */
[----:B------:R-:W-:Y:S01]  /*2b30*/  MOV R17, 0x8ef47a7a ;  /* 0x8ef47a7a00117802 */ /* 0x000fe20000000f00 */
[----:B------:R-:W-:Y:S01]  /*2b40*/  IMAD.MOV.U32 R18, RZ, RZ, -0x16b85152 ;  /* 0xe947aeaeff127424 */ /* 0x000fe200078e00ff */
[----:B------:R1:W-:Y:S01]  /*2b50*/  STL.128 [R1+0x800], R20 ;  /* 0x0008001401007387 */ /* 0x0003e20000100c00 */
[----:B------:R-:W-:-:S02]  /*2b60*/  IMAD.MOV.U32 R19, RZ, RZ, 0x18100808 ;  /* 0x18100808ff137424 */ /* 0x000fc400078e00ff */
[----:B------:R-:W-:Y:S02]  /*2b70*/  IMAD.MOV.U32 R7, RZ, RZ, 0x5197c6c6 ;  /* 0x5197c6c6ff077424 */ /* 0x000fe400078e00ff */
[----:B0-----:R-:W-:Y:S02]  /*2b80*/  HFMA2 R12, -RZ, RZ, -357.5, 14.5859375 ;  /* 0xdd964b4bff0c7431 */ /* 0x001fe400000001ff */
        /* <DEDUP_REMOVED lines=8> */
[----:B------:R-:W-:-:S02]  /*2c10*/  IMAD.MOV.U32 R11, RZ, RZ, 0x213e1f1f ;  /* 0x213e1f1fff0b7424 */ /* 0x000fc400078e00ff */
[----:B-1----:R-:W-:Y:S01]  /*2c20*/  IMAD.MOV.U32 R20, RZ, RZ, -0x276fb7b8 ;  /* 0xd8904848ff147424 */ /* 0x002fe200078e00ff */
[----:B------:R-:W-:Y:S01]  /*2c30*/  MOV R21, 0x5060303 ;  /* 0x0506030300157802 */ /* 0x000fe20000000f00 */
[----:B------:R-:W-:Y:S01]  /*2c40*/  IMAD.MOV.U32 R22, RZ, RZ, 0x1f7f6f6 ;  /* 0x01f7f6f6ff167424 */ /* 0x000fe200078e00ff */
[----:B------:R1:W-:Y:S01]  /*2c50*/  STL.128 [R1+0x830], R12 ;  /* 0x0008300c01007387 */ /* 0x0003e20000100c00 */
[----:B------:R-:W-:-:S03]  /*2c60*/  IMAD.MOV.U32 R23, RZ, RZ, 0x121c0e0e ;  /* 0x121c0e0eff177424 */ /* 0x000fc600078e00ff */
[----:B------:R3:W-:Y:S01]  /*2c70*/  STL.128 [R1+0x820], R8 ;  /* 0x0008200801007387 */ /* 0x0007e20000100c00 */
[----:B0-----:R-:W-:Y:S02]  /*2c80*/  HFMA2 R18, -RZ, RZ, -4.44140625, -0.356689453125 ;  /* 0xc471b5b5ff127431 */ /* 0x001fe400000001ff */
[----:B------:R-:W-:Y:S02]  /*2c90*/  IMAD.MOV.U32 R16, RZ, RZ, -0x6f1f8f90 ;  /* 0x90e07070ff107424 */ /* 0x000fe400078e00ff */
[----:B------:R-:W-:Y:S01]  /*2ca0*/  IMAD.MOV.U32 R17, RZ, RZ, 0x427c3e3e ;  /* 0x427c3e3eff117424 */ /* 0x000fe200078e00ff */
[----:B------:R0:W-:Y:S01]  /*2cb0*/  STL.128 [R1+0x850], R20 ;  /* 0x0008501401007387 */ /* 0x0001e20000100c00 */
[----:B--2---:R-:W-:Y:S02]  /*2cc0*/  HFMA2 R4, -RZ, RZ, -0.0151519775390625, 688.5 ;  /* 0xa3c26161ff047431 */ /* 0x004fe400000001ff */
[----:B------:R-:W-:Y:S01]  /*2cd0*/  IMAD.MOV.U32 R19, RZ, RZ, -0x5533999a ;  /* 0xaacc6666ff137424 */ /* 0x000fe200078e00ff */
[----:B------:R-:W-:Y:S01]  /*2ce0*/  MOV R7, 0xd069b9b9 ;  /* 0xd069b9b900077802 */ /* 0x000fe20000000f00 */
[----:B------:R-:W-:-:S02]  /*2cf0*/  IMAD.MOV.U32 R5, RZ, RZ, 0x5f6a3535 ;  /* 0x5f6a3535ff057424 */ /* 0x000fc400078e00ff */
[----:B------:R-:W-:Y:S01]  /*2d00*/  IMAD.MOV.U32 R6, RZ, RZ, -0x651a8a9 ;  /* 0xf9ae5757ff067424 */ /* 0x000fe200078e00ff */
[----:B-1----:R-:W-:Y:S01]  /*2d10*/  MOV R13, 0x13ebf8f8 ;  /* 0x13ebf8f8000d7802 */ /* 0x002fe20000000f00 */
[----:B------:R-:W-:Y:S01]  /*2d20*/  IMAD.MOV.U32 R12, RZ, RZ, 0x38d9e1e1 ;  /* 0x38d9e1e1ff0c7424 */ /* 0x000fe200078e00ff */
[----:B------:R1:W-:Y:S01]  /*2d30*/  STL.128 [R1+0x840], R16 ;  /* 0x0008401001007387 */ /* 0x0003e20000100c00 */
[----:B------:R-:W-:Y:S02]  /*2d40*/  IMAD.MOV.U32 R14, RZ, RZ, -0x4cd46768 ;  /* 0xb32b9898ff0e7424 */ /* 0x000fe400078e00ff */
[----:B---3--:R-:W-:Y:S02]  /*2d50*/  HFMA2 R10, -RZ, RZ, 0.028228759765625, 0.004993438720703125 ;  /* 0x273a1d1dff0a7431 */ /* 0x008fe400000001ff */
[----:B------:R-:W-:Y:S01]  /*2d60*/  IMAD.MOV.U32 R15, RZ, RZ, 0x33221111 ;  /* 0x33221111ff0f7424 */ /* 0x000fe200078e00ff */
[----:B------:R2:W-:Y:S01]  /*2d70*/  STL.128 [R1+0x860], R4 ;  /* 0x0008600401007387 */ /* 0x0005e20000100c00 */
[----:B------:R-:W-:-:S02]  /*2d80*/  IMAD.MOV.U32 R8, RZ, RZ, -0x6ee8797a ;  /* 0x91178686ff087424 */ /* 0x000fc400078e00ff */
[----:B0-----:R-:W-:Y:S02]  /*2d90*/  HFMA2 R22, -RZ, RZ, -0.000742435455322265625, -0.00011485815048217773438 ;  /* 0x92158787ff167431 */ /* 0x001fe400000001ff */
[----:B------:R-:W-:Y:S01]  /*2da0*/  IMAD.MOV.U32 R9, RZ, RZ, 0x5899c1c1 ;  /* 0x5899c1c1ff097424 */ /* 0x000fe200078e00ff */
[----:B------:R0:W-:Y:S01]  /*2db0*/  STL.128 [R1+0x880], R12 ;  /* 0x0008800c01007387 */ /* 0x0001e20000100c00 */
[----:B------:R-:W-:Y:S02]  /*2dc0*/  IMAD.MOV.U32 R11, RZ, RZ, -0x46d86162 ;  /* 0xb9279e9eff0b7424 */ /* 0x000fe400078e00ff */
[----:B------:R-:W-:Y:S02]  /*2dd0*/  IMAD.MOV.U32 R20, RZ, RZ, -0x49d26465 ;  /* 0xb62d9b9bff147424 */ /* 0x000fe400078e00ff */
[----:B------:R-:W-:Y:S01]  /*2de0*/  IMAD.MOV.U32 R21, RZ, RZ, 0x223c1e1e ;  /* 0x223c1e1eff157424 */ /* 0x000fe200078e00ff */
[----:B------:R3:W-:Y:S01]  /*2df0*/  STL.128 [R1+0x870], R8 ;  /* 0x0008700801007387 */ /* 0x0007e20000100c00 */
[----:B-1----:R-:W-:-:S02]  /*2e00*/  HFMA2 R16, -RZ, RZ, -0.9775390625, 2770 ;  /* 0xbbd26969ff107431 */ /* 0x002fc400000001ff */
[----:B------:R-:W-:Y:S01]  /*2e10*/  IMAD.MOV.U32 R23, RZ, RZ, 0x20c9e9e9 ;  /* 0x20c9e9e9ff177424 */ /* 0x000fe200078e00ff */
[----:B------:R-:W-:Y:S01]  /*2e20*/  MOV R19, 0xa7339494 ;  /* 0xa733949400137802 */ /* 0x000fe20000000f00 */
[----:B------:R-:W-:Y:S01]  /*2e30*/  IMAD.MOV.U32 R17, RZ, RZ, 0x70a9d9d9 ;  /* 0x70a9d9d9ff117424 */ /* 0x000fe200078e00ff */
[----:B--2---:R-:W-:Y:S01]  /*2e40*/  MOV R5, 0xffaa5555 ;  /* 0xffaa555500057802 */ /* 0x004fe20000000f00 */
[----:B------:R-:W-:Y:S01]  /*2e50*/  IMAD.MOV.U32 R4, RZ, RZ, 0x4987cece ;  /* 0x4987ceceff047424 */ /* 0x000fe200078e00ff */
[----:B------:R1:W-:Y:S01]  /*2e60*/  STL.128 [R1+0x8a0], R20 ;  /* 0x0008a01401007387 */ /* 0x0003e20000100c00 */
[----:B------:R-:W-:Y:S02]  /*2e70*/  IMAD.MOV.U32 R6, RZ, RZ, 0x78502828 ;  /* 0x78502828ff067424 */ /* 0x000fe400078e00ff */
[----:B------:R-:W-:Y:S02]  /*2e80*/  IMAD.MOV.U32 R7, RZ, RZ, 0x7aa5dfdf ;  /* 0x7aa5dfdfff077424 */ /* 0x000fe400078e00ff */
[----:B0-----:R-:W-:-:S02]  /*2e90*/  HFMA2 R14, -RZ, RZ, -6.515625, 3.12890625 ;  /* 0xc6844242ff0e7431 */ /* 0x001fc400000001ff */
[----:B------:R-:W-:Y:S02]  /*2ea0*/  IMAD.MOV.U32 R18, RZ, RZ, -0x76f87172 ;  /* 0x89078e8eff127424 */ /* 0x000fe400078e00ff */
[----:B------:R-:W-:Y:S01]  /*2eb0*/  IMAD.MOV.U32 R12, RZ, RZ, -0x259a4041 ;  /* 0xda65bfbfff0c7424 */ /* 0x000fe200078e00ff */
[----:B------:R0:W-:Y:S01]  /*2ec0*/  STL.128 [R1+0x8b0], R4 ;  /* 0x0008b00401007387 */ /* 0x0001e20000100c00 */
[----:B------:R-:W-:Y:S02]  /*2ed0*/  IMAD.MOV.U32 R13, RZ, RZ, 0x31d7e6e6 ;  /* 0x31d7e6e6ff0d7424 */ /* 0x000fe400078e00ff */
[----:B---3--:R-:W-:Y:S02]  /*2ee0*/  HFMA2 R8, -RZ, RZ, -0.0004279613494873046875, -0.00027751922607421875 ;  /* 0x8f038c8cff087431 */ /* 0x008fe400000001ff */
[----:B------:R-:W-:Y:S01]  /*2ef0*/  IMAD.MOV.U32 R15, RZ, RZ, -0x472f9798 ;  /* 0xb8d06868ff0f7424 */ /* 0x000fe200078e00ff */
[----:B------:R2:W-:Y:S01]  /*2f00*/  STL.128 [R1+0x890], R16 ;  /* 0x0008901001007387 */ /* 0x0005e20000100c00 */
[----:B------:R-:W-:Y:S01]  /*2f10*/  IMAD.MOV.U32 R9, RZ, RZ, -0x7a65e5f ;  /* 0xf859a1a1ff097424 */ /* 0x000fe200078e00ff */
[----:B------:R-:W-:Y:S01]  /*2f20*/  MOV R11, 0x171a0d0d ;  /* 0x171a0d0d000b7802 */ /* 0x000fe20000000f00 */
[----:B------:R-:W-:-:S02]  /*2f30*/  IMAD.MOV.U32 R10, RZ, RZ, -0x7ff67677 ;  /* 0x80098989ff0a7424 */ /* 0x000fc400078e00ff */
[----:B-1----:R-:W-:Y:S02]  /*2f40*/  HFMA2 R20, -RZ, RZ, -14.9609375, -0.146484375 ;  /* 0xcb7bb0b0ff147431 */ /* 0x002fe400000001ff */
[----:B------:R-:W-:Y:S01]  /*2f50*/  IMAD.MOV.U32 R21, RZ, RZ, -0x357abac ;  /* 0xfca85454ff157424 */ /* 0x000fe200078e00ff */
[----:B------:R-:W-:Y:S01]  /*2f60*/  MOV R23, 0x3a2c1616 ;  /* 0x3a2c161600177802 */ /* 0x000fe20000000f00 */
[----:B------:R-:W-:Y:S01]  /*2f70*/  IMAD.MOV.U32 R22, RZ, RZ, -0x29924445 ;  /* 0xd66dbbbbff167424 */ /* 0x000fe200078e00ff */
[----:B------:R1:W-:Y:S01]  /*2f80*/  STL.128 [R1+0x8d0], R12 ;  /* 0x0008d00c01007387 */ /* 0x0003e20000100c00 */
[----:B0-----:R-:W-:Y:S02]  /*2f90*/  HFMA2 R6, -RZ, RZ, 31120, -6620 ;  /* 0x7799ee77ff067431 */ /* 0x001fe400000001ff */
        /* <DEDUP_REMOVED lines=8> */
[----:B------:R-:W-:Y:S02]  /*3020*/  IMAD.MOV.U32 R7, RZ, RZ, 0x7b8df67b ;  /* 0x7b8df67bff077424 */ /* 0x000fe400078e00ff */
[----:B-1----:R-:W-:Y:S02]  /*3030*/  HFMA2 R12, -RZ, RZ, 0.134765625, 536 ;  /* 0x30506030ff0c7431 */ /* 0x002fe400000001ff */
        /* <DEDUP_REMOVED lines=15> */
[----:B-1----:R-:W-:Y:S02]  /*3130*/  HFMA2 R18, -RZ, RZ, -0.06170654296875, 22.671875 ;  /* 0xabe64dabff127431 */ /* 0x002fe400000001ff */
[----:B------:R-:W-:Y:S01]  /*3140*/  IMAD.MOV.U32 R16, RZ, RZ, -0x1e61802 ;  /* 0xfe19e7feff107424 */ /* 0x000fe200078e00ff */
[----:B------:R1:W-:Y:S01]  /*3150*/  STL.128 [R1+0x940], R20 ;  /* 0x0009401401007387 */ /* 0x0003e20000100c00 */
[----:B------:R-:W-:Y:S02]  /*3160*/  IMAD.MOV.U32 R17, RZ, RZ, -0x289d4a29 ;  /* 0xd762b5d7ff117424 */ /* 0x000fe400078e00ff */
[----:B0-----:R-:W-:Y:S02]  /*3170*/  HFMA2 R4, -RZ, RZ, -49824, -8168 ;  /* 0xfa15effaff047431 */ /* 0x001fe400000001ff */
[----:B------:R-:W-:Y:S01]  /*3180*/  IMAD.MOV.U32 R19, RZ, RZ, 0x769aec76 ;  /* 0x769aec76ff137424 */ /* 0x000fe200078e00ff */
[----:B------:R-:W-:Y:S01]  /*3190*/  MOV R7, 0xf00bfbf0 ;  /* 0xf00bfbf000077802 */ /* 0x000fe20000000f00 */
[----:B------:R-:W-:Y:S01]  /*31a0*/  IMAD.MOV.U32 R5, RZ, RZ, 0x59ebb259 ;  /* 0x59ebb259ff057424 */ /* 0x000fe200078e00ff */
[----:B--2---:R-:W-:Y:S01]  /*31b0*/  MOV R13, 0xa4f753a4 ;  /* 0xa4f753a4000d7802 */ /* 0x004fe20000000f00 */
[----:B------:R-:W-:Y:S01]  /*31c0*/  IMAD.MOV.U32 R6, RZ, RZ, 0x47c98e47 ;  /* 0x47c98e47ff067424 */ /* 0x000fe200078e00ff */
[----:B------:R0:W-:Y:S01]  /*31d0*/  STL.128 [R1+0x930], R16 ;  /* 0x0009301001007387 */ /* 0x0001e20000100c00 */
[----:B------:R-:W-:-:S02]  /*31e0*/  IMAD.MOV.U32 R12, RZ, RZ, -0x6340dc64 ;  /* 0x9cbf239cff0c7424 */ /* 0x000fc400078e00ff */
[----:B---3--:R-:W-:Y:S02]  /*31f0*/  HFMA2 R10, -RZ, RZ, -0.01364898681640625, 488.5 ;  /* 0xa2fd5fa2ff0a7431 */ /* 0x008fe400000001ff */
[----:B------:R-:W-:Y:S01]  /*3200*/  IMAD.MOV.U32 R14, RZ, RZ, 0x7296e472 ;  /* 0x7296e472ff0e7424 */ /* 0x000fe200078e00ff */
[----:B------:R2:W-:Y:S01]  /*3210*/  STL.128 [R1+0x950], R4 ;  /* 0x0009500401007387 */ /* 0x0005e20000100c00 */
[----:B------:R-:W-:Y:S02]  /*3220*/  IMAD.MOV.U32 R15, RZ, RZ, -0x3fa46440 ;  /* 0xc05b9bc0ff0f7424 */ /* 0x000fe400078e00ff */
[----:B-1----:R-:W-:Y:S02]  /*3230*/  HFMA2 R22, -RZ, RZ, -28704, -24432 ;  /* 0xf702f5f7ff167431 */ /* 0x002fe400000001ff */
[----:B------:R-:W-:Y:S02]  /*3240*/  IMAD.MOV.U32 R8, RZ, RZ, -0x5213be53 ;  /* 0xadec41adff087424 */ /* 0x000fe400078e00ff */
[----:B------:R-:W-:Y:S01]  /*3250*/  IMAD.MOV.U32 R9, RZ, RZ, -0x2b984c2c ;  /* 0xd467b3d4ff097424 */ /* 0x000fe200078e00ff */
[----:B------:R1:W-:Y:S01]  /*3260*/  STL.128 [R1+0x970], R12 ;  /* 0x0009700c01007387 */ /* 0x0003e20000100c00 */
[----:B------:R-:W-:-:S02]  /*3270*/  IMAD.MOV.U32 R11, RZ, RZ, -0x5015ba51 ;  /* 0xafea45afff0b7424 */ /* 0x000fc400078e00ff */
[----:B------:R-:W-:Y:S02]  /*3280*/  IMAD.MOV.U32 R20, RZ, RZ, 0x365a6c36 ;  /* 0x365a6c36ff147424 */ /* 0x000fe400078e00ff */
[----:B0-----:R-:W-:Y:S02]  /*3290*/  HFMA2 R16, -RZ, RZ, -0.48486328125, 23408 ;  /* 0xb7c275b7ff107431 */ /* 0x001fe400000001ff */
[----:B------:R-:W-:Y:S01]  /*32a0*/  IMAD.MOV.U32 R21, RZ, RZ, 0x3f417e3f ;  /* 0x3f417e3fff157424 */ /* 0x000fe200078e00ff */
        /* <DEDUP_REMOVED lines=9> */
[----:B-1----:R-:W-:Y:S02]  /*3340*/  HFMA2 R14, -RZ, RZ, 0.01444244384765625, 6.13671875 ;  /* 0x23654623ff0e7431 */ /* 0x002fe400000001ff */
[----:B------:R-:W-:Y:S01]  /*3350*/  IMAD.MOV.U32 R18, RZ, RZ, -0x6c51c26d ;  /* 0x93ae3d93ff127424 */ /* 0x000fe200078e00ff */
[----:B------:R1:W-:Y:S01]  /*3360*/  STL.128 [R1+0x9a0], R4 ;  /* 0x0009a00401007387 */ /* 0x0003e20000100c00 */
[----:B------:R-:W-:Y:S02]  /*3370*/  IMAD.MOV.U32 R12, RZ, RZ, 0x40c0804 ;  /* 0x040c0804ff0c7424 */ /* 0x000fe400078e00ff */
[----:B------:R-:W-:Y:S01]  /*3380*/  IMAD.MOV.U32 R13, RZ, RZ, -0x38ad6a39 ;  /* 0xc75295c7ff0d7424 */ /* 0x000fe200078e00ff */
[----:B------:R3:W-:Y:S01]  /*3390*/  STL.128 [R1+0x980], R16 ;  /* 0x0009801001007387 */ /* 0x0007e20000100c00 */
[----:B------:R-:W-:-:S02]  /*33a0*/  IMAD.MOV.U32 R15, RZ, RZ, -0x3ca1623d ;  /* 0xc35e9dc3ff0f7424 */ /* 0x000fc400078e00ff */
[----:B0-----:R-:W-:Y:S02]  /*33b0*/  HFMA2 R8, -RZ, RZ, 11416, -824.5 ;  /* 0x7193e271ff087431 */ /* 0x001fe400000001ff */
[----:B------:R-:W-:Y:S01]  /*33c0*/  IMAD.MOV.U32 R9, RZ, RZ, -0x278c5428 ;  /* 0xd873abd8ff097424 */ /* 0x000fe200078e00ff */
[----:B------:R-:W-:Y:S01]  /*33d0*/  MOV R11, 0x153f2a15 ;  /* 0x153f2a15000b7802 */ /* 0x000fe20000000f00 */
[----:B------:R-:W-:Y:S02]  /*33e0*/  IMAD.MOV.U32 R10, RZ, RZ, 0x31536231 ;  /* 0x31536231ff0a7424 */ /* 0x000fe400078e00ff */
[----:B--2---:R-:W-:Y:S02]  /*33f0*/  HFMA2 R20, -RZ, RZ, 0.00010734796524047851562, 0.0003678798675537109375 ;  /* 0x07090e07ff147431 */ /* 0x004fe400000001ff */
        /* <DEDUP_REMOVED lines=13> */
[----:B------:R-:W-:-:S03]  /*34d0*/  IMAD.MOV.U32 R19, RZ, RZ, -0x654ad066 ;  /* 0x9ab52f9aff137424 */ /* 0x000fc600078e00ff */
[----:B------:R3:W-:Y:S01]  /*34e0*/  STL.128 [R1+0x9e0], R20 ;  /* 0x0009e01401007387 */ /* 0x0007e20000100c00 */
[----:B0-----:R-:W-:Y:S01]  /*34f0*/  HFMA2 R15, -RZ, RZ, -0.00972747802734375, 244 ;  /* 0xa0fb5ba0ff0f7431 */ /* 0x001fe200000001ff */
[----:B------:R-:W-:Y:S01]  /*3500*/  MOV R12, 0x1b2d361b ;  /* 0x1b2d361b000c7802 */ /* 0x000fe20000000f00 */
[----:B------:R-:W-:Y:S01]  /*3510*/  IMAD.MOV.U32 R13, RZ, RZ, 0x6eb2dc6e ;  /* 0x6eb2dc6eff0d7424 */ /* 0x000fe200078e00ff */
[----:B------:R0:W-:Y:S01]  /*3520*/  STL.128 [R1+0x9d0], R16 ;  /* 0x0009d01001007387 */ /* 0x0001e20000100c00 */
[----:B------:R-:W-:Y:S02]  /*3530*/  IMAD.MOV.U32 R14, RZ, RZ, 0x5aeeb45a ;  /* 0x5aeeb45aff0e7424 */ /* 0x000fe400078e00ff */
[----:B-1----:R-:W-:Y:S02]  /*3540*/  HFMA2 R9, -RZ, RZ, -5.519390106201171875e-05, 0.005382537841796875 ;  /* 0x839e1d83ff097431 */ /* 0x002fe400000001ff */
[----:B------:R-:W-:Y:S02]  /*3550*/  IMAD.MOV.U32 R8, RZ, RZ, 0x91b1209 ;  /* 0x091b1209ff087424 */ /* 0x000fe400078e00ff */
[----:B--2---:R-:W-:Y:S01]  /*3560*/  HFMA2 R6, -RZ, RZ, 0, 0 ;  /* 0x00000000ff067431 */ /* 0x004fe200000001ff */
[----:B------:R-:W-:Y:S01]  /*3570*/  MOV R4, 0x53f5a653 ;  /* 0x53f5a65300047802 */ /* 0x000fe20000000f00 */
[----:B------:R-:W-:Y:S01]  /*3580*/  IMAD.MOV.U32 R5, RZ, RZ, -0x2e97462f ;  /* 0xd168b9d1ff057424 */ /* 0x000fe200078e00ff */
[----:B------:R1:W-:Y:S01]  /*3590*/  STL.128 [R1+0xa10], R12 ;  /* 0x000a100c01007387 */ /* 0x0003e20000100c00 */
[----:B---3--:R-:W-:-:S02]  /*35a0*/  HFMA2 R21, -RZ, RZ, -927, -376.75 ;  /* 0xe33edde3ff157431 */ /* 0x008fc400000001ff */
[----:B------:R-:W-:Y:S02]  /*35b0*/  IMAD.MOV.U32 R7, RZ, RZ, -0x12d33e13 ;  /* 0xed2cc1edff077424 */ /* 0x000fe400078e00ff */
[----:B------:R-:W-:Y:S02]  /*35c0*/  IMAD.MOV.U32 R10, RZ, RZ, 0x2c74582c ;  /* 0x2c74582cff0a7424 */ /* 0x000fe400078e00ff */
[----:B------:R-:W-:Y:S01]  /*35d0*/  IMAD.MOV.U32 R11, RZ, RZ, 0x1a2e341a ;  /* 0x1a2e341aff0b7424 */ /* 0x000fe200078e00ff */
[----:B------:R2:W-:Y:S01]  /*35e0*/  STL.128 [R1+0xa40], R4 ;  /* 0x000a400401007387 */ /* 0x0005e20000100c00 */
[----:B0-----:R-:W-:Y:S01]  /*35f0*/  IMAD.MOV.U32 R16, RZ, RZ, 0x52f6a452 ;  /* 0x52f6a452ff107424 */ /* 0x001fe200078e00ff */
[----:B------:R-:W-:Y:S01]  /*3600*/  MOV R18, 0xd661b7d6 ;  /* 0xd661b7d600127802 */ /* 0x000fe20000000f00 */
[----:B------:R-:W-:Y:S01]  /*3610*/  IMAD.MOV.U32 R17, RZ, RZ, 0x3b4d763b ;  /* 0x3b4d763bff117424 */ /* 0x000fe200078e00ff */
[----:B------:R0:W-:Y:S01]  /*3620*/  STL.128 [R1+0xa00], R8 ;  /* 0x000a000801007387 */ /* 0x0001e20000100c00 */
[----:B------:R-:W-:-:S02]  /*3630*/  IMAD.MOV.U32 R19, RZ, RZ, -0x4c31824d ;  /* 0xb3ce7db3ff137424 */ /* 0x000fc400078e00ff */
[----:B------:R-:W-:Y:S02]  /*3640*/  IMAD.MOV.U32 R20, RZ, RZ, 0x297b5229 ;  /* 0x297b5229ff147424 */ /* 0x000fe400078e00ff */
[----:B------:R-:W-:Y:S02]  /*3650*/  IMAD.MOV.U32 R22, RZ, RZ, 0x2f715e2f ;  /* 0x2f715e2fff167424 */ /* 0x000fe400078e00ff */
[----:B-1----:R-:W-:Y:S02]  /*3660*/  HFMA2 R13, -RZ, RZ, -14.546875, -0.0003535747528076171875 ;  /* 0xcb468dcbff0d7431 */ /* 0x002fe400000001ff */
[----:B------:R-:W-:Y:S01]  /*3670*/  IMAD.MOV.U32 R23, RZ, RZ, -0x7b68ec7c ;  /* 0x84971384ff177424 */ /* 0x000fe200078e00ff */
[----:B------:R1:W-:Y:S01]  /*3680*/  STL.128 [R1+0xa20], R16 ;  /* 0x000a201001007387 */ /* 0x0003e20000100c00 */
[----:B------:R-:W-:Y:S02]  /*3690*/  IMAD.MOV.U32 R12, RZ, RZ, 0x6abed46a ;  /* 0x6abed46aff0c7424 */ /* 0x000fe400078e00ff */
[----:B------:R-:W-:-:S02]  /*36a0*/  IMAD.MOV.U32 R14, RZ, RZ, -0x41269842 ;  /* 0xbed967beff0e7424 */ /* 0x000fc400078e00ff */
[----:B--2---:R-:W-:Y:S02]  /*36b0*/  HFMA2 R5, -RZ, RZ, 23.359375, -0.0030765533447265625 ;  /* 0x4dd79a4dff057431 */ /* 0x004fe400000001ff */
[----:B------:R-:W-:Y:S01]  /*36c0*/  IMAD.MOV.U32 R15, RZ, RZ, 0x394b7239 ;  /* 0x394b7239ff0f7424 */ /* 0x000fe200078e00ff */
[----:B------:R2:W-:Y:S01]  /*36d0*/  STL.128 [R1+0xa30], R20 ;  /* 0x000a301401007387 */ /* 0x0005e20000100c00 */
[----:B------:R-:W-:Y:S01]  /*36e0*/  IMAD.MOV.U32 R4, RZ, RZ, 0x43c58643 ;  /* 0x43c58643ff047424 */ /* 0x000fe200078e00ff */
[----:B0-----:R-:W-:Y:S01]  /*36f0*/  MOV R10, 0xb1c879b1 ;  /* 0xb1c879b1000a7802 */ /* 0x001fe20000000f00 */
[----:B------:R-:W-:Y:S01]  /*3700*/  IMAD.MOV.U32 R8, RZ, RZ, 0x20604020 ;  /* 0x20604020ff087424 */ /* 0x000fe200078e00ff */
[----:B------:R0:W-:Y:S01]  /*3710*/  STL.128 [R1+0xa60], R12 ;  /* 0x000a600c01007387 */ /* 0x0001e20000100c00 */
[----:B------:R-:W-:Y:S02]  /*3720*/  IMAD.MOV.U32 R9, RZ, RZ, -0x3e01c04 ;  /* 0xfc1fe3fcff097424 */ /* 0x000fe400078e00ff */
[----:B------:R-:W-:-:S02]  /*3730*/  IMAD.MOV.U32 R11, RZ, RZ, 0x5bedb65b ;  /* 0x5bedb65bff0b7424 */ /* 0x000fc400078e00ff */
[----:B------:R-:W-:Y:S02]  /*3740*/  IMAD.MOV.U32 R6, RZ, RZ, 0x33556633 ;  /* 0x33556633ff067424 */ /* 0x000fe400078e00ff */
[----:B-1----:R-:W-:Y:S01]  /*3750*/  HFMA2 R19, -RZ, RZ, -29.15625, -8.8632106781005859375e-05 ;  /* 0xcf4a85cfff137431 */ /* 0x002fe200000001ff */
        /* <DEDUP_REMOVED lines=8> */
[----:B------:R-:W-:-:S02]  /*37e0*/  IMAD.MOV.U32 R23, RZ, RZ, -0x4e91205 ;  /* 0xfb16edfbff177424 */ /* 0x000fc400078e00ff */
[----:B0-----:R-:W-:Y:S02]  /*37f0*/  HFMA2 R14, -RZ, RZ, -0.00754547119140625, 0.0219573974609375 ;  /* 0x9fba259fff0e7431 */ /* 0x001fe400000001ff */
[----:B------:R-:W-:Y:S02]  /*3800*/  IMAD.MOV.U32 R7, RZ, RZ, -0x7a6bee7b ;  /* 0x85941185ff077424 */ /* 0x000fe400078e00ff */
[----:B------:R-:W-:Y:S01]  /*3810*/  IMAD.MOV.U32 R12, RZ, RZ, 0x50f0a050 ;  /* 0x50f0a050ff0c7424 */ /* 0x000fe200078e00ff */
[----:B------:R0:W-:Y:S01]  /*3820*/  STL.128 [R1+0xa80], R20 ;  /* 0x000a801401007387 */ /* 0x0001e20000100c00 */
[----:B------:R-:W-:Y:S02]  /*3830*/  IMAD.MOV.U32 R13, RZ, RZ, 0x3c44783c ;  /* 0x3c44783cff0d7424 */ /* 0x000fe400078e00ff */
[----:B------:R-:W-:Y:S01]  /*3840*/  IMAD.MOV.U32 R15, RZ, RZ, -0x571cb458 ;  /* 0xa8e34ba8ff0f7424 */ /* 0x000fe200078e00ff */
[----:B-1----:R-:W-:Y:S01]  /*3850*/  MOV R8, 0x45cf8a45 ;  /* 0x45cf8a4500087802 */ /* 0x002fe20000000f00 */
        /* <DEDUP_REMOVED lines=8> */
[----:B------:R-:W-:-:S02]  /*38e0*/  IMAD.MOV.U32 R19, RZ, RZ, -0x7075fa71 ;  /* 0x8f8a058fff137424 */ /* 0x000fc400078e00ff */
[----:B0-----:R-:W-:Y:S02]  /*38f0*/  HFMA2 R20, -RZ, RZ, -0.000814914703369140625, 1.892578125 ;  /* 0x92ad3f92ff147431 */ /* 0x001fe400000001ff */
[----:B------:R-:W-:Y:S01]  /*3900*/  IMAD.MOV.U32 R21, RZ, RZ, -0x6243de63 ;  /* 0x9dbc219dff157424 */ /* 0x000fe200078e00ff */
[----:B------:R-:W-:Y:S01]  /*3910*/  MOV R23, 0xf504f1f5 ;  /* 0xf504f1f500177802 */ /* 0x000fe20000000f00 */
[----:B------:R-:W-:Y:S01]  /*3920*/  IMAD.MOV.U32 R22, RZ, RZ, 0x38487038 ;  /* 0x38487038ff167424 */ /* 0x000fe200078e00ff */
[----:B------:R0:W-:Y:S01]  /*3930*/  STL.128 [R1+0xab0], R12 ;  /* 0x000ab00c01007387 */ /* 0x0001e20000100c00 */
[----:B-1----:R-:W-:Y:S02]  /*3940*/  HFMA2 R6, -RZ, RZ, -206.625, -0.1226806640625 ;  /* 0xda75afdaff067431 */ /* 0x002fe400000001ff */
[----:B------:R-:W-:Y:S01]  /*3950*/  IMAD.MOV.U32 R4, RZ, RZ, -0x43209c44 ;  /* 0xbcdf63bcff047424 */ /* 0x000fe200078e00ff */
[----:B------:R1:W-:Y:S01]  /*3960*/  STL.128 [R1+0xac0], R16 ;  /* 0x000ac01001007387 */ /* 0x0003e20000100c00 */
[----:B------:R-:W-:-:S02]  /*3970*/  IMAD.MOV.U32 R5, RZ, RZ, -0x493e884a ;  /* 0xb6c177b6ff057424 */ /* 0x000fc400078e00ff */
[----:B------:R-:W-:Y:S01]  /*3980*/  IMAD.MOV.U32 R7, RZ, RZ, 0x21634221 ;  /* 0x21634221ff077424 */ /* 0x000fe200078e00ff */
[----:B--2---:R-:W-:Y:S01]  /*3990*/  MOV R9, 0xff1ae5ff ;  /* 0xff1ae5ff00097802 */ /* 0x004fe20000000f00 */
[----:B------:R-:W-:Y:S01]  /*39a0*/  IMAD.MOV.U32 R8, RZ, RZ, 0x10302010 ;  /* 0x10302010ff087424 */ /* 0x000fe200078e00ff */
[----:B------:R2:W-:Y:S01]  /*39b0*/  STL.128 [R1+0xad0], R20 ;  /* 0x000ad01401007387 */ /* 0x0005e20000100c00 */
[----:B------:R-:W-:Y:S02]  /*39c0*/  IMAD.MOV.U32 R10, RZ, RZ, -0xcf1020d ;  /* 0xf30efdf3ff0a7424 */ /* 0x000fe400078e00ff */
[----:B------:R-:W-:Y:S02]  /*39d0*/  IMAD.MOV.U32 R11, RZ, RZ, -0x2d92402e ;  /* 0xd26dbfd2ff0b7424 */ /* 0x000fe400078e00ff */
[----:B0-----:R-:W-:Y:S01]  /*39e0*/  HFMA2 R12, -RZ, RZ, -21.1875, -2.7477741241455078125e-05 ;  /* 0xcd4c81cdff0c7431 */ /* 0x001fe200000001ff */
[----:B------:R0:W-:Y:S01]  /*39f0*/  STL.128 [R1+0xae0], R4 ;  /* 0x000ae00401007387 */ /* 0x0001e20000100c00 */
[----:B------:R-:W-:Y:S01]  /*3a00*/  IMAD.MOV.U32 R13, RZ, RZ, 0xc14180c ;  /* 0x0c14180cff0d7424 */ /* 0x000fe200078e00ff */
[----:B------:R-:W-:Y:S01]  /*3a10*/  MOV R15, 0xec2fc3ec ;  /* 0xec2fc3ec000f7802 */ /* 0x000fe20000000f00 */
[----:B------:R-:W-:Y:S01]  /*3a20*/  IMAD.MOV.U32 R14, RZ, RZ, 0x13352613 ;  /* 0x13352613ff0e7424 */ /* 0x000fe200078e00ff */
[----:B------:R3:W-:Y:S01]  /*3a30*/  STL.128 [R1+0xaf0], R8 ;  /* 0x000af00801007387 */ /* 0x0007e20000100c00 */
[----:B-1----:R-:W-:-:S02]  /*3a40*/  HFMA2 R18, -RZ, RZ, 4.796875, -0.000130176544189453125 ;  /* 0x44cc8844ff127431 */ /* 0x002fc400000001ff */
[----:B------:R-:W-:Y:S02]  /*3a50*/  IMAD.MOV.U32 R16, RZ, RZ, 0x5fe1be5f ;  /* 0x5fe1be5fff107424 */ /* 0x000fe400078e00ff */
[----:B------:R-:W-:Y:S01]  /*3a60*/  IMAD.MOV.U32 R17, RZ, RZ, -0x685dca69 ;  /* 0x97a23597ff117424 */ /* 0x000fe200078e00ff */
[----:B------:R1:W-:Y:S01]  /*3a70*/  STL.128 [R1+0xb00], R12 ;  /* 0x000b000c01007387 */ /* 0x0003e20000100c00 */
[----:B------:R-:W-:Y:S01]  /*3a80*/  IMAD.MOV.U32 R19, RZ, RZ, 0x17392e17 ;  /* 0x17392e17ff137424 */ /* 0x000fe200078e00ff */
[----:B--2---:R-:W-:Y:S01]  /*3a90*/  MOV R21, 0xa7f255a7 ;  /* 0xa7f255a700157802 */ /* 0x004fe20000000f00 */
[----:B------:R-:W-:Y:S02]  /*3aa0*/  IMAD.MOV.U32 R20, RZ, RZ, -0x3ba86c3c ;  /* 0xc45793c4ff147424 */ /* 0x000fe400078e00ff */
[----:B------:R-:W-:Y:S01]  /*3ab0*/  IMAD.MOV.U32 R22, RZ, RZ, 0x7e82fc7e ;  /* 0x7e82fc7eff167424 */ /* 0x000fe200078e00ff */
[----:B------:R2:W-:Y:S01]  /*3ac0*/  STL.128 [R1+0xb10], R16 ;  /* 0x000b101001007387 */ /* 0x0005e20000100c00 */
[----:B------:R-:W-:-:S02]  /*3ad0*/  IMAD.MOV.U32 R23, RZ, RZ, 0x3d477a3d ;  /* 0x3d477a3dff177424 */ /* 0x000fc400078e00ff */
[----:B0-----:R-:W-:Y:S02]  /*3ae0*/  HFMA2 R4, -RZ, RZ, 1196, -8.78125 ;  /* 0x64acc864ff047431 */ /* 0x001fe400000001ff */
[----:B------:R-:W-:Y:S01]  /*3af0*/  IMAD.MOV.U32 R5, RZ, RZ, 0x5de7ba5d ;  /* 0x5de7ba5dff057424 */ /* 0x000fe200078e00ff */
[----:B------:R-:W-:Y:S01]  /*3b00*/  MOV R7, 0x7395e673 ;  /* 0x7395e67300077802 */ /* 0x000fe20000000f00 */
[----:B------:R-:W-:Y:S02]  /*3b10*/  IMAD.MOV.U32 R6, RZ, RZ, 0x192b3219 ;  /* 0x192b3219ff067424 */ /* 0x000fe400078e00ff */
[----:B---3--:R-:W-:Y:S01]  /*3b20*/  HFMA2 R10, -RZ, RZ, 31.265625, -0.006160736083984375 ;  /* 0x4fd19e4fff0a7431 */ /* 0x008fe200000001ff */
[----:B------:R0:W-:Y:S01]  /*3b30*/  STL.128 [R1+0xb20], R20 ;  /* 0x000b201401007387 */ /* 0x0001e20000100c00 */
[----:B------:R-:W-:Y:S02]  /*3b40*/  IMAD.MOV.U32 R8, RZ, RZ, 0x60a0c060 ;  /* 0x60a0c060ff087424 */ /* 0x000fe400078e00ff */
[----:B------:R-:W-:Y:S01]  /*3b50*/  IMAD.MOV.U32 R9, RZ, RZ, -0x7e67e67f ;  /* 0x81981981ff097424 */ /* 0x000fe200078e00ff */
[----:B-1----:R-:W-:Y:S01]  /*3b60*/  MOV R13, 0x2a7e542a ;  /* 0x2a7e542a000d7802 */ /* 0x002fe20000000f00 */
[----:B------:R-:W-:Y:S01]  /*3b70*/  IMAD.MOV.U32 R11, RZ, RZ, -0x23805c24 ;  /* 0xdc7fa3dcff0b7424 */ /* 0x000fe200078e00ff */
[----:B------:R1:W-:Y:S01]  /*3b80*/  STL.128 [R1+0xb30], R4 ;  /* 0x000b300401007387 */ /* 0x0003e20000100c00 */
[----:B------:R-:W-:-:S02]  /*3b90*/  IMAD.MOV.U32 R12, RZ, RZ, 0x22664422 ;  /* 0x22664422ff0c7424 */ /* 0x000fc400078e00ff */
[----:B------:R-:W-:Y:S02]  /*3ba0*/  IMAD.MOV.U32 R14, RZ, RZ, -0x6f54c470 ;  /* 0x90ab3b90ff0e7424 */ /* 0x000fe400078e00ff */
[----:B--2---:R-:W-:Y:S02]  /*3bb0*/  HFMA2 R16, -RZ, RZ, 6.7890625, -0.000260829925537109375 ;  /* 0x46ca8c46ff107431 */ /* 0x004fe400000001ff */
[----:B------:R-:W-:Y:S01]  /*3bc0*/  IMAD.MOV.U32 R15, RZ, RZ, -0x777cf478 ;  /* 0x88830b88ff0f7424 */ /* 0x000fe200078e00ff */
[----:B------:R-:W-:Y:S01]  /*3bd0*/  MOV R19, 0x143c2814 ;  /* 0x143c281400137802 */ /* 0x000fe20000000f00 */
[----:B------:R-:W-:Y:S01]  /*3be0*/  IMAD.MOV.U32 R17, RZ, RZ, -0x11d63812 ;  /* 0xee29c7eeff117424 */ /* 0x000fe200078e00ff */
[----:B------:R2:W-:Y:S01]  /*3bf0*/  STL.128 [R1+0xb40], R8 ;  /* 0x000b400801007387 */ /* 0x0005e20000100c00 */
[----:B------:R-:W-:Y:S02]  /*3c00*/  IMAD.MOV.U32 R18, RZ, RZ, -0x472c9448 ;  /* 0xb8d36bb8ff127424 */ /* 0x000fe400078e00ff */
[----:B0-----:R-:W-:-:S02]  /*3c10*/  HFMA2 R22, -RZ, RZ, 0.00021708011627197265625, 0.00147533416748046875 ;  /* 0x0b1d160bff167431 */ /* 0x001fc400000001ff */
[----:B------:R-:W-:Y:S01]  /*3c20*/  IMAD.MOV.U32 R20, RZ, RZ, -0x21865822 ;  /* 0xde79a7deff147424 */ /* 0x000fe200078e00ff */
[----:B------:R0:W-:Y:S01]  /*3c30*/  STL.128 [R1+0xb50], R12 ;  /* 0x000b500c01007387 */ /* 0x0001e20000100c00 */
[----:B------:R-:W-:Y:S02]  /*3c40*/  IMAD.MOV.U32 R21, RZ, RZ, 0x5ee2bc5e ;  /* 0x5ee2bc5eff157424 */ /* 0x000fe400078e00ff */
[----:B------:R-:W-:Y:S01]  /*3c50*/  IMAD.MOV.U32 R23, RZ, RZ, -0x24895225 ;  /* 0xdb76addbff177424 */ /* 0x000fe200078e00ff */
[----:B-1----:R-:W-:Y:S01]  /*3c60*/  MOV R5, 0x32566432 ;  /* 0x3256643200057802 */ /* 0x002fe20000000f00 */
[----:B------:R-:W-:Y:S01]  /*3c70*/  IMAD.MOV.U32 R4, RZ, RZ, -0x1fc42420 ;  /* 0xe03bdbe0ff047424 */ /* 0x000fe200078e00ff */
[----:B------:R1:W-:Y:S01]  /*3c80*/  STL.128 [R1+0xb60], R16 ;  /* 0x000b601001007387 */ /* 0x0003e20000100c00 */
[----:B------:R-:W-:Y:S02]  /*3c90*/  IMAD.MOV.U32 R6, RZ, RZ, 0x3a4e743a ;  /* 0x3a4e743aff067424 */ /* 0x000fe400078e00ff */
[----:B------:R-:W-:Y:S01]  /*3ca0*/  IMAD.MOV.U32 R7, RZ, RZ, 0xa1e140a ;  /* 0x0a1e140aff077424 */ /* 0x000fe200078e00ff */
[----:B------:R3:W-:Y:S01]  /*3cb0*/  STL.128 [R1+0xb70], R20 ;  /* 0x000b701401007387 */ /* 0x0007e20000100c00 */
[----:B--2---:R-:W-:-:S02]  /*3cc0*/  HFMA2 R8, -RZ, RZ, 11.7109375, -0.000767230987548828125 ;  /* 0x49db9249ff087431 */ /* 0x004fc400000001ff */
[----:B------:R-:W-:Y:S01]  /*3cd0*/  IMAD.MOV.U32 R9, RZ, RZ, 0x60a0c06 ;  /* 0x060a0c06ff097424 */ /* 0x000fe200078e00ff */
[----:B------:R-:W-:Y:S01]  /*3ce0*/  MOV R11, 0x5ce4b85c ;  /* 0x5ce4b85c000b7802 */ /* 0x000fe20000000f00 */
[----:B------:R-:W-:Y:S02]  /*3cf0*/  IMAD.MOV.U32 R10, RZ, RZ, 0x246c4824 ;  /* 0x246c4824ff0a7424 */ /* 0x000fe400078e00ff */
[----:B0-----:R-:W-:Y:S01]  /*3d00*/  HFMA2 R14, -RZ, RZ, -0.07708740234375, 3.8359375 ;  /* 0xacef43acff0e7431 */ /* 0x001fe200000001ff */
[----:B------:R0:W-:Y:S01]  /*3d10*/  STL.128 [R1+0xb80], R4 ;  /* 0x000b800401007387 */ /* 0x0001e20000100c00 */
[----:B------:R-:W-:Y:S02]  /*3d20*/  IMAD.MOV.U32 R12, RZ, RZ, -0x3da2603e ;  /* 0xc25d9fc2ff0c7424 */ /* 0x000fe400078e00ff */
[----:B------:R-:W-:Y:S01]  /*3d30*/  IMAD.MOV.U32 R13, RZ, RZ, -0x2c91422d ;  /* 0xd36ebdd3ff0d7424 */ /* 0x000fe200078e00ff */
[----:B------:R2:W-:Y:S01]  /*3d40*/  STL.128 [R1+0xb90], R8 ;  /* 0x000b900801007387 */ /* 0x0005e20000100c00 */
[----:B------:R-:W-:Y:S01]  /*3d50*/  IMAD.MOV.U32 R15, RZ, RZ, 0x62a6c462 ;  /* 0x62a6c462ff0f7424 */ /* 0x000fe200078e00ff */
[----:B-1----:R-:W-:Y:S01]  /*3d60*/  MOV R17, 0x95a43195 ;  /* 0x95a4319500117802 */ /* 0x002fe20000000f00 */
[----:B------:R-:W-:-:S02]  /*3d70*/  IMAD.MOV.U32 R16, RZ, RZ, -0x6e57c66f ;  /* 0x91a83991ff107424 */ /* 0x000fc400078e00ff */
[----:B------:R-:W-:Y:S02]  /*3d80*/  IMAD.MOV.U32 R18, RZ, RZ, -0x1bc82c1c ;  /* 0xe437d3e4ff127424 */ /* 0x000fe400078e00ff */
[----:B---3--:R-:W-:Y:S02]  /*3d90*/  HFMA2 R20, -RZ, RZ, -1842, -94.4375 ;  /* 0xe732d5e7ff147431 */ /* 0x008fe400000001ff */
[----:B------:R-:W-:Y:S01]  /*3da0*/  IMAD.MOV.U32 R19, RZ, RZ, 0x798bf279 ;  /* 0x798bf279ff137424 */ /* 0x000fe200078e00ff */
[----:B------:R-:W-:Y:S01]  /*3db0*/  MOV R23, 0x6db7da6d ;  /* 0x6db7da6d00177802 */ /* 0x000fe20000000f00 */
[----:B------:R-:W-:Y:S01]  /*3dc0*/  IMAD.MOV.U32 R21, RZ, RZ, -0x37bc7438 ;  /* 0xc8438bc8ff157424 */ /* 0x000fe200078e00ff */
[----:B------:R1:W-:Y:S01]  /*3dd0*/  STL.128 [R1+0xba0], R12 ;  /* 0x000ba00c01007387 */ /* 0x0003e20000100c00 */
[----:B------:R-:W-:Y:S02]  /*3de0*/  IMAD.MOV.U32 R22, RZ, RZ, 0x37596e37 ;  /* 0x37596e37ff167424 */ /* 0x000fe400078e00ff */
[----:B0-----:R-:W-:-:S02]  /*3df0*/  HFMA2 R6, -RZ, RZ, 27.28125, -0.00420379638671875 ;  /* 0x4ed29c4eff067431 */ /* 0x001fc400000001ff */
[----:B------:R-:W-:Y:S01]  /*3e00*/  IMAD.MOV.U32 R4, RZ, RZ, -0x7273fe73 ;  /* 0x8d8c018dff047424 */ /* 0x000fe200078e00ff */
[----:B------:R0:W-:Y:S01]  /*3e10*/  STL.128 [R1+0xbb0], R16 ;  /* 0x000bb01001007387 */ /* 0x0001e20000100c00 */
[----:B------:R-:W-:Y:S01]  /*3e20*/  IMAD.MOV.U32 R5, RZ, RZ, -0x2a9b4e2b ;  /* 0xd564b1d5ff057424 */ /* 0x000fe200078e00ff */
[----:B--2---:R-:W-:Y:S01]  /*3e30*/  MOV R9, 0x56faac56 ;  /* 0x56faac5600097802 */ /* 0x004fe20000000f00 */
[----:B------:R-:W-:Y:S01]  /*3e40*/  IMAD.MOV.U32 R7, RZ, RZ, -0x561fb657 ;  /* 0xa9e049a9ff077424 */ /* 0x000fe200078e00ff */
[----:B------:R2:W-:Y:S01]  /*3e50*/  STL.128 [R1+0xbc0], R20 ;  /* 0x000bc01401007387 */ /* 0x0005e20000100c00 */
[----:B------:R-:W-:Y:S02]  /*3e60*/  IMAD.MOV.U32 R8, RZ, RZ, 0x6cb4d86c ;  /* 0x6cb4d86cff087424 */ /* 0x000fe400078e00ff */
[----:B------:R-:W-:Y:S01]  /*3e70*/  IMAD.MOV.U32 R10, RZ, RZ, -0xbf80c0c ;  /* 0xf407f3f4ff0a7424 */ /* 0x000fe200078e00ff */
[----:B------:R3:W-:Y:S01]  /*3e80*/  STL.128 [R1+0xbd0], R4 ;  /* 0x000bd00401007387 */ /* 0x0007e20000100c00 */
[----:B------:R-:W-:-:S02]  /*3e90*/  IMAD.MOV.U32 R11, RZ, RZ, -0x15da3016 ;  /* 0xea25cfeaff0b7424 */ /* 0x000fc400078e00ff */
[----:B-1----:R-:W-:Y:S02]  /*3ea0*/  HFMA2 R12, -RZ, RZ, 1455, -12.7890625 ;  /* 0x65afca65ff0c7431 */ /* 0x002fe400000001ff */
[----:B------:R-:W-:Y:S01]  /*3eb0*/  IMAD.MOV.U32 R13, RZ, RZ, 0x7a8ef47a ;  /* 0x7a8ef47aff0d7424 */ /* 0x000fe200078e00ff */
[----:B------:R-:W-:Y:S01]  /*3ec0*/  MOV R15, 0x8181008 ;  /* 0x08181008000f7802 */ /* 0x000fe20000000f00 */
[----:B------:R-:W-:Y:S02]  /*3ed0*/  IMAD.MOV.U32 R14, RZ, RZ, -0x5116b852 ;  /* 0xaee947aeff0e7424 */ /* 0x000fe400078e00ff */
[----:B0-----:R-:W-:Y:S02]  /*3ee0*/  HFMA2 R18, -RZ, RZ, 0.0212249755859375, 12.2890625 ;  /* 0x256f4a25ff127431 */ /* 0x001fe400000001ff */
[----:B------:R-:W-:Y:S01]  /*3ef0*/  IMAD.MOV.U32 R16, RZ, RZ, -0x452a9046 ;  /* 0xbad56fbaff107424 */ /* 0x000fe200078e00ff */
[----:B------:R0:W-:Y:S01]  /*3f00*/  STL.128 [R1+0xbe0], R8 ;  /* 0x000be00801007387 */ /* 0x0001e20000100c00 */
[----:B------:R-:W-:Y:S01]  /*3f10*/  IMAD.MOV.U32 R17, RZ, RZ, 0x7888f078 ;  /* 0x7888f078ff117424 */ /* 0x000fe200078e00ff */
[----:B--2---:R-:W-:Y:S01]  /*3f20*/  MOV R21, 0xa6f157a6 ;  /* 0xa6f157a600157802 */ /* 0x004fe20000000f00 */
[----:B------:R-:W-:Y:S01]  /*3f30*/  IMAD.MOV.U32 R19, RZ, RZ, 0x2e725c2e ;  /* 0x2e725c2eff137424 */ /* 0x000fe200078e00ff */
[----:B------:R1:W-:Y:S01]  /*3f40*/  STL.128 [R1+0xbf0], R12 ;  /* 0x000bf00c01007387 */ /* 0x0003e20000100c00 */
[----:B------:R-:W-:-:S02]  /*3f50*/  IMAD.MOV.U32 R20, RZ, RZ, 0x1c24381c ;  /* 0x1c24381cff147424 */ /* 0x000fc400078e00ff */
[----:B---3--:R-:W-:Y:S02]  /*3f60*/  HFMA2 R4, -RZ, RZ, -2118, -15.8125 ;  /* 0xe823cbe8ff047431 */ /* 0x008fe400000001ff */
[----:B------:R-:W-:Y:S01]  /*3f70*/  IMAD.MOV.U32 R22, RZ, RZ, -0x4b388c4c ;  /* 0xb4c773b4ff167424 */ /* 0x000fe200078e00ff */
[----:B------:R-:W-:Y:S01]  /*3f80*/  MOV R7, 0x1f213e1f ;  /* 0x1f213e1f00077802 */ /* 0x000fe20000000f00 */
[----:B------:R-:W-:Y:S01]  /*3f90*/  IMAD.MOV.U32 R23, RZ, RZ, -0x39ae683a ;  /* 0xc65197c6ff177424 */ /* 0x000fe200078e00ff */
[----:B------:R2:W-:Y:S01]  /*3fa0*/  STL.128 [R1+0xc00], R16 ;  /* 0x000c001001007387 */ /* 0x0005e20000100c00 */
[----:B------:R-:W-:Y:S02]  /*3fb0*/  IMAD.MOV.U32 R5, RZ, RZ, -0x22835e23 ;  /* 0xdd7ca1ddff057424 */ /* 0x000fe400078e00ff */
[----:B------:R-:W-:Y:S01]  /*3fc0*/  IMAD.MOV.U32 R6, RZ, RZ, 0x749ce874 ;  /* 0x749ce874ff067424 */ /* 0x000fe200078e00ff */
[----:B------:R3:W-:Y:S01]  /*3fd0*/  STL.128 [R1+0xc10], R20 ;  /* 0x000c101401007387 */ /* 0x0007e20000100c00 */
[----:B0-----:R-:W-:-:S02]  /*3fe0*/  HFMA2 R10, -RZ, RZ, -0.0002295970916748046875, 0.0003383159637451171875 ;  /* 0x8b860d8bff0a7431 */ /* 0x001fc400000001ff */
[----:B------:R-:W-:Y:S01]  /*3ff0*/  IMAD.MOV.U32 R8, RZ, RZ, 0x4bdd964b ;  /* 0x4bdd964bff087424 */ /* 0x000fe200078e00ff */
[----:B------:R0:W-:Y:S01]  /*4000*/  STL.128 [R1+0xc20], R4 ;  /* 0x000c200401007387 */ /* 0x0001e20000100c00 */
[----:B------:R-:W-:Y:S01]  /*4010*/  IMAD.MOV.U32 R9, RZ, RZ, -0x42239e43 ;  /* 0xbddc61bdff097424 */ /* 0x000fe200078e00ff */
[----:B-1----:R-:W-:Y:S01]  /*4020*/  MOV R13, 0x3e427c3e ;  /* 0x3e427c3e000d7802 */ /* 0x002fe20000000f00 */
[----:B------:R-:W-:Y:S02]  /*4030*/  IMAD.MOV.U32 R11, RZ, RZ, -0x757af076 ;  /* 0x8a850f8aff0b7424 */ /* 0x000fe400078e00ff */
[----:B------:R-:W-:Y:S02]  /*4040*/  IMAD.MOV.U32 R12, RZ, RZ, 0x7090e070 ;  /* 0x7090e070ff0c7424 */ /* 0x000fe400078e00ff */
[----:B------:R-:W-:Y:S02]  /*4050*/  IMAD.MOV.U32 R14, RZ, RZ, -0x4a3b8e4b ;  /* 0xb5c471b5ff0e7424 */ /* 0x000fe400078e00ff */
[----:B--2---:R-:W-:-:S02]  /*4060*/  HFMA2 R16, -RZ, RZ, 9.6875, -0.000522613525390625 ;  /* 0x48d89048ff107431 */ /* 0x004fc400000001ff */
[----:B------:R-:W-:Y:S01]  /*4070*/  IMAD.MOV.U32 R15, RZ, RZ, 0x66aacc66 ;  /* 0x66aacc66ff0f7424 */ /* 0x000fe200078e00ff */
[----:B------:R-:W-:Y:S01]  /*4080*/  MOV R19, 0xe121c0e ;  /* 0x0e121c0e00137802 */ /* 0x000fe20000000f00 */
[----:B------:R-:W-:Y:S02]  /*4090*/  IMAD.MOV.U32 R17, RZ, RZ, 0x3050603 ;  /* 0x03050603ff117424 */ /* 0x000fe400078e00ff */
[----:B---3--:R-:W-:Y:S02]  /*40a0*/  HFMA2 R22, -RZ, RZ, 127.5625, -0.09906005859375 ;  /* 0x57f9ae57ff167431 */ /* 0x008fe400000001ff */
        /* <DEDUP_REMOVED lines=12> */
[----:B-1----:R-:W-:Y:S02]  /*4170*/  HFMA2 R8, -RZ, RZ, -668, -188.125 ;  /* 0xe138d9e1ff087431 */ /* 0x002fe400000001ff */
[----:B------:R-:W-:Y:S01]  /*4180*/  IMAD.MOV.U32 R9, RZ, RZ, -0x7ec1408 ;  /* 0xf813ebf8ff097424 */ /* 0x000fe200078e00ff */
[----:B------:R-:W-:Y:S01]  /*4190*/  MOV R11, 0x11332211 ;  /* 0x11332211000b7802 */ /* 0x000fe20000000f00 */
[----:B------:R-:W-:-:S02]  /*41a0*/  IMAD.MOV.U32 R10, RZ, RZ, -0x674cd468 ;  /* 0x98b32b98ff0a7424 */ /* 0x000fc400078e00ff */
[----:B0-----:R-:W-:Y:S01]  /*41b0*/  HFMA2 R14, -RZ, RZ, -0.0003988742828369140625, 0.00011527538299560546875 ;  /* 0x8e89078eff0e7431 */ /* 0x001fe200000001ff */
[----:B------:R0:W-:Y:S01]  /*41c0*/  STL.128 [R1+0xc70], R4 ;  /* 0x000c700401007387 */ /* 0x0001e20000100c00 */
[----:B------:R-:W-:Y:S02]  /*41d0*/  IMAD.MOV.U32 R12, RZ, RZ, 0x69bbd269 ;  /* 0x69bbd269ff0c7424 */ /* 0x000fe400078e00ff */
[----:B------:R-:W-:Y:S01]  /*41e0*/  IMAD.MOV.U32 R13, RZ, RZ, -0x268f5627 ;  /* 0xd970a9d9ff0d7424 */ /* 0x000fe200078e00ff */
[----:B--2---:R-:W-:Y:S01]  /*41f0*/  MOV R17, 0x1e223c1e ;  /* 0x1e223c1e00117802 */ /* 0x004fe20000000f00 */
[----:B------:R-:W-:Y:S01]  /*4200*/  IMAD.MOV.U32 R15, RZ, RZ, -0x6b58cc6c ;  /* 0x94a73394ff0f7424 */ /* 0x000fe200078e00ff */
[----:B------:R1:W-:Y:S01]  /*4210*/  STL.128 [R1+0xc80], R8 ;  /* 0x000c800801007387 */ /* 0x0003e20000100c00 */
[----:B------:R-:W-:Y:S02]  /*4220*/  IMAD.MOV.U32 R16, RZ, RZ, -0x6449d265 ;  /* 0x9bb62d9bff107424 */ /* 0x000fe400078e00ff */
[----:B---3--:R-:W-:-:S02]  /*4230*/  HFMA2 R20, -RZ, RZ, -25.140625, -0.00011909008026123046875 ;  /* 0xce4987ceff147431 */ /* 0x008fc400000001ff */
[----:B------:R-:W-:Y:S01]  /*4240*/  IMAD.MOV.U32 R18, RZ, RZ, -0x786dea79 ;  /* 0x87921587ff127424 */ /* 0x000fe200078e00ff */
[----:B------:R-:W-:Y:S01]  /*4250*/  MOV R23, 0xdf7aa5df ;  /* 0xdf7aa5df00177802 */ /* 0x000fe20000000f00 */
[----:B------:R-:W-:Y:S01]  /*4260*/  IMAD.MOV.U32 R19, RZ, RZ, -0x16df3617 ;  /* 0xe920c9e9ff137424 */ /* 0x000fe200078e00ff */
[----:B------:R2:W-:Y:S01]  /*4270*/  STL.128 [R1+0xc90], R12 ;  /* 0x000c900c01007387 */ /* 0x0005e20000100c00 */
[----:B------:R-:W-:Y:S02]  /*4280*/  IMAD.MOV.U32 R21, RZ, RZ, 0x55ffaa55 ;  /* 0x55ffaa55ff157424 */ /* 0x000fe400078e00ff */
[----:B------:R-:W-:Y:S02]  /*4290*/  IMAD.MOV.U32 R22, RZ, RZ, 0x28785028 ;  /* 0x28785028ff167424 */ /* 0x000fe400078e00ff */
[----:B0-----:R-:W-:Y:S02]  /*42a0*/  HFMA2 R6, -RZ, RZ, -0.0001678466796875, 0.00016891956329345703125 ;  /* 0x89800989ff067431 */ /* 0x001fe400000001ff */
[----:B------:R-:W-:Y:S01]  /*42b0*/  IMAD.MOV.U32 R4, RZ, RZ, -0x7370fc74 ;  /* 0x8c8f038cff047424 */ /* 0x000fe200078e00ff */
        /* <DEDUP_REMOVED lines=9> */
[----:B--2---:R-:W-:Y:S02]  /*4350*/  HFMA2 R12, -RZ, RZ, 2.880859375, -3.4391880035400390625e-05 ;  /* 0x41c38241ff0c7431 */ /* 0x004fe400000001ff */
[----:B------:R-:W-:Y:S01]  /*4360*/  IMAD.MOV.U32 R13, RZ, RZ, -0x664fd667 ;  /* 0x99b02999ff0d7424 */ /* 0x000fe200078e00ff */
[----:B------:R-:W-:Y:S01]  /*4370*/  MOV R15, 0xf111e0f ;  /* 0x0f111e0f000f7802 */ /* 0x000fe20000000f00 */
[----:B------:R-:W-:Y:S01]  /*4380*/  IMAD.MOV.U32 R14, RZ, RZ, 0x2d775a2d ;  /* 0x2d775a2dff0e7424 */ /* 0x000fe200078e00ff */
[----:B------:R2:W-:Y:S01]  /*4390*/  STL.128 [R1+0xcd0], R8 ;  /* 0x000cd00801007387 */ /* 0x0005e20000100c00 */
[----:B0-----:R-:W-:-:S02]  /*43a0*/  HFMA2 R18, -RZ, RZ, -0.9794921875, 5868 ;  /* 0xbbd66dbbff127431 */ /* 0x001fc400000001ff */
[----:B------:R-:W-:Y:S01]  /*43b0*/  IMAD.MOV.U32 R16, RZ, RZ, -0x4f348450 ;  /* 0xb0cb7bb0ff107424 */ /* 0x000fe200078e00ff */
[----:B------:R0:W-:Y:S01]  /*43c0*/  STL.128 [R1+0xce0], R12 ;  /* 0x000ce00c01007387 */ /* 0x0001e20000100c00 */
[----:B------:R-:W-:Y:S01]  /*43d0*/  IMAD.MOV.U32 R17, RZ, RZ, 0x54fca854 ;  /* 0x54fca854ff117424 */ /* 0x000fe200078e00ff */
[----:B---3--:R-:W-:Y:S01]  /*43e0*/  MOV R21, 0x7c7c84f8 ;  /* 0x7c7c84f800157802 */ /* 0x008fe20000000f00 */
[----:B------:R-:W-:Y:S01]  /*43f0*/  IMAD.MOV.U32 R19, RZ, RZ, 0x163a2c16 ;  /* 0x163a2c16ff137424 */ /* 0x000fe200078e00ff */
[----:B------:R-:W-:Y:S01]  /*4400*/  STL.128 [R1+0x10d0], R24 ;  /* 0x0010d01801007387 */ /* 0x000fe20000100c00 */
[----:B------:R-:W-:Y:S02]  /*4410*/  IMAD.MOV.U32 R20, RZ, RZ, 0x6363a5c6 ;  /* 0x6363a5c6ff147424 */ /* 0x000fe400078e00ff */
[----:B-1----:R-:W-:Y:S02]  /*4420*/  HFMA2 R4, -RZ, RZ, -14224, 0.0003659725189208984375 ;  /* 0xf2f20dffff047431 */ /* 0x002fe400000001ff */
[----:B------:R-:W-:Y:S01]  /*4430*/  IMAD.MOV.U32 R22, RZ, RZ, 0x777799ee ;  /* 0x777799eeff167424 */ /* 0x000fe200078e00ff */
[----:B------:R-:W-:Y:S01]  /*4440*/  MOV R7, 0xc5c55491 ;  /* 0xc5c5549100077802 */ /* 0x000fe20000000f00 */
[----:B------:R-:W-:Y:S01]  /*4450*/  IMAD.MOV.U32 R23, RZ, RZ, 0x7b7b8df6 ;  /* 0x7b7b8df6ff177424 */ /* 0x000fe200078e00ff */
[----:B------:R1:W-:Y:S01]  /*4460*/  STL.128 [R1+0xcf0], R16 ;  /* 0x000cf01001007387 */ /* 0x0003e20000100c00 */
[----:B------:R-:W-:-:S02]  /*4470*/  IMAD.MOV.U32 R5, RZ, RZ, 0x6b6bbdd6 ;  /* 0x6b6bbdd6ff057424 */ /* 0x000fc400078e00ff */
[----:B--2---:R-:W-:Y:S02]  /*4480*/  HFMA2 R10, -RZ, RZ, 1895, -0.04534912109375 ;  /* 0x6767a9ceff0a7431 */ /* 0x004fe400000001ff */
[----:B------:R-:W-:Y:S01]  /*4490*/  IMAD.MOV.U32 R6, RZ, RZ, 0x6f6fb1de ;  /* 0x6f6fb1deff067424 */ /* 0x000fe200078e00ff */
[----:B------:R2:W-:Y:S01]  /*44a0*/  STL.128 [R1+0xd00], R20 ;  /* 0x000d001401007387 */ /* 0x0005e20000100c00 */
[----:B------:R-:W-:Y:S01]  /*44b0*/  IMAD.MOV.U32 R8, RZ, RZ, 0x30305060 ;  /* 0x30305060ff087424 */ /* 0x000fe200078e00ff */
[----:B0-----:R-:W-:Y:S01]  /*44c0*/  MOV R13, 0xd7d762b5 ;  /* 0xd7d762b5000d7802 */ /* 0x001fe20000000f00 */
[----:B------:R-:W-:Y:S01]  /*44d0*/  IMAD.MOV.U32 R12, RZ, RZ, -0x101e619 ;  /* 0xfefe19e7ff0c7424 */ /* 0x000fe200078e00ff */
[----:B------:R0:W-:Y:S01]  /*44e0*/  STL.128 [R1+0xd10], R4 ;  /* 0x000d100401007387 */ /* 0x0001e20000100c00 */
[----:B------:R-:W-:Y:S02]  /*44f0*/  IMAD.MOV.U32 R14, RZ, RZ, -0x545419b3 ;  /* 0xababe64dff0e7424 */ /* 0x000fe400078e00ff */
[----:B------:R-:W-:Y:S01]  /*4500*/  IMAD.MOV.U32 R15, RZ, RZ, 0x76769aec ;  /* 0x76769aecff0f7424 */ /* 0x000fe200078e00ff */
[----:B------:R-:W-:Y:S01]  /*4510*/  STL.128 [R1+0x10e0], R28 ;  /* 0x0010e01c01007387 */ /* 0x000fe20000100c00 */
[----:B------:R-:W-:-:S02]  /*4520*/  IMAD.MOV.U32 R9, RZ, RZ, 0x1010302 ;  /* 0x01010302ff097424 */ /* 0x000fc400078e00ff */
[----:B------:R-:W-:Y:S02]  /*4530*/  IMAD.MOV.U32 R11, RZ, RZ, 0x2b2b7d56 ;  /* 0x2b2b7d56ff0b7424 */ /* 0x000fe400078e00ff */
[----:B-1----:R-:W-:Y:S02]  /*4540*/  HFMA2 R16, -RZ, RZ, -13.578125, 5.55859375 ;  /* 0xcaca458fff107431 */ /* 0x002fe400000001ff */
[----:B------:R-:W-:Y:S01]  /*4550*/  IMAD.MOV.U32 R17, RZ, RZ, -0x7d7d62e1 ;  /* 0x82829d1fff117424 */ /* 0x000fe200078e00ff */
[----:B------:R-:W-:Y:S01]  /*4560*/  MOV R19, 0x7d7d87fa ;  /* 0x7d7d87fa00137802 */ /* 0x000fe20000000f00 */
[----:B------:R-:W-:Y:S02]  /*4570*/  IMAD.MOV.U32 R18, RZ, RZ, -0x3636bf77 ;  /* 0xc9c94089ff127424 */ /* 0x000fe400078e00ff */
[----:B--2---:R-:W-:Y:S02]  /*4580*/  HFMA2 R22, -RZ, RZ, 7.27734375, -11.109375 ;  /* 0x4747c98eff167431 */ /* 0x004fe400000001ff */
[----:B------:R-:W-:Y:S01]  /*4590*/  IMAD.MOV.U32 R20, RZ, RZ, -0x505ea11 ;  /* 0xfafa15efff147424 */ /* 0x000fe200078e00ff */
        /* <DEDUP_REMOVED lines=10> */
[----:B-1----:R-:W-:-:S03]  /*4640*/  HFMA2 R14, -RZ, RZ, -0.000924587249755859375, -0.09747314453125 ;  /* 0x9393ae3dff0e7431 */ /* 0x002fc600000001ff */
[----:B------:R1:W-:Y:S01]  /*4650*/  STL.128 [R1+0xd60], R4 ;  /* 0x000d600401007387 */ /* 0x0003e20000100c00 */
[----:B------:R-:W-:Y:S02]  /*4660*/  IMAD.MOV.U32 R12, RZ, RZ, -0x48483d8b ;  /* 0xb7b7c275ff0c7424 */ /* 0x000fe400078e00ff */
[----:B0-----:R-:W-:Y:S02]  /*4670*/  HFMA2 R8, -RZ, RZ, -0.0045013427734375, -1.7841796875 ;  /* 0x9c9cbf23ff087431 */ /* 0x001fe400000001ff */
[----:B------:R-:W-:Y:S01]  /*4680*/  IMAD.MOV.U32 R13, RZ, RZ, -0x202e31f ;  /* 0xfdfd1ce1ff0d7424 */ /* 0x000fe200078e00ff */
[----:B------:R-:W-:Y:S01]  /*4690*/  MOV R11, 0xc0c05b9b ;  /* 0xc0c05b9b000b7802 */ /* 0x000fe20000000f00 */
[----:B------:R-:W-:Y:S01]  /*46a0*/  IMAD.MOV.U32 R15, RZ, RZ, 0x26266a4c ;  /* 0x26266a4cff0f7424 */ /* 0x000fe200078e00ff */
[----:B--2---:R-:W-:Y:S01]  /*46b0*/  MOV R17, 0x3f3f417e ;  /* 0x3f3f417e00117802 */ /* 0x004fe20000000f00 */
[----:B------:R-:W-:Y:S02]  /*46c0*/  IMAD.MOV.U32 R16, RZ, RZ, 0x36365a6c ;  /* 0x36365a6cff107424 */ /* 0x000fe400078e00ff */
[----:B------:R-:W-:-:S02]  /*46d0*/  IMAD.MOV.U32 R18, RZ, RZ, -0x808fd0b ;  /* 0xf7f702f5ff127424 */ /* 0x000fc400078e00ff */
[----:B---3--:R-:W-:Y:S02]  /*46e0*/  HFMA2 R20, -RZ, RZ, 0.2626953125, 282 ;  /* 0x34345c68ff147431 */ /* 0x008fe400000001ff */
[----:B------:R-:W-:Y:S01]  /*46f0*/  IMAD.MOV.U32 R19, RZ, RZ, -0x3333b07d ;  /* 0xcccc4f83ff137424 */ /* 0x000fe200078e00ff */
[----:B------:R-:W-:Y:S01]  /*4700*/  MOV R23, 0xf1f108f9 ;  /* 0xf1f108f900177802 */ /* 0x000fe20000000f00 */
[----:B------:R-:W-:Y:S01]  /*4710*/  IMAD.MOV.U32 R9, RZ, RZ, -0x5b5b08ad ;  /* 0xa4a4f753ff097424 */ /* 0x000fe200078e00ff */
[----:B------:R0:W-:Y:S01]  /*4720*/  STL.128 [R1+0xd80], R12 ;  /* 0x000d800c01007387 */ /* 0x0001e20000100c00 */
[----:B-1----:R-:W-:Y:S02]  /*4730*/  HFMA2 R6, -RZ, RZ, 0.1622314453125, 59.0625 ;  /* 0x31315362ff067431 */ /* 0x002fe400000001ff */
[----:B------:R-:W-:Y:S02]  /*4740*/  IMAD.MOV.U32 R10, RZ, RZ, 0x727296e4 ;  /* 0x727296e4ff0a7424 */ /* 0x000fe400078e00ff */
        /* <DEDUP_REMOVED lines=8> */
[----:B0-----:R-:W-:-:S03]  /*47d0*/  HFMA2 R12, -RZ, RZ, 0.0019989013671875, 0.03271484375 ;  /* 0x18182830ff0c7431 */ /* 0x001fc600000001ff */
[----:B------:R0:W-:Y:S01]  /*47e0*/  STL.128 [R1+0xdb0], R4 ;  /* 0x000db00401007387 */ /* 0x0001e20000100c00 */
[----:B------:R-:W-:Y:S01]  /*47f0*/  IMAD.MOV.U32 R13, RZ, RZ, -0x69695ec9 ;  /* 0x9696a137ff0d7424 */ /* 0x000fe200078e00ff */
[----:B------:R-:W-:Y:S01]  /*4800*/  MOV R15, 0x9a9ab52f ;  /* 0x9a9ab52f000f7802 */ /* 0x000fe20000000f00 */
[----:B------:R-:W-:Y:S02]  /*4810*/  IMAD.MOV.U32 R14, RZ, RZ, 0x5050f0a ;  /* 0x05050f0aff0e7424 */ /* 0x000fe400078e00ff */
[----:B-1----:R-:W-:Y:S02]  /*4820*/  HFMA2 R18, -RZ, RZ, -7.62939453125e-06, -0.0034694671630859375 ;  /* 0x80809b1bff127431 */ /* 0x002fe400000001ff */
[----:B------:R-:W-:Y:S02]  /*4830*/  IMAD.MOV.U32 R16, RZ, RZ, 0x707090e ;  /* 0x0707090eff107424 */ /* 0x000fe400078e00ff */
[----:B------:R-:W-:Y:S01]  /*4840*/  IMAD.MOV.U32 R17, RZ, RZ, 0x12123624 ;  /* 0x12123624ff117424 */ /* 0x000fe200078e00ff */
[----:B--2---:R-:W-:Y:S01]  /*4850*/  MOV R9, 0xc7c75295 ;  /* 0xc7c7529500097802 */ /* 0x004fe20000000f00 */
[----:B------:R-:W-:Y:S01]  /*4860*/  IMAD.MOV.U32 R8, RZ, RZ, 0x4040c08 ;  /* 0x04040c08ff087424 */ /* 0x000fe200078e00ff */
[----:B------:R1:W-:Y:S01]  /*4870*/  STL.128 [R1+0xdd0], R12 ;  /* 0x000dd00c01007387 */ /* 0x0003e20000100c00 */
[----:B------:R-:W-:Y:S01]  /*4880*/  IMAD.MOV.U32 R10, RZ, RZ, 0x23236546 ;  /* 0x23236546ff0a7424 */ /* 0x000fe200078e00ff */
[----:B---3--:R-:W-:Y:S01]  /*4890*/  MOV R21, 0x2727694e ;  /* 0x2727694e00157802 */ /* 0x008fe20000000f00 */
[----:B------:R-:W-:-:S02]  /*48a0*/  IMAD.MOV.U32 R11, RZ, RZ, -0x3c3ca163 ;  /* 0xc3c35e9dff0b7424 */ /* 0x000fc400078e00ff */
[----:B------:R-:W-:Y:S02]  /*48b0*/  IMAD.MOV.U32 R19, RZ, RZ, -0x1d1dc221 ;  /* 0xe2e23ddfff137424 */ /* 0x000fe400078e00ff */
[----:B0-----:R-:W-:Y:S02]  /*48c0*/  HFMA2 R4, -RZ, RZ, 0.00015366077423095703125, 0.003452301025390625 ;  /* 0x09091b12ff047431 */ /* 0x001fe400000001ff */
[----:B------:R-:W-:Y:S01]  /*48d0*/  IMAD.MOV.U32 R20, RZ, RZ, -0x1414d933 ;  /* 0xebeb26cdff147424 */ /* 0x000fe200078e00ff */
[----:B------:R-:W-:Y:S01]  /*48e0*/  MOV R7, 0x1a1a2e34 ;  /* 0x1a1a2e3400077802 */ /* 0x000fe20000000f00 */
[----:B------:R-:W-:Y:S01]  /*48f0*/  IMAD.MOV.U32 R22, RZ, RZ, -0x4d4d3281 ;  /* 0xb2b2cd7fff167424 */ /* 0x000fe200078e00ff */
[----:B------:R0:W-:Y:S01]  /*4900*/  STL.128 [R1+0xdc0], R8 ;  /* 0x000dc00801007387 */ /* 0x0001e20000100c00 */
[----:B------:R-:W-:Y:S02]  /*4910*/  IMAD.MOV.U32 R23, RZ, RZ, 0x75759fea ;  /* 0x75759feaff177424 */ /* 0x000fe400078e00ff */
[----:B------:R-:W-:Y:S01]  /*4920*/  IMAD.MOV.U32 R5, RZ, RZ, -0x7c7c61e3 ;  /* 0x83839e1dff057424 */ /* 0x000fe200078e00ff */
[----:B------:R2:W-:Y:S01]  /*4930*/  STL.128 [R1+0xde0], R16 ;  /* 0x000de01001007387 */ /* 0x0005e20000100c00 */
[----:B------:R-:W-:Y:S01]  /*4940*/  IMAD.MOV.U32 R6, RZ, RZ, 0x2c2c7458 ;  /* 0x2c2c7458ff067424 */ /* 0x000fe200078e00ff */
[----:B-1----:R-:W-:Y:S01]  /*4950*/  MOV R13, 0x3b3b4d76 ;  /* 0x3b3b4d76000d7802 */ /* 0x002fe20000000f00 */
[----:B------:R-:W-:Y:S01]  /*4960*/  IMAD.MOV.U32 R12, RZ, RZ, 0x5252f6a4 ;  /* 0x5252f6a4ff0c7424 */ /* 0x000fe200078e00ff */
[----:B------:R1:W-:Y:S01]  /*4970*/  STL.128 [R1+0xdf0], R20 ;  /* 0x000df01401007387 */ /* 0x0003e20000100c00 */
[----:B------:R-:W-:-:S02]  /*4980*/  IMAD.MOV.U32 R14, RZ, RZ, -0x29299e49 ;  /* 0xd6d661b7ff0e7424 */ /* 0x000fc400078e00ff */
[----:B------:R-:W-:Y:S01]  /*4990*/  IMAD.MOV.U32 R15, RZ, RZ, -0x4c4c3183 ;  /* 0xb3b3ce7dff0f7424 */ /* 0x000fe200078e00ff */
[----:B------:R3:W-:Y:S01]  /*49a0*/  STL.128 [R1+0xe00], R4 ;  /* 0x000e000401007387 */ /* 0x0007e20000100c00 */
[----:B0-----:R-:W-:Y:S02]  /*49b0*/  HFMA2 R10, -RZ, RZ, 203.25, -6864 ;  /* 0x5a5aeeb4ff0a7431 */ /* 0x001fe400000001ff */
[----:B------:R-:W-:Y:S01]  /*49c0*/  IMAD.MOV.U32 R8, RZ, RZ, 0x1b1b2d36 ;  /* 0x1b1b2d36ff087424 */ /* 0x000fe200078e00ff */
[----:B------:R0:W-:Y:S01]  /*49d0*/  STL.128 [R1+0xe20], R12 ;  /* 0x000e200c01007387 */ /* 0x0001e20000100c00 */
[----:B------:R-:W-:Y:S02]  /*49e0*/  IMAD.MOV.U32 R9, RZ, RZ, 0x6e6eb2dc ;  /* 0x6e6eb2dcff097424 */ /* 0x000fe400078e00ff */
[----:B--2---:R-:W-:Y:S02]  /*49f0*/  HFMA2 R16, -RZ, RZ, 0.040313720703125, 59968 ;  /* 0x29297b52ff107431 */ /* 0x004fe400000001ff */
[----:B------:R-:W-:Y:S01]  /*4a00*/  IMAD.MOV.U32 R11, RZ, RZ, -0x5f5f04a5 ;  /* 0xa0a0fb5bff0b7424 */ /* 0x000fe200078e00ff */
[----:B------:R-:W-:Y:S01]  /*4a10*/  MOV R19, 0x84849713 ;  /* 0x8484971300137802 */ /* 0x000fe20000000f00 */
[----:B------:R-:W-:-:S02]  /*4a20*/  IMAD.MOV.U32 R17, RZ, RZ, -0x1c1cc123 ;  /* 0xe3e33eddff117424 */ /* 0x000fc400078e00ff */
[----:B-1----:R-:W-:Y:S02]  /*4a30*/  HFMA2 R23, -RZ, RZ, -6068, 0.07427978515625 ;  /* 0xeded2cc1ff177431 */ /* 0x002fe400000001ff */
[----:B------:R-:W-:Y:S01]  /*4a40*/  IMAD.MOV.U32 R18, RZ, RZ, 0x2f2f715e ;  /* 0x2f2f715eff127424 */ /* 0x000fe200078e00ff */
[----:B------:R1:W-:Y:S01]  /*4a50*/  STL.128 [R1+0xe10], R8 ;  /* 0x000e100801007387 */ /* 0x0003e20000100c00 */
[----:B------:R-:W-:Y:S01]  /*4a60*/  IMAD.MOV.U32 R20, RZ, RZ, 0x5353f5a6 ;  /* 0x5353f5a6ff147424 */ /* 0x000fe200078e00ff */
[----:B---3--:R-:W-:Y:S01]  /*4a70*/  MOV R5, 0xfcfc1fe3 ;  /* 0xfcfc1fe300057802 */ /* 0x008fe20000000f00 */
[----:B------:R-:W-:Y:S01]  /*4a80*/  IMAD.MOV.U32 R21, RZ, RZ, -0x2e2e9747 ;  /* 0xd1d168b9ff157424 */ /* 0x000fe200078e00ff */
[----:B------:R2:W-:Y:S01]  /*4a90*/  STL.128 [R1+0xe30], R16 ;  /* 0x000e301001007387 */ /* 0x0005e20000100c00 */
[----:B------:R-:W-:Y:S02]  /*4aa0*/  IMAD.MOV.U32 R22, RZ, RZ, RZ ;  /* 0x000000ffff167224 */ /* 0x000fe400078e00ff */
[----:B------:R-:W-:-:S02]  /*4ab0*/  IMAD.MOV.U32 R4, RZ, RZ, 0x20206040 ;  /* 0x20206040ff047424 */ /* 0x000fc400078e00ff */
[----:B0-----:R-:W-:Y:S02]  /*4ac0*/  HFMA2 R14, -RZ, RZ, 139, -2400 ;  /* 0x5858e8b0ff0e7431 */ /* 0x001fe400000001ff */
[----:B------:R-:W-:Y:S01]  /*4ad0*/  IMAD.MOV.U32 R6, RZ, RZ, -0x4e4e3787 ;  /* 0xb1b1c879ff067424 */ /* 0x000fe200078e00ff */
[----:B------:R0:W-:Y:S01]  /*4ae0*/  STL.128 [R1+0xe40], R20 ;  /* 0x000e401401007387 */ /* 0x0001e20000100c00 */
[----:B------:R-:W-:Y:S02]  /*4af0*/  IMAD.MOV.U32 R7, RZ, RZ, 0x5b5bedb6 ;  /* 0x5b5bedb6ff077424 */ /* 0x000fe400078e00ff */
[----:B------:R-:W-:Y:S02]  /*4b00*/  IMAD.MOV.U32 R12, RZ, RZ, 0x4a4ade94 ;  /* 0x4a4ade94ff0c7424 */ /* 0x000fe400078e00ff */
[----:B------:R-:W-:Y:S01]  /*4b10*/  IMAD.MOV.U32 R13, RZ, RZ, 0x4c4cd498 ;  /* 0x4c4cd498ff0d7424 */ /* 0x000fe200078e00ff */
[----:B------:R3:W-:Y:S01]  /*4b20*/  STL.128 [R1+0xe50], R4 ;  /* 0x000e500401007387 */ /* 0x0007e20000100c00 */
[----:B-1----:R-:W-:-:S02]  /*4b30*/  HFMA2 R8, -RZ, RZ, 3284, -1.70703125 ;  /* 0x6a6abed4ff087431 */ /* 0x002fc400000001ff */
[----:B------:R-:W-:Y:S01]  /*4b40*/  IMAD.MOV.U32 R15, RZ, RZ, -0x3030b57b ;  /* 0xcfcf4a85ff0f7424 */ /* 0x000fe200078e00ff */
[----:B------:R-:W-:Y:S01]  /*4b50*/  MOV R11, 0x39394b72 ;  /* 0x39394b72000b7802 */ /* 0x000fe20000000f00 */
[----:B--2---:R-:W-:Y:S01]  /*4b60*/  IMAD.MOV.U32 R16, RZ, RZ, -0x2f2f9445 ;  /* 0xd0d06bbbff107424 */ /* 0x004fe200078e00ff */
[----:B------:R-:W-:Y:S01]  /*4b70*/  MOV R17, 0xefef2ac5 ;  /* 0xefef2ac500117802 */ /* 0x000fe20000000f00 */
[----:B------:R-:W-:Y:S01]  /*4b80*/  IMAD.MOV.U32 R18, RZ, RZ, -0x55551ab1 ;  /* 0xaaaae54fff127424 */ /* 0x000fe200078e00ff */
[----:B------:R1:W-:Y:S01]  /*4b90*/  STL.128 [R1+0xe70], R12 ;  /* 0x000e700c01007387 */ /* 0x0003e20000100c00 */
[----:B------:R-:W-:Y:S02]  /*4ba0*/  IMAD.MOV.U32 R19, RZ, RZ, -0x404e913 ;  /* 0xfbfb16edff137424 */ /* 0x000fe400078e00ff */
[----:B0-----:R-:W-:Y:S02]  /*4bb0*/  HFMA2 R20, -RZ, RZ, 3.630859375, -5.5234375 ;  /* 0x4343c586ff147431 */ /* 0x001fe400000001ff */
[----:B------:R-:W-:Y:S01]  /*4bc0*/  IMAD.MOV.U32 R9, RZ, RZ, -0x3434b973 ;  /* 0xcbcb468dff097424 */ /* 0x000fe200078e00ff */
[----:B------:R-:W-:Y:S01]  /*4bd0*/  MOV R23, 0x85859411 ;  /* 0x8585941100177802 */ /* 0x000fe20000000f00 */
[----:B------:R-:W-:Y:S01]  /*4be0*/  IMAD.MOV.U32 R10, RZ, RZ, -0x41412699 ;  /* 0xbebed967ff0a7424 */ /* 0x000fe200078e00ff */
[----:B------:R0:W-:Y:S01]  /*4bf0*/  STL.128 [R1+0xe80], R16 ;  /* 0x000e801001007387 */ /* 0x0001e20000100c00 */
[----:B------:R-:W-:-:S02]  /*4c00*/  IMAD.MOV.U32 R21, RZ, RZ, 0x4d4dd79a ;  /* 0x4d4dd79aff157424 */ /* 0x000fc400078e00ff */
[----:B---3--:R-:W-:Y:S02]  /*4c10*/  HFMA2 R6, -RZ, RZ, 3.063678741455078125e-05, 9.17911529541015625e-05 ;  /* 0x02020604ff067431 */ /* 0x008fe400000001ff */
[----:B------:R-:W-:Y:S01]  /*4c20*/  IMAD.MOV.U32 R22, RZ, RZ, 0x33335566 ;  /* 0x33335566ff167424 */ /* 0x000fe200078e00ff */
[----:B------:R2:W-:Y:S01]  /*4c30*/  STL.128 [R1+0xe60], R8 ;  /* 0x000e600801007387 */ /* 0x0005e20000100c00 */
[----:B------:R-:W-:Y:S02]  /*4c40*/  IMAD.MOV.U32 R4, RZ, RZ, 0x4545cf8a ;  /* 0x4545cf8aff047424 */ /* 0x000fe400078e00ff */
[----:B------:R-:W-:Y:S01]  /*4c50*/  IMAD.MOV.U32 R5, RZ, RZ, -0x606ef17 ;  /* 0xf9f910e9ff057424 */ /* 0x000fe200078e00ff */
[----:B------:R3:W-:Y:S01]  /*4c60*/  STL.128 [R1+0xe90], R20 ;  /* 0x000e901401007387 */ /* 0x0007e20000100c00 */
[----:B------:R-:W-:Y:S02]  /*4c70*/  IMAD.MOV.U32 R7, RZ, RZ, 0x7f7f81fe ;  /* 0x7f7f81feff077424 */ /* 0x000fe400078e00ff */
[----:B-1----:R-:W-:-:S02]  /*4c80*/  HFMA2 R12, -RZ, RZ, 42.53125, -15632 ;  /* 0x5151f3a2ff0c7431 */ /* 0x002fc400000001ff */
[----:B------:R-:W-:Y:S01]  /*4c90*/  IMAD.MOV.U32 R13, RZ, RZ, -0x5c5c01a3 ;  /* 0xa3a3fe5dff0d7424 */ /* 0x000fe200078e00ff */
[----:B------:R-:W-:Y:S01]  /*4ca0*/  MOV R15, 0x8f8f8a05 ;  /* 0x8f8f8a05000f7802 */ /* 0x000fe20000000f00 */
[----:B------:R-:W-:Y:S01]  /*4cb0*/  IMAD.MOV.U32 R14, RZ, RZ, 0x4040c080 ;  /* 0x4040c080ff0e7424 */ /* 0x000fe200078e00ff */
[----:B------:R1:W-:Y:S01]  /*4cc0*/  STL.128 [R1+0xea0], R4 ;  /* 0x000ea00401007387 */ /* 0x0003e20000100c00 */
[----:B0-----:R-:W-:Y:S02]  /*4cd0*/  HFMA2 R18, -RZ, RZ, 0.52734375, 8.875 ;  /* 0x38384870ff127431 */ /* 0x001fe400000001ff */
[----:B------:R-:W-:Y:S01]  /*4ce0*/  IMAD.MOV.U32 R16, RZ, RZ, -0x6d6d52c1 ;  /* 0x9292ad3fff107424 */ /* 0x000fe200078e00ff */
[----:B------:R0:W-:Y:S01]  /*4cf0*/  STL.128 [R1+0xec0], R12 ;  /* 0x000ec00c01007387 */ /* 0x0001e20000100c00 */
[----:B------:R-:W-:Y:S01]  /*4d00*/  IMAD.MOV.U32 R17, RZ, RZ, -0x626243df ;  /* 0x9d9dbc21ff117424 */ /* 0x000fe200078e00ff */
[----:B--2---:R-:W-:Y:S01]  /*4d10*/  MOV R9, 0x3c3c4478 ;  /* 0x3c3c447800097802 */ /* 0x004fe20000000f00 */
[----:B------:R-:W-:-:S02]  /*4d20*/  IMAD.MOV.U32 R8, RZ, RZ, 0x5050f0a0 ;  /* 0x5050f0a0ff087424 */ /* 0x000fc400078e00ff */
[----:B------:R-:W-:Y:S01]  /*4d30*/  IMAD.MOV.U32 R10, RZ, RZ, -0x606045db ;  /* 0x9f9fba25ff0a7424 */ /* 0x000fe200078e00ff */
[----:B---3--:R-:W-:Y:S01]  /*4d40*/  MOV R21, 0xb6b6c177 ;  /* 0xb6b6c17700157802 */ /* 0x008fe20000000f00 */
[----:B------:R-:W-:Y:S02]  /*4d50*/  IMAD.MOV.U32 R11, RZ, RZ, -0x57571cb5 ;  /* 0xa8a8e34bff0b7424 */ /* 0x000fe400078e00ff */
[----:B------:R-:W-:Y:S02]  /*4d60*/  IMAD.MOV.U32 R19, RZ, RZ, -0xa0afb0f ;  /* 0xf5f504f1ff137424 */ /* 0x000fe400078e00ff */
[----:B------:R-:W-:Y:S02]  /*4d70*/  IMAD.MOV.U32 R20, RZ, RZ, -0x4343209d ;  /* 0xbcbcdf63ff147424 */ /* 0x000fe400078e00ff */
[----:B-1----:R-:W-:Y:S02]  /*4d80*/  HFMA2 R4, -RZ, RZ, 0.00049591064453125, 0.12890625 ;  /* 0x10103020ff047431 */ /* 0x002fe400000001ff */
        /* <DEDUP_REMOVED lines=11> */
[----:B------:R-:W-:-:S03]  /*4e40*/  IMAD.MOV.U32 R15, RZ, RZ, 0x1717392e ;  /* 0x1717392eff0f7424 */ /* 0x000fc600078e00ff */
[----:B------:R3:W-:Y:S01]  /*4e50*/  STL.128 [R1+0xef0], R4 ;  /* 0x000ef00401007387 */ /* 0x0007e20000100c00 */
[----:B-1----:R-:W-:Y:S02]  /*4e60*/  HFMA2 R10, -RZ, RZ, 0.000863552093505859375, 0.32177734375 ;  /* 0x13133526ff0a7431 */ /* 0x002fe400000001ff */
[----:B------:R-:W-:Y:S01]  /*4e70*/  IMAD.MOV.U32 R8, RZ, RZ, -0x3232b37f ;  /* 0xcdcd4c81ff087424 */ /* 0x000fe200078e00ff */
[----:B------:R1:W-:Y:S01]  /*4e80*/  STL.128 [R1+0xf10], R12 ;  /* 0x000f100c01007387 */ /* 0x0003e20000100c00 */
[----:B------:R-:W-:Y:S02]  /*4e90*/  IMAD.MOV.U32 R9, RZ, RZ, 0xc0c1418 ;  /* 0x0c0c1418ff097424 */ /* 0x000fe400078e00ff */
[----:B0-----:R-:W-:Y:S02]  /*4ea0*/  HFMA2 R16, -RZ, RZ, -4.765625, 121.1875 ;  /* 0xc4c45793ff107431 */ /* 0x001fe400000001ff */
[----:B------:R-:W-:Y:S01]  /*4eb0*/  IMAD.MOV.U32 R11, RZ, RZ, -0x1313d03d ;  /* 0xecec2fc3ff0b7424 */ /* 0x000fe200078e00ff */
[----:B------:R-:W-:Y:S01]  /*4ec0*/  MOV R19, 0x3d3d477a ;  /* 0x3d3d477a00137802 */ /* 0x000fe20000000f00 */
[----:B------:R-:W-:-:S02]  /*4ed0*/  IMAD.MOV.U32 R17, RZ, RZ, -0x58580dab ;  /* 0xa7a7f255ff117424 */ /* 0x000fc400078e00ff */
[----:B--2---:R-:W-:Y:S02]  /*4ee0*/  HFMA2 R22, -RZ, RZ, 0.0024890899658203125, 0.05621337890625 ;  /* 0x19192b32ff167431 */ /* 0x004fe400000001ff */
[----:B------:R-:W-:Y:S01]  /*4ef0*/  IMAD.MOV.U32 R18, RZ, RZ, 0x7e7e82fc ;  /* 0x7e7e82fcff127424 */ /* 0x000fe200078e00ff */
[----:B------:R0:W-:Y:S01]  /*4f00*/  STL.128 [R1+0xf00], R8 ;  /* 0x000f000801007387 */ /* 0x0001e20000100c00 */
[----:B------:R-:W-:Y:S01]  /*4f10*/  IMAD.MOV.U32 R20, RZ, RZ, 0x6464acc8 ;  /* 0x6464acc8ff147424 */ /* 0x000fe200078e00ff */
[----:B---3--:R-:W-:Y:S01]  /*4f20*/  MOV R5, 0x81819819 ;  /* 0x8181981900057802 */ /* 0x008fe20000000f00 */
[----:B------:R-:W-:Y:S01]  /*4f30*/  IMAD.MOV.U32 R21, RZ, RZ, 0x5d5de7ba ;  /* 0x5d5de7baff157424 */ /* 0x000fe200078e00ff */
[----:B------:R2:W-:Y:S01]  /*4f40*/  STL.128 [R1+0xf20], R16 ;  /* 0x000f201001007387 */ /* 0x0005e20000100c00 */
[----:B------:R-:W-:Y:S02]  /*4f50*/  IMAD.MOV.U32 R23, RZ, RZ, 0x737395e6 ;  /* 0x737395e6ff177424 */ /* 0x000fe400078e00ff */
[----:B------:R-:W-:-:S02]  /*4f60*/  IMAD.MOV.U32 R4, RZ, RZ, 0x6060a0c0 ;  /* 0x6060a0c0ff047424 */ /* 0x000fc400078e00ff */
[----:B-1----:R-:W-:Y:S02]  /*4f70*/  HFMA2 R14, -RZ, RZ, -0.58984375, -59.34375 ;  /* 0xb8b8d36bff0e7431 */ /* 0x002fe400000001ff */
[----:B------:R-:W-:Y:S01]  /*4f80*/  IMAD.MOV.U32 R6, RZ, RZ, 0x4f4fd19e ;  /* 0x4f4fd19eff067424 */ /* 0x000fe200078e00ff */
[----:B------:R1:W-:Y:S01]  /*4f90*/  STL.128 [R1+0xf30], R20 ;  /* 0x000f301401007387 */ /* 0x0003e20000100c00 */
[----:B------:R-:W-:Y:S02]  /*4fa0*/  IMAD.MOV.U32 R7, RZ, RZ, -0x2323805d ;  /* 0xdcdc7fa3ff077424 */ /* 0x000fe400078e00ff */
[----:B------:R-:W-:Y:S02]  /*4fb0*/  IMAD.MOV.U32 R12, RZ, RZ, 0x4646ca8c ;  /* 0x4646ca8cff0c7424 */ /* 0x000fe400078e00ff */
[----:B------:R-:W-:Y:S01]  /*4fc0*/  IMAD.MOV.U32 R13, RZ, RZ, -0x1111d639 ;  /* 0xeeee29c7ff0d7424 */ /* 0x000fe200078e00ff */
[----:B------:R3:W-:Y:S01]  /*4fd0*/  STL.128 [R1+0xf40], R4 ;  /* 0x000f400401007387 */ /* 0x0007e20000100c00 */
[----:B0-----:R-:W-:-:S02]  /*4fe0*/  HFMA2 R8, -RZ, RZ, 0.0119781494140625, 1604 ;  /* 0x22226644ff087431 */ /* 0x001fc400000001ff */
[----:B------:R-:W-:Y:S01]  /*4ff0*/  IMAD.MOV.U32 R15, RZ, RZ, 0x14143c28 ;  /* 0x14143c28ff0f7424 */ /* 0x000fe200078e00ff */
[----:B------:R-:W-:Y:S01]  /*5000*/  MOV R11, 0x8888830b ;  /* 0x8888830b000b7802 */ /* 0x000fe20000000f00 */
[----:B--2---:R-:W-:Y:S01]  /*5010*/  IMAD.MOV.U32 R16, RZ, RZ, -0x21218659 ;  /* 0xdede79a7ff107424 */ /* 0x004fe200078e00ff */
[----:B------:R-:W-:Y:S01]  /*5020*/  MOV R17, 0x5e5ee2bc ;  /* 0x5e5ee2bc00117802 */ /* 0x000fe20000000f00 */
[----:B------:R-:W-:Y:S01]  /*5030*/  IMAD.MOV.U32 R18, RZ, RZ, 0xb0b1d16 ;  /* 0x0b0b1d16ff127424 */ /* 0x000fe200078e00ff */
[----:B------:R0:W-:Y:S01]  /*5040*/  STL.128 [R1+0xf60], R12 ;  /* 0x000f600c01007387 */ /* 0x0001e20000100c00 */
[----:B------:R-:W-:Y:S02]  /*5050*/  IMAD.MOV.U32 R19, RZ, RZ, -0x24248953 ;  /* 0xdbdb76adff137424 */ /* 0x000fe400078e00ff */
[----:B-1----:R-:W-:Y:S02]  /*5060*/  HFMA2 R20, -RZ, RZ, -624, 0.98193359375 ;  /* 0xe0e03bdbff147431 */ /* 0x002fe400000001ff */
[----:B------:R-:W-:Y:S01]  /*5070*/  IMAD.MOV.U32 R9, RZ, RZ, 0x2a2a7e54 ;  /* 0x2a2a7e54ff097424 */ /* 0x000fe200078e00ff */
[----:B------:R-:W-:Y:S01]  /*5080*/  MOV R23, 0xa0a1e14 ;  /* 0x0a0a1e1400177802 */ /* 0x000fe20000000f00 */
[----:B------:R-:W-:Y:S01]  /*5090*/  IMAD.MOV.U32 R10, RZ, RZ, -0x6f6f54c5 ;  /* 0x9090ab3bff0a7424 */ /* 0x000fe200078e00ff */
[----:B------:R1:W-:Y:S01]  /*50a0*/  STL.128 [R1+0xf70], R16 ;  /* 0x000f701001007387 */ /* 0x0003e20000100c00 */
[----:B------:R-:W-:-:S02]  /*50b0*/  IMAD.MOV.U32 R21, RZ, RZ, 0x32325664 ;  /* 0x32325664ff157424 */ /* 0x000fc400078e00ff */
[----:B---3--:R-:W-:Y:S02]  /*50c0*/  HFMA2 R6, -RZ, RZ, 0.01617431640625, 4384 ;  /* 0x24246c48ff067431 */ /* 0x008fe400000001ff */
[----:B------:R-:W-:Y:S01]  /*50d0*/  IMAD.MOV.U32 R22, RZ, RZ, 0x3a3a4e74 ;  /* 0x3a3a4e74ff167424 */ /* 0x000fe200078e00ff */
[----:B------:R2:W-:Y:S01]  /*50e0*/  STL.128 [R1+0xf50], R8 ;  /* 0x000f500801007387 */ /* 0x0005e20000100c00 */
[----:B------:R-:W-:Y:S02]  /*50f0*/  IMAD.MOV.U32 R4, RZ, RZ, 0x4949db92 ;  /* 0x4949db92ff047424 */ /* 0x000fe400078e00ff */
[----:B------:R-:W-:Y:S01]  /*5100*/  IMAD.MOV.U32 R5, RZ, RZ, 0x6060a0c ;  /* 0x06060a0cff057424 */ /* 0x000fe200078e00ff */
[----:B------:R3:W-:Y:S01]  /*5110*/  STL.128 [R1+0xf80], R20 ;  /* 0x000f801401007387 */ /* 0x0007e20000100c00 */
[----:B------:R-:W-:Y:S02]  /*5120*/  IMAD.MOV.U32 R7, RZ, RZ, 0x5c5ce4b8 ;  /* 0x5c5ce4b8ff077424 */ /* 0x000fe400078e00ff */
[----:B0-----:R-:W-:-:S02]  /*5130*/  HFMA2 R12, -RZ, RZ, -0.000679492950439453125, -0.032989501953125 ;  /* 0x9191a839ff0c7431 */ /* 0x001fc400000001ff */
[----:B------:R-:W-:Y:S01]  /*5140*/  IMAD.MOV.U32 R13, RZ, RZ, -0x6a6a5bcf ;  /* 0x9595a431ff0d7424 */ /* 0x000fe200078e00ff */
[----:B------:R-:W-:Y:S01]  /*5150*/  MOV R15, 0x79798bf2 ;  /* 0x79798bf2000f7802 */ /* 0x000fe20000000f00 */
[----:B------:R-:W-:Y:S01]  /*5160*/  IMAD.MOV.U32 R14, RZ, RZ, -0x1b1bc82d ;  /* 0xe4e437d3ff0e7424 */ /* 0x000fe200078e00ff */
[----:B------:R0:W-:Y:S01]  /*5170*/  STL.128 [R1+0xf90], R4 ;  /* 0x000f900401007387 */ /* 0x0001e20000100c00 */
[----:B-1----:R-:W-:Y:S02]  /*5180*/  HFMA2 R18, -RZ, RZ, 0.450927734375, 173.75 ;  /* 0x3737596eff127431 */ /* 0x002fe400000001ff */
[----:B------:R-:W-:Y:S01]  /*5190*/  IMAD.MOV.U32 R16, RZ, RZ, -0x1818cd2b ;  /* 0xe7e732d5ff107424 */ /* 0x000fe200078e00ff */
[----:B------:R1:W-:Y:S01]  /*51a0*/  STL.128 [R1+0xfb0], R12 ;  /* 0x000fb00c01007387 */ /* 0x0003e20000100c00 */
[----:B------:R-:W-:Y:S01]  /*51b0*/  IMAD.MOV.U32 R17, RZ, RZ, -0x3737bc75 ;  /* 0xc8c8438bff117424 */ /* 0x000fe200078e00ff */
[----:B--2---:R-:W-:Y:S01]  /*51c0*/  MOV R9, 0xd3d36ebd ;  /* 0xd3d36ebd00097802 */ /* 0x004fe20000000f00 */
[----:B------:R-:W-:-:S02]  /*51d0*/  IMAD.MOV.U32 R8, RZ, RZ, -0x3d3da261 ;  /* 0xc2c25d9fff087424 */ /* 0x000fc400078e00ff */
[----:B------:R-:W-:Y:S01]  /*51e0*/  IMAD.MOV.U32 R10, RZ, RZ, -0x535310bd ;  /* 0xacacef43ff0a7424 */ /* 0x000fe200078e00ff */
[----:B---3--:R-:W-:Y:S01]  /*51f0*/  MOV R21, 0xd5d564b1 ;  /* 0xd5d564b100157802 */ /* 0x008fe20000000f00 */
[----:B------:R-:W-:Y:S02]  /*5200*/  IMAD.MOV.U32 R11, RZ, RZ, 0x6262a6c4 ;  /* 0x6262a6c4ff0b7424 */ /* 0x000fe400078e00ff */
[----:B------:R-:W-:Y:S02]  /*5210*/  IMAD.MOV.U32 R19, RZ, RZ, 0x6d6db7da ;  /* 0x6d6db7daff137424 */ /* 0x000fe400078e00ff */
[----:B------:R-:W-:Y:S02]  /*5220*/  IMAD.MOV.U32 R20, RZ, RZ, -0x727273ff ;  /* 0x8d8d8c01ff147424 */ /* 0x000fe400078e00ff */
[----:B0-----:R-:W-:Y:S02]  /*5230*/  HFMA2 R4, -RZ, RZ, 4528, -0.302734375 ;  /* 0x6c6cb4d8ff047431 */ /* 0x001fe400000001ff */
        /* <DEDUP_REMOVED lines=11> */
[----:B------:R-:W-:-:S03]  /*52f0*/  IMAD.MOV.U32 R15, RZ, RZ, 0x2e2e725c ;  /* 0x2e2e725cff0f7424 */ /* 0x000fc600078e00ff */
[----:B------:R3:W-:Y:S01]  /*5300*/  STL.128 [R1+0xfe0], R4 ;  /* 0x000fe00401007387 */ /* 0x0007e20000100c00 */
[----:B0-----:R-:W-:Y:S02]  /*5310*/  HFMA2 R10, -RZ, RZ, -0.1043701171875, -2702 ;  /* 0xaeaee947ff0a7431 */ /* 0x001fe400000001ff */
[----:B------:R-:W-:Y:S01]  /*5320*/  IMAD.MOV.U32 R8, RZ, RZ, 0x6565afca ;  /* 0x6565afcaff087424 */ /* 0x000fe200078e00ff */
[----:B------:R0:W-:Y:S01]  /*5330*/  STL.128 [R1+0x1000], R12 ;  /* 0x0010000c01007387 */ /* 0x0001e20000100c00 */
[----:B------:R-:W-:Y:S02]  /*5340*/  IMAD.MOV.U32 R9, RZ, RZ, 0x7a7a8ef4 ;  /* 0x7a7a8ef4ff097424 */ /* 0x000fe400078e00ff */
[----:B-1----:R-:W-:Y:S02]  /*5350*/  HFMA2 R16, -RZ, RZ, 0.0040130615234375, 0.0164794921875 ;  /* 0x1c1c2438ff107431 */ /* 0x002fe400000001ff */
[----:B------:R-:W-:Y:S01]  /*5360*/  IMAD.MOV.U32 R11, RZ, RZ, 0x8081810 ;  /* 0x08081810ff0b7424 */ /* 0x000fe200078e00ff */
[----:B------:R-:W-:Y:S01]  /*5370*/  MOV R19, 0xc6c65197 ;  /* 0xc6c6519700137802 */ /* 0x000fe20000000f00 */
[----:B------:R-:W-:-:S02]  /*5380*/  IMAD.MOV.U32 R17, RZ, RZ, -0x59590ea9 ;  /* 0xa6a6f157ff117424 */ /* 0x000fc400078e00ff */
[----:B--2---:R-:W-:Y:S02]  /*5390*/  HFMA2 R22, -RZ, RZ, 18240, -0.004791259765625 ;  /* 0x74749ce8ff167431 */ /* 0x004fe400000001ff */
[----:B------:R-:W-:Y:S01]  /*53a0*/  IMAD.MOV.U32 R18, RZ, RZ, -0x4b4b388d ;  /* 0xb4b4c773ff127424 */ /* 0x000fe200078e00ff */
[----:B------:R1:W-:Y:S01]  /*53b0*/  STL.128 [R1+0xff0], R8 ;  /* 0x000ff00801007387 */ /* 0x0003e20000100c00 */
[----:B------:R-:W-:Y:S01]  /*53c0*/  IMAD.MOV.U32 R20, RZ, RZ, -0x1717dc35 ;  /* 0xe8e823cbff147424 */ /* 0x000fe200078e00ff */
[----:B---3--:R-:W-:Y:S01]  /*53d0*/  MOV R5, 0xbdbddc61 ;  /* 0xbdbddc6100057802 */ /* 0x008fe20000000f00 */
[----:B------:R-:W-:Y:S01]  /*53e0*/  IMAD.MOV.U32 R21, RZ, RZ, -0x2222835f ;  /* 0xdddd7ca1ff157424 */ /* 0x000fe200078e00ff */
[----:B------:R2:W-:Y:S01]  /*53f0*/  STL.128 [R1+0x1010], R16 ;  /* 0x0010101001007387 */ /* 0x0005e20000100c00 */
[----:B------:R-:W-:Y:S02]  /*5400*/  IMAD.MOV.U32 R23, RZ, RZ, 0x1f1f213e ;  /* 0x1f1f213eff177424 */ /* 0x000fe400078e00ff */
[----:B------:R-:W-:-:S02]  /*5410*/  IMAD.MOV.U32 R4, RZ, RZ, 0x4b4bdd96 ;  /* 0x4b4bdd96ff047424 */ /* 0x000fc400078e00ff */
[----:B0-----:R-:W-:Y:S02]  /*5420*/  HFMA2 R14, -RZ, RZ, -28512, 2.9981136322021484375e-05 ;  /* 0xf6f601f7ff0e7431 */ /* 0x001fe400000001ff */
[----:B------:R-:W-:Y:S01]  /*5430*/  IMAD.MOV.U32 R6, RZ, RZ, -0x747479f3 ;  /* 0x8b8b860dff067424 */ /* 0x000fe200078e00ff */
[----:B------:R0:W-:Y:S01]  /*5440*/  STL.128 [R1+0x1020], R20 ;  /* 0x0010201401007387 */ /* 0x0001e20000100c00 */
[----:B------:R-:W-:Y:S02]  /*5450*/  IMAD.MOV.U32 R7, RZ, RZ, -0x75757af1 ;  /* 0x8a8a850fff077424 */ /* 0x000fe400078e00ff */
[----:B------:R-:W-:Y:S02]  /*5460*/  IMAD.MOV.U32 R12, RZ, RZ, 0x4848d890 ;  /* 0x4848d890ff0c7424 */ /* 0x000fe400078e00ff */
[----:B------:R-:W-:Y:S01]  /*5470*/  IMAD.MOV.U32 R13, RZ, RZ, 0x3030506 ;  /* 0x03030506ff0d7424 */ /* 0x000fe200078e00ff */
[----:B------:R3:W-:Y:S01]  /*5480*/  STL.128 [R1+0x1030], R4 ;  /* 0x0010300401007387 */ /* 0x0007e20000100c00 */
[----:B-1----:R-:W-:-:S02]  /*5490*/  HFMA2 R8, -RZ, RZ, 9088, -0.0005950927734375 ;  /* 0x707090e0ff087431 */ /* 0x002fc400000001ff */
[----:B------:R-:W-:Y:S01]  /*54a0*/  IMAD.MOV.U32 R15, RZ, RZ, 0xe0e121c ;  /* 0x0e0e121cff0f7424 */ /* 0x000fe200078e00ff */
[----:B------:R-:W-:Y:S01]  /*54b0*/  MOV R11, 0x6666aacc ;  /* 0x6666aacc000b7802 */ /* 0x000fe20000000f00 */
[----:B--2---:R-:W-:Y:S01]  /*54c0*/  IMAD.MOV.U32 R16, RZ, RZ, 0x6161a3c2 ;  /* 0x6161a3c2ff107424 */ /* 0x004fe200078e00ff */
[----:B------:R-:W-:Y:S01]  /*54d0*/  MOV R17, 0x35355f6a ;  /* 0x35355f6a00117802 */ /* 0x000fe20000000f00 */
[----:B------:R-:W-:Y:S01]  /*54e0*/  IMAD.MOV.U32 R18, RZ, RZ, 0x5757f9ae ;  /* 0x5757f9aeff127424 */ /* 0x000fe200078e00ff */
[----:B------:R1:W-:Y:S01]  /*54f0*/  STL.128 [R1+0x1050], R12 ;  /* 0x0010500c01007387 */ /* 0x0003e20000100c00 */
[----:B------:R-:W-:Y:S02]  /*5500*/  IMAD.MOV.U32 R19, RZ, RZ, -0x46462f97 ;  /* 0xb9b9d069ff137424 */ /* 0x000fe400078e00ff */
[----:B0-----:R-:W-:Y:S02]  /*5510*/  HFMA2 R20, -RZ, RZ, -9.953975677490234375e-05, -0.000621318817138671875 ;  /* 0x86869117ff147431 */ /* 0x001fe400000001ff */
[----:B------:R-:W-:Y:S01]  /*5520*/  IMAD.MOV.U32 R9, RZ, RZ, 0x3e3e427c ;  /* 0x3e3e427cff097424 */ /* 0x000fe200078e00ff */
[----:B------:R-:W-:Y:S01]  /*5530*/  MOV R23, 0x9e9eb927 ;  /* 0x9e9eb92700177802 */ /* 0x000fe20000000f00 */
[----:B------:R-:W-:Y:S01]  /*5540*/  IMAD.MOV.U32 R10, RZ, RZ, -0x4a4a3b8f ;  /* 0xb5b5c471ff0a7424 */ /* 0x000fe200078e00ff */
[----:B------:R0:W-:Y:S01]  /*5550*/  STL.128 [R1+0x1060], R16 ;  /* 0x0010601001007387 */ /* 0x0001e20000100c00 */
[----:B------:R-:W-:-:S02]  /*5560*/  IMAD.MOV.U32 R21, RZ, RZ, -0x3e3ea767 ;  /* 0xc1c15899ff157424 */ /* 0x000fc400078e00ff */
[----:B---3--:R-:W-:Y:S02]  /*5570*/  HFMA2 R6, -RZ, RZ, -0.0022430419921875, -0.2239990234375 ;  /* 0x9898b32bff067431 */ /* 0x008fe400000001ff */
[----:B------:R-:W-:Y:S01]  /*5580*/  IMAD.MOV.U32 R22, RZ, RZ, 0x1d1d273a ;  /* 0x1d1d273aff167424 */ /* 0x000fe200078e00ff */
[----:B------:R2:W-:Y:S01]  /*5590*/  STL.128 [R1+0x1040], R8 ;  /* 0x0010400801007387 */ /* 0x0005e20000100c00 */
[----:B------:R-:W-:Y:S02]  /*55a0*/  IMAD.MOV.U32 R4, RZ, RZ, -0x1e1ec727 ;  /* 0xe1e138d9ff047424 */ /* 0x000fe400078e00ff */
[----:B------:R-:W-:Y:S01]  /*55b0*/  IMAD.MOV.U32 R5, RZ, RZ, -0x707ec15 ;  /* 0xf8f813ebff057424 */ /* 0x000fe200078e00ff */
[----:B------:R3:W-:Y:S01]  /*55c0*/  STL.128 [R1+0x1070], R20 ;  /* 0x0010701401007387 */ /* 0x0007e20000100c00 */
[----:B------:R-:W-:Y:S02]  /*55d0*/  IMAD.MOV.U32 R7, RZ, RZ, 0x11113322 ;  /* 0x11113322ff077424 */ /* 0x000fe400078e00ff */
[----:B-1----:R-:W-:-:S02]  /*55e0*/  HFMA2 R12, -RZ, RZ, -0.0037136077880859375, -0.385986328125 ;  /* 0x9b9bb62dff0c7431 */ /* 0x002fc400000001ff */
[----:B------:R-:W-:Y:S01]  /*55f0*/  IMAD.MOV.U32 R13, RZ, RZ, 0x1e1e223c ;  /* 0x1e1e223cff0d7424 */ /* 0x000fe200078e00ff */
[----:B------:R-:W-:Y:S01]  /*5600*/  MOV R15, 0xe9e920c9 ;  /* 0xe9e920c9000f7802 */ /* 0x000fe20000000f00 */
[----:B------:R-:W-:Y:S01]  /*5610*/  IMAD.MOV.U32 R14, RZ, RZ, -0x78786deb ;  /* 0x87879215ff0e7424 */ /* 0x000fe200078e00ff */
[----:B------:R1:W-:Y:S01]  /*5620*/  STL.128 [R1+0x1080], R4 ;  /* 0x0010800401007387 */ /* 0x0003e20000100c00 */
[----:B0-----:R-:W-:Y:S02]  /*5630*/  HFMA2 R18, -RZ, RZ, 0.032470703125, 35328 ;  /* 0x28287850ff127431 */ /* 0x001fe400000001ff */
[----:B------:R-:W-:Y:S01]  /*5640*/  IMAD.MOV.U32 R16, RZ, RZ, -0x3131b679 ;  /* 0xcece4987ff107424 */ /* 0x000fe200078e00ff */
[----:B------:R0:W-:Y:S01]  /*5650*/  STL.128 [R1+0x10a0], R12 ;  /* 0x0010a00c01007387 */ /* 0x0001e20000100c00 */
[----:B------:R-:W-:Y:S01]  /*5660*/  IMAD.MOV.U32 R17, RZ, RZ, 0x5555ffaa ;  /* 0x5555ffaaff117424 */ /* 0x000fe200078e00ff */
[----:B--2---:R-:W-:Y:S01]  /*5670*/  MOV R9, 0xd9d970a9 ;  /* 0xd9d970a900097802 */ /* 0x004fe20000000f00 */
[----:B------:R-:W-:-:S02]  /*5680*/  IMAD.MOV.U32 R8, RZ, RZ, 0x6969bbd2 ;  /* 0x6969bbd2ff087424 */ /* 0x000fc400078e00ff */
[----:B------:R-:W-:Y:S01]  /*5690*/  IMAD.MOV.U32 R10, RZ, RZ, -0x717176f9 ;  /* 0x8e8e8907ff0a7424 */ /* 0x000fe200078e00ff */
[----:B---3--:R-:W-:Y:S01]  /*56a0*/  MOV R21, 0xa1a1f859 ;  /* 0xa1a1f85900157802 */ /* 0x008fe20000000f00 */
[----:B------:R-:W-:Y:S02]  /*56b0*/  IMAD.MOV.U32 R11, RZ, RZ, -0x6b6b58cd ;  /* 0x9494a733ff0b7424 */ /* 0x000fe400078e00ff */
[----:B------:R-:W-:Y:S02]  /*56c0*/  IMAD.MOV.U32 R19, RZ, RZ, -0x2020855b ;  /* 0xdfdf7aa5ff137424 */ /* 0x000fe400078e00ff */
        /* <DEDUP_REMOVED lines=10> */
[----:B------:R0:W-:Y:S02]  /*5770*/  STL.128 [R1+0x10f0], R4 ;  /* 0x0010f00401007387 */ /* 0x0001e40000100c00 */
.L_x_105:
[----:B----4-:R-:W2:Y:S04]  /*5780*/  LDL.64 R2, [R0] ;  /* 0x0000000000027983 */ /* 0x010ea80000100a00 */
[----:B0-----:R-:W3:Y:S04]  /*5790*/  LDL.128 R12, [R33+-0x10] ;  /* 0xfffff000210c7983 */ /* 0x001ee80000100c00 */
[----:B------:R-:W4:Y:S04]  /*57a0*/  LDL.128 R28, [R34+-0x10] ;  /* 0xfffff000221c7983 */ /* 0x000f280000100c00 */
[----:B------:R-:W5:Y:S04]  /*57b0*/  LDL.128 R20, [R35+-0x10] ;  /* 0xfffff00023147983 */ /* 0x000f680000100c00 */
[----:B------:R-:W5:Y:S04]  /*57c0*/  LDL.128 R24, [R36+-0x10] ;  /* 0xfffff00024187983 */ /* 0x000f680000100c00 */
[----:B------:R-:W5:Y:S04]  /*57d0*/  LDL.128 R16, [R33] ;  /* 0x0000000021107983 */ /* 0x000f680000100c00 */
[----:B------:R-:W5:Y:S01]  /*57e0*/  LDL.128 R8, [R35] ;  /* 0x0000000023087983 */ /* 0x000f620000100c00 */
[----:B--2---:R-:W-:-:S02]  /*57f0*/  PRMT R5, R2, 0x7770, RZ ;  /* 0x0000777002057816 */ /* 0x004fc400000000ff */
[----:B------:R-:W-:-:S03]  /*5800*/  PRMT R4, R2, 0x7771, RZ ;  /* 0x0000777102047816 */ /* 0x000fc600000000ff */
[----:B------:R-:W-:Y:S04]  /*5810*/  STS.U8 [UR5+-0x3], R5 ;  /* 0xfffffd05ff007988 */ /* 0x000fe80008000005 */
[----:B---3--:R-:W-:Y:S01]  /*5820*/  STS [UR6+-0x10], R12 ;  /* 0xfffff00cff007988 */ /* 0x008fe20008000806 */
[----:B------:R-:W-:-:S03]  /*5830*/  PRMT R37, R2, 0x7772, RZ ;  /* 0x0000777202257816 */ /* 0x000fc600000000ff */
[----:B----4-:R-:W-:Y:S04]  /*5840*/  STS [UR8+-0x10], R28 ;  /* 0xfffff01cff007988 */ /* 0x010fe80008000808 */
[----:B-----5:R-:W-:Y:S04]  /*5850*/  STS [UR4+-0x10], R20 ;  /* 0xfffff014ff007988 */ /* 0x020fe80008000804 */
        /* <DEDUP_REMOVED lines=12> */
[----:B0-----:R0:W2:Y:S04]  /*5920*/  LDL.128 R4, [R34] ;  /* 0x0000000022047983 */ /* 0x0010a80000100c00 */
[----:B------:R-:W-:Y:S04]  /*5930*/  STS.U8 [UR5], R2 ;  /* 0x00000002ff007988 */ /* 0x000fe80008000005 */
[----:B------:R1:W-:Y:S04]  /*5940*/  STS [UR6+-0x4], R15 ;  /* 0xfffffc0fff007988 */ /* 0x0003e80008000806 */
[----:B-1----:R1:W3:Y:S01]  /*5950*/  LDL.128 R12, [R36] ;  /* 0x00000000240c7983 */ /* 0x0022e20000100c00 */
[----:B------:R-:W-:-:S03]  /*5960*/  PRMT R21, R3, 0x7770, RZ ;  /* 0x0000777003157816 */ /* 0x000fc600000000ff */
[----:B------:R4:W-:Y:S01]  /*5970*/  STS [UR8+-0x4], R31 ;  /* 0xfffffc1fff007988 */ /* 0x0009e20008000808 */
[----:B------:R-:W-:-:S03]  /*5980*/  PRMT R20, R3, 0x7771, RZ ;  /* 0x0000777103147816 */ /* 0x000fc600000000ff */
        /* <DEDUP_REMOVED lines=12> */
[----:B-1----:R-:W-:Y:S01]  /*5a50*/  VIADD R36, R36, 0x20 ;  /* 0x0000002024247836 */ /* 0x002fe20000000000 */
[----:B--2---:R4:W-:Y:S04]  /*5a60*/  STS [UR8], R4 ;  /* 0x00000004ff007988 */ /* 0x0049e80008000808 */
[----:B------:R4:W-:Y:S04]  /*5a70*/  STS [UR4], R8 ;  /* 0x00000008ff007988 */ /* 0x0009e80008000804 */
        /* <DEDUP_REMOVED lines=22> */
.L_x_104:
[----:B------:R-:W-:Y:S05]  /*5be0*/  BSYNC.RECONVERGENT B0 ;  /* 0x0000000000007941 */ /* 0x000fea0003800200 */
.L_x_103:
[----:B------:R-:W0:Y:S01]  /*5bf0*/  LDCU.64 UR4, c[0x0][0x380] ;  /* 0x00007000ff0477ac */ /* 0x000e220008000a00 */
[----:B----4-:R-:W1:Y:S01]  /*5c00*/  LDC.64 R4, c[0x0][0x390] ;  /* 0x0000e400ff047b82 */ /* 0x010e620000000a00 */
[----:B------:R-:W-:Y:S01]  /*5c10*/  SHF.R.S32.HI R3, RZ, 0x1f, R32 ;  /* 0x0000001fff037819 */ /* 0x000fe20000011420 */
[----:B------:R-:W1:Y:S01]  /*5c20*/  LDCU.64 UR10, c[0x0][0x358] ;  /* 0x00006b00ff0a77ac */ /* 0x000e620008000a00 */
[----:B0-----:R-:W-:-:S04]  /*5c30*/  LEA R2, P0, R32, UR4, 0x4 ;  /* 0x0000000420027c11 */ /* 0x001fc8000f8020ff */
[----:B------:R-:W-:Y:S01]  /*5c40*/  LEA.HI.X R3, R32, UR5, R3, 0x4, P0 ;  /* 0x0000000520037c11 */ /* 0x000fe200080f2403 */
[----:B-1----:R-:W2:Y:S04]  /*5c50*/  LDG.E R21, desc[UR10][R4.64+0x8] ;  /* 0x0000080a04157981 */ /* 0x002ea8000c1e1900 */
[----:B------:R-:W2:Y:S04]  /*5c60*/  LDG.E R18, desc[UR10][R2.64+0x8] ;  /* 0x0000080a02127981 */ /* 0x000ea8000c1e1900 */
[----:B------:R-:W3:Y:S04]  /*5c70*/  LDG.E R0, desc[UR10][R4.64] ;  /* 0x0000000a04007981 */ /* 0x000ee8000c1e1900 */
[----:B------:R-:W3:Y:S04]  /*5c80*/  LDG.E R17, desc[UR10][R2.64] ;  /* 0x0000000a02117981 */ /* 0x000ee8000c1e1900 */
[----:B------:R-:W4:Y:S04]  /*5c90*/  LDG.E R19, desc[UR10][R4.64+0x4] ;  /* 0x0000040a04137981 */ /* 0x000f28000c1e1900 */
        /* <DEDUP_REMOVED lines=13> */
[----:B------:R-:W-:Y:S02]  /*5d70*/  UIADD3 UR5, UPT, UPT, UR4, 0x100, URZ ;  /* 0x0000010004057890 */ /* 0x000fe4000fffe0ff */
[----:B------:R-:W-:Y:S02]  /*5d80*/  UIADD3 UR7, UPT, UPT, UR4, 0x500, URZ ;  /* 0x0000050004077890 */ /* 0x000fe4000fffe0ff */
[----:B------:R-:W-:Y:S02]  /*5d90*/  UIADD3 UR8, UPT, UPT, UR4, 0x900, URZ ;  /* 0x0000090004087890 */ /* 0x000fe4000fffe0ff */
[----:B0-----:R-:W-:Y:S02]  /*5da0*/  ULEA UR5, UR6, UR5, 0x18 ;  /* 0x0000000506057291 */ /* 0x001fe4000f8ec0ff */
[----:B------:R-:W-:Y:S02]  /*5db0*/  ULEA UR7, UR6, UR7, 0x18 ;  /* 0x0000000706077291 */ /* 0x000fe4000f8ec0ff */
[----:B------:R-:W-:-:S02]  /*5dc0*/  ULEA UR8, UR6, UR8, 0x18 ;  /* 0x0000000806087291 */ /* 0x000fc4000f8ec0ff */
[----:B------:R-:W-:-:S04]  /*5dd0*/  UIADD3 UR9, UPT, UPT, UR4, 0xd00, URZ ;  /* 0x00000d0004097890 */ /* 0x000fc8000fffe0ff */
[----:B------:R-:W-:Y:S01]  /*5de0*/  ULEA UR9, UR6, UR9, 0x18 ;  /* 0x0000000906097291 */ /* 0x000fe2000f8ec0ff */
[----:B--2---:R-:W-:-:S04]  /*5df0*/  LOP3.LUT R18, R21, R18, RZ, 0x3c, !PT ;  /* 0x0000001215127212 */ /* 0x004fc800078e3cff */
[--C-:B------:R-:W-:Y:S02]  /*5e00*/  SHF.R.U32.HI R21, RZ, 0xe, R18.reuse ;  /* 0x0000000eff157819 */ /* 0x100fe40000011612 */
[----:B---3--:R-:W-:Y:S02]  /*5e10*/  LOP3.LUT R17, R0, R17, RZ, 0x3c, !PT ;  /* 0x0000001100117212 */ /* 0x008fe400078e3cff */
[--C-:B------:R-:W-:Y:S02]  /*5e20*/  SHF.R.U32.HI R20, RZ, 0x16, R18.reuse ;  /* 0x00000016ff147819 */ /* 0x100fe40000011612 */
[----:B------:R-:W-:Y:S02]  /*5e30*/  SHF.R.U32.HI R24, RZ, 0x16, R17 ;  /* 0x00000016ff187819 */ /* 0x000fe40000011611 */
[----:B----4-:R-:W-:Y:S02]  /*5e40*/  LOP3.LUT R12, R19, R12, RZ, 0x3c, !PT ;  /* 0x0000000c130c7212 */ /* 0x010fe400078e3cff */
[----:B------:R-:W-:-:S02]  /*5e50*/  SHF.R.U32.HI R19, RZ, 0x6, R18 ;  /* 0x00000006ff137819 */ /* 0x000fc40000011612 */
[----:B------:R-:W-:Y:S02]  /*5e60*/  SHF.R.U32.HI R23, RZ, 0x6, R17 ;  /* 0x00000006ff177819 */ /* 0x000fe40000011611 */
[----:B-----5:R-:W-:Y:S02]  /*5e70*/  LOP3.LUT R13, R6, R13, RZ, 0x3c, !PT ;  /* 0x0000000d060d7212 */ /* 0x020fe400078e3cff */
[--C-:B------:R-:W-:Y:S02]  /*5e80*/  SHF.R.U32.HI R6, RZ, 0xe, R12.reuse ;  /* 0x0000000eff067819 */ /* 0x100fe4000001160c */
[----:B------:R-:W-:Y:S02]  /*5e90*/  SHF.R.U32.HI R0, RZ, 0x16, R12 ;  /* 0x00000016ff007819 */ /* 0x000fe4000001160c */
[--C-:B------:R-:W-:Y:S02]  /*5ea0*/  SHF.R.U32.HI R27, RZ, 0x6, R13.reuse ;  /* 0x00000006ff1b7819 */ /* 0x100fe4000001160d */
[----:B------:R-:W-:-:S02]  /*5eb0*/  SHF.R.U32.HI R26, RZ, 0xe, R13 ;  /* 0x0000000eff1a7819 */ /* 0x000fc4000001160d */
[----:B------:R-:W-:Y:S02]  /*5ec0*/  LOP3.LUT R19, R19, 0x3fc, RZ, 0xc0, !PT ;  /* 0x000003fc13137812 */ /* 0x000fe400078ec0ff */
[----:B------:R-:W-:Y:S02]  /*5ed0*/  LOP3.LUT R24, R24, 0x3fc, RZ, 0xc0, !PT ;  /* 0x000003fc18187812 */ /* 0x000fe400078ec0ff */
        /* <DEDUP_REMOVED lines=8> */
[----:B------:R-:W2:Y:S01]  /*5f60*/  LDS R19, [R19+UR8] ;  /* 0x0000000813137984 */ /* 0x000ea20008000800 */
[----:B------:R-:W-:-:S03]  /*5f70*/  LOP3.LUT R26, R26, 0x3fc, RZ, 0xc0, !PT ;  /* 0x000003fc1a1a7812 */ /* 0x000fc600078ec0ff */
[----:B------:R-:W-:Y:S04]  /*5f80*/  LDS R23, [R23+UR8] ;  /* 0x0000000817177984 */ /* 0x000fe80008000800 */
[----:B------:R-:W-:Y:S04]  /*5f90*/  LDS R0, [R0+UR5] ;  /* 0x0000000500007984 */ /* 0x000fe80008000800 */
[----:B------:R-:W-:Y:S04]  /*5fa0*/  LDS R21, [R21+UR7] ;  /* 0x0000000715157984 */ /* 0x000fe80008000800 */
[----:B------:R-:W3:Y:S04]  /*5fb0*/  LDS R27, [R27+UR8] ;  /* 0x000000081b1b7984 */ /* 0x000ee80008000800 */
[----:B------:R-:W-:Y:S04]  /*5fc0*/  LDS R20, [R20+UR5] ;  /* 0x0000000514147984 */ /* 0x000fe80008000800 */
[----:B------:R-:W4:Y:S01]  /*5fd0*/  LDS R26, [R26+UR7] ;  /* 0x000000071a1a7984 */ /* 0x000f220008000800 */
[----:B0-----:R-:W-:-:S03]  /*5fe0*/  SHF.R.U32.HI R24, RZ, 0xe, R17 ;  /* 0x0000000eff187819 */ /* 0x001fc60000011611 */
[----:B-1----:R-:W5:Y:S01]  /*5ff0*/  LDG.E R6, desc[UR10][R4.64+0x30] ;  /* 0x0000300a04067981 */ /* 0x002f62000c1e1900 */
[----:B--2---:R-:W-:Y:S02]  /*6000*/  LOP3.LUT R22, R19, R25, R22, 0x96, !PT ;  /* 0x0000001913167212 */ /* 0x004fe400078e9616 */
[----:B------:R-:W-:-:S04]  /*6010*/  SHF.L.U32 R19, R17, 0x2, RZ ;  /* 0x0000000211137819 */ /* 0x000fc800000006ff */
[----:B------:R-:W-:Y:S02]  /*6020*/  LOP3.LUT R17, R19, 0x3fc, RZ, 0xc0, !PT ;  /* 0x000003fc13117812 */ /* 0x000fe400078ec0ff */
[----:B------:R-:W-:Y:S01]  /*6030*/  LOP3.LUT R19, R24, 0x3fc, RZ, 0xc0, !PT ;  /* 0x000003fc18137812 */ /* 0x000fe200078ec0ff */
[----:B------:R-:W-:-:S03]  /*6040*/  IMAD.SHL.U32 R18, R18, 0x4, RZ ;  /* 0x0000000412127824 */ /* 0x000fc600078e00ff */
[----:B------:R-:W0:Y:S01]  /*6050*/  LDS R17, [R17+UR9] ;  /* 0x0000000911117984 */ /* 0x000e220008000800 */
[----:B---3--:R-:W-:Y:S01]  /*6060*/  LOP3.LUT R25, R27, R21, R0, 0x96, !PT ;  /* 0x000000151b197212 */ /* 0x008fe200078e9600 */
[----:B------:R-:W-:Y:S02]  /*6070*/  IMAD.SHL.U32 R21, R12, 0x4, RZ ;  /* 0x000000040c157824 */ /* 0x000fe400078e00ff */
[----:B------:R-:W2:Y:S01]  /*6080*/  LDG.E R0, desc[UR10][R4.64+0x34] ;  /* 0x0000340a04007981 */ /* 0x000ea2000c1e1900 */
[----:B----4-:R-:W-:-:S03]  /*6090*/  LOP3.LUT R23, R23, R26, R20, 0x96, !PT ;  /* 0x0000001a17177212 */ /* 0x010fc600078e9614 */
[----:B------:R-:W-:Y:S01]  /*60a0*/  LDS R19, [R19+UR7] ;  /* 0x0000000713137984 */ /* 0x000fe20008000800 */
[----:B------:R-:W-:Y:S02]  /*60b0*/  SHF.R.U32.HI R20, RZ, 0x6, R12 ;  /* 0x00000006ff147819 */ /* 0x000fe4000001160c */
[----:B------:R-:W-:Y:S02]  /*60c0*/  SHF.L.U32 R12, R13, 0x2, RZ ;  /* 0x000000020d0c7819 */ /* 0x000fe400000006ff */
[----:B------:R-:W-:Y:S02]  /*60d0*/  SHF.R.U32.HI R13, RZ, 0x16, R13 ;  /* 0x00000016ff0d7819 */ /* 0x000fe4000001160d */
[----:B------:R-:W-:Y:S02]  /*60e0*/  LOP3.LUT R24, R12, 0x3fc, RZ, 0xc0, !PT ;  /* 0x000003fc0c187812 */ /* 0x000fe400078ec0ff */
[----:B------:R-:W-:Y:S01]  /*60f0*/  LOP3.LUT R26, R13, 0x3fc, RZ, 0xc0, !PT ;  /* 0x000003fc0d1a7812 */ /* 0x000fe200078ec0ff */
[----:B------:R-:W3:Y:S04]  /*6100*/  LDG.E R12, desc[UR10][R4.64+0x38] ;  /* 0x0000380a040c7981 */ /* 0x000ee8000c1e1900 */
[----:B------:R-:W4:Y:S01]  /*6110*/  LDG.E R13, desc[UR10][R4.64+0x3c] ;  /* 0x00003c0a040d7981 */ /* 0x000f22000c1e1900 */
[----:B------:R-:W-:-:S02]  /*6120*/  LOP3.LUT R20, R20, 0x3fc, RZ, 0xc0, !PT ;  /* 0x000003fc14147812 */ /* 0x000fc400078ec0ff */
[----:B------:R-:W-:Y:S01]  /*6130*/  LOP3.LUT R18, R18, 0x3fc, RZ, 0xc0, !PT ;  /* 0x000003fc12127812 */ /* 0x000fe200078ec0ff */
[----:B------:R-:W-:Y:S01]  /*6140*/  LDS R26, [R26+UR5] ;  /* 0x000000051a1a7984 */ /* 0x000fe20008000800 */
[----:B------:R-:W-:-:S03]  /*6150*/  LOP3.LUT R21, R21, 0x3fc, RZ, 0xc0, !PT ;  /* 0x000003fc15157812 */ /* 0x000fc600078ec0ff */
        /* <DEDUP_REMOVED lines=9> */
[--C-:B------:R-:W-:Y:S02]  /*61f0*/  SHF.R.U32.HI R17, RZ, 0x16, R15.reuse ;  /* 0x00000016ff117819 */ /* 0x100fe4000001160f */
[----:B------:R-:W-:-:S02]  /*6200*/  SHF.R.U32.HI R26, RZ, 0x6, R15 ;  /* 0x00000006ff1a7819 */ /* 0x000fc4000001160f */
[----:B------:R-:W-:Y:S02]  /*6210*/  SHF.R.U32.HI R27, RZ, 0xe, R11 ;  /* 0x0000000eff1b7819 */ /* 0x000fe4000001160b */
[----:B------:R-:W-:Y:S02]  /*6220*/  SHF.R.U32.HI R19, RZ, 0xe, R16 ;  /* 0x0000000eff137819 */ /* 0x000fe40000011610 */
[--C-:B------:R-:W-:Y:S02]  /*6230*/  SHF.R.U32.HI R20, RZ, 0x16, R14.reuse ;  /* 0x00000016ff147819 */ /* 0x100fe4000001160e */
[----:B------:R-:W-:Y:S02]  /*6240*/  SHF.R.U32.HI R23, RZ, 0x6, R14 ;  /* 0x00000006ff177819 */ /* 0x000fe4000001160e */
[----:B------:R-:W-:Y:S02]  /*6250*/  LOP3.LUT R24, R17, 0x3fc, RZ, 0xc0, !PT ;  /* 0x000003fc11187812 */ /* 0x000fe400078ec0ff */
[----:B------:R-:W-:-:S02]  /*6260*/  LOP3.LUT R18, R26, 0x3fc, RZ, 0xc0, !PT ;  /* 0x000003fc1a127812 */ /* 0x000fc400078ec0ff */
[----:B------:R-:W-:Y:S02]  /*6270*/  LOP3.LUT R27, R27, 0x3fc, RZ, 0xc0, !PT ;  /* 0x000003fc1b1b7812 */ /* 0x000fe400078ec0ff */
[----:B------:R-:W-:Y:S02]  /*6280*/  LOP3.LUT R17, R19, 0x3fc, RZ, 0xc0, !PT ;  /* 0x000003fc13117812 */ /* 0x000fe400078ec0ff */
[----:B------:R-:W-:Y:S01]  /*6290*/  LOP3.LUT R20, R20, 0x3fc, RZ, 0xc0, !PT ;  /* 0x000003fc14147812 */ /* 0x000fe200078ec0ff */
[----:B------:R-:W-:Y:S01]  /*62a0*/  LDS R18, [R18+UR8] ;  /* 0x0000000812127984 */ /* 0x000fe20008000800 */
[----:B------:R-:W-:-:S03]  /*62b0*/  LOP3.LUT R19, R23, 0x3fc, RZ, 0xc0, !PT ;  /* 0x000003fc17137812 */ /* 0x000fc600078ec0ff */
[----:B------:R-:W-:Y:S04]  /*62c0*/  LDS R29, [R20+UR5] ;  /* 0x00000005141d7984 */ /* 0x000fe80008000800 */
[----:B------:R-:W0:Y:S04]  /*62d0*/  LDS R27, [R27+UR7] ;  /* 0x000000071b1b7984 */ /* 0x000e280008000800 */
[----:B------:R-:W-:Y:S04]  /*62e0*/  LDS R23, [R24+UR5] ;  /* 0x0000000518177984 */ /* 0x000fe80008000800 */
[----:B------:R1:W-:Y:S04]  /*62f0*/  LDS R26, [R17+UR7] ;  /* 0x00000007111a7984 */ /* 0x0003e80008000800 */
[----:B------:R-:W0:Y:S01]  /*6300*/  LDS R19, [R19+UR8] ;  /* 0x0000000813137984 */ /* 0x000e220008000800 */
[----:B------:R-:W-:-:S02]  /*6310*/  SHF.R.U32.HI R22, RZ, 0x16, R16 ;  /* 0x00000016ff167819 */ /* 0x000fc40000011610 */
[----:B------:R-:W-:Y:S01]  /*6320*/  SHF.R.U32.HI R21, RZ, 0xe, R14 ;  /* 0x0000000eff157819 */ /* 0x000fe2000001160e */
[----:B-1----:R-:W4:Y:S01]  /*6330*/  LDG.E R17, desc[UR10][R4.64+0x44] ;  /* 0x0000440a04117981 */ /* 0x002f22000c1e1900 */
[----:B------:R-:W-:Y:S02]  /*6340*/  SHF.R.U32.HI R25, RZ, 0x6, R11 ;  /* 0x00000006ff197819 */ /* 0x000fe4000001160b */
[----:B------:R-:W-:Y:S02]  /*6350*/  LOP3.LUT R22, R22, 0x3fc, RZ, 0xc0, !PT ;  /* 0x000003fc16167812 */ /* 0x000fe400078ec0ff */
[----:B------:R-:W-:Y:S02]  /*6360*/  LOP3.LUT R21, R21, 0x3fc, RZ, 0xc0, !PT ;  /* 0x000003fc15157812 */ /* 0x000fe400078ec0ff */
[----:B------:R-:W-:Y:S02]  /*6370*/  LOP3.LUT R25, R25, 0x3fc, RZ, 0xc0, !PT ;  /* 0x000003fc19197812 */ /* 0x000fe400078ec0ff */
[----:B------:R-:W-:Y:S04]  /*6380*/  LDS R22, [R22+UR5] ;  /* 0x0000000516167984 */ /* 0x000fe80008000800 */
[----:B------:R-:W-:Y:S04]  /*6390*/  LDS R21, [R21+UR7] ;  /* 0x0000000715157984 */ /* 0x000fe80008000800 */
[----:B------:R-:W1:Y:S01]  /*63a0*/  LDS R25, [R25+UR8] ;  /* 0x0000000819197984 */ /* 0x000e620008000800 */
[----:B------:R-:W-:-:S04]  /*63b0*/  SHF.R.U32.HI R20, RZ, 0x6, R16 ;  /* 0x00000006ff147819 */ /* 0x000fc80000011610 */
[----:B------:R-:W-:Y:S02]  /*63c0*/  LOP3.LUT R30, R20, 0x3fc, RZ, 0xc0, !PT ;  /* 0x000003fc141e7812 */ /* 0x000fe400078ec0ff */
[----:B0-----:R-:W-:Y:S01]  /*63d0*/  LOP3.LUT R24, R18, R27, R29, 0x96, !PT ;  /* 0x0000001b12187212 */ /* 0x001fe200078e961d */
[----:B------:R-:W4:Y:S04]  /*63e0*/  LDG.E R20, desc[UR10][R4.64+0x48] ;  /* 0x0000480a04147981 */ /* 0x000f28000c1e1900 */
[----:B------:R-:W4:Y:S01]  /*63f0*/  LDG.E R18, desc[UR10][R4.64+0x40] ;  /* 0x0000400a04127981 */ /* 0x000f22000c1e1900 */
[----:B------:R-:W-:Y:S02]  /*6400*/  LOP3.LUT R23, R19, R26, R23, 0x96, !PT ;  /* 0x0000001a13177212 */ /* 0x000fe400078e9617 */
[----:B------:R-:W-:-:S04]  /*6410*/  SHF.L.U32 R19, R16, 0x2, RZ ;  /* 0x0000000210137819 */ /* 0x000fc800000006ff */
[----:B------:R-:W-:Y:S02]  /*6420*/  LOP3.LUT R16, R19, 0x3fc, RZ, 0xc0, !PT ;  /* 0x000003fc13107812 */ /* 0x000fe400078ec0ff */
[----:B------:R-:W4:Y:S01]  /*6430*/  LDG.E R19, desc[UR10][R4.64+0x4c] ;  /* 0x00004c0a04137981 */ /* 0x000f22000c1e1900 */
[----:B------:R-:W-:Y:S01]  /*6440*/  SHF.R.U32.HI R28, RZ, 0xe, R15 ;  /* 0x0000000eff1c7819 */ /* 0x000fe2000001160f */
[----:B------:R-:W-:Y:S02]  /*6450*/  IMAD.SHL.U32 R14, R14, 0x4, RZ ;  /* 0x000000040e0e7824 */ /* 0x000fe400078e00ff */
[----:B------:R-:W0:Y:S01]  /*6460*/  LDS R16, [R16+UR9] ;  /* 0x0000000910107984 */ /* 0x000e220008000800 */
[----:B------:R-:W-:Y:S02]  /*6470*/  LOP3.LUT R29, R28, 0x3fc, RZ, 0xc0, !PT ;  /* 0x000003fc1c1d7812 */ /* 0x000fe400078ec0ff */
[----:B-1----:R-:W-:Y:S01]  /*6480*/  LOP3.LUT R26, R25, R21, R22, 0x96, !PT ;  /* 0x00000015191a7212 */ /* 0x002fe200078e9616 */
[----:B------:R-:W-:Y:S01]  /*6490*/  IMAD.SHL.U32 R22, R15, 0x4, RZ ;  /* 0x000000040f167824 */ /* 0x000fe200078e00ff */
[----:B------:R-:W-:-:S02]  /*64a0*/  SHF.L.U32 R15, R11, 0x2, RZ ;  /* 0x000000020b0f7819 */ /* 0x000fc400000006ff */
[----:B------:R-:W-:-:S04]  /*64b0*/  SHF.R.U32.HI R11, RZ, 0x16, R11 ;  /* 0x00000016ff0b7819 */ /* 0x000fc8000001160b */
        /* <DEDUP_REMOVED lines=8> */
[----:B------:R-:W1:Y:S04]  /*6540*/  LDS R21, [R21+UR9] ;  /* 0x0000000915157984 */ /* 0x000e680008000800 */
[----:B------:R-:W1:Y:S01]  /*6550*/  LDS R25, [R22+UR9] ;  /* 0x0000000916197984 */ /* 0x000e620008000800 */
[----:B0-----:R-:W-:-:S04]  /*6560*/  LOP3.LUT R7, R7, R24, R16, 0x96, !PT ;  /* 0x0000001807077212 */ /* 0x001fc800078e9610 */
[----:B------:R-:W-:-:S04]  /*6570*/  SHF.R.U32.HI R16, RZ, 0x16, R7 ;  /* 0x00000016ff107819 */ /* 0x000fc80000011607 */
[----:B------:R-:W-:-:S05]  /*6580*/  LOP3.LUT R16, R16, 0x3fc, RZ, 0xc0, !PT ;  /* 0x000003fc10107812 */ /* 0x000fca00078ec0ff */
[----:B------:R-:W-:Y:S01]  /*6590*/  LDS R29, [R16+UR5] ;  /* 0x00000005101d7984 */ /* 0x000fe20008000800 */
[----:B-1----:R-:W-:Y:S02]  /*65a0*/  LOP3.LUT R14, R14, R11, R15, 0x96, !PT ;  /* 0x0000000b0e0e7212 */ /* 0x002fe400078e960f */
[----:B------:R-:W-:Y:S02]  /*65b0*/  LOP3.LUT R11, R10, R23, R27, 0x96, !PT ;  /* 0x000000170a0b7212 */ /* 0x000fe400078e961b */
[----:B------:R-:W-:Y:S02]  /*65c0*/  LOP3.LUT R9, R9, R26, R21, 0x96, !PT ;  /* 0x0000001a09097212 */ /* 0x000fe400078e9615 */
[----:B------:R-:W-:Y:S02]  /*65d0*/  LOP3.LUT R14, R8, R14, R25, 0x96, !PT ;  /* 0x0000000e080e7212 */ /* 0x000fe400078e9619 */
[----:B------:R-:W-:Y:S02]  /*65e0*/  SHF.R.U32.HI R23, RZ, 0x16, R11 ;  /* 0x00000016ff177819 */ /* 0x000fe4000001160b */
[----:B------:R-:W-:-:S02]  /*65f0*/  SHF.R.U32.HI R8, RZ, 0xe, R9 ;  /* 0x0000000eff087819 */ /* 0x000fc40000011609 */
[----:B------:R-:W-:Y:S02]  /*6600*/  SHF.R.U32.HI R22, RZ, 0x16, R9 ;  /* 0x00000016ff167819 */ /* 0x000fe40000011609 */
[--C-:B------:R-:W-:Y:S02]  /*6610*/  SHF.R.U32.HI R15, RZ, 0x6, R7.reuse ;  /* 0x00000006ff0f7819 */ /* 0x100fe40000011607 */
        /* <DEDUP_REMOVED lines=12> */
[----:B------:R-:W-:Y:S01]  /*66e0*/  LDS R22, [R22+UR5] ;  /* 0x0000000516167984 */ /* 0x000fe20008000800 */
[----:B------:R-:W-:-:S02]  /*66f0*/  LOP3.LUT R10, R10, 0x3fc, RZ, 0xc0, !PT ;  /* 0x000003fc0a0a7812 */ /* 0x000fc400078ec0ff */
[----:B------:R-:W-:Y:S01]  /*6700*/  LOP3.LUT R26, R26, 0x3fc, RZ, 0xc0, !PT ;  /* 0x000003fc1a1a7812 */ /* 0x000fe200078ec0ff */
[----:B------:R-:W0:Y:S04]  /*6710*/  LDS R15, [R15+UR8] ;  /* 0x000000080f0f7984 */ /* 0x000e280008000800 */
[----:B------:R-:W-:Y:S04]  /*6720*/  LDS R21, [R21+UR7] ;  /* 0x0000000715157984 */ /* 0x000fe80008000800 */
[----:B------:R-:W1:Y:S04]  /*6730*/  LDS R24, [R24+UR8] ;  /* 0x0000000818187984 */ /* 0x000e680008000800 */
[----:B------:R-:W-:Y:S04]  /*6740*/  LDS R10, [R10+UR8] ;  /* 0x000000080a0a7984 */ /* 0x000fe80008000800 */
[----:B------:R-:W5:Y:S01]  /*6750*/  LDS R26, [R26+UR7] ;  /* 0x000000071a1a7984 */ /* 0x000f620008000800 */
[----:B0-----:R-:W-:-:S02]  /*6760*/  LOP3.LUT R27, R15, R8, R23, 0x96, !PT ;  /* 0x000000080f1b7212 */ /* 0x001fc400078e9617 */
[----:B------:R-:W-:Y:S01]  /*6770*/  SHF.R.U32.HI R15, RZ, 0xe, R11 ;  /* 0x0000000eff0f7819 */ /* 0x000fe2000001160b */
[----:B------:R-:W4:Y:S01]  /*6780*/  LDG.E R8, desc[UR10][R4.64+0x54] ;  /* 0x0000540a04087981 */ /* 0x000f22000c1e1900 */
[----:B-1----:R-:W-:Y:S01]  /*6790*/  LOP3.LUT R25, R24, R21, R22, 0x96, !PT ;  /* 0x0000001518197212 */ /* 0x002fe200078e9616 */
[----:B------:R-:W-:Y:S01]  /*67a0*/  IMAD.SHL.U32 R22, R11, 0x4, RZ ;  /* 0x000000040b167824 */ /* 0x000fe200078e00ff */
[----:B------:R-:W-:Y:S02]  /*67b0*/  SHF.L.U32 R21, R9, 0x2, RZ ;  /* 0x0000000209157819 */ /* 0x000fe400000006ff */
[----:B------:R-:W-:Y:S01]  /*67c0*/  SHF.R.U32.HI R11, RZ, 0x6, R9 ;  /* 0x00000006ff0b7819 */ /* 0x000fe20000011609 */
[----:B------:R-:W-:Y:S01]  /*67d0*/  IMAD.SHL.U32 R24, R7, 0x4, RZ ;  /* 0x0000000407187824 */ /* 0x000fe200078e00ff */
[----:B------:R-:W-:Y:S02]  /*67e0*/  SHF.R.U32.HI R9, RZ, 0x16, R14 ;  /* 0x00000016ff097819 */ /* 0x000fe4000001160e */
[----:B-----5:R-:W-:-:S02]  /*67f0*/  LOP3.LUT R23, R10, R26, R29, 0x96, !PT ;  /* 0x0000001a0a177212 */ /* 0x020fc400078e961d */
[----:B------:R-:W-:Y:S01]  /*6800*/  SHF.L.U32 R7, R14, 0x2, RZ ;  /* 0x000000020e077819 */ /* 0x000fe200000006ff */
[----:B------:R-:W5:Y:S01]  /*6810*/  LDG.E R10, desc[UR10][R4.64+0x50] ;  /* 0x0000500a040a7981 */ /* 0x000f62000c1e1900 */
[----:B------:R-:W-:Y:S02]  /*6820*/  LOP3.LUT R15, R15, 0x3fc, RZ, 0xc0, !PT ;  /* 0x000003fc0f0f7812 */ /* 0x000fe400078ec0ff */
[----:B------:R-:W-:Y:S02]  /*6830*/  LOP3.LUT R16, R11, 0x3fc, RZ, 0xc0, !PT ;  /* 0x000003fc0b107812 */ /* 0x000fe400078ec0ff */
[----:B------:R-:W-:Y:S01]  /*6840*/  LOP3.LUT R26, R9, 0x3fc, RZ, 0xc0, !PT ;  /* 0x000003fc091a7812 */ /* 0x000fe200078ec0ff */
[----:B------:R-:W5:Y:S01]  /*6850*/  LDG.E R11, desc[UR10][R4.64+0x5c] ;  /* 0x00005c0a040b7981 */ /* 0x000f62000c1e1900 */
[----:B------:R-:W-:Y:S02]  /*6860*/  LOP3.LUT R14, R24, 0x3fc, RZ, 0xc0, !PT ;  /* 0x000003fc180e7812 */ /* 0x000fe400078ec0ff */
[----:B------:R-:W-:Y:S01]  /*6870*/  LOP3.LUT R21, R21, 0x3fc, RZ, 0xc0, !PT ;  /* 0x000003fc15157812 */ /* 0x000fe200078ec0ff */
[----:B------:R-:W-:Y:S01]  /*6880*/  LDS R15, [R15+UR7] ;  /* 0x000000070f0f7984 */ /* 0x000fe20008000800 */
[----:B------:R-:W-:-:S02]  /*6890*/  LOP3.LUT R24, R7, 0x3fc, RZ, 0xc0, !PT ;  /* 0x000003fc07187812 */ /* 0x000fc400078ec0ff */
[----:B------:R-:W-:Y:S01]  /*68a0*/  LOP3.LUT R22, R22, 0x3fc, RZ, 0xc0, !PT ;  /* 0x000003fc16167812 */ /* 0x000fe200078ec0ff */
[----:B------:R-:W-:Y:S04]  /*68b0*/  LDS R16, [R16+UR8] ;  /* 0x0000000810107984 */ /* 0x000fe80008000800 */
[----:B------:R-:W0:Y:S04]  /*68c0*/  LDS R26, [R26+UR5] ;  /* 0x000000051a1a7984 */ /* 0x000e280008000800 */
[----:B------:R-:W5:Y:S04]  /*68d0*/  LDG.E R9, desc[UR10][R4.64+0x58] ;  /* 0x0000580a04097981 */ /* 0x000f68000c1e1900 */
[----:B------:R-:W1:Y:S04]  /*68e0*/  LDS R24, [R24+UR9] ;  /* 0x0000000918187984 */ /* 0x000e680008000800 */
[----:B------:R-:W3:Y:S04]  /*68f0*/  LDS R21, [R21+UR9] ;  /* 0x0000000915157984 */ /* 0x000ee80008000800 */
[----:B------:R-:W2:Y:S04]  /*6900*/  LDS R7, [R22+UR9] ;  /* 0x0000000916077984 */ /* 0x000ea80008000800 */
[----:B------:R-:W4:Y:S01]  /*6910*/  LDS R14, [R14+UR9] ;  /* 0x000000090e0e7984 */ /* 0x000f220008000800 */
[----:B0-----:R-:W-:-:S02]  /*6920*/  LOP3.LUT R28, R16, R15, R26, 0x96, !PT ;  /* 0x0000000f101c7212 */ /* 0x001fc400078e961a */
[----:B-1----:R-:W-:Y:S02]  /*6930*/  LOP3.LUT R6, R6, R27, R24, 0x96, !PT ;  /* 0x0000001b06067212 */ /* 0x002fe400078e9618 */
[----:B---3--:R-:W-:Y:S02]  /*6940*/  LOP3.LUT R12, R12, R23, R21, 0x96, !PT ;  /* 0x000000170c0c7212 */ /* 0x008fe400078e9615 */
[----:B--2---:R-:W-:Y:S02]  /*6950*/  LOP3.LUT R0, R0, R25, R7, 0x96, !PT ;  /* 0x0000001900007212 */ /* 0x004fe400078e9607 */
[----:B----4-:R-:W-:Y:S02]  /*6960*/  LOP3.LUT R13, R13, R28, R14, 0x96, !PT ;  /* 0x0000001c0d0d7212 */ /* 0x010fe400078e960e */
[----:B------:R-:W-:Y:S02]  /*6970*/  SHF.R.U32.HI R23, RZ, 0x16, R6 ;  /* 0x00000016ff177819 */ /* 0x000fe40000011606 */
        /* <DEDUP_REMOVED lines=19> */
[----:B------:R-:W-:Y:S02]  /*6ab0*/  LOP3.LUT R27, R27, 0x3fc, RZ, 0xc0, !PT ;  /* 0x000003fc1b1b7812 */ /* 0x000fe400078ec0ff */
[----:B------:R-:W-:Y:S01]  /*6ac0*/  LOP3.LUT R14, R14, 0x3fc, RZ, 0xc0, !PT ;  /* 0x000003fc0e0e7812 */ /* 0x000fe200078ec0ff */
[----:B------:R-:W-:Y:S04]  /*6ad0*/  LDS R21, [R21+UR7] ;  /* 0x0000000715157984 */ /* 0x000fe80008000800 */
[----:B------:R-:W1:Y:S04]  /*6ae0*/  LDS R26, [R26+UR8] ;  /* 0x000000081a1a7984 */ /* 0x000e680008000800 */
[----:B------:R-:W-:Y:S04]  /*6af0*/  LDS R16, [R16+UR8] ;  /* 0x0000000810107984 */ /* 0x000fe80008000800 */
[----:B------:R2:W-:Y:S04]  /*6b00*/  LDS R29, [R14+UR5] ;  /* 0x000000050e1d7984 */ /* 0x0005e80008000800 */
[----:B------:R-:W3:Y:S01]  /*6b10*/  LDS R27, [R27+UR7] ;  /* 0x000000071b1b7984 */ /* 0x000ee20008000800 */
[----:B------:R-:W-:Y:S01]  /*6b20*/  SHF.R.U32.HI R28, RZ, 0xe, R6 ;  /* 0x0000000eff1c7819 */ /* 0x000fe20000011606 */
[----:B------:R-:W-:-:S02]  /*6b30*/  IMAD.SHL.U32 R12, R12, 0x4, RZ ;  /* 0x000000040c0c7824 */ /* 0x000fc400078e00ff */
[----:B--2---:R-:W2:Y:S04]  /*6b40*/  LDG.E R14, desc[UR10][R4.64+0x68] ;  /* 0x0000680a040e7981 */ /* 0x004ea8000c1e1900 */
[----:B------:R-:W4:Y:S01]  /*6b50*/  LDG.E R15, desc[UR10][R4.64+0x64] ;  /* 0x0000640a040f7981 */ /* 0x000f22000c1e1900 */
[----:B0-----:R-:W-:Y:S02]  /*6b60*/  LOP3.LUT R25, R7, R24, R23, 0x96, !PT ;  /* 0x0000001807197212 */ /* 0x001fe400078e9617 */
[----:B------:R-:W-:Y:S02]  /*6b70*/  SHF.L.U32 R7, R0, 0x2, RZ ;  /* 0x0000000200077819 */ /* 0x000fe400000006ff */
[----:B------:R-:W-:Y:S02]  /*6b80*/  SHF.R.U32.HI R0, RZ, 0x6, R0 ;  /* 0x00000006ff007819 */ /* 0x000fe40000011600 */
[----:B-1----:R-:W-:Y:S01]  /*6b90*/  LOP3.LUT R24, R26, R21, R22, 0x96, !PT ;  /* 0x000000151a187212 */ /* 0x002fe200078e9616 */
[----:B------:R-:W-:Y:S01]  /*6ba0*/  IMAD.SHL.U32 R22, R6, 0x4, RZ ;  /* 0x0000000406167824 */ /* 0x000fe200078e00ff */
[----:B------:R-:W-:-:S02]  /*6bb0*/  SHF.L.U32 R6, R13, 0x2, RZ ;  /* 0x000000020d067819 */ /* 0x000fc400000006ff */
[----:B------:R-:W-:Y:S02]  /*6bc0*/  SHF.R.U32.HI R13, RZ, 0x16, R13 ;  /* 0x00000016ff0d7819 */ /* 0x000fe4000001160d */
[----:B------:R-:W-:Y:S02]  /*6bd0*/  LOP3.LUT R21, R22, 0x3fc, RZ, 0xc0, !PT ;  /* 0x000003fc16157812 */ /* 0x000fe400078ec0ff */
[----:B------:R-:W-:Y:S02]  /*6be0*/  LOP3.LUT R22, R7, 0x3fc, RZ, 0xc0, !PT ;  /* 0x000003fc07167812 */ /* 0x000fe400078ec0ff */
[----:B------:R-:W-:Y:S02]  /*6bf0*/  LOP3.LUT R7, R0, 0x3fc, RZ, 0xc0, !PT ;  /* 0x000003fc00077812 */ /* 0x000fe400078ec0ff */
[----:B---3--:R-:W-:Y:S01]  /*6c00*/  LOP3.LUT R23, R16, R27, R29, 0x96, !PT ;  /* 0x0000001b10177212 */ /* 0x008fe200078e961d */
[----:B------:R-:W0:Y:S01]  /*6c10*/  LDS R21, [R21+UR9] ;  /* 0x0000000915157984 */ /* 0x000e220008000800 */
[----:B------:R-:W-:-:S03]  /*6c20*/  LOP3.LUT R0, R12, 0x3fc, RZ, 0xc0, !PT ;  /* 0x000003fc0c007812 */ /* 0x000fc600078ec0ff */
[----:B------:R-:W3:Y:S01]  /*6c30*/  LDG.E R16, desc[UR10][R4.64+0x60] ;  /* 0x0000600a04107981 */ /* 0x000ee2000c1e1900 */
[----:B------:R-:W-:Y:S02]  /*6c40*/  LOP3.LUT R12, R13, 0x3fc, RZ, 0xc0, !PT ;  /* 0x000003fc0d0c7812 */ /* 0x000fe400078ec0ff */
[----:B------:R-:W-:Y:S01]  /*6c50*/  LOP3.LUT R26, R28, 0x3fc, RZ, 0xc0, !PT ;  /* 0x000003fc1c1a7812 */ /* 0x000fe200078ec0ff */
[----:B------:R-:W-:Y:S01]  /*6c60*/  LDS R7, [R7+UR8] ;  /* 0x0000000807077984 */ /* 0x000fe20008000800 */
[----:B------:R-:W-:-:S03]  /*6c70*/  LOP3.LUT R27, R6, 0x3fc, RZ, 0xc0, !PT ;  /* 0x000003fc061b7812 */ /* 0x000fc600078ec0ff */
[----:B------:R-:W-:Y:S04]  /*6c80*/  LDS R6, [R26+UR7] ;  /* 0x000000071a067984 */ /* 0x000fe80008000800 */
[----:B------:R-:W1:Y:S04]  /*6c90*/  LDS R12, [R12+UR5] ;  /* 0x000000050c0c7984 */ /* 0x000e680008000800 */
[----:B------:R-:W1:Y:S04]  /*6ca0*/  LDS R27, [R27+UR9] ;  /* 0x000000091b1b7984 */ /* 0x000e680008000800 */
[----:B------:R-:W1:Y:S04]  /*6cb0*/  LDS R22, [R22+UR9] ;  /* 0x0000000916167984 */ /* 0x000e680008000800 */
[----:B------:R-:W4:Y:S04]  /*6cc0*/  LDG.E R13, desc[UR10][R4.64+0x6c] ;  /* 0x00006c0a040d7981 */ /* 0x000f28000c1e1900 */
[----:B------:R-:W1:Y:S01]  /*6cd0*/  LDS R0, [R0+UR9] ;  /* 0x0000000900007984 */ /* 0x000e620008000800 */
[----:B0-----:R-:W-:-:S02]  /*6ce0*/  LOP3.LUT R17, R17, R24, R21, 0x96, !PT ;  /* 0x0000001811117212 */ /* 0x001fc400078e9615 */
[----:B-1----:R-:W-:Y:S02]  /*6cf0*/  LOP3.LUT R28, R7, R6, R12, 0x96, !PT ;  /* 0x00000006071c7212 */ /* 0x002fe400078e960c */
[----:B------:R-:W-:Y:S02]  /*6d00*/  LOP3.LUT R6, R18, R25, R27, 0x96, !PT ;  /* 0x0000001912067212 */ /* 0x000fe400078e961b */
[----:B------:R-:W-:Y:S02]  /*6d10*/  LOP3.LUT R20, R20, R23, R22, 0x96, !PT ;  /* 0x0000001714147212 */ /* 0x000fe400078e9616 */
[----:B------:R-:W-:Y:S02]  /*6d20*/  SHF.R.U32.HI R7, RZ, 0x16, R6 ;  /* 0x00000016ff077819 */ /* 0x000fe40000011606 */
[----:B------:R-:W-:Y:S02]  /*6d30*/  SHF.R.U32.HI R18, RZ, 0xe, R17 ;  /* 0x0000000eff127819 */ /* 0x000fe40000011611 */
[----:B------:R-:W-:-:S02]  /*6d40*/  SHF.R.U32.HI R23, RZ, 0x6, R20 ;  /* 0x00000006ff177819 */ /* 0x000fc40000011614 */
[----:B------:R-:W-:Y:S02]  /*6d50*/  LOP3.LUT R19, R19, R28, R0, 0x96, !PT ;  /* 0x0000001c13137212 */ /* 0x000fe400078e9600 */
[----:B------:R-:W-:Y:S02]  /*6d60*/  LOP3.LUT R27, R7, 0x3fc, RZ, 0xc0, !PT ;  /* 0x000003fc071b7812 */ /* 0x000fe400078ec0ff */
[----:B------:R-:W-:Y:S02]  /*6d70*/  LOP3.LUT R0, R18, 0x3fc, RZ, 0xc0, !PT ;  /* 0x000003fc12007812 */ /* 0x000fe400078ec0ff */
[----:B------:R-:W-:Y:S02]  /*6d80*/  LOP3.LUT R7, R23, 0x3fc, RZ, 0xc0, !PT ;  /* 0x000003fc17077812 */ /* 0x000fe400078ec0ff */
[----:B------:R-:W-:Y:S04]  /*6d90*/  LDS R27, [R27+UR5] ;  /* 0x000000051b1b7984 */ /* 0x000fe80008000800 */
[----:B------:R-:W-:Y:S04]  /*6da0*/  LDS R0, [R0+UR7] ;  /* 0x0000000700007984 */ /* 0x000fe80008000800 */
[----:B------:R-:W0:Y:S01]  /*6db0*/  LDS R7, [R7+UR8] ;  /* 0x0000000807077984 */ /* 0x000e220008000800 */
[----:B------:R-:W-:-:S02]  /*6dc0*/  SHF.R.U32.HI R22, RZ, 0x16, R17 ;  /* 0x00000016ff167819 */ /* 0x000fc40000011611 */
[----:B------:R-:W-:Y:S02]  /*6dd0*/  SHF.R.U32.HI R24, RZ, 0x6, R6 ;  /* 0x00000006ff187819 */ /* 0x000fe40000011606 */
[--C-:B------:R-:W-:Y:S02]  /*6de0*/  SHF.R.U32.HI R21, RZ, 0xe, R20.reuse ;  /* 0x0000000eff157819 */ /* 0x100fe40000011614 */
[----:B------:R-:W-:Y:S02]  /*6df0*/  SHF.R.U32.HI R23, RZ, 0x6, R19 ;  /* 0x00000006ff177819 */ /* 0x000fe40000011613 */
[----:B------:R-:W-:Y:S02]  /*6e00*/  LOP3.LUT R26, R22, 0x3fc, RZ, 0xc0, !PT ;  /* 0x000003fc161a7812 */ /* 0x000fe400078ec0ff */
[----:B------:R-:W-:Y:S02]  /*6e10*/  SHF.R.U32.HI R12, RZ, 0x16, R20 ;  /* 0x00000016ff0c7819 */ /* 0x000fe40000011614 */
[----:B------:R-:W-:-:S02]  /*6e20*/  LOP3.LUT R18, R24, 0x3fc, RZ, 0xc0, !PT ;  /* 0x000003fc18127812 */ /* 0x000fc400078ec0ff */
[----:B------:R-:W-:Y:S02]  /*6e30*/  SHF.R.U32.HI R22, RZ, 0xe, R19 ;  /* 0x0000000eff167819 */ /* 0x000fe40000011613 */
[----:B------:R-:W-:Y:S02]  /*6e40*/  LOP3.LUT R24, R21, 0x3fc, RZ, 0xc0, !PT ;  /* 0x000003fc15187812 */ /* 0x000fe400078ec0ff */
[----:B------:R-:W-:Y:S01]  /*6e50*/  LOP3.LUT R25, R23, 0x3fc, RZ, 0xc0, !PT ;  /* 0x000003fc17197812 */ /* 0x000fe200078ec0ff */
[----:B------:R-:W-:Y:S01]  /*6e60*/  LDS R18, [R18+UR8] ;  /* 0x0000000812127984 */ /* 0x000fe20008000800 */
[----:B------:R-:W-:Y:S02]  /*6e70*/  LOP3.LUT R21, R12, 0x3fc, RZ, 0xc0, !PT ;  /* 0x000003fc0c157812 */ /* 0x000fe400078ec0ff */
[----:B------:R-:W-:Y:S01]  /*6e80*/  LOP3.LUT R22, R22, 0x3fc, RZ, 0xc0, !PT ;  /* 0x000003fc16167812 */ /* 0x000fe200078ec0ff */
[----:B------:R1:W-:Y:S04]  /*6e90*/  LDS R23, [R26+UR5] ;  /* 0x000000051a177984 */ /* 0x0003e80008000800 */
[----:B------:R-:W-:Y:S04]  /*6ea0*/  LDS R24, [R24+UR7] ;  /* 0x0000000718187984 */ /* 0x000fe80008000800 */
[----:B------:R-:W5:Y:S04]  /*6eb0*/  LDS R25, [R25+UR8] ;  /* 0x0000000819197984 */ /* 0x000f680008000800 */
[----:B------:R-:W-:Y:S04]  /*6ec0*/  LDS R21, [R21+UR5] ;  /* 0x0000000515157984 */ /* 0x000fe80008000800 */
[----:B------:R-:W5:Y:S01]  /*6ed0*/  LDS R22, [R22+UR7] ;  /* 0x0000000716167984 */ /* 0x000f620008000800 */
[----:B0-----:R-:W-:-:S03]  /*6ee0*/  LOP3.LUT R27, R7, R0, R27, 0x96, !PT ;  /* 0x00000000071b7212 */ /* 0x001fc600078e961b */
[----:B------:R-:W4:Y:S04]  /*6ef0*/  LDG.E R7, desc[UR10][R4.64+0x74] ;  /* 0x0000740a04077981 */ /* 0x000f28000c1e1900 */
[----:B------:R-:W4:Y:S04]  /*6f00*/  LDG.E R12, desc[UR10][R4.64+0x70] ;  /* 0x0000700a040c7981 */ /* 0x000f28000c1e1900 */
[----:B------:R-:W4:Y:S01]  /*6f10*/  LDG.E R0, desc[UR10][R4.64+0x78] ;  /* 0x0000780a04007981 */ /* 0x000f22000c1e1900 */
[----:B-1----:R-:W-:Y:S01]  /*6f20*/  IMAD.SHL.U32 R26, R6, 0x4, RZ ;  /* 0x00000004061a7824 */ /* 0x002fe200078e00ff */
[----:B------:R-:W-:-:S02]  /*6f30*/  SHF.R.U32.HI R28, RZ, 0xe, R6 ;  /* 0x0000000eff1c7819 */ /* 0x000fc40000011606 */
[----:B------:R-:W-:Y:S02]  /*6f40*/  SHF.L.U32 R6, R17, 0x2, RZ ;  /* 0x0000000211067819 */ /* 0x000fe400000006ff */
[----:B------:R-:W-:-:S04]  /*6f50*/  SHF.R.U32.HI R17, RZ, 0x6, R17 ;  /* 0x00000006ff117819 */ /* 0x000fc80000011611 */
[----:B------:R-:W-:Y:S02]  /*6f60*/  LOP3.LUT R30, R17, 0x3fc, RZ, 0xc0, !PT ;  /* 0x000003fc111e7812 */ /* 0x000fe400078ec0ff */
[----:B-----5:R-:W-:Y:S02]  /*6f70*/  LOP3.LUT R23, R25, R24, R23, 0x96, !PT ;  /* 0x0000001819177212 */ /* 0x020fe400078e9617 */
[----:B------:R-:W-:Y:S02]  /*6f80*/  SHF.R.U32.HI R24, RZ, 0x16, R19 ;  /* 0x00000016ff187819 */ /* 0x000fe40000011613 */
[----:B------:R-:W-:Y:S02]  /*6f90*/  LOP3.LUT R25, R28, 0x3fc, RZ, 0xc0, !PT ;  /* 0x000003fc1c197812 */ /* 0x000fe400078ec0ff */
[----:B------:R-:W-:Y:S02]  /*6fa0*/  LOP3.LUT R29, R24, 0x3fc, RZ, 0xc0, !PT ;  /* 0x000003fc181d7812 */ /* 0x000fe400078ec0ff */
[----:B------:R-:W-:Y:S01]  /*6fb0*/  LOP3.LUT R18, R18, R22, R21, 0x96, !PT ;  /* 0x0000001612127212 */ /* 0x000fe200078e9615 */
[----:B------:R-:W-:Y:S01]  /*6fc0*/  IMAD.SHL.U32 R21, R20, 0x4, RZ ;  /* 0x0000000414157824 */ /* 0x000fe200078e00ff */
[----:B------:R-:W-:Y:S01]  /*6fd0*/  SHF.L.U32 R22, R19, 0x2, RZ ;  /* 0x0000000213167819 */ /* 0x000fe200000006ff */
[----:B------:R-:W-:Y:S01]  /*6fe0*/  LDS R24, [R25+UR7] ;  /* 0x0000000719187984 */ /* 0x000fe20008000800 */
[----:B------:R-:W-:-:S02]  /*6ff0*/  LOP3.LUT R19, R26, 0x3fc, RZ, 0xc0, !PT ;  /* 0x000003fc1a137812 */ /* 0x000fc400078ec0ff */
[----:B------:R-:W-:Y:S01]  /*7000*/  LOP3.LUT R20, R6, 0x3fc, RZ, 0xc0, !PT ;  /* 0x000003fc06147812 */ /* 0x000fe200078ec0ff */
[----:B------:R-:W-:Y:S01]  /*7010*/  LDS R17, [R29+UR5] ;  /* 0x000000051d117984 */ /* 0x000fe20008000800 */
[----:B------:R-:W-:Y:S02]  /*7020*/  LOP3.LUT R26, R22, 0x3fc, RZ, 0xc0, !PT ;  /* 0x000003fc161a7812 */ /* 0x000fe400078ec0ff */
[----:B------:R-:W-:Y:S01]  /*7030*/  LOP3.LUT R21, R21, 0x3fc, RZ, 0xc0, !PT ;  /* 0x000003fc15157812 */ /* 0x000fe200078ec0ff */
[----:B------:R-:W0:Y:S04]  /*7040*/  LDS R22, [R30+UR8] ;  /* 0x000000081e167984 */ /* 0x000e280008000800 */
[----:B------:R-:W5:Y:S04]  /*7050*/  LDG.E R6, desc[UR10][R4.64+0x7c] ;  /* 0x00007c0a04067981 */ /* 0x000f68000c1e1900 */
        /* <DEDUP_REMOVED lines=12> */
[----:B------:R-:W-:Y:S02]  /*7120*/  SHF.R.U32.HI R20, RZ, 0xe, R18 ;  /* 0x0000000eff147819 */ /* 0x000fe40000011612 */
[----:B------:R-:W-:Y:S02]  /*7130*/  SHF.R.U32.HI R19, RZ, 0x6, R11 ;  /* 0x00000006ff137819 */ /* 0x000fe4000001160b */
[----:B------:R-:W-:Y:S02]  /*7140*/  LOP3.LUT R24, R24, 0x3fc, RZ, 0xc0, !PT ;  /* 0x000003fc18187812 */ /* 0x000fe400078ec0ff */
[----:B------:R-:W-:Y:S02]  /*7150*/  LOP3.LUT R29, R10, 0x3fc, RZ, 0xc0, !PT ;  /* 0x000003fc0a1d7812 */ /* 0x000fe400078ec0ff */
[----:B------:R-:W-:-:S02]  /*7160*/  LOP3.LUT R28, R28, 0x3fc, RZ, 0xc0, !PT ;  /* 0x000003fc1c1c7812 */ /* 0x000fc400078ec0ff */
[----:B------:R-:W-:Y:S02]  /*7170*/  LOP3.LUT R27, R20, 0x3fc, RZ, 0xc0, !PT ;  /* 0x000003fc141b7812 */ /* 0x000fe400078ec0ff */
[----:B------:R-:W-:Y:S01]  /*7180*/  LOP3.LUT R30, R19, 0x3fc, RZ, 0xc0, !PT ;  /* 0x000003fc131e7812 */ /* 0x000fe200078ec0ff */
[----:B------:R-:W-:Y:S01]  /*7190*/  LDS R20, [R29+UR5] ;  /* 0x000000051d147984 */ /* 0x000fe20008000800 */
[----:B------:R-:W-:-:S03]  /*71a0*/  SHF.R.U32.HI R26, RZ, 0x16, R23 ;  /* 0x00000016ff1a7819 */ /* 0x000fc60000011617 */
[----:B------:R0:W-:Y:S04]  /*71b0*/  LDS R19, [R24+UR8] ;  /* 0x0000000818137984 */ /* 0x0001e80008000800 */
[----:B------:R-:W1:Y:S01]  /*71c0*/  LDS R21, [R28+UR7] ;  /* 0x000000071c157984 */ /* 0x000e620008000800 */
[----:B------:R-:W-:Y:S02]  /*71d0*/  SHF.R.U32.HI R8, RZ, 0x16, R17 ;  /* 0x00000016ff087819 */ /* 0x000fe40000011611 */
[----:B------:R-:W-:Y:S01]  /*71e0*/  SHF.R.U32.HI R9, RZ, 0xe, R23 ;  /* 0x0000000eff097819 */ /* 0x000fe20000011617 */
[----:B------:R-:W-:Y:S01]  /*71f0*/  LDS R27, [R27+UR7] ;  /* 0x000000071b1b7984 */ /* 0x000fe20008000800 */
[----:B------:R-:W-:Y:S02]  /*7200*/  SHF.R.U32.HI R22, RZ, 0x6, R18 ;  /* 0x00000006ff167819 */ /* 0x000fe40000011612 */
[----:B------:R-:W-:Y:S01]  /*7210*/  LOP3.LUT R26, R26, 0x3fc, RZ, 0xc0, !PT ;  /* 0x000003fc1a1a7812 */ /* 0x000fe200078ec0ff */
[----:B------:R2:W-:Y:S01]  /*7220*/  LDS R10, [R30+UR8] ;  /* 0x000000081e0a7984 */ /* 0x0005e20008000800 */
[----:B------:R-:W-:-:S02]  /*7230*/  LOP3.LUT R25, R8, 0x3fc, RZ, 0xc0, !PT ;  /* 0x000003fc08197812 */ /* 0x000fc400078ec0ff */
[----:B------:R-:W-:Y:S02]  /*7240*/  LOP3.LUT R8, R9, 0x3fc, RZ, 0xc0, !PT ;  /* 0x000003fc09087812 */ /* 0x000fe400078ec0ff */
[----:B------:R-:W-:Y:S02]  /*7250*/  LOP3.LUT R9, R22, 0x3fc, RZ, 0xc0, !PT ;  /* 0x000003fc16097812 */ /* 0x000fe400078ec0ff */
[----:B------:R2:W3:Y:S04]  /*7260*/  LDS R22, [R26+UR5] ;  /* 0x000000051a167984 */ /* 0x0004e80008000800 */
[----:B------:R-:W-:Y:S04]  /*7270*/  LDS R25, [R25+UR5] ;  /* 0x0000000519197984 */ /* 0x000fe80008000800 */
[----:B------:R-:W-:Y:S04]  /*7280*/  LDS R8, [R8+UR7] ;  /* 0x0000000708087984 */ /* 0x000fe80008000800 */
[----:B------:R-:W3:Y:S01]  /*7290*/  LDS R9, [R9+UR8] ;  /* 0x0000000809097984 */ /* 0x000ee20008000800 */
[----:B0-----:R-:W-:-:S02]  /*72a0*/  SHF.L.U32 R24, R11, 0x2, RZ ;  /* 0x000000020b187819 */ /* 0x001fc400000006ff */
[----:B------:R-:W-:Y:S02]  /*72b0*/  SHF.R.U32.HI R11, RZ, 0x16, R11 ;  /* 0x00000016ff0b7819 */ /* 0x000fe4000001160b */
[----:B------:R-:W-:Y:S02]  /*72c0*/  LOP3.LUT R29, R24, 0x3fc, RZ, 0xc0, !PT ;  /* 0x000003fc181d7812 */ /* 0x000fe400078ec0ff */
[----:B-1----:R-:W-:Y:S01]  /*72d0*/  LOP3.LUT R19, R19, R21, R20, 0x96, !PT ;  /* 0x0000001513137212 */ /* 0x002fe200078e9614 */
[----:B------:R-:W-:Y:S01]  /*72e0*/  IMAD.SHL.U32 R20, R17, 0x4, RZ ;  /* 0x0000000411147824 */ /* 0x000fe200078e00ff */
[----:B------:R-:W-:Y:S01]  /*72f0*/  SHF.R.U32.HI R21, RZ, 0xe, R17 ;  /* 0x0000000eff157819 */ /* 0x000fe20000011611 */
[----:B------:R-:W-:Y:S01]  /*7300*/  IMAD.SHL.U32 R17, R23, 0x4, RZ ;  /* 0x0000000417117824 */ /* 0x000fe200078e00ff */
[----:B------:R-:W-:Y:S02]  /*7310*/  SHF.R.U32.HI R23, RZ, 0x6, R23 ;  /* 0x00000006ff177819 */ /* 0x000fe40000011617 */
[----:B------:R-:W-:-:S02]  /*7320*/  LOP3.LUT R20, R20, 0x3fc, RZ, 0xc0, !PT ;  /* 0x000003fc14147812 */ /* 0x000fc400078ec0ff */
[----:B--2---:R-:W-:Y:S02]  /*7330*/  LOP3.LUT R30, R17, 0x3fc, RZ, 0xc0, !PT ;  /* 0x000003fc111e7812 */ /* 0x004fe400078ec0ff */
[----:B------:R-:W-:Y:S02]  /*7340*/  LOP3.LUT R24, R21, 0x3fc, RZ, 0xc0, !PT ;  /* 0x000003fc15187812 */ /* 0x000fe400078ec0ff */
[----:B------:R-:W-:Y:S01]  /*7350*/  LOP3.LUT R26, R23, 0x3fc, RZ, 0xc0, !PT ;  /* 0x000003fc171a7812 */ /* 0x000fe200078ec0ff */
[----:B------:R-:W0:Y:S01]  /*7360*/  LDS R21, [R29+UR9] ;  /* 0x000000091d157984 */ /* 0x000e220008000800 */
[----:B------:R-:W-:Y:S02]  /*7370*/  SHF.L.U32 R18, R18, 0x2, RZ ;  /* 0x0000000212127819 */ /* 0x000fe400000006ff */
[----:B---3--:R-:W-:Y:S01]  /*7380*/  LOP3.LUT R22, R10, R27, R22, 0x96, !PT ;  /* 0x0000001b0a167212 */ /* 0x008fe200078e9616 */
[----:B------:R-:W1:Y:S01]  /*7390*/  LDS R23, [R30+UR9] ;  /* 0x000000091e177984 */ /* 0x000e620008000800 */
[----:B------:R-:W-:-:S03]  /*73a0*/  LOP3.LUT R27, R11, 0x3fc, RZ, 0xc0, !PT ;  /* 0x000003fc0b1b7812 */ /* 0x000fc600078ec0ff */
[----:B------:R-:W4:Y:S01]  /*73b0*/  LDS R20, [R20+UR9] ;  /* 0x0000000914147984 */ /* 0x000f220008000800 */
[----:B------:R-:W-:-:S03]  /*73c0*/  LOP3.LUT R28, R18, 0x3fc, RZ, 0xc0, !PT ;  /* 0x000003fc121c7812 */ /* 0x000fc600078ec0ff */
[----:B------:R-:W-:Y:S04]  /*73d0*/  LDS R17, [R24+UR7] ;  /* 0x0000000718117984 */ /* 0x000fe80008000800 */
[----:B------:R-:W-:Y:S04]  /*73e0*/  LDS R18, [R26+UR8] ;  /* 0x000000081a127984 */ /* 0x000fe80008000800 */
[----:B------:R-:W2:Y:S04]  /*73f0*/  LDS R27, [R27+UR5] ;  /* 0x000000051b1b7984 */ /* 0x000ea80008000800 */
[----:B------:R-:W3:Y:S01]  /*7400*/  LDS R28, [R28+UR9] ;  /* 0x000000091c1c7984 */ /* 0x000ee20008000800 */
[----:B------:R-:W-:-:S03]  /*7410*/  LOP3.LUT R25, R9, R8, R25, 0x96, !PT ;  /* 0x0000000809197212 */ /* 0x000fc600078e9619 */
[----:B------:R-:W5:Y:S04]  /*7420*/  LDG.E R10, desc[UR10][R4.64+0x88] ;  /* 0x0000880a040a7981 */ /* 0x000f68000c1e1900 */
[----:B------:R-:W5:Y:S04]  /*7430*/  LDG.E R8, desc[UR10][R4.64+0x80] ;  /* 0x0000800a04087981 */ /* 0x000f68000c1e1900 */
[----:B------:R-:W5:Y:S01]  /*7440*/  LDG.E R9, desc[UR10][R4.64+0x84] ;  /* 0x0000840a04097981 */ /* 0x000f62000c1e1900 */
[----:B0-----:R-:W-:-:S03]  /*7450*/  LOP3.LUT R21, R16, R25, R21, 0x96, !PT ;  /* 0x0000001910157212 */ /* 0x001fc600078e9615 */
[----:B------:R-:W5:Y:S01]  /*7460*/  LDG.E R11, desc[UR10][R4.64+0x8c] ;  /* 0x00008c0a040b7981 */ /* 0x000f62000c1e1900 */
[----:B-1----:R-:W-:Y:S02]  /*7470*/  LOP3.LUT R23, R14, R19, R23, 0x96, !PT ;  /* 0x000000130e177212 */ /* 0x002fe400078e9617 */
[----:B----4-:R-:W-:Y:S02]  /*7480*/  LOP3.LUT R22, R15, R22, R20, 0x96, !PT ;  /* 0x000000160f167212 */ /* 0x010fe400078e9614 */
[----:B------:R-:W-:Y:S02]  /*7490*/  SHF.R.U32.HI R14, RZ, 0x16, R21 ;  /* 0x00000016ff0e7819 */ /* 0x000fe40000011615 */
[----:B------:R-:W-:Y:S02]  /*74a0*/  SHF.R.U32.HI R20, RZ, 0x6, R23 ;  /* 0x00000006ff147819 */ /* 0x000fe40000011617 */
[----:B------:R-:W-:Y:S02]  /*74b0*/  SHF.R.U32.HI R15, RZ, 0xe, R22 ;  /* 0x0000000eff0f7819 */ /* 0x000fe40000011616 */
[----:B------:R-:W-:-:S02]  /*74c0*/  LOP3.LUT R19, R14, 0x3fc, RZ, 0xc0, !PT ;  /* 0x000003fc0e137812 */ /* 0x000fc400078ec0ff */
[----:B------:R-:W-:Y:S02]  /*74d0*/  LOP3.LUT R16, R15, 0x3fc, RZ, 0xc0, !PT ;  /* 0x000003fc0f107812 */ /* 0x000fe400078ec0ff */
[----:B--2---:R-:W-:Y:S02]  /*74e0*/  LOP3.LUT R17, R18, R17, R27, 0x96, !PT ;  /* 0x0000001112117212 */ /* 0x004fe400078e961b */
[----:B------:R-:W-:Y:S01]  /*74f0*/  LOP3.LUT R18, R20, 0x3fc, RZ, 0xc0, !PT ;  /* 0x000003fc14127812 */ /* 0x000fe200078ec0ff */
[----:B------:R-:W-:Y:S01]  /*7500*/  LDS R19, [R19+UR5] ;  /* 0x0000000513137984 */ /* 0x000fe20008000800 */
[----:B---3--:R-:W-:-:S03]  /*7510*/  LOP3.LUT R24, R13, R17, R28, 0x96, !PT ;  /* 0x000000110d187212 */ /* 0x008fc600078e961c */
[----:B------:R0:W-:Y:S04]  /*7520*/  LDS R13, [R16+UR7] ;  /* 0x00000007100d7984 */ /* 0x0001e80008000800 */
[----:B------:R-:W1:Y:S01]  /*7530*/  LDS R18, [R18+UR8] ;  /* 0x0000000812127984 */ /* 0x000e620008000800 */
[----:B------:R-:W-:Y:S02]  /*7540*/  SHF.R.U32.HI R17, RZ, 0x16, R22 ;  /* 0x00000016ff117819 */ /* 0x000fe40000011616 */
[----:B------:R-:W-:Y:S02]  /*7550*/  SHF.R.U32.HI R26, RZ, 0xe, R23 ;  /* 0x0000000eff1a7819 */ /* 0x000fe40000011617 */
[----:B------:R-:W-:Y:S02]  /*7560*/  SHF.R.U32.HI R25, RZ, 0x6, R24 ;  /* 0x00000006ff197819 */ /* 0x000fe40000011618 */
[----:B------:R-:W-:-:S02]  /*7570*/  SHF.R.U32.HI R14, RZ, 0x6, R21 ;  /* 0x00000006ff0e7819 */ /* 0x000fc40000011615 */
        /* <DEDUP_REMOVED lines=8> */
[----:B0-----:R-:W-:Y:S01]  /*7600*/  LOP3.LUT R16, R20, 0x3fc, RZ, 0xc0, !PT ;  /* 0x000003fc14107812 */ /* 0x001fe200078ec0ff */
[----:B------:R-:W-:Y:S04]  /*7610*/  LDS R26, [R26+UR7] ;  /* 0x000000071a1a7984 */ /* 0x000fe80008000800 */
[----:B------:R-:W0:Y:S04]  /*7620*/  LDS R25, [R25+UR8] ;  /* 0x0000000819197984 */ /* 0x000e280008000800 */
[----:B------:R-:W-:Y:S04]  /*7630*/  LDS R14, [R14+UR8] ;  /* 0x000000080e0e7984 */ /* 0x000fe80008000800 */
[----:B------:R-:W-:Y:S04]  /*7640*/  LDS R15, [R15+UR5] ;  /* 0x000000050f0f7984 */ /* 0x000fe80008000800 */
[----:B------:R-:W2:Y:S01]  /*7650*/  LDS R16, [R16+UR7] ;  /* 0x0000000710107984 */ /* 0x000ea20008000800 */
[----:B-1----:R-:W-:Y:S01]  /*7660*/  LOP3.LUT R19, R18, R13, R19, 0x96, !PT ;  /* 0x0000000d12137212 */ /* 0x002fe200078e9613 */
[----:B------:R-:W-:Y:S01]  /*7670*/  IMAD.SHL.U32 R13, R24, 0x4, RZ ;  /* 0x00000004180d7824 */ /* 0x000fe200078e00ff */
[----:B------:R-:W-:Y:S01]  /*7680*/  SHF.L.U32 R18, R21, 0x2, RZ ;  /* 0x0000000215127819 */ /* 0x000fe200000006ff */
[----:B------:R-:W-:-:S03]  /*7690*/  IMAD.SHL.U32 R27, R22, 0x4, RZ ;  /* 0x00000004161b7824 */ /* 0x000fc600078e00ff */
[----:B------:R-:W-:Y:S02]  /*76a0*/  LOP3.LUT R20, R13, 0x3fc, RZ, 0xc0, !PT ;  /* 0x000003fc0d147812 */ /* 0x000fe400078ec0ff */
[----:B------:R-:W-:Y:S02]  /*76b0*/  LOP3.LUT R18, R18, 0x3fc, RZ, 0xc0, !PT ;  /* 0x000003fc12127812 */ /* 0x000fe400078ec0ff */
[----:B------:R-:W-:Y:S02]  /*76c0*/  LOP3.LUT R13, R27, 0x3fc, RZ, 0xc0, !PT ;  /* 0x000003fc1b0d7812 */ /* 0x000fe400078ec0ff */
[----:B------:R-:W-:Y:S04]  /*76d0*/  LDS R20, [R20+UR9] ;  /* 0x0000000914147984 */ /* 0x000fe80008000800 */
[----:B------:R-:W1:Y:S04]  /*76e0*/  LDS R18, [R18+UR9] ;  /* 0x0000000912127984 */ /* 0x000e680008000800 */
[----:B------:R-:W3:Y:S01]  /*76f0*/  LDS R13, [R13+UR9] ;  /* 0x000000090d0d7984 */ /* 0x000ee20008000800 */
[----:B------:R-:W-:-:S03]  /*7700*/  SHF.R.U32.HI R27, RZ, 0x6, R22 ;  /* 0x00000006ff1b7819 */ /* 0x000fc60000011616 */
[----:B------:R-:W4:Y:S01]  /*7710*/  LDG.E R22, desc[UR10][R4.64+0x9c] ;  /* 0x00009c0a04167981 */ /* 0x000f22000c1e1900 */
[----:B0-----:R-:W-:Y:S02]  /*7720*/  LOP3.LUT R17, R25, R26, R17, 0x96, !PT ;  /* 0x0000001a19117212 */ /* 0x001fe400078e9611 */
[----:B------:R-:W-:Y:S02]  /*7730*/  SHF.R.U32.HI R25, RZ, 0xe, R21 ;  /* 0x0000000eff197819 */ /* 0x000fe40000011615 */
[----:B------:R-:W-:Y:S02]  /*7740*/  SHF.L.U32 R21, R23, 0x2, RZ ;  /* 0x0000000217157819 */ /* 0x000fe400000006ff */
[----:B------:R-:W4:Y:S01]  /*7750*/  LDG.E R23, desc[UR10][R4.64+0x98] ;  /* 0x0000980a04177981 */ /* 0x000f22000c1e1900 */
[----:B--2---:R-:W-:-:S03]  /*7760*/  LOP3.LUT R14, R14, R16, R15, 0x96, !PT ;  /* 0x000000100e0e7212 */ /* 0x004fc600078e960f */
[----:B------:R-:W2:Y:S04]  /*7770*/  LDG.E R15, desc[UR10][R4.64+0x90] ;  /* 0x0000900a040f7981 */ /* 0x000ea8000c1e1900 */
[----:B------:R-:W4:Y:S01]  /*7780*/  LDG.E R16, desc[UR10][R4.64+0x94] ;  /* 0x0000940a04107981 */ /* 0x000f22000c1e1900 */
[----:B------:R-:W-:Y:S02]  /*7790*/  SHF.R.U32.HI R24, RZ, 0x16, R24 ;  /* 0x00000016ff187819 */ /* 0x000fe40000011618 */
[----:B------:R-:W-:Y:S02]  /*77a0*/  LOP3.LUT R26, R25, 0x3fc, RZ, 0xc0, !PT ;  /* 0x000003fc191a7812 */ /* 0x000fe400078ec0ff */
[----:B------:R-:W-:Y:S02]  /*77b0*/  LOP3.LUT R28, R27, 0x3fc, RZ, 0xc0, !PT ;  /* 0x000003fc1b1c7812 */ /* 0x000fe400078ec0ff */
[----:B------:R-:W-:-:S02]  /*77c0*/  LOP3.LUT R27, R24, 0x3fc, RZ, 0xc0, !PT ;  /* 0x000003fc181b7812 */ /* 0x000fc400078ec0ff */
[----:B------:R-:W-:Y:S01]  /*77d0*/  LOP3.LUT R25, R21, 0x3fc, RZ, 0xc0, !PT ;  /* 0x000003fc15197812 */ /* 0x000fe200078ec0ff */
[----:B------:R-:W-:Y:S01]  /*77e0*/  LDS R26, [R26+UR7] ;  /* 0x000000071a1a7984 */ /* 0x000fe20008000800 */
[----:B-1----:R-:W-:Y:S02]  /*77f0*/  LOP3.LUT R7, R7, R17, R18, 0x96, !PT ;  /* 0x0000001107077212 */ /* 0x002fe400078e9612 */
[----:B------:R-:W-:Y:S01]  /*7800*/  LOP3.LUT R12, R12, R19, R20, 0x96, !PT ;  /* 0x000000130c0c7212 */ /* 0x000fe200078e9614 */
[----:B------:R-:W-:Y:S01]  /*7810*/  LDS R24, [R28+UR8] ;  /* 0x000000081c187984 */ /* 0x000fe20008000800 */
[----:B---3--:R-:W-:-:S03]  /*7820*/  LOP3.LUT R0, R0, R14, R13, 0x96, !PT ;  /* 0x0000000e00007212 */ /* 0x008fc600078e960d */
[----:B------:R-:W0:Y:S01]  /*7830*/  LDS R21, [R27+UR5] ;  /* 0x000000051b157984 */ /* 0x000e220008000800 */
[----:B------:R-:W-:Y:S02]  /*7840*/  SHF.R.U32.HI R14, RZ, 0xe, R7 ;  /* 0x0000000eff0e7819 */ /* 0x000fe40000011607 */
[----:B------:R-:W-:Y:S01]  /*7850*/  SHF.R.U32.HI R13, RZ, 0x16, R12 ;  /* 0x00000016ff0d7819 */ /* 0x000fe2000001160c */
[----:B------:R-:W5:Y:S01]  /*7860*/  LDS R25, [R25+UR9] ;  /* 0x0000000919197984 */ /* 0x000f620008000800 */
[----:B------:R-:W-:Y:S02]  /*7870*/  SHF.R.U32.HI R18, RZ, 0x6, R0 ;  /* 0x00000006ff127819 */ /* 0x000fe40000011600 */
[----:B------:R-:W-:Y:S02]  /*7880*/  LOP3.LUT R17, R14, 0x3fc, RZ, 0xc0, !PT ;  /* 0x000003fc0e117812 */ /* 0x000fe400078ec0ff */
[----:B------:R-:W-:Y:S02]  /*7890*/  LOP3.LUT R13, R13, 0x3fc, RZ, 0xc0, !PT ;  /* 0x000003fc0d0d7812 */ /* 0x000fe400078ec0ff */
[----:B------:R-:W-:-:S02]  /*78a0*/  LOP3.LUT R14, R18, 0x3fc, RZ, 0xc0, !PT ;  /* 0x000003fc120e7812 */ /* 0x000fc400078ec0ff */
[----:B------:R-:W-:Y:S04]  /*78b0*/  LDS R17, [R17+UR7] ;  /* 0x0000000711117984 */ /* 0x000fe80008000800 */
[----:B------:R-:W-:Y:S04]  /*78c0*/  LDS R13, [R13+UR5] ;  /* 0x000000050d0d7984 */ /* 0x000fe80008000800 */
[----:B------:R-:W1:Y:S01]  /*78d0*/  LDS R14, [R14+UR8] ;  /* 0x000000080e0e7984 */ /* 0x000e620008000800 */
[----:B------:R-:W-:-:S04]  /*78e0*/  SHF.R.U32.HI R18, RZ, 0xe, R0 ;  /* 0x0000000eff127819 */ /* 0x000fc80000011600 */
[----:B------:R-:W-:-:S06]  /*78f0*/  LOP3.LUT R19, R18, 0x3fc, RZ, 0xc0, !PT ;  /* 0x000003fc12137812 */ /* 0x000fcc00078ec0ff */
[----:B------:R-:W-:Y:S01]  /*7900*/  LDS R19, [R19+UR7] ;  /* 0x0000000713137984 */ /* 0x000fe20008000800 */
[----:B0-----:R-:W-:-:S04]  /*7910*/  LOP3.LUT R21, R24, R26, R21, 0x96, !PT ;  /* 0x0000001a18157212 */ /* 0x001fc800078e9615 */
[----:B-----5:R-:W-:Y:S02]  /*7920*/  LOP3.LUT R25, R6, R21, R25, 0x96, !PT ;  /* 0x0000001506197212 */ /* 0x020fe400078e9619 */
[----:B------:R-:W-:-:S04]  /*7930*/  SHF.R.U32.HI R6, RZ, 0x16, R7 ;  /* 0x00000016ff067819 */ /* 0x000fc80000011607 */
[----:B------:R-:W-:-:S05]  /*7940*/  LOP3.LUT R6, R6, 0x3fc, RZ, 0xc0, !PT ;  /* 0x000003fc06067812 */ /* 0x000fca00078ec0ff */
[----:B------:R0:W-:Y:S01]  /*7950*/  LDS R18, [R6+UR5] ;  /* 0x0000000506127984 */ /* 0x0001e20008000800 */
[----:B-1----:R-:W-:-:S03]  /*7960*/  LOP3.LUT R27, R14, R17, R13, 0x96, !PT ;  /* 0x000000110e1b7212 */ /* 0x002fc600078e960d */
[----:B------:R-:W3:Y:S04]  /*7970*/  LDG.E R14, desc[UR10][R4.64+0xa4] ;  /* 0x0000a40a040e7981 */ /* 0x000ee8000c1e1900 */
[----:B------:R-:W5:Y:S04]  /*7980*/  LDG.E R13, desc[UR10][R4.64+0xa8] ;  /* 0x0000a80a040d7981 */ /* 0x000f68000c1e1900 */
[----:B0-----:R-:W5:Y:S04]  /*7990*/  LDG.E R6, desc[UR10][R4.64+0xa0] ;  /* 0x0000a00a04067981 */ /* 0x001f68000c1e1900 */
[----:B------:R0:W5:Y:S01]  /*79a0*/  LDG.E R17, desc[UR10][R4.64+0xac] ;  /* 0x0000ac0a04117981 */ /* 0x000162000c1e1900 */
[----:B------:R-:W-:-:S02]  /*79b0*/  SHF.R.U32.HI R24, RZ, 0x6, R12 ;  /* 0x00000006ff187819 */ /* 0x000fc4000001160c */
[----:B------:R-:W-:Y:S02]  /*79c0*/  SHF.R.U32.HI R21, RZ, 0x16, R0 ;  /* 0x00000016ff157819 */ /* 0x000fe40000011600 */
[--C-:B------:R-:W-:Y:S02]  /*79d0*/  SHF.R.U32.HI R20, RZ, 0x6, R25.reuse ;  /* 0x00000006ff147819 */ /* 0x100fe40000011619 */
[----:B------:R-:W-:Y:S02]  /*79e0*/  SHF.R.U32.HI R26, RZ, 0xe, R25 ;  /* 0x0000000eff1a7819 */ /* 0x000fe40000011619 */
[----:B------:R-:W-:Y:S02]  /*79f0*/  LOP3.LUT R28, R24, 0x3fc, RZ, 0xc0, !PT ;  /* 0x000003fc181c7812 */ /* 0x000fe400078ec0ff */
[----:B------:R-:W-:Y:S02]  /*7a00*/  LOP3.LUT R24, R21, 0x3fc, RZ, 0xc0, !PT ;  /* 0x000003fc15187812 */ /* 0x000fe400078ec0ff */
[----:B------:R-:W-:-:S02]  /*7a10*/  LOP3.LUT R20, R20, 0x3fc, RZ, 0xc0, !PT ;  /* 0x000003fc14147812 */ /* 0x000fc400078ec0ff */
[----:B------:R-:W-:Y:S02]  /*7a20*/  LOP3.LUT R21, R26, 0x3fc, RZ, 0xc0, !PT ;  /* 0x000003fc1a157812 */ /* 0x000fe400078ec0ff */
[----:B------:R-:W-:Y:S04]  /*7a30*/  LDS R26, [R28+UR8] ;  /* 0x000000081c1a7984 */ /* 0x000fe80008000800 */
[----:B------:R-:W1:Y:S04]  /*7a40*/  LDS R20, [R20+UR8] ;  /* 0x0000000814147984 */ /* 0x000e680008000800 */
[----:B------:R-:W-:Y:S04]  /*7a50*/  LDS R24, [R24+UR5] ;  /* 0x0000000518187984 */ /* 0x000fe80008000800 */
[----:B------:R-:W0:Y:S01]  /*7a60*/  LDS R21, [R21+UR7] ;  /* 0x0000000715157984 */ /* 0x000e220008000800 */
[----:B-1----:R-:W-:Y:S01]  /*7a70*/  LOP3.LUT R18, R20, R19, R18, 0x96, !PT ;  /* 0x0000001314127212 */ /* 0x002fe200078e9612 */
[----:B------:R-:W-:Y:S01]  /*7a80*/  IMAD.SHL.U32 R19, R25, 0x4, RZ ;  /* 0x0000000419137824 */ /* 0x000fe200078e00ff */
[----:B------:R-:W-:-:S02]  /*7a90*/  SHF.L.U32 R20, R12, 0x2, RZ ;  /* 0x000000020c147819 */ /* 0x000fc400000006ff */
[----:B0-----:R-:W-:Y:S01]  /*7aa0*/  LOP3.LUT R21, R26, R21, R24, 0x96, !PT ;  /* 0x000000151a157212 */ /* 0x001fe200078e9618 */
[----:B------:R-:W-:Y:S01]  /*7ab0*/  IMAD.SHL.U32 R24, R7, 0x4, RZ ;  /* 0x0000000407187824 */ /* 0x000fe200078e00ff */
[----:B------:R-:W-:Y:S02]  /*7ac0*/  LOP3.LUT R19, R19, 0x3fc, RZ, 0xc0, !PT ;  /* 0x000003fc13137812 */ /* 0x000fe400078ec0ff */
[----:B------:R-:W-:Y:S02]  /*7ad0*/  LOP3.LUT R20, R20, 0x3fc, RZ, 0xc0, !PT ;  /* 0x000003fc14147812 */ /* 0x000fe400078ec0ff */
[----:B------:R-:W-:Y:S02]  /*7ae0*/  LOP3.LUT R24, R24, 0x3fc, RZ, 0xc0, !PT ;  /* 0x000003fc18187812 */ /* 0x000fe400078ec0ff */
[----:B------:R-:W0:Y:S04]  /*7af0*/  LDS R19, [R19+UR9] ;  /* 0x0000000913137984 */ /* 0x000e280008000800 */
[----:B------:R-:W1:Y:S04]  /*7b00*/  LDS R4, [R24+UR9] ;  /* 0x0000000918047984 */ /* 0x000e680008000800 */
[----:B------:R-:W1:Y:S01]  /*7b10*/  LDS R20, [R20+UR9] ;  /* 0x0000000914147984 */ /* 0x000e620008000800 */
[----:B------:R-:W-:-:S02]  /*7b20*/  SHF.R.U32.HI R12, RZ, 0xe, R12 ;  /* 0x0000000eff0c7819 */ /* 0x000fc4000001160c */
[----:B------:R-:W-:Y:S02]  /*7b30*/  SHF.R.U32.HI R7, RZ, 0x6, R7 ;  /* 0x00000006ff077819 */ /* 0x000fe40000011607 */
[----:B------:R-:W-:Y:S02]  /*7b40*/  SHF.R.U32.HI R25, RZ, 0x16, R25 ;  /* 0x00000016ff197819 */ /* 0x000fe40000011619 */
[----:B------:R-:W-:Y:S02]  /*7b50*/  SHF.L.U32 R5, R0, 0x2, RZ ;  /* 0x0000000200057819 */ /* 0x000fe400000006ff */
[----:B------:R-:W-:Y:S02]  /*7b60*/  LOP3.LUT R0, R12, 0x3fc, RZ, 0xc0, !PT ;  /* 0x000003fc0c007812 */ /* 0x000fe400078ec0ff */
[----:B------:R-:W-:Y:S02]  /*7b70*/  LOP3.LUT R7, R7, 0x3fc, RZ, 0xc0, !PT ;  /* 0x000003fc07077812 */ /* 0x000fe400078ec0ff */
[----:B------:R-:W-:-:S02]  /*7b80*/  LOP3.LUT R25, R25, 0x3fc, RZ, 0xc0, !PT ;  /* 0x000003fc19197812 */ /* 0x000fc400078ec0ff */
[----:B------:R-:W-:Y:S01]  /*7b90*/  LOP3.LUT R5, R5, 0x3fc, RZ, 0xc0, !PT ;  /* 0x000003fc05057812 */ /* 0x000fe200078ec0ff */
[----:B------:R-:W-:Y:S04]  /*7ba0*/  LDS R0, [R0+UR7] ;  /* 0x0000000700007984 */ /* 0x000fe80008000800 */
[----:B------:R-:W-:Y:S04]  /*7bb0*/  LDS R7, [R7+UR8] ;  /* 0x0000000807077984 */ /* 0x000fe80008000800 */
[----:B------:R-:W1:Y:S04]  /*7bc0*/  LDS R25, [R25+UR5] ;  /* 0x0000000519197984 */ /* 0x000e680008000800 */
[----:B------:R-:W1:Y:S01]  /*7bd0*/  LDS R24, [R5+UR9] ;  /* 0x0000000905187984 */ /* 0x000e620008000800 */
[----:B0-----:R-:W-:-:S02]  /*7be0*/  LOP3.LUT R27, R8, R27, R19, 0x96, !PT ;  /* 0x0000001b081b7212 */ /* 0x001fc400078e9613 */
[----:B-1----:R-:W-:Y:S02]  /*7bf0*/  LOP3.LUT R4, R10, R21, R4, 0x96, !PT ;  /* 0x000000150a047212 */ /* 0x002fe400078e9604 */
[----:B------:R-:W-:Y:S02]  /*7c00*/  LOP3.LUT R9, R9, R18, R20, 0x96, !PT ;  /* 0x0000001209097212 */ /* 0x000fe400078e9614 */
[----:B------:R-:W-:Y:S02]  /*7c10*/  SHF.R.U32.HI R19, RZ, 0x6, R4 ;  /* 0x00000006ff137819 */ /* 0x000fe40000011604 */
[----:B------:R-:W-:Y:S02]  /*7c20*/  SHF.R.U32.HI R8, RZ, 0x16, R27 ;  /* 0x00000016ff087819 */ /* 0x000fe4000001161b */
[----:B------:R-:W-:Y:S02]  /*7c30*/  SHF.R.U32.HI R12, RZ, 0xe, R9 ;  /* 0x0000000eff0c7819 */ /* 0x000fe40000011609 */
[----:B------:R-:W-:-:S02]  /*7c40*/  LOP3.LUT R20, R19, 0x3fc, RZ, 0xc0, !PT ;  /* 0x000003fc13147812 */ /* 0x000fc400078ec0ff */
[----:B------:R-:W-:Y:S02]  /*7c50*/  LOP3.LUT R10, R8, 0x3fc, RZ, 0xc0, !PT ;  /* 0x000003fc080a7812 */ /* 0x000fe400078ec0ff */
[----:B------:R-:W-:Y:S02]  /*7c60*/  LOP3.LUT R18, R12, 0x3fc, RZ, 0xc0, !PT ;  /* 0x000003fc0c127812 */ /* 0x000fe400078ec0ff */
[----:B------:R-:W-:Y:S04]  /*7c70*/  LDS R20, [R20+UR8] ;  /* 0x0000000814147984 */ /* 0x000fe80008000800 */
[----:B------:R0:W-:Y:S04]  /*7c80*/  LDS R8, [R10+UR5] ;  /* 0x000000050a087984 */ /* 0x0001e80008000800 */
[----:B------:R-:W1:Y:S01]  /*7c90*/  LDS R19, [R18+UR7] ;  /* 0x0000000712137984 */ /* 0x000e620008000800 */
[----:B------:R-:W-:-:S04]  /*7ca0*/  LOP3.LUT R0, R7, R0, R25, 0x96, !PT ;  /* 0x0000000007007212 */ /* 0x000fc800078e9619 */
[----:B------:R-:W-:Y:S02]  /*7cb0*/  LOP3.LUT R24, R11, R0, R24, 0x96, !PT ;  /* 0x000000000b187212 */ /* 0x000fe400078e9618 */
[--C-:B------:R-:W-:Y:S02]  /*7cc0*/  SHF.R.U32.HI R12, RZ, 0x16, R9.reuse ;  /* 0x00000016ff0c7819 */ /* 0x100fe40000011609 */
[----:B------:R-:W-:Y:S02]  /*7cd0*/  SHF.L.U32 R0, R9, 0x2, RZ ;  /* 0x0000000209007819 */ /* 0x000fe400000006ff */
[----:B------:R-:W-:Y:S01]  /*7ce0*/  SHF.R.U32.HI R11, RZ, 0x6, R9 ;  /* 0x00000006ff0b7819 */ /* 0x000fe20000011609 */
[----:B------:R-:W-:Y:S01]  /*7cf0*/  IMAD.SHL.U32 R25, R27, 0x4, RZ ;  /* 0x000000041b197824 */ /* 0x000fe200078e00ff */
[----:B------:R-:W-:Y:S02]  /*7d00*/  SHF.R.U32.HI R9, RZ, 0xe, R4 ;  /* 0x0000000eff097819 */ /* 0x000fe40000011604 */
[----:B------:R-:W-:-:S02]  /*7d10*/  SHF.R.U32.HI R7, RZ, 0x6, R24 ;  /* 0x00000006ff077819 */ /* 0x000fc40000011618 */
[----:B0-----:R-:W-:Y:S02]  /*7d20*/  SHF.R.U32.HI R10, RZ, 0x16, R4 ;  /* 0x00000016ff0a7819 */ /* 0x001fe40000011604 */
[----:B------:R-:W-:Y:S02]  /*7d30*/  SHF.L.U32 R21, R24, 0x2, RZ ;  /* 0x0000000218157819 */ /* 0x000fe400000006ff */
        /* <DEDUP_REMOVED lines=9> */
[----:B-1----:R-:W-:-:S03]  /*7dd0*/  LOP3.LUT R8, R20, R19, R8, 0x96, !PT ;  /* 0x0000001314087212 */ /* 0x002fc600078e9608 */
[----:B------:R-:W0:Y:S01]  /*7de0*/  LDS R7, [R7+UR8] ;  /* 0x0000000807077984 */ /* 0x000e220008000800 */
[--C-:B------:R-:W-:Y:S02]  /*7df0*/  SHF.R.U32.HI R19, RZ, 0x6, R27.reuse ;  /* 0x00000006ff137819 */ /* 0x100fe4000001161b */
[--C-:B------:R-:W-:Y:S01]  /*7e00*/  SHF.R.U32.HI R20, RZ, 0xe, R24.reuse ;  /* 0x0000000eff147819 */ /* 0x100fe20000011618 */
[----:B------:R-:W-:Y:S01]  /*7e10*/  LDS R10, [R10+UR5] ;  /* 0x000000050a0a7984 */ /* 0x000fe20008000800 */
[----:B------:R-:W-:Y:S02]  /*7e20*/  SHF.R.U32.HI R27, RZ, 0xe, R27 ;  /* 0x0000000eff1b7819 */ /* 0x000fe4000001161b */
[----:B------:R-:W-:Y:S01]  /*7e30*/  SHF.R.U32.HI R24, RZ, 0x16, R24 ;  /* 0x00000016ff187819 */ /* 0x000fe20000011618 */
[----:B------:R-:W-:Y:S01]  /*7e40*/  LDS R11, [R11+UR8] ;  /* 0x000000080b0b7984 */ /* 0x000fe20008000800 */
[----:B------:R-:W-:Y:S02]  /*7e50*/  LOP3.LUT R19, R19, 0x3fc, RZ, 0xc0, !PT ;  /* 0x000003fc13137812 */ /* 0x000fe400078ec0ff */
[----:B------:R-:W-:Y:S01]  /*7e60*/  LOP3.LUT R20, R20, 0x3fc, RZ, 0xc0, !PT ;  /* 0x000003fc14147812 */ /* 0x000fe200078ec0ff */
[----:B------:R-:W4:Y:S01]  /*7e70*/  LDS R5, [R5+UR9] ;  /* 0x0000000905057984 */ /* 0x000f220008000800 */
        /* <DEDUP_REMOVED lines=8> */
[----:B------:R-:W2:Y:S04]  /*7f00*/  LDS R24, [R24+UR5] ;  /* 0x0000000518187984 */ /* 0x000ea80008000800 */
[----:B------:R-:W2:Y:S04]  /*7f10*/  LDS R21, [R21+UR9] ;  /* 0x0000000915157984 */ /* 0x000ea80008000800 */
[----:B------:R-:W2:Y:S04]  /*7f20*/  LDS R0, [R0+UR9] ;  /* 0x0000000900007984 */ /* 0x000ea80008000800 */
[----:B------:R-:W2:Y:S01]  /*7f30*/  LDS R25, [R4+UR9] ;  /* 0x0000000904197984 */ /* 0x000ea20008000800 */
[----:B0-----:R-:W-:Y:S01]  /*7f40*/  LOP3.LUT R12, R7, R9, R12, 0x96, !PT ;  /* 0x00000009070c7212 */ /* 0x001fe200078e960c */
[----:B------:R-:W-:-:S03]  /*7f50*/  ULEA UR4, UR6, UR4, 0x18 ;  /* 0x0000000406047291 */ /* 0x000fc6000f8ec0ff */
[----:B----4-:R-:W-:Y:S02]  /*7f60*/  LOP3.LUT R12, R16, R12, R5, 0x96, !PT ;  /* 0x0000000c100c7212 */ /* 0x010fe400078e9605 */
[----:B-1----:R-:W-:Y:S02]  /*7f70*/  LOP3.LUT R19, R19, R20, R10, 0x96, !PT ;  /* 0x0000001413137212 */ /* 0x002fe400078e960a */
[----:B------:R-:W-:Y:S02]  /*7f80*/  LOP3.LUT R5, R12, 0xff, RZ, 0xc0, !PT ;  /* 0x000000ff0c057812 */ /* 0x000fe400078ec0ff */
[----:B--2---:R-:W-:-:S04]  /*7f90*/  LOP3.LUT R11, R11, R18, R24, 0x96, !PT ;  /* 0x000000120b0b7212 */ /* 0x004fc800078e9618 */
[----:B------:R-:W-:Y:S01]  /*7fa0*/  LDS.U8 R5, [R5+UR4] ;  /* 0x0000000405057984 */ /* 0x000fe20008000000 */
[----:B------:R-:W-:Y:S02]  /*7fb0*/  LOP3.LUT R15, R15, R8, R21, 0x96, !PT ;  /* 0x000000080f0f7212 */ /* 0x000fe400078e9615 */
[----:B------:R-:W-:Y:S02]  /*7fc0*/  LOP3.LUT R19, R23, R19, R0, 0x96, !PT ;  /* 0x0000001317137212 */ /* 0x000fe400078e9600 */
[----:B------:R-:W-:Y:S02]  /*7fd0*/  SHF.R.U32.HI R7, RZ, 0x10, R15 ;  /* 0x00000010ff077819 */ /* 0x000fe4000001160f */
[----:B------:R-:W-:Y:S02]  /*7fe0*/  LOP3.LUT R25, R22, R11, R25, 0x96, !PT ;  /* 0x0000000b16197212 */ /* 0x000fe400078e9619 */
[----:B------:R-:W-:Y:S02]  /*7ff0*/  SHF.R.U32.HI R11, RZ, 0x8, R15 ;  /* 0x00000008ff0b7819 */ /* 0x000fe4000001160f */
[----:B------:R-:W-:-:S02]  /*8000*/  LOP3.LUT R8, R15, 0xff, RZ, 0xc0, !PT ;  /* 0x000000ff0f087812 */ /* 0x000fc400078ec0ff */
[----:B------:R-:W-:Y:S02]  /*8010*/  LEA.HI R9, R15, UR4, RZ, 0x8 ;  /* 0x000000040f097c11 */ /* 0x000fe4000f8f40ff */
[--C-:B------:R-:W-:Y:S02]  /*8020*/  SHF.R.U32.HI R21, RZ, 0x8, R12.reuse ;  /* 0x00000008ff157819 */ /* 0x100fe4000001160c */
[----:B------:R-:W-:Y:S01]  /*8030*/  SHF.R.U32.HI R22, RZ, 0x10, R12 ;  /* 0x00000010ff167819 */ /* 0x000fe2000001160c */
[----:B------:R-:W-:Y:S01]  /*8040*/  LDS.U8 R8, [R8+UR4] ;  /* 0x0000000408087984 */ /* 0x000fe20008000000 */
[----:B------:R-:W-:Y:S02]  /*8050*/  LEA.HI R10, R12, UR4, RZ, 0x8 ;  /* 0x000000040c0a7c11 */ /* 0x000fe4000f8f40ff */
[----:B------:R-:W-:Y:S01]  /*8060*/  LOP3.LUT R12, R19, 0xff, RZ, 0xc0, !PT ;  /* 0x000000ff130c7812 */ /* 0x000fe200078ec0ff */
[----:B------:R-:W-:Y:S01]  /*8070*/  LDS.U8 R9, [R9] ;  /* 0x0000000009097984 */ /* 0x000fe20000000000 */
[----:B------:R-:W-:-:S02]  /*8080*/  SHF.R.U32.HI R15, RZ, 0x8, R19 ;  /* 0x00000008ff0f7819 */ /* 0x000fc40000011613 */
[----:B------:R-:W-:Y:S01]  /*8090*/  SHF.R.U32.HI R18, RZ, 0x10, R19 ;  /* 0x00000010ff127819 */ /* 0x000fe20000011613 */
[----:B------:R-:W-:Y:S01]  /*80a0*/  LDS.U8 R10, [R10] ;  /* 0x000000000a0a7984 */ /* 0x000fe20000000000 */
[----:B------:R-:W-:Y:S02]  /*80b0*/  LEA.HI R20, R19, UR4, RZ, 0x8 ;  /* 0x0000000413147c11 */ /* 0x000fe4000f8f40ff */
[--C-:B------:R-:W-:Y:S01]  /*80c0*/  SHF.R.U32.HI R19, RZ, 0x10, R25.reuse ;  /* 0x00000010ff137819 */ /* 0x100fe20000011619 */
[----:B------:R-:W-:Y:S01]  /*80d0*/  LDS.U8 R12, [R12+UR4] ;  /* 0x000000040c0c7984 */ /* 0x000fe20008000000 */
[----:B------:R-:W-:Y:S02]  /*80e0*/  SHF.R.U32.HI R16, RZ, 0x8, R25 ;  /* 0x00000008ff107819 */ /* 0x000fe40000011619 */
[C---:B------:R-:W-:Y:S02]  /*80f0*/  LOP3.LUT R4, R25.reuse, 0xff, RZ, 0xc0, !PT ;  /* 0x000000ff19047812 */ /* 0x040fe400078ec0ff */
[----:B------:R-:W-:-:S02]  /*8100*/  LEA.HI R0, R25, UR4, RZ, 0x8 ;  /* 0x0000000419007c11 */ /* 0x000fc4000f8f40ff */
[----:B------:R-:W-:Y:S02]  /*8110*/  LOP3.LUT R25, R18, 0xff, RZ, 0xc0, !PT ;  /* 0x000000ff12197812 */ /* 0x000fe400078ec0ff */
[----:B------:R-:W-:Y:S01]  /*8120*/  LOP3.LUT R26, R19, 0xff, RZ, 0xc0, !PT ;  /* 0x000000ff131a7812 */ /* 0x000fe200078ec0ff */
[----:B------:R-:W-:Y:S01]  /*8130*/  LDS.U8 R4, [R4+UR4] ;  /* 0x0000000404047984 */ /* 0x000fe20008000000 */
[----:B------:R-:W-:Y:S02]  /*8140*/  LOP3.LUT R21, R21, 0xff, RZ, 0xc0, !PT ;  /* 0x000000ff15157812 */ /* 0x000fe400078ec0ff */
[----:B------:R-:W-:Y:S01]  /*8150*/  LOP3.LUT R22, R22, 0xff, RZ, 0xc0, !PT ;  /* 0x000000ff16167812 */ /* 0x000fe200078ec0ff */
[----:B------:R-:W0:Y:S01]  /*8160*/  LDS.U8 R19, [R25+UR4] ;  /* 0x0000000419137984 */ /* 0x000e220008000000 */
[----:B------:R-:W-:Y:S02]  /*8170*/  LOP3.LUT R24, R16, 0xff, RZ, 0xc0, !PT ;  /* 0x000000ff10187812 */ /* 0x000fe400078ec0ff */
[----:B------:R-:W-:Y:S01]  /*8180*/  LOP3.LUT R11, R11, 0xff, RZ, 0xc0, !PT ;  /* 0x000000ff0b0b7812 */ /* 0x000fe200078ec0ff */
[----:B------:R-:W-:Y:S01]  /*8190*/  LDS.U8 R16, [R26+UR4] ;  /* 0x000000041a107984 */ /* 0x000fe20008000000 */
[----:B------:R-:W-:-:S02]  /*81a0*/  LOP3.LUT R23, R15, 0xff, RZ, 0xc0, !PT ;  /* 0x000000ff0f177812 */ /* 0x000fc400078ec0ff */
[----:B------:R-:W-:Y:S01]  /*81b0*/  LOP3.LUT R7, R7, 0xff, RZ, 0xc0, !PT ;  /* 0x000000ff07077812 */ /* 0x000fe200078ec0ff */
[----:B------:R-:W1:Y:S04]  /*81c0*/  LDS.U8 R15, [R20] ;  /* 0x00000000140f7984 */ /* 0x000e680000000000 */
[----:B------:R-:W2:Y:S04]  /*81d0*/  LDS.U8 R18, [R22+UR4] ;  /* 0x0000000416127984 */ /* 0x000ea80008000000 */
[----:B------:R-:W4:Y:S04]  /*81e0*/  LDS.U8 R21, [R21+UR4] ;  /* 0x0000000415157984 */ /* 0x000f280008000000 */
[----:B------:R-:W3:Y:S04]  /*81f0*/  LDS.U8 R24, [R24+UR4] ;  /* 0x0000000418187984 */ /* 0x000ee80008000000 */
[----:B------:R-:W5:Y:S04]  /*8200*/  LDS.U8 R11, [R11+UR4] ;  /* 0x000000040b0b7984 */ /* 0x000f680008000000 */
[----:B------:R-:W5:Y:S04]  /*8210*/  LDS.U8 R23, [R23+UR4] ;  /* 0x0000000417177984 */ /* 0x000f680008000000 */
[----:B------:R-:W5:Y:S04]  /*8220*/  LDS.U8 R7, [R7+UR4] ;  /* 0x0000000407077984 */ /* 0x000f680008000000 */
[----:B------:R-:W5:Y:S01]  /*8230*/  LDS.U8 R0, [R0] ;  /* 0x0000000000007984 */ /* 0x000f620000000000 */
[----:B0-----:R-:W-:Y:S01]  /*8240*/  IMAD R19, R10, 0x100, R19 ;  /* 0x000001000a137824 */ /* 0x001fe200078e0213 */
[----:B-1----:R-:W-:Y:S01]  /*8250*/  LEA R16, R15, R16, 0x8 ;  /* 0x000000100f107211 */ /* 0x002fe200078e40ff */
[----:B--2---:R-:W-:Y:S01]  /*8260*/  IMAD R18, R9, 0x100, R18 ;  /* 0x0000010009127824 */ /* 0x004fe200078e0212 */
[----:B----4-:R-:W-:Y:S01]  /*8270*/  LEA R12, R21, R12, 0x8 ;  /* 0x0000000c150c7211 */ /* 0x010fe200078e40ff */
[----:B---3--:R-:W-:Y:S01]  /*8280*/  IMAD R9, R19, 0x100, R24 ;  /* 0x0000010013097824 */ /* 0x008fe200078e0218 */
[----:B-----5:R-:W-:-:S03]  /*8290*/  LEA R16, R16, R11, 0x8 ;  /* 0x0000000b10107211 */ /* 0x020fc600078e40ff */
        /* <DEDUP_REMOVED lines=15> */
.L_x_106:
        /* <DEDUP_REMOVED lines=15> */
.L_x_111:


//--------------------- .nv.shared._Z30OCB128DecryptRandomAccesGetTagP8aesBlockS0_S0_byyPj --------------------------
	.section	.nv.shared._Z30OCB128DecryptRandomAccesGetTagP8aesBlockS0_S0_byyPj,"aw",@nobits
	.sectionflags	@""
	.align	4
.nv.shared._Z30OCB128DecryptRandomAccesGetTagP8aesBlockS0_S0_byyPj:
	.zero		5376


//--------------------- .nv.shared.reserved.0     --------------------------
	.section	.nv.shared.reserved.0,"aw",@nobits
	.weak		__nv_reservedSMEM_offset_0_alias
	.size		__nv_reservedSMEM_offset_0_alias, 0, 64
	.other		__nv_reservedSMEM_offset_0_alias,@"STO_CUDA_RESERVED_SHARED STV_DEFAULT"
__nv_reservedSMEM_offset_0_alias:
	.zero		0
	.zero		64


//--------------------- .nv.shared._Z24OCB128DecryptRandomAccesP8aesBlockS0_yyyPj --------------------------
	.section	.nv.shared._Z24OCB128DecryptRandomAccesP8aesBlockS0_yyyPj,"aw",@nobits
	.sectionflags	@""
	.align	4
.nv.shared._Z24OCB128DecryptRandomAccesP8aesBlockS0_yyyPj:
	.zero		9728


//--------------------- .nv.shared._Z37OCB128EncryptRandomAccesAsociatedDataP8aesBlockS0_S0_yyyPj --------------------------
	.section	.nv.shared._Z37OCB128EncryptRandomAccesAsociatedDataP8aesBlockS0_S0_yyyPj,"aw",@nobits
	.sectionflags	@""
	.align	4
.nv.shared._Z37OCB128EncryptRandomAccesAsociatedDataP8aesBlockS0_S0_yyyPj:
	.zero		5376


//--------------------- .nv.shared._Z24OCB128EncryptRandomAccesP8aesBlockS0_S0_yyyPj --------------------------
	.section	.nv.shared._Z24OCB128EncryptRandomAccesP8aesBlockS0_S0_yyyPj,"aw",@nobits
	.sectionflags	@""
	.align	4
.nv.shared._Z24OCB128EncryptRandomAccesP8aesBlockS0_S0_yyyPj:
	.zero		5376


//--------------------- .nv.shared._Z7EncryptP8aesBlockyPj --------------------------
	.section	.nv.shared._Z7EncryptP8aesBlockyPj,"aw",@nobits
	.sectionflags	@""
	.align	4
.nv.shared._Z7EncryptP8aesBlockyPj:
	.zero		5376


//--------------------- .nv.constant0._Z30OCB128DecryptRandomAccesGetTagP8aesBlockS0_S0_byyPj --------------------------
	.section	.nv.constant0._Z30OCB128DecryptRandomAccesGetTagP8aesBlockS0_S0_byyPj,"a",@progbits
	.sectionflags	@""
	.align	4
.nv.constant0._Z30OCB128DecryptRandomAccesGetTagP8aesBlockS0_S0_byyPj:
	.zero		952


//--------------------- .nv.constant0._Z24OCB128DecryptRandomAccesP8aesBlockS0_yyyPj --------------------------
	.section	.nv.constant0._Z24OCB128DecryptRandomAccesP8aesBlockS0_yyyPj,"a",@progbits
	.sectionflags	@""
	.align	4
.nv.constant0._Z24OCB128DecryptRandomAccesP8aesBlockS0_yyyPj:
	.zero		944


//--------------------- .nv.constant0._Z37OCB128EncryptRandomAccesAsociatedDataP8aesBlockS0_S0_yyyPj --------------------------
	.section	.nv.constant0._Z37OCB128EncryptRandomAccesAsociatedDataP8aesBlockS0_S0_yyyPj,"a",@progbits
	.sectionflags	@""
	.align	4
.nv.constant0._Z37OCB128EncryptRandomAccesAsociatedDataP8aesBlockS0_S0_yyyPj:
	.zero		952


//--------------------- .nv.constant0._Z24OCB128EncryptRandomAccesP8aesBlockS0_S0_yyyPj --------------------------
	.section	.nv.constant0._Z24OCB128EncryptRandomAccesP8aesBlockS0_S0_yyyPj,"a",@progbits
	.sectionflags	@""
	.align	4
.nv.constant0._Z24OCB128EncryptRandomAccesP8aesBlockS0_S0_yyyPj:
	.zero		952


//--------------------- .nv.constant0._Z7EncryptP8aesBlockyPj --------------------------
	.section	.nv.constant0._Z7EncryptP8aesBlockyPj,"a",@progbits
	.sectionflags	@""
	.align	4
.nv.constant0._Z7EncryptP8aesBlockyPj:
	.zero		920


//--------------------- SYMBOLS --------------------------

	.type		.nv.reservedSmem.offset0,@object
	.size		.nv.reservedSmem.offset0,0x4
	.type		.nv.reservedSmem.cap,@object
	.size		.nv.reservedSmem.cap,0x4
	.type		malloc,@function
